	.target	sm_90

	.elftype	@"ET_EXEC"


//--------------------- .note.nv.tkinfo           --------------------------
	.section	.note.nv.tkinfo,"",@"SHT_NOTE"
	.sectionflags	@"SHF_NOTE_NV_TKINFO"
	.tkinfo
        /*0018*/ 	.word	0x00000002
        /*0030*/ 	.string	""
        /*0030*/ 	.string	"ptxas"
        /*0030*/ 	.string	"Cuda compilation tools, release 13.0, V13.0.88"
        /*0030*/ 	.string	"Build cuda_13.0.r13.0/compiler.36424714_0"
        /*0030*/ 	.string	"-arch sm_90 -m 64 "



//--------------------- .note.nv.cuinfo           --------------------------
	.section	.note.nv.cuinfo,"",@"SHT_NOTE"
	.sectionflags	@"SHF_NOTE_NV_CUINFO"
        /*0018*/ 	.short	0x0002
        /*001a*/ 	.short	0x005a
        /*001c*/ 	.short	0x0082
	.zero		2


//--------------------- .nv.info                  --------------------------
	.section	.nv.info,"",@"SHT_CUDA_INFO"
	.align	4


	//----- nvinfo : EIATTR_REGCOUNT
	.align		4
        /*0000*/ 	.byte	0x04, 0x2f
        /*0002*/ 	.short	(.L_1 - .L_0)
	.align		4
.L_0:
        /*0004*/ 	.word	index@(_ZN13group_norm_v214gn_cuda_kernelI6__halfLi480ELi2ELi16ELi60ELi4096ELb1ELi32ELi960ELi960ELi4ELb1ELi2ELb0ELb0ENS_16CompileConditionILi900EEEEEvPT_PKS4_S7_S7_flPfS8_Pj)
        /*0008*/ 	.word	0x00000040


	//----- nvinfo : EIATTR_FRAME_SIZE
	.align		4
.L_1:
        /*000c*/ 	.byte	0x04, 0x11
        /*000e*/ 	.short	(.L_3 - .L_2)
	.align		4
.L_2:
        /*0010*/ 	.word	index@(_ZN13group_norm_v214gn_cuda_kernelI6__halfLi480ELi2ELi16ELi60ELi4096ELb1ELi32ELi960ELi960ELi4ELb1ELi2ELb0ELb0ENS_16CompileConditionILi900EEEEEvPT_PKS4_S7_S7_flPfS8_Pj)
        /*0014*/ 	.word	0x00000148


	//----- nvinfo : EIATTR_REGCOUNT
	.align		4
.L_3:
        /*0018*/ 	.byte	0x04, 0x2f
        /*001a*/ 	.short	(.L_5 - .L_4)
	.align		4
.L_4:
        /*001c*/ 	.word	index@(_ZN13group_norm_v214gn_cuda_kernelI6__halfLi480ELi3ELi16ELi60ELi4096ELb1ELi16ELi960ELi960ELi4ELb1ELi1ELb0ELb0ENS_16CompileConditionILi900EEEEEvPT_PKS4_S7_S7_flPfS8_Pj)
        /*0020*/ 	.word	0x00000028


	//----- nvinfo : EIATTR_FRAME_SIZE
	.align		4
.L_5:
        /*0024*/ 	.byte	0x04, 0x11
        /*0026*/ 	.short	(.L_7 - .L_6)
	.align		4
.L_6:
        /*0028*/ 	.word	index@(_ZN13group_norm_v214gn_cuda_kernelI6__halfLi480ELi3ELi16ELi60ELi4096ELb1ELi16ELi960ELi960ELi4ELb1ELi1ELb0ELb0ENS_16CompileConditionILi900EEEEEvPT_PKS4_S7_S7_flPfS8_Pj)
        /*002c*/ 	.word	0x000000c0


	//----- nvinfo : EIATTR_REGCOUNT
	.align		4
.L_7:
        /*0030*/ 	.byte	0x04, 0x2f
        /*0032*/ 	.short	(.L_9 - .L_8)
	.align		4
.L_8:
        /*0034*/ 	.word	index@(_ZN13group_norm_v214gn_cuda_kernelI6__halfLi480ELi1ELi16ELi60ELi4096ELb1ELi64ELi960ELi960ELi4ELb1ELi2ELb0ELb0ENS_16CompileConditionILi900EEEEEvPT_PKS4_S7_S7_flPfS8_Pj)
        /*0038*/ 	.word	0x00000080


	//----- nvinfo : EIATTR_FRAME_SIZE
	.align		4
.L_9:
        /*003c*/ 	.byte	0x04, 0x11
        /*003e*/ 	.short	(.L_11 - .L_10)
	.align		4
.L_10:
        /*0040*/ 	.word	index@(_ZN13group_norm_v214gn_cuda_kernelI6__halfLi480ELi1ELi16ELi60ELi4096ELb1ELi64ELi960ELi960ELi4ELb1ELi2ELb0ELb0ENS_16CompileConditionILi900EEEEEvPT_PKS4_S7_S7_flPfS8_Pj)
        /*0044*/ 	.word	0x000002d0


	//----- nvinfo : EIATTR_REGCOUNT
	.align		4
.L_11:
        /*0048*/ 	.byte	0x04, 0x2f
        /*004a*/ 	.short	(.L_13 - .L_12)
	.align		4
.L_12:
        /*004c*/ 	.word	index@(_ZN13group_norm_v214gn_cuda_kernelI6__halfLi480ELi1ELi16ELi60ELi4096ELb1ELi32ELi960ELi960ELi4ELb1ELi1ELb0ELb0ENS_16CompileConditionILi900EEEEEvPT_PKS4_S7_S7_flPfS8_Pj)
        /*0050*/ 	.word	0x00000080


	//----- nvinfo : EIATTR_FRAME_SIZE
	.align		4
.L_13:
        /*0054*/ 	.byte	0x04, 0x11
        /*0056*/ 	.short	(.L_15 - .L_14)
	.align		4
.L_14:
        /*0058*/ 	.word	index@(_ZN13group_norm_v214gn_cuda_kernelI6__halfLi480ELi1ELi16ELi60ELi4096ELb1ELi32ELi960ELi960ELi4ELb1ELi1ELb0ELb0ENS_16CompileConditionILi900EEEEEvPT_PKS4_S7_S7_flPfS8_Pj)
        /*005c*/ 	.word	0x00000018


	//----- nvinfo : EIATTR_REGCOUNT
	.align		4
.L_15:
        /*0060*/ 	.byte	0x04, 0x2f
        /*0062*/ 	.short	(.L_17 - .L_16)
	.align		4
.L_16:
        /*0064*/ 	.word	index@(_ZN13group_norm_v214gn_cuda_kernelI6__halfLi480ELi2ELi32ELi30ELi4096ELb0ELi32ELi960ELi960ELi4ELb1ELi2ELb0ELb0ENS_16CompileConditionILi900EEEEEvPT_PKS4_S7_S7_flPfS8_Pj)
        /*0068*/ 	.word	0x00000040


	//----- nvinfo : EIATTR_FRAME_SIZE
	.align		4
.L_17:
        /*006c*/ 	.byte	0x04, 0x11
        /*006e*/ 	.short	(.L_19 - .L_18)
	.align		4
.L_18:
        /*0070*/ 	.word	index@(_ZN13group_norm_v214gn_cuda_kernelI6__halfLi480ELi2ELi32ELi30ELi4096ELb0ELi32ELi960ELi960ELi4ELb1ELi2ELb0ELb0ENS_16CompileConditionILi900EEEEEvPT_PKS4_S7_S7_flPfS8_Pj)
        /*0074*/ 	.word	0x000001a0


	//----- nvinfo : EIATTR_REGCOUNT
	.align		4
.L_19:
        /*0078*/ 	.byte	0x04, 0x2f
        /*007a*/ 	.short	(.L_21 - .L_20)
	.align		4
.L_20:
        /*007c*/ 	.word	index@(_ZN13group_norm_v214gn_cuda_kernelI6__halfLi480ELi3ELi32ELi30ELi4096ELb0ELi16ELi960ELi960ELi4ELb1ELi1ELb0ELb0ENS_16CompileConditionILi900EEEEEvPT_PKS4_S7_S7_flPfS8_Pj)
        /*0080*/ 	.word	0x00000028


	//----- nvinfo : EIATTR_FRAME_SIZE
	.align		4
.L_21:
        /*0084*/ 	.byte	0x04, 0x11
        /*0086*/ 	.short	(.L_23 - .L_22)
	.align		4
.L_22:
        /*0088*/ 	.word	index@(_ZN13group_norm_v214gn_cuda_kernelI6__halfLi480ELi3ELi32ELi30ELi4096ELb0ELi16ELi960ELi960ELi4ELb1ELi1ELb0ELb0ENS_16CompileConditionILi900EEEEEvPT_PKS4_S7_S7_flPfS8_Pj)
        /*008c*/ 	.word	0x000000c0


	//----- nvinfo : EIATTR_REGCOUNT
	.align		4
.L_23:
        /*0090*/ 	.byte	0x04, 0x2f
        /*0092*/ 	.short	(.L_25 - .L_24)
	.align		4
.L_24:
        /*0094*/ 	.word	index@(_ZN13group_norm_v214gn_cuda_kernelI6__halfLi480ELi1ELi32ELi30ELi4096ELb0ELi64ELi960ELi960ELi4ELb1ELi2ELb0ELb0ENS_16CompileConditionILi900EEEEEvPT_PKS4_S7_S7_flPfS8_Pj)
        /*0098*/ 	.word	0x00000080


	//----- nvinfo : EIATTR_FRAME_SIZE
	.align		4
.L_25:
        /*009c*/ 	.byte	0x04, 0x11
        /*009e*/ 	.short	(.L_27 - .L_26)
	.align		4
.L_26:
        /*00a0*/ 	.word	index@(_ZN13group_norm_v214gn_cuda_kernelI6__halfLi480ELi1ELi32ELi30ELi4096ELb0ELi64ELi960ELi960ELi4ELb1ELi2ELb0ELb0ENS_16CompileConditionILi900EEEEEvPT_PKS4_S7_S7_flPfS8_Pj)
        /*00a4*/ 	.word	0x00000298


	//----- nvinfo : EIATTR_REGCOUNT
	.align		4
.L_27:
        /*00a8*/ 	.byte	0x04, 0x2f
        /*00aa*/ 	.short	(.L_29 - .L_28)
	.align		4
.L_28:
        /*00ac*/ 	.word	index@(_ZN13group_norm_v214gn_cuda_kernelI6__halfLi480ELi1ELi32ELi30ELi4096ELb0ELi32ELi960ELi960ELi4ELb1ELi1ELb0ELb0ENS_16CompileConditionILi900EEEEEvPT_PKS4_S7_S7_flPfS8_Pj)
        /*00b0*/ 	.word	0x00000080


	//----- nvinfo : EIATTR_FRAME_SIZE
	.align		4
.L_29:
        /*00b4*/ 	.byte	0x04, 0x11
        /*00b6*/ 	.short	(.L_31 - .L_30)
	.align		4
.L_30:
        /*00b8*/ 	.word	index@(_ZN13group_norm_v214gn_cuda_kernelI6__halfLi480ELi1ELi32ELi30ELi4096ELb0ELi32ELi960ELi960ELi4ELb1ELi1ELb0ELb0ENS_16CompileConditionILi900EEEEEvPT_PKS4_S7_S7_flPfS8_Pj)
        /*00bc*/ 	.word	0x00000028


	//----- nvinfo : EIATTR_REGCOUNT
	.align		4
.L_31:
        /*00c0*/ 	.byte	0x04, 0x2f
        /*00c2*/ 	.short	(.L_33 - .L_32)
	.align		4
.L_32:
        /*00c4*/ 	.word	index@(_ZN13group_norm_v218gn_bwd_cuda_kernelI6__halfLi480ELi2ELi16ELi60ELi4096ELb1ELb1ELi16ELi960ELi960ELi4ELb1ELi1ELb0ELb0ELNS_15WgradSyncMethodE3ENS_16CompileConditionILi900EEEEEvPT_S6_S6_PKS5_S8_S8_S8_PKfflPfPj)
        /*00c8*/ 	.word	0x00000040


	//----- nvinfo : EIATTR_FRAME_SIZE
	.align		4
.L_33:
        /*00cc*/ 	.byte	0x04, 0x11
        /*00ce*/ 	.short	(.L_35 - .L_34)
	.align		4
.L_34:
        /*00d0*/ 	.word	index@(_ZN13group_norm_v218gn_bwd_cuda_kernelI6__halfLi480ELi2ELi16ELi60ELi4096ELb1ELb1ELi16ELi960ELi960ELi4ELb1ELi1ELb0ELb0ELNS_15WgradSyncMethodE3ENS_16CompileConditionILi900EEEEEvPT_S6_S6_PKS5_S8_S8_S8_PKfflPfPj)
        /*00d4*/ 	.word	0x00000148


	//----- nvinfo : EIATTR_REGCOUNT
	.align		4
.L_35:
        /*00d8*/ 	.byte	0x04, 0x2f
        /*00da*/ 	.short	(.L_37 - .L_36)
	.align		4
.L_36:
        /*00dc*/ 	.word	index@(_ZN13group_norm_v218gn_bwd_cuda_kernelI6__halfLi480ELi3ELi16ELi60ELi4096ELb1ELb1ELi256ELi960ELi960ELi4ELb1ELi21ELb1ELb0ELNS_15WgradSyncMethodE3ENS_16CompileConditionILi900EEEEEvPT_S6_S6_PKS5_S8_S8_S8_PKfflPfPj)
        /*00e0*/ 	.word	0x00000028


	//----- nvinfo : EIATTR_FRAME_SIZE
	.align		4
.L_37:
        /*00e4*/ 	.byte	0x04, 0x11
        /*00e6*/ 	.short	(.L_39 - .L_38)
	.align		4
.L_38:
        /*00e8*/ 	.word	index@(_ZN13group_norm_v218gn_bwd_cuda_kernelI6__halfLi480ELi3ELi16ELi60ELi4096ELb1ELb1ELi256ELi960ELi960ELi4ELb1ELi21ELb1ELb0ELNS_15WgradSyncMethodE3ENS_16CompileConditionILi900EEEEEvPT_S6_S6_PKS5_S8_S8_S8_PKfflPfPj)
        /*00ec*/ 	.word	0x00000018


	//----- nvinfo : EIATTR_REGCOUNT
	.align		4
.L_39:
        /*00f0*/ 	.byte	0x04, 0x2f
        /*00f2*/ 	.short	(.L_41 - .L_40)
	.align		4
.L_40:
        /*00f4*/ 	.word	index@(_ZN13group_norm_v218gn_bwd_cuda_kernelI6__halfLi480ELi3ELi16ELi60ELi4096ELb1ELb1ELi128ELi960ELi960ELi4ELb1ELi10ELb1ELb0ELNS_15WgradSyncMethodE3ENS_16CompileConditionILi900EEEEEvPT_S6_S6_PKS5_S8_S8_S8_PKfflPfPj)
        /*00f8*/ 	.word	0x00000028


	//----- nvinfo : EIATTR_FRAME_SIZE
	.align		4
.L_41:
        /*00fc*/ 	.byte	0x04, 0x11
        /*00fe*/ 	.short	(.L_43 - .L_42)
	.align		4
.L_42:
        /*0100*/ 	.word	index@(_ZN13group_norm_v218gn_bwd_cuda_kernelI6__halfLi480ELi3ELi16ELi60ELi4096ELb1ELb1ELi128ELi960ELi960ELi4ELb1ELi10ELb1ELb0ELNS_15WgradSyncMethodE3ENS_16CompileConditionILi900EEEEEvPT_S6_S6_PKS5_S8_S8_S8_PKfflPfPj)
        /*0104*/ 	.word	0x00000018


	//----- nvinfo : EIATTR_REGCOUNT
	.align		4
.L_43:
        /*0108*/ 	.byte	0x04, 0x2f
        /*010a*/ 	.short	(.L_45 - .L_44)
	.align		4
.L_44:
        /*010c*/ 	.word	index@(_ZN13group_norm_v218gn_bwd_cuda_kernelI6__halfLi480ELi3ELi16ELi60ELi4096ELb1ELb1ELi64ELi960ELi960ELi4ELb1ELi5ELb1ELb0ELNS_15WgradSyncMethodE3ENS_16CompileConditionILi900EEEEEvPT_S6_S6_PKS5_S8_S8_S8_PKfflPfPj)
        /*0110*/ 	.word	0x00000028


	//----- nvinfo : EIATTR_FRAME_SIZE
	.align		4
.L_45:
        /*0114*/ 	.byte	0x04, 0x11
        /*0116*/ 	.short	(.L_47 - .L_46)
	.align		4
.L_46:
        /*0118*/ 	.word	index@(_ZN13group_norm_v218gn_bwd_cuda_kernelI6__halfLi480ELi3ELi16ELi60ELi4096ELb1ELb1ELi64ELi960ELi960ELi4ELb1ELi5ELb1ELb0ELNS_15WgradSyncMethodE3ENS_16CompileConditionILi900EEEEEvPT_S6_S6_PKS5_S8_S8_S8_PKfflPfPj)
        /*011c*/ 	.word	0x00000018


	//----- nvinfo : EIATTR_REGCOUNT
	.align		4
.L_47:
        /*0120*/ 	.byte	0x04, 0x2f
        /*0122*/ 	.short	(.L_49 - .L_48)
	.align		4
.L_48:
        /*0124*/ 	.word	index@(_ZN13group_norm_v218gn_bwd_cuda_kernelI6__halfLi480ELi3ELi16ELi60ELi4096ELb1ELb1ELi32ELi960ELi960ELi4ELb1ELi2ELb1ELb0ELNS_15WgradSyncMethodE3ENS_16CompileConditionILi900EEEEEvPT_S6_S6_PKS5_S8_S8_S8_PKfflPfPj)
        /*0128*/ 	.word	0x00000028


	//----- nvinfo : EIATTR_FRAME_SIZE
	.align		4
.L_49:
        /*012c*/ 	.byte	0x04, 0x11
        /*012e*/ 	.short	(.L_51 - .L_50)
	.align		4
.L_50:
        /*0130*/ 	.word	index@(_ZN13group_norm_v218gn_bwd_cuda_kernelI6__halfLi480ELi3ELi16ELi60ELi4096ELb1ELb1ELi32ELi960ELi960ELi4ELb1ELi2ELb1ELb0ELNS_15WgradSyncMethodE3ENS_16CompileConditionILi900EEEEEvPT_S6_S6_PKS5_S8_S8_S8_PKfflPfPj)
        /*0134*/ 	.word	0x00000018


	//----- nvinfo : EIATTR_REGCOUNT
	.align		4
.L_51:
        /*0138*/ 	.byte	0x04, 0x2f
        /*013a*/ 	.short	(.L_53 - .L_52)
	.align		4
.L_52:
        /*013c*/ 	.word	index@(_ZN13group_norm_v218gn_bwd_cuda_kernelI6__halfLi480ELi1ELi16ELi60ELi4096ELb1ELb1ELi32ELi960ELi960ELi4ELb1ELi1ELb0ELb0ELNS_15WgradSyncMethodE3ENS_16CompileConditionILi900EEEEEvPT_S6_S6_PKS5_S8_S8_S8_PKfflPfPj)
        /*0140*/ 	.word	0x00000080


	//----- nvinfo : EIATTR_FRAME_SIZE
	.align		4
.L_53:
        /*0144*/ 	.byte	0x04, 0x11
        /*0146*/ 	.short	(.L_55 - .L_54)
	.align		4
.L_54:
        /*0148*/ 	.word	index@(_ZN13group_norm_v218gn_bwd_cuda_kernelI6__halfLi480ELi1ELi16ELi60ELi4096ELb1ELb1ELi32ELi960ELi960ELi4ELb1ELi1ELb0ELb0ELNS_15WgradSyncMethodE3ENS_16CompileConditionILi900EEEEEvPT_S6_S6_PKS5_S8_S8_S8_PKfflPfPj)
        /*014c*/ 	.word	0x000001d8


	//----- nvinfo : EIATTR_REGCOUNT
	.align		4
.L_55:
        /*0150*/ 	.byte	0x04, 0x2f
        /*0152*/ 	.short	(.L_57 - .L_56)
	.align		4
.L_56:
        /*0154*/ 	.word	index@(_ZN13group_norm_v218gn_bwd_cuda_kernelI6__halfLi480ELi3ELi16ELi60ELi4096ELb1ELb1ELi16ELi960ELi960ELi4ELb1ELi1ELb1ELb0ELNS_15WgradSyncMethodE3ENS_16CompileConditionILi900EEEEEvPT_S6_S6_PKS5_S8_S8_S8_PKfflPfPj)
        /*0158*/ 	.word	0x00000028


	//----- nvinfo : EIATTR_FRAME_SIZE
	.align		4
.L_57:
        /*015c*/ 	.byte	0x04, 0x11
        /*015e*/ 	.short	(.L_59 - .L_58)
	.align		4
.L_58:
        /*0160*/ 	.word	index@(_ZN13group_norm_v218gn_bwd_cuda_kernelI6__halfLi480ELi3ELi16ELi60ELi4096ELb1ELb1ELi16ELi960ELi960ELi4ELb1ELi1ELb1ELb0ELNS_15WgradSyncMethodE3ENS_16CompileConditionILi900EEEEEvPT_S6_S6_PKS5_S8_S8_S8_PKfflPfPj)
        /*0164*/ 	.word	0x00000020


	//----- nvinfo : EIATTR_REGCOUNT
	.align		4
.L_59:
        /*0168*/ 	.byte	0x04, 0x2f
        /*016a*/ 	.short	(.L_61 - .L_60)
	.align		4
.L_60:
        /*016c*/ 	.word	index@(_ZN13group_norm_v218gn_bwd_cuda_kernelI6__halfLi480ELi2ELi32ELi30ELi4096ELb0ELb1ELi16ELi960ELi960ELi4ELb1ELi1ELb0ELb0ELNS_15WgradSyncMethodE3ENS_16CompileConditionILi900EEEEEvPT_S6_S6_PKS5_S8_S8_S8_PKfflPfPj)
        /*0170*/ 	.word	0x00000040


	//----- nvinfo : EIATTR_FRAME_SIZE
	.align		4
.L_61:
        /*0174*/ 	.byte	0x04, 0x11
        /*0176*/ 	.short	(.L_63 - .L_62)
	.align		4
.L_62:
        /*0178*/ 	.word	index@(_ZN13group_norm_v218gn_bwd_cuda_kernelI6__halfLi480ELi2ELi32ELi30ELi4096ELb0ELb1ELi16ELi960ELi960ELi4ELb1ELi1ELb0ELb0ELNS_15WgradSyncMethodE3ENS_16CompileConditionILi900EEEEEvPT_S6_S6_PKS5_S8_S8_S8_PKfflPfPj)
        /*017c*/ 	.word	0x000000f8


	//----- nvinfo : EIATTR_REGCOUNT
	.align		4
.L_63:
        /*0180*/ 	.byte	0x04, 0x2f
        /*0182*/ 	.short	(.L_65 - .L_64)
	.align		4
.L_64:
        /*0184*/ 	.word	index@(_ZN13group_norm_v218gn_bwd_cuda_kernelI6__halfLi480ELi3ELi32ELi30ELi4096ELb0ELb1ELi256ELi960ELi960ELi4ELb1ELi21ELb1ELb0ELNS_15WgradSyncMethodE3ENS_16CompileConditionILi900EEEEEvPT_S6_S6_PKS5_S8_S8_S8_PKfflPfPj)
        /*0188*/ 	.word	0x00000028


	//----- nvinfo : EIATTR_FRAME_SIZE
	.align		4
.L_65:
        /*018c*/ 	.byte	0x04, 0x11
        /*018e*/ 	.short	(.L_67 - .L_66)
	.align		4
.L_66:
        /*0190*/ 	.word	index@(_ZN13group_norm_v218gn_bwd_cuda_kernelI6__halfLi480ELi3ELi32ELi30ELi4096ELb0ELb1ELi256ELi960ELi960ELi4ELb1ELi21ELb1ELb0ELNS_15WgradSyncMethodE3ENS_16CompileConditionILi900EEEEEvPT_S6_S6_PKS5_S8_S8_S8_PKfflPfPj)
        /*0194*/ 	.word	0x00000028


	//----- nvinfo : EIATTR_REGCOUNT
	.align		4
.L_67:
        /*0198*/ 	.byte	0x04, 0x2f
        /*019a*/ 	.short	(.L_69 - .L_68)
	.align		4
.L_68:
        /*019c*/ 	.word	index@(_ZN13group_norm_v218gn_bwd_cuda_kernelI6__halfLi480ELi3ELi32ELi30ELi4096ELb0ELb1ELi128ELi960ELi960ELi4ELb1ELi10ELb1ELb0ELNS_15WgradSyncMethodE3ENS_16CompileConditionILi900EEEEEvPT_S6_S6_PKS5_S8_S8_S8_PKfflPfPj)
        /*01a0*/ 	.word	0x00000028


	//----- nvinfo : EIATTR_FRAME_SIZE
	.align		4
.L_69:
        /*01a4*/ 	.byte	0x04, 0x11
        /*01a6*/ 	.short	(.L_71 - .L_70)
	.align		4
.L_70:
        /*01a8*/ 	.word	index@(_ZN13group_norm_v218gn_bwd_cuda_kernelI6__halfLi480ELi3ELi32ELi30ELi4096ELb0ELb1ELi128ELi960ELi960ELi4ELb1ELi10ELb1ELb0ELNS_15WgradSyncMethodE3ENS_16CompileConditionILi900EEEEEvPT_S6_S6_PKS5_S8_S8_S8_PKfflPfPj)
        /*01ac*/ 	.word	0x00000028


	//----- nvinfo : EIATTR_REGCOUNT
	.align		4
.L_71:
        /*01b0*/ 	.byte	0x04, 0x2f
        /*01b2*/ 	.short	(.L_73 - .L_72)
	.align		4
.L_72:
        /*01b4*/ 	.word	index@(_ZN13group_norm_v218gn_bwd_cuda_kernelI6__halfLi480ELi3ELi32ELi30ELi4096ELb0ELb1ELi64ELi960ELi960ELi4ELb1ELi5ELb1ELb0ELNS_15WgradSyncMethodE3ENS_16CompileConditionILi900EEEEEvPT_S6_S6_PKS5_S8_S8_S8_PKfflPfPj)
        /*01b8*/ 	.word	0x00000028


	//----- nvinfo : EIATTR_FRAME_SIZE
	.align		4
.L_73:
        /*01bc*/ 	.byte	0x04, 0x11
        /*01be*/ 	.short	(.L_75 - .L_74)
	.align		4
.L_74:
        /*01c0*/ 	.word	index@(_ZN13group_norm_v218gn_bwd_cuda_kernelI6__halfLi480ELi3ELi32ELi30ELi4096ELb0ELb1ELi64ELi960ELi960ELi4ELb1ELi5ELb1ELb0ELNS_15WgradSyncMethodE3ENS_16CompileConditionILi900EEEEEvPT_S6_S6_PKS5_S8_S8_S8_PKfflPfPj)
        /*01c4*/ 	.word	0x00000028


	//----- nvinfo : EIATTR_REGCOUNT
	.align		4
.L_75:
        /*01c8*/ 	.byte	0x04, 0x2f
        /*01ca*/ 	.short	(.L_77 - .L_76)
	.align		4
.L_76:
        /*01cc*/ 	.word	index@(_ZN13group_norm_v218gn_bwd_cuda_kernelI6__halfLi480ELi3ELi32ELi30ELi4096ELb0ELb1ELi32ELi960ELi960ELi4ELb1ELi2ELb1ELb0ELNS_15WgradSyncMethodE3ENS_16CompileConditionILi900EEEEEvPT_S6_S6_PKS5_S8_S8_S8_PKfflPfPj)
        /*01d0*/ 	.word	0x00000028


	//----- nvinfo : EIATTR_FRAME_SIZE
	.align		4
.L_77:
        /*01d4*/ 	.byte	0x04, 0x11
        /*01d6*/ 	.short	(.L_79 - .L_78)
	.align		4
.L_78:
        /*01d8*/ 	.word	index@(_ZN13group_norm_v218gn_bwd_cuda_kernelI6__halfLi480ELi3ELi32ELi30ELi4096ELb0ELb1ELi32ELi960ELi960ELi4ELb1ELi2ELb1ELb0ELNS_15WgradSyncMethodE3ENS_16CompileConditionILi900EEEEEvPT_S6_S6_PKS5_S8_S8_S8_PKfflPfPj)
        /*01dc*/ 	.word	0x00000028


	//----- nvinfo : EIATTR_REGCOUNT
	.align		4
.L_79:
        /*01e0*/ 	.byte	0x04, 0x2f
        /*01e2*/ 	.short	(.L_81 - .L_80)
	.align		4
.L_80:
        /*01e4*/ 	.word	index@(_ZN13group_norm_v218gn_bwd_cuda_kernelI6__halfLi480ELi1ELi32ELi30ELi4096ELb0ELb1ELi32ELi960ELi960ELi4ELb1ELi1ELb0ELb0ELNS_15WgradSyncMethodE3ENS_16CompileConditionILi900EEEEEvPT_S6_S6_PKS5_S8_S8_S8_PKfflPfPj)
        /*01e8*/ 	.word	0x00000080


	//----- nvinfo : EIATTR_FRAME_SIZE
	.align		4
.L_81:
        /*01ec*/ 	.byte	0x04, 0x11
        /*01ee*/ 	.short	(.L_83 - .L_82)
	.align		4
.L_82:
        /*01f0*/ 	.word	index@(_ZN13group_norm_v218gn_bwd_cuda_kernelI6__halfLi480ELi1ELi32ELi30ELi4096ELb0ELb1ELi32ELi960ELi960ELi4ELb1ELi1ELb0ELb0ELNS_15WgradSyncMethodE3ENS_16CompileConditionILi900EEEEEvPT_S6_S6_PKS5_S8_S8_S8_PKfflPfPj)
        /*01f4*/ 	.word	0x00000178


	//----- nvinfo : EIATTR_REGCOUNT
	.align		4
.L_83:
        /*01f8*/ 	.byte	0x04, 0x2f
        /*01fa*/ 	.short	(.L_85 - .L_84)
	.align		4
.L_84:
        /*01fc*/ 	.word	index@(_ZN13group_norm_v218gn_bwd_cuda_kernelI6__halfLi480ELi3ELi32ELi30ELi4096ELb0ELb1ELi16ELi960ELi960ELi4ELb1ELi1ELb1ELb0ELNS_15WgradSyncMethodE3ENS_16CompileConditionILi900EEEEEvPT_S6_S6_PKS5_S8_S8_S8_PKfflPfPj)
        /*0200*/ 	.word	0x00000028


	//----- nvinfo : EIATTR_FRAME_SIZE
	.align		4
.L_85:
        /*0204*/ 	.byte	0x04, 0x11
        /*0206*/ 	.short	(.L_87 - .L_86)
	.align		4
.L_86:
        /*0208*/ 	.word	index@(_ZN13group_norm_v218gn_bwd_cuda_kernelI6__halfLi480ELi3ELi32ELi30ELi4096ELb0ELb1ELi16ELi960ELi960ELi4ELb1ELi1ELb1ELb0ELNS_15WgradSyncMethodE3ENS_16CompileConditionILi900EEEEEvPT_S6_S6_PKS5_S8_S8_S8_PKfflPfPj)
        /*020c*/ 	.word	0x000001e8


	//----- nvinfo : EIATTR_REGCOUNT
	.align		4
.L_87:
        /*0210*/ 	.byte	0x04, 0x2f
        /*0212*/ 	.short	(.L_89 - .L_88)
	.align		4
.L_88:
        /*0214*/ 	.word	index@(_ZN13group_norm_v214gn_cuda_kernelI13__nv_bfloat16Li480ELi2ELi16ELi60ELi4096ELb1ELi32ELi960ELi960ELi4ELb1ELi2ELb0ELb0ENS_16CompileConditionILi900EEEEEvPT_PKS4_S7_S7_flPfS8_Pj)
        /*0218*/ 	.word	0x00000040


	//----- nvinfo : EIATTR_FRAME_SIZE
	.align		4
.L_89:
        /*021c*/ 	.byte	0x04, 0x11
        /*021e*/ 	.short	(.L_91 - .L_90)
	.align		4
.L_90:
        /*0220*/ 	.word	index@(_ZN13group_norm_v214gn_cuda_kernelI13__nv_bfloat16Li480ELi2ELi16ELi60ELi4096ELb1ELi32ELi960ELi960ELi4ELb1ELi2ELb0ELb0ENS_16CompileConditionILi900EEEEEvPT_PKS4_S7_S7_flPfS8_Pj)
        /*0224*/ 	.word	0x00000158


	//----- nvinfo : EIATTR_REGCOUNT
	.align		4
.L_91:
        /*0228*/ 	.byte	0x04, 0x2f
        /*022a*/ 	.short	(.L_93 - .L_92)
	.align		4
.L_92:
        /*022c*/ 	.word	index@(_ZN13group_norm_v214gn_cuda_kernelI13__nv_bfloat16Li480ELi3ELi16ELi60ELi4096ELb1ELi16ELi960ELi960ELi4ELb1ELi1ELb0ELb0ENS_16CompileConditionILi900EEEEEvPT_PKS4_S7_S7_flPfS8_Pj)
        /*0230*/ 	.word	0x00000028


	//----- nvinfo : EIATTR_FRAME_SIZE
	.align		4
.L_93:
        /*0234*/ 	.byte	0x04, 0x11
        /*0236*/ 	.short	(.L_95 - .L_94)
	.align		4
.L_94:
        /*0238*/ 	.word	index@(_ZN13group_norm_v214gn_cuda_kernelI13__nv_bfloat16Li480ELi3ELi16ELi60ELi4096ELb1ELi16ELi960ELi960ELi4ELb1ELi1ELb0ELb0ENS_16CompileConditionILi900EEEEEvPT_PKS4_S7_S7_flPfS8_Pj)
        /*023c*/ 	.word	0x000000d0


	//----- nvinfo : EIATTR_REGCOUNT
	.align		4
.L_95:
        /*0240*/ 	.byte	0x04, 0x2f
        /*0242*/ 	.short	(.L_97 - .L_96)
	.align		4
.L_96:
        /*0244*/ 	.word	index@(_ZN13group_norm_v214gn_cuda_kernelI13__nv_bfloat16Li480ELi1ELi16ELi60ELi4096ELb1ELi64ELi960ELi960ELi4ELb1ELi2ELb0ELb0ENS_16CompileConditionILi900EEEEEvPT_PKS4_S7_S7_flPfS8_Pj)
        /*0248*/ 	.word	0x00000080


	//----- nvinfo : EIATTR_FRAME_SIZE
	.align		4
.L_97:
        /*024c*/ 	.byte	0x04, 0x11
        /*024e*/ 	.short	(.L_99 - .L_98)
	.align		4
.L_98:
        /*0250*/ 	.word	index@(_ZN13group_norm_v214gn_cuda_kernelI13__nv_bfloat16Li480ELi1ELi16ELi60ELi4096ELb1ELi64ELi960ELi960ELi4ELb1ELi2ELb0ELb0ENS_16CompileConditionILi900EEEEEvPT_PKS4_S7_S7_flPfS8_Pj)
        /*0254*/ 	.word	0x000002e0


	//----- nvinfo : EIATTR_REGCOUNT
	.align		4
.L_99:
        /*0258*/ 	.byte	0x04, 0x2f
        /*025a*/ 	.short	(.L_101 - .L_100)
	.align		4
.L_100:
        /*025c*/ 	.word	index@(_ZN13group_norm_v214gn_cuda_kernelI13__nv_bfloat16Li480ELi1ELi16ELi60ELi4096ELb1ELi32ELi960ELi960ELi4ELb1ELi1ELb0ELb0ENS_16CompileConditionILi900EEEEEvPT_PKS4_S7_S7_flPfS8_Pj)
        /*0260*/ 	.word	0x00000080


	//----- nvinfo : EIATTR_FRAME_SIZE
	.align		4
.L_101:
        /*0264*/ 	.byte	0x04, 0x11
        /*0266*/ 	.short	(.L_103 - .L_102)
	.align		4
.L_102:
        /*0268*/ 	.word	index@(_ZN13group_norm_v214gn_cuda_kernelI13__nv_bfloat16Li480ELi1ELi16ELi60ELi4096ELb1ELi32ELi960ELi960ELi4ELb1ELi1ELb0ELb0ENS_16CompileConditionILi900EEEEEvPT_PKS4_S7_S7_flPfS8_Pj)
        /*026c*/ 	.word	0x00000028


	//----- nvinfo : EIATTR_REGCOUNT
	.align		4
.L_103:
        /*0270*/ 	.byte	0x04, 0x2f
        /*0272*/ 	.short	(.L_105 - .L_104)
	.align		4
.L_104:
        /*0274*/ 	.word	index@(_ZN13group_norm_v214gn_cuda_kernelI13__nv_bfloat16Li480ELi2ELi32ELi30ELi4096ELb0ELi32ELi960ELi960ELi4ELb1ELi2ELb0ELb0ENS_16CompileConditionILi900EEEEEvPT_PKS4_S7_S7_flPfS8_Pj)
        /*0278*/ 	.word	0x00000040


	//----- nvinfo : EIATTR_FRAME_SIZE
	.align		4
.L_105:
        /*027c*/ 	.byte	0x04, 0x11
        /*027e*/ 	.short	(.L_107 - .L_106)
	.align		4
.L_106:
        /*0280*/ 	.word	index@(_ZN13group_norm_v214gn_cuda_kernelI13__nv_bfloat16Li480ELi2ELi32ELi30ELi4096ELb0ELi32ELi960ELi960ELi4ELb1ELi2ELb0ELb0ENS_16CompileConditionILi900EEEEEvPT_PKS4_S7_S7_flPfS8_Pj)
        /*0284*/ 	.word	0x00000198


	//----- nvinfo : EIATTR_REGCOUNT
	.align		4
.L_107:
        /*0288*/ 	.byte	0x04, 0x2f
        /*028a*/ 	.short	(.L_109 - .L_108)
	.align		4
.L_108:
        /*028c*/ 	.word	index@(_ZN13group_norm_v214gn_cuda_kernelI13__nv_bfloat16Li480ELi3ELi32ELi30ELi4096ELb0ELi16ELi960ELi960ELi4ELb1ELi1ELb0ELb0ENS_16CompileConditionILi900EEEEEvPT_PKS4_S7_S7_flPfS8_Pj)
        /*0290*/ 	.word	0x00000028


	//----- nvinfo : EIATTR_FRAME_SIZE
	.align		4
.L_109:
        /*0294*/ 	.byte	0x04, 0x11
        /*0296*/ 	.short	(.L_111 - .L_110)
	.align		4
.L_110:
        /*0298*/ 	.word	index@(_ZN13group_norm_v214gn_cuda_kernelI13__nv_bfloat16Li480ELi3ELi32ELi30ELi4096ELb0ELi16ELi960ELi960ELi4ELb1ELi1ELb0ELb0ENS_16CompileConditionILi900EEEEEvPT_PKS4_S7_S7_flPfS8_Pj)
        /*029c*/ 	.word	0x000000a8


	//----- nvinfo : EIATTR_REGCOUNT
	.align		4
.L_111:
        /*02a0*/ 	.byte	0x04, 0x2f
        /*02a2*/ 	.short	(.L_113 - .L_112)
	.align		4
.L_112:
        /*02a4*/ 	.word	index@(_ZN13group_norm_v214gn_cuda_kernelI13__nv_bfloat16Li480ELi1ELi32ELi30ELi4096ELb0ELi64ELi960ELi960ELi4ELb1ELi2ELb0ELb0ENS_16CompileConditionILi900EEEEEvPT_PKS4_S7_S7_flPfS8_Pj)
        /*02a8*/ 	.word	0x00000080


	//----- nvinfo : EIATTR_FRAME_SIZE
	.align		4
.L_113:
        /*02ac*/ 	.byte	0x04, 0x11
        /*02ae*/ 	.short	(.L_115 - .L_114)
	.align		4
.L_114:
        /*02b0*/ 	.word	index@(_ZN13group_norm_v214gn_cuda_kernelI13__nv_bfloat16Li480ELi1ELi32ELi30ELi4096ELb0ELi64ELi960ELi960ELi4ELb1ELi2ELb0ELb0ENS_16CompileConditionILi900EEEEEvPT_PKS4_S7_S7_flPfS8_Pj)
        /*02b4*/ 	.word	0x000002c8


	//----- nvinfo : EIATTR_REGCOUNT
	.align		4
.L_115:
        /*02b8*/ 	.byte	0x04, 0x2f
        /*02ba*/ 	.short	(.L_117 - .L_116)
	.align		4
.L_116:
        /*02bc*/ 	.word	index@(_ZN13group_norm_v214gn_cuda_kernelI13__nv_bfloat16Li480ELi1ELi32ELi30ELi4096ELb0ELi32ELi960ELi960ELi4ELb1ELi1ELb0ELb0ENS_16CompileConditionILi900EEEEEvPT_PKS4_S7_S7_flPfS8_Pj)
        /*02c0*/ 	.word	0x00000080


	//----- nvinfo : EIATTR_FRAME_SIZE
	.align		4
.L_117:
        /*02c4*/ 	.byte	0x04, 0x11
        /*02c6*/ 	.short	(.L_119 - .L_118)
	.align		4
.L_118:
        /*02c8*/ 	.word	index@(_ZN13group_norm_v214gn_cuda_kernelI13__nv_bfloat16Li480ELi1ELi32ELi30ELi4096ELb0ELi32ELi960ELi960ELi4ELb1ELi1ELb0ELb0ENS_16CompileConditionILi900EEEEEvPT_PKS4_S7_S7_flPfS8_Pj)
        /*02cc*/ 	.word	0x00000038


	//----- nvinfo : EIATTR_REGCOUNT
	.align		4
.L_119:
        /*02d0*/ 	.byte	0x04, 0x2f
        /*02d2*/ 	.short	(.L_121 - .L_120)
	.align		4
.L_120:
        /*02d4*/ 	.word	index@(_ZN13group_norm_v218gn_bwd_cuda_kernelI13__nv_bfloat16Li480ELi2ELi16ELi60ELi4096ELb1ELb1ELi16ELi960ELi960ELi4ELb1ELi1ELb0ELb0ELNS_15WgradSyncMethodE3ENS_16CompileConditionILi900EEEEEvPT_S6_S6_PKS5_S8_S8_S8_PKfflPfPj)
        /*02d8*/ 	.word	0x00000040


	//----- nvinfo : EIATTR_FRAME_SIZE
	.align		4
.L_121:
        /*02dc*/ 	.byte	0x04, 0x11
        /*02de*/ 	.short	(.L_123 - .L_122)
	.align		4
.L_122:
        /*02e0*/ 	.word	index@(_ZN13group_norm_v218gn_bwd_cuda_kernelI13__nv_bfloat16Li480ELi2ELi16ELi60ELi4096ELb1ELb1ELi16ELi960ELi960ELi4ELb1ELi1ELb0ELb0ELNS_15WgradSyncMethodE3ENS_16CompileConditionILi900EEEEEvPT_S6_S6_PKS5_S8_S8_S8_PKfflPfPj)
        /*02e4*/ 	.word	0x00000160


	//----- nvinfo : EIATTR_REGCOUNT
	.align		4
.L_123:
        /*02e8*/ 	.byte	0x04, 0x2f
        /*02ea*/ 	.short	(.L_125 - .L_124)
	.align		4
.L_124:
        /*02ec*/ 	.word	index@(_ZN13group_norm_v218gn_bwd_cuda_kernelI13__nv_bfloat16Li480ELi3ELi16ELi60ELi4096ELb1ELb1ELi256ELi960ELi960ELi4ELb1ELi21ELb1ELb0ELNS_15WgradSyncMethodE3ENS_16CompileConditionILi900EEEEEvPT_S6_S6_PKS5_S8_S8_S8_PKfflPfPj)
        /*02f0*/ 	.word	0x00000028


	//----- nvinfo : EIATTR_FRAME_SIZE
	.align		4
.L_125:
        /*02f4*/ 	.byte	0x04, 0x11
        /*02f6*/ 	.short	(.L_127 - .L_126)
	.align		4
.L_126:
        /*02f8*/ 	.word	index@(_ZN13group_norm_v218gn_bwd_cuda_kernelI13__nv_bfloat16Li480ELi3ELi16ELi60ELi4096ELb1ELb1ELi256ELi960ELi960ELi4ELb1ELi21ELb1ELb0ELNS_15WgradSyncMethodE3ENS_16CompileConditionILi900EEEEEvPT_S6_S6_PKS5_S8_S8_S8_PKfflPfPj)
        /*02fc*/ 	.word	0x00000018


	//----- nvinfo : EIATTR_REGCOUNT
	.align		4
.L_127:
        /*0300*/ 	.byte	0x04, 0x2f
        /*0302*/ 	.short	(.L_129 - .L_128)
	.align		4
.L_128:
        /*0304*/ 	.word	index@(_ZN13group_norm_v218gn_bwd_cuda_kernelI13__nv_bfloat16Li480ELi3ELi16ELi60ELi4096ELb1ELb1ELi128ELi960ELi960ELi4ELb1ELi10ELb1ELb0ELNS_15WgradSyncMethodE3ENS_16CompileConditionILi900EEEEEvPT_S6_S6_PKS5_S8_S8_S8_PKfflPfPj)
        /*0308*/ 	.word	0x00000028


	//----- nvinfo : EIATTR_FRAME_SIZE
	.align		4
.L_129:
        /*030c*/ 	.byte	0x04, 0x11
        /*030e*/ 	.short	(.L_131 - .L_130)
	.align		4
.L_130:
        /*0310*/ 	.word	index@(_ZN13group_norm_v218gn_bwd_cuda_kernelI13__nv_bfloat16Li480ELi3ELi16ELi60ELi4096ELb1ELb1ELi128ELi960ELi960ELi4ELb1ELi10ELb1ELb0ELNS_15WgradSyncMethodE3ENS_16CompileConditionILi900EEEEEvPT_S6_S6_PKS5_S8_S8_S8_PKfflPfPj)
        /*0314*/ 	.word	0x00000018


	//----- nvinfo : EIATTR_REGCOUNT
	.align		4
.L_131:
        /*0318*/ 	.byte	0x04, 0x2f
        /*031a*/ 	.short	(.L_133 - .L_132)
	.align		4
.L_132:
        /*031c*/ 	.word	index@(_ZN13group_norm_v218gn_bwd_cuda_kernelI13__nv_bfloat16Li480ELi3ELi16ELi60ELi4096ELb1ELb1ELi64ELi960ELi960ELi4ELb1ELi5ELb1ELb0ELNS_15WgradSyncMethodE3ENS_16CompileConditionILi900EEEEEvPT_S6_S6_PKS5_S8_S8_S8_PKfflPfPj)
        /*0320*/ 	.word	0x00000028


	//----- nvinfo : EIATTR_FRAME_SIZE
	.align		4
.L_133:
        /*0324*/ 	.byte	0x04, 0x11
        /*0326*/ 	.short	(.L_135 - .L_134)
	.align		4
.L_134:
        /*0328*/ 	.word	index@(_ZN13group_norm_v218gn_bwd_cuda_kernelI13__nv_bfloat16Li480ELi3ELi16ELi60ELi4096ELb1ELb1ELi64ELi960ELi960ELi4ELb1ELi5ELb1ELb0ELNS_15WgradSyncMethodE3ENS_16CompileConditionILi900EEEEEvPT_S6_S6_PKS5_S8_S8_S8_PKfflPfPj)
        /*032c*/ 	.word	0x00000018


	//----- nvinfo : EIATTR_REGCOUNT
	.align		4
.L_135:
        /*0330*/ 	.byte	0x04, 0x2f
        /*0332*/ 	.short	(.L_137 - .L_136)
	.align		4
.L_136:
        /*0334*/ 	.word	index@(_ZN13group_norm_v218gn_bwd_cuda_kernelI13__nv_bfloat16Li480ELi3ELi16ELi60ELi4096ELb1ELb1ELi32ELi960ELi960ELi4ELb1ELi2ELb1ELb0ELNS_15WgradSyncMethodE3ENS_16CompileConditionILi900EEEEEvPT_S6_S6_PKS5_S8_S8_S8_PKfflPfPj)
        /*0338*/ 	.word	0x00000028


	//----- nvinfo : EIATTR_FRAME_SIZE
	.align		4
.L_137:
        /*033c*/ 	.byte	0x04, 0x11
        /*033e*/ 	.short	(.L_139 - .L_138)
	.align		4
.L_138:
        /*0340*/ 	.word	index@(_ZN13group_norm_v218gn_bwd_cuda_kernelI13__nv_bfloat16Li480ELi3ELi16ELi60ELi4096ELb1ELb1ELi32ELi960ELi960ELi4ELb1ELi2ELb1ELb0ELNS_15WgradSyncMethodE3ENS_16CompileConditionILi900EEEEEvPT_S6_S6_PKS5_S8_S8_S8_PKfflPfPj)
        /*0344*/ 	.word	0x00000018


	//----- nvinfo : EIATTR_REGCOUNT
	.align		4
.L_139:
        /*0348*/ 	.byte	0x04, 0x2f
        /*034a*/ 	.short	(.L_141 - .L_140)
	.align		4
.L_140:
        /*034c*/ 	.word	index@(_ZN13group_norm_v218gn_bwd_cuda_kernelI13__nv_bfloat16Li480ELi1ELi16ELi60ELi4096ELb1ELb1ELi32ELi960ELi960ELi4ELb1ELi1ELb0ELb0ELNS_15WgradSyncMethodE3ENS_16CompileConditionILi900EEEEEvPT_S6_S6_PKS5_S8_S8_S8_PKfflPfPj)
        /*0350*/ 	.word	0x00000080


	//----- nvinfo : EIATTR_FRAME_SIZE
	.align		4
.L_141:
        /*0354*/ 	.byte	0x04, 0x11
        /*0356*/ 	.short	(.L_143 - .L_142)
	.align		4
.L_142:
        /*0358*/ 	.word	index@(_ZN13group_norm_v218gn_bwd_cuda_kernelI13__nv_bfloat16Li480ELi1ELi16ELi60ELi4096ELb1ELb1ELi32ELi960ELi960ELi4ELb1ELi1ELb0ELb0ELNS_15WgradSyncMethodE3ENS_16CompileConditionILi900EEEEEvPT_S6_S6_PKS5_S8_S8_S8_PKfflPfPj)
        /*035c*/ 	.word	0x000001f0


	//----- nvinfo : EIATTR_REGCOUNT
	.align		4
.L_143:
        /*0360*/ 	.byte	0x04, 0x2f
        /*0362*/ 	.short	(.L_145 - .L_144)
	.align		4
.L_144:
        /*0364*/ 	.word	index@(_ZN13group_norm_v218gn_bwd_cuda_kernelI13__nv_bfloat16Li480ELi3ELi16ELi60ELi4096ELb1ELb1ELi16ELi960ELi960ELi4ELb1ELi1ELb1ELb0ELNS_15WgradSyncMethodE3ENS_16CompileConditionILi900EEEEEvPT_S6_S6_PKS5_S8_S8_S8_PKfflPfPj)
        /*0368*/ 	.word	0x00000028


	//----- nvinfo : EIATTR_FRAME_SIZE
	.align		4
.L_145:
        /*036c*/ 	.byte	0x04, 0x11
        /*036e*/ 	.short	(.L_147 - .L_146)
	.align		4
.L_146:
        /*0370*/ 	.word	index@(_ZN13group_norm_v218gn_bwd_cuda_kernelI13__nv_bfloat16Li480ELi3ELi16ELi60ELi4096ELb1ELb1ELi16ELi960ELi960ELi4ELb1ELi1ELb1ELb0ELNS_15WgradSyncMethodE3ENS_16CompileConditionILi900EEEEEvPT_S6_S6_PKS5_S8_S8_S8_PKfflPfPj)
        /*0374*/ 	.word	0x00000020


	//----- nvinfo : EIATTR_REGCOUNT
	.align		4
.L_147:
        /*0378*/ 	.byte	0x04, 0x2f
        /*037a*/ 	.short	(.L_149 - .L_148)
	.align		4
.L_148:
        /*037c*/ 	.word	index@(_ZN13group_norm_v218gn_bwd_cuda_kernelI13__nv_bfloat16Li480ELi2ELi32ELi30ELi4096ELb0ELb1ELi16ELi960ELi960ELi4ELb1ELi1ELb0ELb0ELNS_15WgradSyncMethodE3ENS_16CompileConditionILi900EEEEEvPT_S6_S6_PKS5_S8_S8_S8_PKfflPfPj)
        /*0380*/ 	.word	0x00000040


	//----- nvinfo : EIATTR_FRAME_SIZE
	.align		4
.L_149:
        /*0384*/ 	.byte	0x04, 0x11
        /*0386*/ 	.short	(.L_151 - .L_150)
	.align		4
.L_150:
        /*0388*/ 	.word	index@(_ZN13group_norm_v218gn_bwd_cuda_kernelI13__nv_bfloat16Li480ELi2ELi32ELi30ELi4096ELb0ELb1ELi16ELi960ELi960ELi4ELb1ELi1ELb0ELb0ELNS_15WgradSyncMethodE3ENS_16CompileConditionILi900EEEEEvPT_S6_S6_PKS5_S8_S8_S8_PKfflPfPj)
        /*038c*/ 	.word	0x00000150


	//----- nvinfo : EIATTR_REGCOUNT
	.align		4
.L_151:
        /*0390*/ 	.byte	0x04, 0x2f
        /*0392*/ 	.short	(.L_153 - .L_152)
	.align		4
.L_152:
        /*0394*/ 	.word	index@(_ZN13group_norm_v218gn_bwd_cuda_kernelI13__nv_bfloat16Li480ELi3ELi32ELi30ELi4096ELb0ELb1ELi256ELi960ELi960ELi4ELb1ELi21ELb1ELb0ELNS_15WgradSyncMethodE3ENS_16CompileConditionILi900EEEEEvPT_S6_S6_PKS5_S8_S8_S8_PKfflPfPj)
        /*0398*/ 	.word	0x00000028


	//----- nvinfo : EIATTR_FRAME_SIZE
	.align		4
.L_153:
        /*039c*/ 	.byte	0x04, 0x11
        /*039e*/ 	.short	(.L_155 - .L_154)
	.align		4
.L_154:
        /*03a0*/ 	.word	index@(_ZN13group_norm_v218gn_bwd_cuda_kernelI13__nv_bfloat16Li480ELi3ELi32ELi30ELi4096ELb0ELb1ELi256ELi960ELi960ELi4ELb1ELi21ELb1ELb0ELNS_15WgradSyncMethodE3ENS_16CompileConditionILi900EEEEEvPT_S6_S6_PKS5_S8_S8_S8_PKfflPfPj)
        /*03a4*/ 	.word	0x00000028


	//----- nvinfo : EIATTR_REGCOUNT
	.align		4
.L_155:
        /*03a8*/ 	.byte	0x04, 0x2f
        /*03aa*/ 	.short	(.L_157 - .L_156)
	.align		4
.L_156:
        /*03ac*/ 	.word	index@(_ZN13group_norm_v218gn_bwd_cuda_kernelI13__nv_bfloat16Li480ELi3ELi32ELi30ELi4096ELb0ELb1ELi128ELi960ELi960ELi4ELb1ELi10ELb1ELb0ELNS_15WgradSyncMethodE3ENS_16CompileConditionILi900EEEEEvPT_S6_S6_PKS5_S8_S8_S8_PKfflPfPj)
        /*03b0*/ 	.word	0x00000028


	//----- nvinfo : EIATTR_FRAME_SIZE
	.align		4
.L_157:
        /*03b4*/ 	.byte	0x04, 0x11
        /*03b6*/ 	.short	(.L_159 - .L_158)
	.align		4
.L_158:
        /*03b8*/ 	.word	index@(_ZN13group_norm_v218gn_bwd_cuda_kernelI13__nv_bfloat16Li480ELi3ELi32ELi30ELi4096ELb0ELb1ELi128ELi960ELi960ELi4ELb1ELi10ELb1ELb0ELNS_15WgradSyncMethodE3ENS_16CompileConditionILi900EEEEEvPT_S6_S6_PKS5_S8_S8_S8_PKfflPfPj)
        /*03bc*/ 	.word	0x00000028


	//----- nvinfo : EIATTR_REGCOUNT
	.align		4
.L_159:
        /*03c0*/ 	.byte	0x04, 0x2f
        /*03c2*/ 	.short	(.L_161 - .L_160)
	.align		4
.L_160:
        /*03c4*/ 	.word	index@(_ZN13group_norm_v218gn_bwd_cuda_kernelI13__nv_bfloat16Li480ELi3ELi32ELi30ELi4096ELb0ELb1ELi64ELi960ELi960ELi4ELb1ELi5ELb1ELb0ELNS_15WgradSyncMethodE3ENS_16CompileConditionILi900EEEEEvPT_S6_S6_PKS5_S8_S8_S8_PKfflPfPj)
        /*03c8*/ 	.word	0x00000028


	//----- nvinfo : EIATTR_FRAME_SIZE
	.align		4
.L_161:
        /*03cc*/ 	.byte	0x04, 0x11
        /*03ce*/ 	.short	(.L_163 - .L_162)
	.align		4
.L_162:
        /*03d0*/ 	.word	index@(_ZN13group_norm_v218gn_bwd_cuda_kernelI13__nv_bfloat16Li480ELi3ELi32ELi30ELi4096ELb0ELb1ELi64ELi960ELi960ELi4ELb1ELi5ELb1ELb0ELNS_15WgradSyncMethodE3ENS_16CompileConditionILi900EEEEEvPT_S6_S6_PKS5_S8_S8_S8_PKfflPfPj)
        /*03d4*/ 	.word	0x00000028


	//----- nvinfo : EIATTR_REGCOUNT
	.align		4
.L_163:
        /*03d8*/ 	.byte	0x04, 0x2f
        /*03da*/ 	.short	(.L_165 - .L_164)
	.align		4
.L_164:
        /*03dc*/ 	.word	index@(_ZN13group_norm_v218gn_bwd_cuda_kernelI13__nv_bfloat16Li480ELi3ELi32ELi30ELi4096ELb0ELb1ELi32ELi960ELi960ELi4ELb1ELi2ELb1ELb0ELNS_15WgradSyncMethodE3ENS_16CompileConditionILi900EEEEEvPT_S6_S6_PKS5_S8_S8_S8_PKfflPfPj)
        /*03e0*/ 	.word	0x00000028


	//----- nvinfo : EIATTR_FRAME_SIZE
	.align		4
.L_165:
        /*03e4*/ 	.byte	0x04, 0x11
        /*03e6*/ 	.short	(.L_167 - .L_166)
	.align		4
.L_166:
        /*03e8*/ 	.word	index@(_ZN13group_norm_v218gn_bwd_cuda_kernelI13__nv_bfloat16Li480ELi3ELi32ELi30ELi4096ELb0ELb1ELi32ELi960ELi960ELi4ELb1ELi2ELb1ELb0ELNS_15WgradSyncMethodE3ENS_16CompileConditionILi900EEEEEvPT_S6_S6_PKS5_S8_S8_S8_PKfflPfPj)
        /*03ec*/ 	.word	0x00000028


	//----- nvinfo : EIATTR_REGCOUNT
	.align		4
.L_167:
        /*03f0*/ 	.byte	0x04, 0x2f
        /*03f2*/ 	.short	(.L_169 - .L_168)
	.align		4
.L_168:
        /*03f4*/ 	.word	index@(_ZN13group_norm_v218gn_bwd_cuda_kernelI13__nv_bfloat16Li480ELi1ELi32ELi30ELi4096ELb0ELb1ELi32ELi960ELi960ELi4ELb1ELi1ELb0ELb0ELNS_15WgradSyncMethodE3ENS_16CompileConditionILi900EEEEEvPT_S6_S6_PKS5_S8_S8_S8_PKfflPfPj)
        /*03f8*/ 	.word	0x00000080


	//----- nvinfo : EIATTR_FRAME_SIZE
	.align		4
.L_169:
        /*03fc*/ 	.byte	0x04, 0x11
        /*03fe*/ 	.short	(.L_171 - .L_170)
	.align		4
.L_170:
        /*0400*/ 	.word	index@(_ZN13group_norm_v218gn_bwd_cuda_kernelI13__nv_bfloat16Li480ELi1ELi32ELi30ELi4096ELb0ELb1ELi32ELi960ELi960ELi4ELb1ELi1ELb0ELb0ELNS_15WgradSyncMethodE3ENS_16CompileConditionILi900EEEEEvPT_S6_S6_PKS5_S8_S8_S8_PKfflPfPj)
        /*0404*/ 	.word	0x000001e0


	//----- nvinfo : EIATTR_REGCOUNT
	.align		4
.L_171:
        /*0408*/ 	.byte	0x04, 0x2f
        /*040a*/ 	.short	(.L_173 - .L_172)
	.align		4
.L_172:
        /*040c*/ 	.word	index@(_ZN13group_norm_v218gn_bwd_cuda_kernelI13__nv_bfloat16Li480ELi3ELi32ELi30ELi4096ELb0ELb1ELi16ELi960ELi960ELi4ELb1ELi1ELb1ELb0ELNS_15WgradSyncMethodE3ENS_16CompileConditionILi900EEEEEvPT_S6_S6_PKS5_S8_S8_S8_PKfflPfPj)
        /*0410*/ 	.word	0x00000028


	//----- nvinfo : EIATTR_FRAME_SIZE
	.align		4
.L_173:
        /*0414*/ 	.byte	0x04, 0x11
        /*0416*/ 	.short	(.L_175 - .L_174)
	.align		4
.L_174:
        /*0418*/ 	.word	index@(_ZN13group_norm_v218gn_bwd_cuda_kernelI13__nv_bfloat16Li480ELi3ELi32ELi30ELi4096ELb0ELb1ELi16ELi960ELi960ELi4ELb1ELi1ELb1ELb0ELNS_15WgradSyncMethodE3ENS_16CompileConditionILi900EEEEEvPT_S6_S6_PKS5_S8_S8_S8_PKfflPfPj)
        /*041c*/ 	.word	0x00000040


	//----- nvinfo : EIATTR_MIN_STACK_SIZE
	.align		4
.L_175:
        /*0420*/ 	.byte	0x04, 0x12
        /*0422*/ 	.short	(.L_177 - .L_176)
	.align		4
.L_176:
        /*0424*/ 	.word	index@(_ZN13group_norm_v218gn_bwd_cuda_kernelI13__nv_bfloat16Li480ELi3ELi32ELi30ELi4096ELb0ELb1ELi16ELi960ELi960ELi4ELb1ELi1ELb1ELb0ELNS_15WgradSyncMethodE3ENS_16CompileConditionILi900EEEEEvPT_S6_S6_PKS5_S8_S8_S8_PKfflPfPj)
        /*0428*/ 	.word	0x00000040


	//----- nvinfo : EIATTR_MIN_STACK_SIZE
	.align		4
.L_177:
        /*042c*/ 	.byte	0x04, 0x12
        /*042e*/ 	.short	(.L_179 - .L_178)
	.align		4
.L_178:
        /*0430*/ 	.word	index@(_ZN13group_norm_v218gn_bwd_cuda_kernelI13__nv_bfloat16Li480ELi1ELi32ELi30ELi4096ELb0ELb1ELi32ELi960ELi960ELi4ELb1ELi1ELb0ELb0ELNS_15WgradSyncMethodE3ENS_16CompileConditionILi900EEEEEvPT_S6_S6_PKS5_S8_S8_S8_PKfflPfPj)
        /*0434*/ 	.word	0x000001e0


	//----- nvinfo : EIATTR_MIN_STACK_SIZE
	.align		4
.L_179:
        /*0438*/ 	.byte	0x04, 0x12
        /*043a*/ 	.short	(.L_181 - .L_180)
	.align		4
.L_180:
        /*043c*/ 	.word	index@(_ZN13group_norm_v218gn_bwd_cuda_kernelI13__nv_bfloat16Li480ELi3ELi32ELi30ELi4096ELb0ELb1ELi32ELi960ELi960ELi4ELb1ELi2ELb1ELb0ELNS_15WgradSyncMethodE3ENS_16CompileConditionILi900EEEEEvPT_S6_S6_PKS5_S8_S8_S8_PKfflPfPj)
        /*0440*/ 	.word	0x00000028


	//----- nvinfo : EIATTR_MIN_STACK_SIZE
	.align		4
.L_181:
        /*0444*/ 	.byte	0x04, 0x12
        /*0446*/ 	.short	(.L_183 - .L_182)
	.align		4
.L_182:
        /*0448*/ 	.word	index@(_ZN13group_norm_v218gn_bwd_cuda_kernelI13__nv_bfloat16Li480ELi3ELi32ELi30ELi4096ELb0ELb1ELi64ELi960ELi960ELi4ELb1ELi5ELb1ELb0ELNS_15WgradSyncMethodE3ENS_16CompileConditionILi900EEEEEvPT_S6_S6_PKS5_S8_S8_S8_PKfflPfPj)
        /*044c*/ 	.word	0x00000028


	//----- nvinfo : EIATTR_MIN_STACK_SIZE
	.align		4
.L_183:
        /*0450*/ 	.byte	0x04, 0x12
        /*0452*/ 	.short	(.L_185 - .L_184)
	.align		4
.L_184:
        /*0454*/ 	.word	index@(_ZN13group_norm_v218gn_bwd_cuda_kernelI13__nv_bfloat16Li480ELi3ELi32ELi30ELi4096ELb0ELb1ELi128ELi960ELi960ELi4ELb1ELi10ELb1ELb0ELNS_15WgradSyncMethodE3ENS_16CompileConditionILi900EEEEEvPT_S6_S6_PKS5_S8_S8_S8_PKfflPfPj)
        /*0458*/ 	.word	0x00000028


	//----- nvinfo : EIATTR_MIN_STACK_SIZE
	.align		4
.L_185:
        /*045c*/ 	.byte	0x04, 0x12
        /*045e*/ 	.short	(.L_187 - .L_186)
	.align		4
.L_186:
        /*0460*/ 	.word	index@(_ZN13group_norm_v218gn_bwd_cuda_kernelI13__nv_bfloat16Li480ELi3ELi32ELi30ELi4096ELb0ELb1ELi256ELi960ELi960ELi4ELb1ELi21ELb1ELb0ELNS_15WgradSyncMethodE3ENS_16CompileConditionILi900EEEEEvPT_S6_S6_PKS5_S8_S8_S8_PKfflPfPj)
        /*0464*/ 	.word	0x00000028


	//----- nvinfo : EIATTR_MIN_STACK_SIZE
	.align		4
.L_187:
        /*0468*/ 	.byte	0x04, 0x12
        /*046a*/ 	.short	(.L_189 - .L_188)
	.align		4
.L_188:
        /*046c*/ 	.word	index@(_ZN13group_norm_v218gn_bwd_cuda_kernelI13__nv_bfloat16Li480ELi2ELi32ELi30ELi4096ELb0ELb1ELi16ELi960ELi960ELi4ELb1ELi1ELb0ELb0ELNS_15WgradSyncMethodE3ENS_16CompileConditionILi900EEEEEvPT_S6_S6_PKS5_S8_S8_S8_PKfflPfPj)
        /*0470*/ 	.word	0x00000150


	//----- nvinfo : EIATTR_MIN_STACK_SIZE
	.align		4
.L_189:
        /*0474*/ 	.byte	0x04, 0x12
        /*0476*/ 	.short	(.L_191 - .L_190)
	.align		4
.L_190:
        /*0478*/ 	.word	index@(_ZN13group_norm_v218gn_bwd_cuda_kernelI13__nv_bfloat16Li480ELi3ELi16ELi60ELi4096ELb1ELb1ELi16ELi960ELi960ELi4ELb1ELi1ELb1ELb0ELNS_15WgradSyncMethodE3ENS_16CompileConditionILi900EEEEEvPT_S6_S6_PKS5_S8_S8_S8_PKfflPfPj)
        /*047c*/ 	.word	0x00000020


	//----- nvinfo : EIATTR_MIN_STACK_SIZE
	.align		4
.L_191:
        /*0480*/ 	.byte	0x04, 0x12
        /*0482*/ 	.short	(.L_193 - .L_192)
	.align		4
.L_192:
        /*0484*/ 	.word	index@(_ZN13group_norm_v218gn_bwd_cuda_kernelI13__nv_bfloat16Li480ELi1ELi16ELi60ELi4096ELb1ELb1ELi32ELi960ELi960ELi4ELb1ELi1ELb0ELb0ELNS_15WgradSyncMethodE3ENS_16CompileConditionILi900EEEEEvPT_S6_S6_PKS5_S8_S8_S8_PKfflPfPj)
        /*0488*/ 	.word	0x000001f0


	//----- nvinfo : EIATTR_MIN_STACK_SIZE
	.align		4
.L_193:
        /*048c*/ 	.byte	0x04, 0x12
        /*048e*/ 	.short	(.L_195 - .L_194)
	.align		4
.L_194:
        /*0490*/ 	.word	index@(_ZN13group_norm_v218gn_bwd_cuda_kernelI13__nv_bfloat16Li480ELi3ELi16ELi60ELi4096ELb1ELb1ELi32ELi960ELi960ELi4ELb1ELi2ELb1ELb0ELNS_15WgradSyncMethodE3ENS_16CompileConditionILi900EEEEEvPT_S6_S6_PKS5_S8_S8_S8_PKfflPfPj)
        /*0494*/ 	.word	0x00000018


	//----- nvinfo : EIATTR_MIN_STACK_SIZE
	.align		4
.L_195:
        /*0498*/ 	.byte	0x04, 0x12
        /*049a*/ 	.short	(.L_197 - .L_196)
	.align		4
.L_196:
        /*049c*/ 	.word	index@(_ZN13group_norm_v218gn_bwd_cuda_kernelI13__nv_bfloat16Li480ELi3ELi16ELi60ELi4096ELb1ELb1ELi64ELi960ELi960ELi4ELb1ELi5ELb1ELb0ELNS_15WgradSyncMethodE3ENS_16CompileConditionILi900EEEEEvPT_S6_S6_PKS5_S8_S8_S8_PKfflPfPj)
        /*04a0*/ 	.word	0x00000018


	//----- nvinfo : EIATTR_MIN_STACK_SIZE
	.align		4
.L_197:
        /*04a4*/ 	.byte	0x04, 0x12
        /*04a6*/ 	.short	(.L_199 - .L_198)
	.align		4
.L_198:
        /*04a8*/ 	.word	index@(_ZN13group_norm_v218gn_bwd_cuda_kernelI13__nv_bfloat16Li480ELi3ELi16ELi60ELi4096ELb1ELb1ELi128ELi960ELi960ELi4ELb1ELi10ELb1ELb0ELNS_15WgradSyncMethodE3ENS_16CompileConditionILi900EEEEEvPT_S6_S6_PKS5_S8_S8_S8_PKfflPfPj)
        /*04ac*/ 	.word	0x00000018


	//----- nvinfo : EIATTR_MIN_STACK_SIZE
	.align		4
.L_199:
        /*04b0*/ 	.byte	0x04, 0x12
        /*04b2*/ 	.short	(.L_201 - .L_200)
	.align		4
.L_200:
        /*04b4*/ 	.word	index@(_ZN13group_norm_v218gn_bwd_cuda_kernelI13__nv_bfloat16Li480ELi3ELi16ELi60ELi4096ELb1ELb1ELi256ELi960ELi960ELi4ELb1ELi21ELb1ELb0ELNS_15WgradSyncMethodE3ENS_16CompileConditionILi900EEEEEvPT_S6_S6_PKS5_S8_S8_S8_PKfflPfPj)
        /*04b8*/ 	.word	0x00000018


	//----- nvinfo : EIATTR_MIN_STACK_SIZE
	.align		4
.L_201:
        /*04bc*/ 	.byte	0x04, 0x12
        /*04be*/ 	.short	(.L_203 - .L_202)
	.align		4
.L_202:
        /*04c0*/ 	.word	index@(_ZN13group_norm_v218gn_bwd_cuda_kernelI13__nv_bfloat16Li480ELi2ELi16ELi60ELi4096ELb1ELb1ELi16ELi960ELi960ELi4ELb1ELi1ELb0ELb0ELNS_15WgradSyncMethodE3ENS_16CompileConditionILi900EEEEEvPT_S6_S6_PKS5_S8_S8_S8_PKfflPfPj)
        /*04c4*/ 	.word	0x00000160


	//----- nvinfo : EIATTR_MIN_STACK_SIZE
	.align		4
.L_203:
        /*04c8*/ 	.byte	0x04, 0x12
        /*04ca*/ 	.short	(.L_205 - .L_204)
	.align		4
.L_204:
        /*04cc*/ 	.word	index@(_ZN13group_norm_v214gn_cuda_kernelI13__nv_bfloat16Li480ELi1ELi32ELi30ELi4096ELb0ELi32ELi960ELi960ELi4ELb1ELi1ELb0ELb0ENS_16CompileConditionILi900EEEEEvPT_PKS4_S7_S7_flPfS8_Pj)
        /*04d0*/ 	.word	0x00000038


	//----- nvinfo : EIATTR_MIN_STACK_SIZE
	.align		4
.L_205:
        /*04d4*/ 	.byte	0x04, 0x12
        /*04d6*/ 	.short	(.L_207 - .L_206)
	.align		4
.L_206:
        /*04d8*/ 	.word	index@(_ZN13group_norm_v214gn_cuda_kernelI13__nv_bfloat16Li480ELi1ELi32ELi30ELi4096ELb0ELi64ELi960ELi960ELi4ELb1ELi2ELb0ELb0ENS_16CompileConditionILi900EEEEEvPT_PKS4_S7_S7_flPfS8_Pj)
        /*04dc*/ 	.word	0x000002c8


	//----- nvinfo : EIATTR_MIN_STACK_SIZE
	.align		4
.L_207:
        /*04e0*/ 	.byte	0x04, 0x12
        /*04e2*/ 	.short	(.L_209 - .L_208)
	.align		4
.L_208:
        /*04e4*/ 	.word	index@(_ZN13group_norm_v214gn_cuda_kernelI13__nv_bfloat16Li480ELi3ELi32ELi30ELi4096ELb0ELi16ELi960ELi960ELi4ELb1ELi1ELb0ELb0ENS_16CompileConditionILi900EEEEEvPT_PKS4_S7_S7_flPfS8_Pj)
        /*04e8*/ 	.word	0x000000a8


	//----- nvinfo : EIATTR_MIN_STACK_SIZE
	.align		4
.L_209:
        /*04ec*/ 	.byte	0x04, 0x12
        /*04ee*/ 	.short	(.L_211 - .L_210)
	.align		4
.L_210:
        /*04f0*/ 	.word	index@(_ZN13group_norm_v214gn_cuda_kernelI13__nv_bfloat16Li480ELi2ELi32ELi30ELi4096ELb0ELi32ELi960ELi960ELi4ELb1ELi2ELb0ELb0ENS_16CompileConditionILi900EEEEEvPT_PKS4_S7_S7_flPfS8_Pj)
        /*04f4*/ 	.word	0x00000198


	//----- nvinfo : EIATTR_MIN_STACK_SIZE
	.align		4
.L_211:
        /*04f8*/ 	.byte	0x04, 0x12
        /*04fa*/ 	.short	(.L_213 - .L_212)
	.align		4
.L_212:
        /*04fc*/ 	.word	index@(_ZN13group_norm_v214gn_cuda_kernelI13__nv_bfloat16Li480ELi1ELi16ELi60ELi4096ELb1ELi32ELi960ELi960ELi4ELb1ELi1ELb0ELb0ENS_16CompileConditionILi900EEEEEvPT_PKS4_S7_S7_flPfS8_Pj)
        /*0500*/ 	.word	0x00000028


	//----- nvinfo : EIATTR_MIN_STACK_SIZE
	.align		4
.L_213:
        /*0504*/ 	.byte	0x04, 0x12
        /*0506*/ 	.short	(.L_215 - .L_214)
	.align		4
.L_214:
        /*0508*/ 	.word	index@(_ZN13group_norm_v214gn_cuda_kernelI13__nv_bfloat16Li480ELi1ELi16ELi60ELi4096ELb1ELi64ELi960ELi960ELi4ELb1ELi2ELb0ELb0ENS_16CompileConditionILi900EEEEEvPT_PKS4_S7_S7_flPfS8_Pj)
        /*050c*/ 	.word	0x000002e0


	//----- nvinfo : EIATTR_MIN_STACK_SIZE
	.align		4
.L_215:
        /*0510*/ 	.byte	0x04, 0x12
        /*0512*/ 	.short	(.L_217 - .L_216)
	.align		4
.L_216:
        /*0514*/ 	.word	index@(_ZN13group_norm_v214gn_cuda_kernelI13__nv_bfloat16Li480ELi3ELi16ELi60ELi4096ELb1ELi16ELi960ELi960ELi4ELb1ELi1ELb0ELb0ENS_16CompileConditionILi900EEEEEvPT_PKS4_S7_S7_flPfS8_Pj)
        /*0518*/ 	.word	0x000000d0


	//----- nvinfo : EIATTR_MIN_STACK_SIZE
	.align		4
.L_217:
        /*051c*/ 	.byte	0x04, 0x12
        /*051e*/ 	.short	(.L_219 - .L_218)
	.align		4
.L_218:
        /*0520*/ 	.word	index@(_ZN13group_norm_v214gn_cuda_kernelI13__nv_bfloat16Li480ELi2ELi16ELi60ELi4096ELb1ELi32ELi960ELi960ELi4ELb1ELi2ELb0ELb0ENS_16CompileConditionILi900EEEEEvPT_PKS4_S7_S7_flPfS8_Pj)
        /*0524*/ 	.word	0x00000158


	//----- nvinfo : EIATTR_MIN_STACK_SIZE
	.align		4
.L_219:
        /*0528*/ 	.byte	0x04, 0x12
        /*052a*/ 	.short	(.L_221 - .L_220)
	.align		4
.L_220:
        /*052c*/ 	.word	index@(_ZN13group_norm_v218gn_bwd_cuda_kernelI6__halfLi480ELi3ELi32ELi30ELi4096ELb0ELb1ELi16ELi960ELi960ELi4ELb1ELi1ELb1ELb0ELNS_15WgradSyncMethodE3ENS_16CompileConditionILi900EEEEEvPT_S6_S6_PKS5_S8_S8_S8_PKfflPfPj)
        /*0530*/ 	.word	0x000001e8


	//----- nvinfo : EIATTR_MIN_STACK_SIZE
	.align		4
.L_221:
        /*0534*/ 	.byte	0x04, 0x12
        /*0536*/ 	.short	(.L_223 - .L_222)
	.align		4
.L_222:
        /*0538*/ 	.word	index@(_ZN13group_norm_v218gn_bwd_cuda_kernelI6__halfLi480ELi1ELi32ELi30ELi4096ELb0ELb1ELi32ELi960ELi960ELi4ELb1ELi1ELb0ELb0ELNS_15WgradSyncMethodE3ENS_16CompileConditionILi900EEEEEvPT_S6_S6_PKS5_S8_S8_S8_PKfflPfPj)
        /*053c*/ 	.word	0x00000178


	//----- nvinfo : EIATTR_MIN_STACK_SIZE
	.align		4
.L_223:
        /*0540*/ 	.byte	0x04, 0x12
        /*0542*/ 	.short	(.L_225 - .L_224)
	.align		4
.L_224:
        /*0544*/ 	.word	index@(_ZN13group_norm_v218gn_bwd_cuda_kernelI6__halfLi480ELi3ELi32ELi30ELi4096ELb0ELb1ELi32ELi960ELi960ELi4ELb1ELi2ELb1ELb0ELNS_15WgradSyncMethodE3ENS_16CompileConditionILi900EEEEEvPT_S6_S6_PKS5_S8_S8_S8_PKfflPfPj)
        /*0548*/ 	.word	0x00000028


	//----- nvinfo : EIATTR_MIN_STACK_SIZE
	.align		4
.L_225:
        /*054c*/ 	.byte	0x04, 0x12
        /*054e*/ 	.short	(.L_227 - .L_226)
	.align		4
.L_226:
        /*0550*/ 	.word	index@(_ZN13group_norm_v218gn_bwd_cuda_kernelI6__halfLi480ELi3ELi32ELi30ELi4096ELb0ELb1ELi64ELi960ELi960ELi4ELb1ELi5ELb1ELb0ELNS_15WgradSyncMethodE3ENS_16CompileConditionILi900EEEEEvPT_S6_S6_PKS5_S8_S8_S8_PKfflPfPj)
        /*0554*/ 	.word	0x00000028


	//----- nvinfo : EIATTR_MIN_STACK_SIZE
	.align		4
.L_227:
        /*0558*/ 	.byte	0x04, 0x12
        /*055a*/ 	.short	(.L_229 - .L_228)
	.align		4
.L_228:
        /*055c*/ 	.word	index@(_ZN13group_norm_v218gn_bwd_cuda_kernelI6__halfLi480ELi3ELi32ELi30ELi4096ELb0ELb1ELi128ELi960ELi960ELi4ELb1ELi10ELb1ELb0ELNS_15WgradSyncMethodE3ENS_16CompileConditionILi900EEEEEvPT_S6_S6_PKS5_S8_S8_S8_PKfflPfPj)
        /*0560*/ 	.word	0x00000028


	//----- nvinfo : EIATTR_MIN_STACK_SIZE
	.align		4
.L_229:
        /*0564*/ 	.byte	0x04, 0x12
        /*0566*/ 	.short	(.L_231 - .L_230)
	.align		4
.L_230:
        /*0568*/ 	.word	index@(_ZN13group_norm_v218gn_bwd_cuda_kernelI6__halfLi480ELi3ELi32ELi30ELi4096ELb0ELb1ELi256ELi960ELi960ELi4ELb1ELi21ELb1ELb0ELNS_15WgradSyncMethodE3ENS_16CompileConditionILi900EEEEEvPT_S6_S6_PKS5_S8_S8_S8_PKfflPfPj)
        /*056c*/ 	.word	0x00000028


	//----- nvinfo : EIATTR_MIN_STACK_SIZE
	.align		4
.L_231:
        /*0570*/ 	.byte	0x04, 0x12
        /*0572*/ 	.short	(.L_233 - .L_232)
	.align		4
.L_232:
        /*0574*/ 	.word	index@(_ZN13group_norm_v218gn_bwd_cuda_kernelI6__halfLi480ELi2ELi32ELi30ELi4096ELb0ELb1ELi16ELi960ELi960ELi4ELb1ELi1ELb0ELb0ELNS_15WgradSyncMethodE3ENS_16CompileConditionILi900EEEEEvPT_S6_S6_PKS5_S8_S8_S8_PKfflPfPj)
        /*0578*/ 	.word	0x000000f8


	//----- nvinfo : EIATTR_MIN_STACK_SIZE
	.align		4
.L_233:
        /*057c*/ 	.byte	0x04, 0x12
        /*057e*/ 	.short	(.L_235 - .L_234)
	.align		4
.L_234:
        /*0580*/ 	.word	index@(_ZN13group_norm_v218gn_bwd_cuda_kernelI6__halfLi480ELi3ELi16ELi60ELi4096ELb1ELb1ELi16ELi960ELi960ELi4ELb1ELi1ELb1ELb0ELNS_15WgradSyncMethodE3ENS_16CompileConditionILi900EEEEEvPT_S6_S6_PKS5_S8_S8_S8_PKfflPfPj)
        /*0584*/ 	.word	0x00000020


	//----- nvinfo : EIATTR_MIN_STACK_SIZE
	.align		4
.L_235:
        /*0588*/ 	.byte	0x04, 0x12
        /*058a*/ 	.short	(.L_237 - .L_236)
	.align		4
.L_236:
        /*058c*/ 	.word	index@(_ZN13group_norm_v218gn_bwd_cuda_kernelI6__halfLi480ELi1ELi16ELi60ELi4096ELb1ELb1ELi32ELi960ELi960ELi4ELb1ELi1ELb0ELb0ELNS_15WgradSyncMethodE3ENS_16CompileConditionILi900EEEEEvPT_S6_S6_PKS5_S8_S8_S8_PKfflPfPj)
        /*0590*/ 	.word	0x000001d8


	//----- nvinfo : EIATTR_MIN_STACK_SIZE
	.align		4
.L_237:
        /*0594*/ 	.byte	0x04, 0x12
        /*0596*/ 	.short	(.L_239 - .L_238)
	.align		4
.L_238:
        /*0598*/ 	.word	index@(_ZN13group_norm_v218gn_bwd_cuda_kernelI6__halfLi480ELi3ELi16ELi60ELi4096ELb1ELb1ELi32ELi960ELi960ELi4ELb1ELi2ELb1ELb0ELNS_15WgradSyncMethodE3ENS_16CompileConditionILi900EEEEEvPT_S6_S6_PKS5_S8_S8_S8_PKfflPfPj)
        /*059c*/ 	.word	0x00000018


	//----- nvinfo : EIATTR_MIN_STACK_SIZE
	.align		4
.L_239:
        /*05a0*/ 	.byte	0x04, 0x12
        /*05a2*/ 	.short	(.L_241 - .L_240)
	.align		4
.L_240:
        /*05a4*/ 	.word	index@(_ZN13group_norm_v218gn_bwd_cuda_kernelI6__halfLi480ELi3ELi16ELi60ELi4096ELb1ELb1ELi64ELi960ELi960ELi4ELb1ELi5ELb1ELb0ELNS_15WgradSyncMethodE3ENS_16CompileConditionILi900EEEEEvPT_S6_S6_PKS5_S8_S8_S8_PKfflPfPj)
        /*05a8*/ 	.word	0x00000018


	//----- nvinfo : EIATTR_MIN_STACK_SIZE
	.align		4
.L_241:
        /*05ac*/ 	.byte	0x04, 0x12
        /*05ae*/ 	.short	(.L_243 - .L_242)
	.align		4
.L_242:
        /*05b0*/ 	.word	index@(_ZN13group_norm_v218gn_bwd_cuda_kernelI6__halfLi480ELi3ELi16ELi60ELi4096ELb1ELb1ELi128ELi960ELi960ELi4ELb1ELi10ELb1ELb0ELNS_15WgradSyncMethodE3ENS_16CompileConditionILi900EEEEEvPT_S6_S6_PKS5_S8_S8_S8_PKfflPfPj)
        /*05b4*/ 	.word	0x00000018


	//----- nvinfo : EIATTR_MIN_STACK_SIZE
	.align		4
.L_243:
        /*05b8*/ 	.byte	0x04, 0x12
        /*05ba*/ 	.short	(.L_245 - .L_244)
	.align		4
.L_244:
        /*05bc*/ 	.word	index@(_ZN13group_norm_v218gn_bwd_cuda_kernelI6__halfLi480ELi3ELi16ELi60ELi4096ELb1ELb1ELi256ELi960ELi960ELi4ELb1ELi21ELb1ELb0ELNS_15WgradSyncMethodE3ENS_16CompileConditionILi900EEEEEvPT_S6_S6_PKS5_S8_S8_S8_PKfflPfPj)
        /*05c0*/ 	.word	0x00000018


	//----- nvinfo : EIATTR_MIN_STACK_SIZE
	.align		4
.L_245:
        /*05c4*/ 	.byte	0x04, 0x12
        /*05c6*/ 	.short	(.L_247 - .L_246)
	.align		4
.L_246:
        /*05c8*/ 	.word	index@(_ZN13group_norm_v218gn_bwd_cuda_kernelI6__halfLi480ELi2ELi16ELi60ELi4096ELb1ELb1ELi16ELi960ELi960ELi4ELb1ELi1ELb0ELb0ELNS_15WgradSyncMethodE3ENS_16CompileConditionILi900EEEEEvPT_S6_S6_PKS5_S8_S8_S8_PKfflPfPj)
        /*05cc*/ 	.word	0x00000148


	//----- nvinfo : EIATTR_MIN_STACK_SIZE
	.align		4
.L_247:
        /*05d0*/ 	.byte	0x04, 0x12
        /*05d2*/ 	.short	(.L_249 - .L_248)
	.align		4
.L_248:
        /*05d4*/ 	.word	index@(_ZN13group_norm_v214gn_cuda_kernelI6__halfLi480ELi1ELi32ELi30ELi4096ELb0ELi32ELi960ELi960ELi4ELb1ELi1ELb0ELb0ENS_16CompileConditionILi900EEEEEvPT_PKS4_S7_S7_flPfS8_Pj)
        /*05d8*/ 	.word	0x00000028


	//----- nvinfo : EIATTR_MIN_STACK_SIZE
	.align		4
.L_249:
        /*05dc*/ 	.byte	0x04, 0x12
        /*05de*/ 	.short	(.L_251 - .L_250)
	.align		4
.L_250:
        /*05e0*/ 	.word	index@(_ZN13group_norm_v214gn_cuda_kernelI6__halfLi480ELi1ELi32ELi30ELi4096ELb0ELi64ELi960ELi960ELi4ELb1ELi2ELb0ELb0ENS_16CompileConditionILi900EEEEEvPT_PKS4_S7_S7_flPfS8_Pj)
        /*05e4*/ 	.word	0x00000298


	//----- nvinfo : EIATTR_MIN_STACK_SIZE
	.align		4
.L_251:
        /*05e8*/ 	.byte	0x04, 0x12
        /*05ea*/ 	.short	(.L_253 - .L_252)
	.align		4
.L_252:
        /*05ec*/ 	.word	index@(_ZN13group_norm_v214gn_cuda_kernelI6__halfLi480ELi3ELi32ELi30ELi4096ELb0ELi16ELi960ELi960ELi4ELb1ELi1ELb0ELb0ENS_16CompileConditionILi900EEEEEvPT_PKS4_S7_S7_flPfS8_Pj)
        /*05f0*/ 	.word	0x000000c0


	//----- nvinfo : EIATTR_MIN_STACK_SIZE
	.align		4
.L_253:
        /*05f4*/ 	.byte	0x04, 0x12
        /*05f6*/ 	.short	(.L_255 - .L_254)
	.align		4
.L_254:
        /*05f8*/ 	.word	index@(_ZN13group_norm_v214gn_cuda_kernelI6__halfLi480ELi2ELi32ELi30ELi4096ELb0ELi32ELi960ELi960ELi4ELb1ELi2ELb0ELb0ENS_16CompileConditionILi900EEEEEvPT_PKS4_S7_S7_flPfS8_Pj)
        /*05fc*/ 	.word	0x000001a0


	//----- nvinfo : EIATTR_MIN_STACK_SIZE
	.align		4
.L_255:
        /*0600*/ 	.byte	0x04, 0x12
        /*0602*/ 	.short	(.L_257 - .L_256)
	.align		4
.L_256:
        /*0604*/ 	.word	index@(_ZN13group_norm_v214gn_cuda_kernelI6__halfLi480ELi1ELi16ELi60ELi4096ELb1ELi32ELi960ELi960ELi4ELb1ELi1ELb0ELb0ENS_16CompileConditionILi900EEEEEvPT_PKS4_S7_S7_flPfS8_Pj)
        /*0608*/ 	.word	0x00000018


	//----- nvinfo : EIATTR_MIN_STACK_SIZE
	.align		4
.L_257:
        /*060c*/ 	.byte	0x04, 0x12
        /*060e*/ 	.short	(.L_259 - .L_258)
	.align		4
.L_258:
        /*0610*/ 	.word	index@(_ZN13group_norm_v214gn_cuda_kernelI6__halfLi480ELi1ELi16ELi60ELi4096ELb1ELi64ELi960ELi960ELi4ELb1ELi2ELb0ELb0ENS_16CompileConditionILi900EEEEEvPT_PKS4_S7_S7_flPfS8_Pj)
        /*0614*/ 	.word	0x000002d0


	//----- nvinfo : EIATTR_MIN_STACK_SIZE
	.align		4
.L_259:
        /*0618*/ 	.byte	0x04, 0x12
        /*061a*/ 	.short	(.L_261 - .L_260)
	.align		4
.L_260:
        /*061c*/ 	.word	index@(_ZN13group_norm_v214gn_cuda_kernelI6__halfLi480ELi3ELi16ELi60ELi4096ELb1ELi16ELi960ELi960ELi4ELb1ELi1ELb0ELb0ENS_16CompileConditionILi900EEEEEvPT_PKS4_S7_S7_flPfS8_Pj)
        /*0620*/ 	.word	0x000000c0


	//----- nvinfo : EIATTR_MIN_STACK_SIZE
	.align		4
.L_261:
        /*0624*/ 	.byte	0x04, 0x12
        /*0626*/ 	.short	(.L_263 - .L_262)
	.align		4
.L_262:
        /*0628*/ 	.word	index@(_ZN13group_norm_v214gn_cuda_kernelI6__halfLi480ELi2ELi16ELi60ELi4096ELb1ELi32ELi960ELi960ELi4ELb1ELi2ELb0ELb0ENS_16CompileConditionILi900EEEEEvPT_PKS4_S7_S7_flPfS8_Pj)
        /*062c*/ 	.word	0x00000148
.L_263:


//--------------------- .nv.compat                --------------------------
	.section	.nv.compat,"",@"SHT_CUDA_COMPAT_INFO"
	.align	4
        /*0000*/ 	.byte	0x02, 0x09, 0x00, 0x00, 0x02, 0x02, 0x01, 0x00, 0x02, 0x05, 0x05, 0x00, 0x03, 0x07, 0x01, 0x01
        /*0010*/ 	.byte	0x02, 0x03, 0x00, 0x00, 0x02, 0x06, 0x01, 0x00, 0x04, 0x0b, 0x08, 0x00, 0x00, 0x00, 0x00, 0x00
        /*0020*/ 	.byte	0x00, 0x00, 0x00, 0x00


//--------------------- .nv.info._ZN13group_norm_v218gn_bwd_cuda_kernelI13__nv_bfloat16Li480ELi3ELi32ELi30ELi4096ELb0ELb1ELi16ELi960ELi960ELi4ELb1ELi1ELb1ELb0ELNS_15WgradSyncMethodE3ENS_16CompileConditionILi900EEEEEvPT_S6_S6_PKS5_S8_S8_S8_PKfflPfPj --------------------------
	.section	.nv.info._ZN13group_norm_v218gn_bwd_cuda_kernelI13__nv_bfloat16Li480ELi3ELi32ELi30ELi4096ELb0ELb1ELi16ELi960ELi960ELi4ELb1ELi1ELb1ELb0ELNS_15WgradSyncMethodE3ENS_16CompileConditionILi900EEEEEvPT_S6_S6_PKS5_S8_S8_S8_PKfflPfPj,"",@"SHT_CUDA_INFO"
	.sectionflags	@""
	.align	4


	//----- nvinfo : EIATTR_CUDA_API_VERSION
	.align		4
        /*0000*/ 	.byte	0x04, 0x37
        /*0002*/ 	.short	(.L_265 - .L_264)
.L_264:
        /*0004*/ 	.word	0x00000082


	//----- nvinfo : EIATTR_KPARAM_INFO
	.align		4
.L_265:
        /*0008*/ 	.byte	0x04, 0x17
        /*000a*/ 	.short	(.L_267 - .L_266)
.L_266:
        /*000c*/ 	.word	0x00000000
        /*0010*/ 	.short	0x000b
        /*0012*/ 	.short	0x0058
        /*0014*/ 	.byte	0x00, 0xf0, 0x21, 0x00


	//----- nvinfo : EIATTR_KPARAM_INFO
	.align		4
.L_267:
        /*0018*/ 	.byte	0x04, 0x17
        /*001a*/ 	.short	(.L_269 - .L_268)
.L_268:
        /*001c*/ 	.word	0x00000000
        /*0020*/ 	.short	0x000a
        /*0022*/ 	.short	0x0050
        /*0024*/ 	.byte	0x00, 0xf0, 0x21, 0x00


	//----- nvinfo : EIATTR_KPARAM_INFO
	.align		4
.L_269:
        /*0028*/ 	.byte	0x04, 0x17
        /*002a*/ 	.short	(.L_271 - .L_270)
.L_270:
        /*002c*/ 	.word	0x00000000
        /*0030*/ 	.short	0x0009
        /*0032*/ 	.short	0x0048
        /*0034*/ 	.byte	0x00, 0xf0, 0x21, 0x00


	//----- nvinfo : EIATTR_KPARAM_INFO
	.align		4
.L_271:
        /*0038*/ 	.byte	0x04, 0x17
        /*003a*/ 	.short	(.L_273 - .L_272)
.L_272:
        /*003c*/ 	.word	0x00000000
        /*0040*/ 	.short	0x0008
        /*0042*/ 	.short	0x0040
        /*0044*/ 	.byte	0x00, 0xf0, 0x11, 0x00


	//----- nvinfo : EIATTR_KPARAM_INFO
	.align		4
.L_273:
        /*0048*/ 	.byte	0x04, 0x17
        /*004a*/ 	.short	(.L_275 - .L_274)
.L_274:
        /*004c*/ 	.word	0x00000000
        /*0050*/ 	.short	0x0007
        /*0052*/ 	.short	0x0038
        /*0054*/ 	.byte	0x00, 0xf0, 0x21, 0x00


	//----- nvinfo : EIATTR_KPARAM_INFO
	.align		4
.L_275:
        /*0058*/ 	.byte	0x04, 0x17
        /*005a*/ 	.short	(.L_277 - .L_276)
.L_276:
        /*005c*/ 	.word	0x00000000
        /*0060*/ 	.short	0x0006
        /*0062*/ 	.short	0x0030
        /*0064*/ 	.byte	0x00, 0xf0, 0x21, 0x00


	//----- nvinfo : EIATTR_KPARAM_INFO
	.align		4
.L_277:
        /*0068*/ 	.byte	0x04, 0x17
        /*006a*/ 	.short	(.L_279 - .L_278)
.L_278:
        /*006c*/ 	.word	0x00000000
        /*0070*/ 	.short	0x0005
        /*0072*/ 	.short	0x0028
        /*0074*/ 	.byte	0x00, 0xf0, 0x21, 0x00


	//----- nvinfo : EIATTR_KPARAM_INFO
	.align		4
.L_279:
        /*0078*/ 	.byte	0x04, 0x17
        /*007a*/ 	.short	(.L_281 - .L_280)
.L_280:
        /*007c*/ 	.word	0x00000000
        /*0080*/ 	.short	0x0004
        /*0082*/ 	.short	0x0020
        /*0084*/ 	.byte	0x00, 0xf0, 0x21, 0x00


	//----- nvinfo : EIATTR_KPARAM_INFO
	.align		4
.L_281:
        /*0088*/ 	.byte	0x04, 0x17
        /*008a*/ 	.short	(.L_283 - .L_282)
.L_282:
        /*008c*/ 	.word	0x00000000
        /*0090*/ 	.short	0x0003
        /*0092*/ 	.short	0x0018
        /*0094*/ 	.byte	0x00, 0xf0, 0x21, 0x00


	//----- nvinfo : EIATTR_KPARAM_INFO
	.align		4
.L_283:
        /*0098*/ 	.byte	0x04, 0x17
        /*009a*/ 	.short	(.L_285 - .L_284)
.L_284:
        /*009c*/ 	.word	0x00000000
        /*00a0*/ 	.short	0x0002
        /*00a2*/ 	.short	0x0010
        /*00a4*/ 	.byte	0x00, 0xf0, 0x21, 0x00


	//----- nvinfo : EIATTR_KPARAM_INFO
	.align		4
.L_285:
        /*00a8*/ 	.byte	0x04, 0x17
        /*00aa*/ 	.short	(.L_287 - .L_286)
.L_286:
        /*00ac*/ 	.word	0x00000000
        /*00b0*/ 	.short	0x0001
        /*00b2*/ 	.short	0x0008
        /*00b4*/ 	.byte	0x00, 0xf0, 0x21, 0x00


	//----- nvinfo : EIATTR_KPARAM_INFO
	.align		4
.L_287:
        /*00b8*/ 	.byte	0x04, 0x17
        /*00ba*/ 	.short	(.L_289 - .L_288)
.L_288:
        /*00bc*/ 	.word	0x00000000
        /*00c0*/ 	.short	0x0000
        /*00c2*/ 	.short	0x0000
        /*00c4*/ 	.byte	0x00, 0xf0, 0x21, 0x00


	//----- nvinfo : EIATTR_SPARSE_MMA_MASK
	.align		4
.L_289:
        /*00c8*/ 	.byte	0x03, 0x50
        /*00ca*/ 	.short	0x0000


	//----- nvinfo : EIATTR_MAXREG_COUNT
	.align		4
        /*00cc*/ 	.byte	0x03, 0x1b
        /*00ce*/ 	.short	0x0028


	//----- nvinfo : EIATTR_NUM_BARRIERS
	.align		4
        /*00d0*/ 	.byte	0x02, 0x4c
        /*00d2*/ 	.byte	0x01
	.zero		1


	//----- nvinfo : EIATTR_ANNOTATIONS
	.align		4
        /*00d4*/ 	.byte	0x04, 0x55
        /*00d6*/ 	.short	(.L_291 - .L_290)


	//   ....[0]....
.L_290:
        /*00d8*/ 	.word	0x00000001
        /*00dc*/ 	.byte	0x90, 0x04, 0x00, 0x00, 0x01, 0x00, 0x00, 0x00, 0x40, 0x05, 0x00, 0x00, 0x01, 0x00, 0x00, 0x00
        /* <DEDUP_REMOVED lines=15> */
        /*01dc*/ 	.byte	0x10, 0x49, 0x00, 0x00


	//----- nvinfo : EIATTR_MERCURY_ISA_VERSION
	.align		4
.L_291:
        /*01e0*/ 	.byte	0x03, 0x5f
        /*01e2*/ 	.short	0x0101


	//----- nvinfo : EIATTR_COOP_GROUP_MASK_REGIDS
	.align		4
        /*01e4*/ 	.byte	0x04, 0x29
        /*01e6*/ 	.short	(.L_293 - .L_292)


	//   ....[0]....
.L_292:
        /*01e8*/ 	.word	0xffffffff


	//   ....[1]....
        /*01ec*/ 	.word	0xffffffff


	//   ....[2]....
        /*01f0*/ 	.word	0xffffffff


	//   ....[3]....
        /*01f4*/ 	.word	0xffffffff


	//   ....[4]....
        /*01f8*/ 	.word	0xffffffff


	//   ....[5]....
        /*01fc*/ 	.word	0xffffffff


	//   ....[6]....
        /*0200*/ 	.word	0xffffffff


	//   ....[7]....
        /*0204*/ 	.word	0xffffffff


	//   ....[8]....
        /*0208*/ 	.word	0x05000010


	//   ....[9]....
        /*020c*/ 	.word	0x0500000f


	//   ....[10]....
        /*0210*/ 	.word	0x05000013


	//   ....[11]....
        /*0214*/ 	.word	0x0500000c


	//   ....[12]....
        /*0218*/ 	.word	0x05000017


	//   ....[13]....
        /*021c*/ 	.word	0x05000010


	//   ....[14]....
        /*0220*/ 	.word	0x05000011


	//   ....[15]....
        /*0224*/ 	.word	0x05000015


	//   ....[16]....
        /*0228*/ 	.word	0x05000012


	//   ....[17]....
        /*022c*/ 	.word	0x05000013


	//   ....[18]....
        /*0230*/ 	.word	0x05000019


	//   ....[19]....
        /*0234*/ 	.word	0x05000014


	//   ....[20]....
        /*0238*/ 	.word	0x05000024


	//   ....[21]....
        /*023c*/ 	.word	0x05000018


	//   ....[22]....
        /*0240*/ 	.word	0x05000011


	//   ....[23]....
        /*0244*/ 	.word	0x05000019


	//   ....[24]....
        /*0248*/ 	.word	0x05000012


	//   ....[25]....
        /*024c*/ 	.word	0x05000013


	//   ....[26]....
        /*0250*/ 	.word	0x05000019


	//   ....[27]....
        /*0254*/ 	.word	0x05000014


	//   ....[28]....
        /*0258*/ 	.word	0x05000024


	//   ....[29]....
        /*025c*/ 	.word	0x05000018


	//   ....[30]....
        /*0260*/ 	.word	0x05000011


	//   ....[31]....
        /*0264*/ 	.word	0x05000019


	//   ....[32]....
        /*0268*/ 	.word	0x05000016


	//   ....[33]....
        /*026c*/ 	.word	0x05000013


	//   ....[34]....
        /*0270*/ 	.word	0x05000018


	//   ....[35]....
        /*0274*/ 	.word	0x05000012


	//   ....[36]....
        /*0278*/ 	.word	0x05000014


	//   ....[37]....
        /*027c*/ 	.word	0x05000024


	//   ....[38]....
        /*0280*/ 	.word	0x05000016


	//   ....[39]....
        /*0284*/ 	.word	0x05000019


	//   ....[40]....
        /*0288*/ 	.word	0x05000011


	//   ....[41]....
        /*028c*/ 	.word	0x05000018


	//   ....[42]....
        /*0290*/ 	.word	0x0500000f


	//   ....[43]....
        /*0294*/ 	.word	0x05000012


	//   ....[44]....
        /*0298*/ 	.word	0x05000019


	//   ....[45]....
        /*029c*/ 	.word	0x05000024


	//   ....[46]....
        /*02a0*/ 	.word	0x05000013


	//   ....[47]....
        /*02a4*/ 	.word	0x05000014


	//   ....[48]....
        /*02a8*/ 	.word	0x05000013


	//   ....[49]....
        /*02ac*/ 	.word	0x05000019


	//   ....[50]....
        /*02b0*/ 	.word	0x05000014


	//   ....[51]....
        /*02b4*/ 	.word	0x05000013


	//   ....[52]....
        /*02b8*/ 	.word	0x05000012


	//   ....[53]....
        /*02bc*/ 	.word	0x05000019


	//   ....[54]....
        /*02c0*/ 	.word	0x05000011


	//   ....[55]....
        /*02c4*/ 	.word	0x05000012


	//   ....[56]....
        /*02c8*/ 	.word	0x05000013


	//   ....[57]....
        /*02cc*/ 	.word	0x05000014


	//   ....[58]....
        /*02d0*/ 	.word	0x05000019


	//   ....[59]....
        /*02d4*/ 	.word	0x05000012


	//   ....[60]....
        /*02d8*/ 	.word	0x05000011


	//   ....[61]....
        /*02dc*/ 	.word	0x05000024


	//   ....[62]....
        /*02e0*/ 	.word	0x05000013


	//   ....[63]....
        /*02e4*/ 	.word	0x05000017


	//   ....[64]....
        /*02e8*/ 	.word	0x05000014


	//   ....[65]....
        /*02ec*/ 	.word	0x05000014


	//   ....[66]....
        /*02f0*/ 	.word	0x05000014


	//   ....[67]....
        /*02f4*/ 	.word	0x05000014


	//   ....[68]....
        /*02f8*/ 	.word	0x05000014


	//   ....[69]....
        /*02fc*/ 	.word	0x05000014


	//   ....[70]....
        /*0300*/ 	.word	0x05000014


	//   ....[71]....
        /*0304*/ 	.word	0x05000014


	//   ....[72]....
        /*0308*/ 	.word	0x05000014


	//   ....[73]....
        /*030c*/ 	.word	0x05000014


	//   ....[74]....
        /*0310*/ 	.word	0x05000014


	//   ....[75]....
        /*0314*/ 	.word	0x05000014


	//   ....[76]....
        /*0318*/ 	.word	0x05000014


	//   ....[77]....
        /*031c*/ 	.word	0x05000014


	//   ....[78]....
        /*0320*/ 	.word	0x05000014


	//   ....[79]....
        /*0324*/ 	.word	0x05000014


	//   ....[80]....
        /*0328*/ 	.word	0x05000014


	//   ....[81]....
        /*032c*/ 	.word	0x05000014


	//   ....[82]....
        /*0330*/ 	.word	0x05000014


	//   ....[83]....
        /*0334*/ 	.word	0x05000014


	//   ....[84]....
        /*0338*/ 	.word	0x05000014


	//   ....[85]....
        /*033c*/ 	.word	0x05000014


	//   ....[86]....
        /*0340*/ 	.word	0x05000014


	//   ....[87]....
        /*0344*/ 	.word	0x05000014


	//   ....[88]....
        /*0348*/ 	.word	0x05000014


	//   ....[89]....
        /*034c*/ 	.word	0x05000014


	//   ....[90]....
        /*0350*/ 	.word	0x05000014


	//   ....[91]....
        /*0354*/ 	.word	0x05000014


	//   ....[92]....
        /*0358*/ 	.word	0x05000014


	//   ....[93]....
        /*035c*/ 	.word	0x05000014


	//   ....[94]....
        /*0360*/ 	.word	0x05000014


	//   ....[95]....
        /*0364*/ 	.word	0x05000014


	//   ....[96]....
        /*0368*/ 	.word	0x05000014


	//   ....[97]....
        /*036c*/ 	.word	0x05000014


	//   ....[98]....
        /*0370*/ 	.word	0x05000014


	//   ....[99]....
        /*0374*/ 	.word	0x05000014


	//   ....[100]....
        /*0378*/ 	.word	0x05000014


	//   ....[101]....
        /*037c*/ 	.word	0x05000014


	//   ....[102]....
        /*0380*/ 	.word	0x05000014


	//   ....[103]....
        /*0384*/ 	.word	0x05000014


	//   ....[104]....
        /*0388*/ 	.word	0x05000014


	//   ....[105]....
        /*038c*/ 	.word	0x05000014


	//   ....[106]....
        /*0390*/ 	.word	0x05000014


	//   ....[107]....
        /*0394*/ 	.word	0x05000014


	//   ....[108]....
        /*0398*/ 	.word	0x05000014


	//   ....[109]....
        /*039c*/ 	.word	0x05000014


	//   ....[110]....
        /*03a0*/ 	.word	0x05000014


	//   ....[111]....
        /*03a4*/ 	.word	0x05000014


	//   ....[112]....
        /*03a8*/ 	.word	0x05000014


	//   ....[113]....
        /*03ac*/ 	.word	0x05000014


	//   ....[114]....
        /*03b0*/ 	.word	0x05000014


	//   ....[115]....
        /*03b4*/ 	.word	0x05000014


	//   ....[116]....
        /*03b8*/ 	.word	0x05000014


	//   ....[117]....
        /*03bc*/ 	.word	0x05000014


	//   ....[118]....
        /*03c0*/ 	.word	0x05000014


	//   ....[119]....
        /*03c4*/ 	.word	0x05000014


	//----- nvinfo : EIATTR_COOP_GROUP_INSTR_OFFSETS
	.align		4
.L_293:
        /*03c8*/ 	.byte	0x04, 0x28
        /*03ca*/ 	.short	(.L_295 - .L_294)


	//   ....[0]....
.L_294:
        /*03cc*/ 	.word	0x00001f10


	//   ....[1]....
        /*03d0*/ 	.word	0x00001f40


	//   ....[2]....
        /*03d4*/ 	.word	0x00002e90


	//   ....[3]....
        /*03d8*/ 	.word	0x00002eb0


	//   ....[4]....
        /*03dc*/ 	.word	0x00002ef0


	//   ....[5]....
        /*03e0*/ 	.word	0x00002f00


	//   ....[6]....
        /*03e4*/ 	.word	0x00002f40


	//   ....[7]....
        /*03e8*/ 	.word	0x00002f50


	//   ....[8]....
        /*03ec*/ 	.word	0x00005d90


	//   ....[9]....
        /*03f0*/ 	.word	0x00005dc0


	//   ....[10]....
        /*03f4*/ 	.word	0x00005e00


	//   ....[11]....
        /*03f8*/ 	.word	0x00005e10


	//   ....[12]....
        /*03fc*/ 	.word	0x00005e40


	//   ....[13]....
        /*0400*/ 	.word	0x00005e50


	//   ....[14]....
        /*0404*/ 	.word	0x00005e80


	//   ....[15]....
        /*0408*/ 	.word	0x00005e90


	//   ....[16]....
        /*040c*/ 	.word	0x00006060


	//   ....[17]....
        /*0410*/ 	.word	0x00006080


	//   ....[18]....
        /*0414*/ 	.word	0x000060c0


	//   ....[19]....
        /*0418*/ 	.word	0x000060d0


	//   ....[20]....
        /*041c*/ 	.word	0x00006100


	//   ....[21]....
        /*0420*/ 	.word	0x00006110


	//   ....[22]....
        /*0424*/ 	.word	0x00006140


	//   ....[23]....
        /*0428*/ 	.word	0x00006150


	//   ....[24]....
        /*042c*/ 	.word	0x000062b0


	//   ....[25]....
        /*0430*/ 	.word	0x000062e0


	//   ....[26]....
        /*0434*/ 	.word	0x00006320


	//   ....[27]....
        /*0438*/ 	.word	0x00006330


	//   ....[28]....
        /*043c*/ 	.word	0x00006360


	//   ....[29]....
        /*0440*/ 	.word	0x00006370


	//   ....[30]....
        /*0444*/ 	.word	0x000063a0


	//   ....[31]....
        /*0448*/ 	.word	0x000063b0


	//   ....[32]....
        /*044c*/ 	.word	0x00006630


	//   ....[33]....
        /*0450*/ 	.word	0x00006640


	//   ....[34]....
        /*0454*/ 	.word	0x00006650


	//   ....[35]....
        /*0458*/ 	.word	0x00006660


	//   ....[36]....
        /*045c*/ 	.word	0x000066c0


	//   ....[37]....
        /*0460*/ 	.word	0x000066f0


	//   ....[38]....
        /*0464*/ 	.word	0x00006700


	//   ....[39]....
        /*0468*/ 	.word	0x00006710


	//   ....[40]....
        /*046c*/ 	.word	0x00006740


	//   ....[41]....
        /*0470*/ 	.word	0x00006770


	//   ....[42]....
        /*0474*/ 	.word	0x00006790


	//   ....[43]....
        /*0478*/ 	.word	0x000067a0


	//   ....[44]....
        /*047c*/ 	.word	0x000067e0


	//   ....[45]....
        /*0480*/ 	.word	0x00006810


	//   ....[46]....
        /*0484*/ 	.word	0x00006820


	//   ....[47]....
        /*0488*/ 	.word	0x00006830


	//   ....[48]....
        /*048c*/ 	.word	0x00006a60


	//   ....[49]....
        /*0490*/ 	.word	0x00006a90


	//   ....[50]....
        /*0494*/ 	.word	0x00006ab0


	//   ....[51]....
        /*0498*/ 	.word	0x00006ad0


	//   ....[52]....
        /*049c*/ 	.word	0x00006af0


	//   ....[53]....
        /*04a0*/ 	.word	0x00006b00


	//   ....[54]....
        /*04a4*/ 	.word	0x00006b50


	//   ....[55]....
        /*04a8*/ 	.word	0x00006be0


	//   ....[56]....
        /*04ac*/ 	.word	0x00006c30


	//   ....[57]....
        /*04b0*/ 	.word	0x00006c40


	//   ....[58]....
        /*04b4*/ 	.word	0x00006cb0


	//   ....[59]....
        /*04b8*/ 	.word	0x00006ce0


	//   ....[60]....
        /*04bc*/ 	.word	0x00006cf0


	//   ....[61]....
        /*04c0*/ 	.word	0x00006d20


	//   ....[62]....
        /*04c4*/ 	.word	0x00006d40


	//   ....[63]....
        /*04c8*/ 	.word	0x00006d70


	//   ....[64]....
        /*04cc*/ 	.word	0x00006e70


	//   ....[65]....
        /*04d0*/ 	.word	0x00006ec0


	//   ....[66]....
        /*04d4*/ 	.word	0x00006f20


	//   ....[67]....
        /*04d8*/ 	.word	0x00006f80


	//   ....[68]....
        /*04dc*/ 	.word	0x00006fe0


	//   ....[69]....
        /*04e0*/ 	.word	0x00007040


	//   ....[70]....
        /*04e4*/ 	.word	0x000070a0


	//   ....[71]....
        /*04e8*/ 	.word	0x00007100


	//   ....[72]....
        /*04ec*/ 	.word	0x00007190


	//   ....[73]....
        /*04f0*/ 	.word	0x00007220


	//   ....[74]....
        /*04f4*/ 	.word	0x00007280


	//   ....[75]....
        /*04f8*/ 	.word	0x000072e0


	//   ....[76]....
        /*04fc*/ 	.word	0x00007340


	//   ....[77]....
        /*0500*/ 	.word	0x000073a0


	//   ....[78]....
        /*0504*/ 	.word	0x00007400


	//   ....[79]....
        /*0508*/ 	.word	0x00007460


	//   ....[80]....
        /*050c*/ 	.word	0x000074f0


	//   ....[81]....
        /*0510*/ 	.word	0x00007580


	//   ....[82]....
        /*0514*/ 	.word	0x000075e0


	//   ....[83]....
        /*0518*/ 	.word	0x00007640


	//   ....[84]....
        /*051c*/ 	.word	0x000076a0


	//   ....[85]....
        /*0520*/ 	.word	0x00007700


	//   ....[86]....
        /*0524*/ 	.word	0x00007760


	//   ....[87]....
        /*0528*/ 	.word	0x000077c0


	//   ....[88]....
        /*052c*/ 	.word	0x00007850


	//   ....[89]....
        /*0530*/ 	.word	0x00007910


	//   ....[90]....
        /*0534*/ 	.word	0x00007970


	//   ....[91]....
        /*0538*/ 	.word	0x000079d0


	//   ....[92]....
        /*053c*/ 	.word	0x00007a40


	//   ....[93]....
        /*0540*/ 	.word	0x00007aa0


	//   ....[94]....
        /*0544*/ 	.word	0x00007b10


	//   ....[95]....
        /*0548*/ 	.word	0x00007b80


	//   ....[96]....
        /*054c*/ 	.word	0x00007c80


	//   ....[97]....
        /*0550*/ 	.word	0x00007cd0


	//   ....[98]....
        /*0554*/ 	.word	0x00007d40


	//   ....[99]....
        /*0558*/ 	.word	0x00007d90


	//   ....[100]....
        /*055c*/ 	.word	0x00007e00


	//   ....[101]....
        /*0560*/ 	.word	0x00007e60


	//   ....[102]....
        /*0564*/ 	.word	0x00007ed0


	//   ....[103]....
        /*0568*/ 	.word	0x00007f20


	//   ....[104]....
        /*056c*/ 	.word	0x00008110


	//   ....[105]....
        /*0570*/ 	.word	0x00008160


	//   ....[106]....
        /*0574*/ 	.word	0x000081c0


	//   ....[107]....
        /*0578*/ 	.word	0x00008210


	//   ....[108]....
        /*057c*/ 	.word	0x00008270


	//   ....[109]....
        /*0580*/ 	.word	0x00008330


	//   ....[110]....
        /*0584*/ 	.word	0x00008390


	//   ....[111]....
        /*0588*/ 	.word	0x00008420


	//   ....[112]....
        /*058c*/ 	.word	0x00008500


	//   ....[113]....
        /*0590*/ 	.word	0x00008550


	//   ....[114]....
        /*0594*/ 	.word	0x000085c0


	//   ....[115]....
        /*0598*/ 	.word	0x00008620


	//   ....[116]....
        /*059c*/ 	.word	0x00008690


	//   ....[117]....
        /*05a0*/ 	.word	0x000086f0


	//   ....[118]....
        /*05a4*/ 	.word	0x00008760


	//   ....[119]....
        /*05a8*/ 	.word	0x000087c0


	//----- nvinfo : EIATTR_EXIT_INSTR_OFFSETS
	.align		4
.L_295:
        /*05ac*/ 	.byte	0x04, 0x1c
        /*05ae*/ 	.short	(.L_297 - .L_296)


	//   ....[0]....
.L_296:
        /*05b0*/ 	.word	0x00004d30


	//   ....[1]....
        /*05b4*/ 	.word	0x00006e20


	//----- nvinfo : EIATTR_MAX_THREADS
	.align		4
.L_297:
        /*05b8*/ 	.byte	0x04, 0x05
        /*05ba*/ 	.short	(.L_299 - .L_298)
.L_298:
        /*05bc*/ 	.word	0x000001e0
        /*05c0*/ 	.word	0x00000001
        /*05c4*/ 	.word	0x00000001


	//----- nvinfo : EIATTR_CRS_STACK_SIZE
	.align		4
.L_299:
        /*05c8*/ 	.byte	0x04, 0x1e
        /*05ca*/ 	.short	(.L_301 - .L_300)
.L_300:
        /*05cc*/ 	.word	0x00000000


	//----- nvinfo : EIATTR_CBANK_PARAM_SIZE
	.align		4
.L_301:
        /*05d0*/ 	.byte	0x03, 0x19
        /*05d2*/ 	.short	0x0060


	//----- nvinfo : EIATTR_PARAM_CBANK
	.align		4
        /*05d4*/ 	.byte	0x04, 0x0a
        /*05d6*/ 	.short	(.L_303 - .L_302)
	.align		4
.L_302:
        /*05d8*/ 	.word	index@(.nv.constant0._ZN13group_norm_v218gn_bwd_cuda_kernelI13__nv_bfloat16Li480ELi3ELi32ELi30ELi4096ELb0ELb1ELi16ELi960ELi960ELi4ELb1ELi1ELb1ELb0ELNS_15WgradSyncMethodE3ENS_16CompileConditionILi900EEEEEvPT_S6_S6_PKS5_S8_S8_S8_PKfflPfPj)
        /*05dc*/ 	.short	0x0210
        /*05de*/ 	.short	0x0060


	//----- nvinfo : EIATTR_SW_WAR
	.align		4
.L_303:
        /*05e0*/ 	.byte	0x04, 0x36
        /*05e2*/ 	.short	(.L_305 - .L_304)
.L_304:
        /*05e4*/ 	.word	0x00000008
.L_305:


//--------------------- .nv.info._ZN13group_norm_v218gn_bwd_cuda_kernelI13__nv_bfloat16Li480ELi1ELi32ELi30ELi4096ELb0ELb1ELi32ELi960ELi960ELi4ELb1ELi1ELb0ELb0ELNS_15WgradSyncMethodE3ENS_16CompileConditionILi900EEEEEvPT_S6_S6_PKS5_S8_S8_S8_PKfflPfPj --------------------------
	.section	.nv.info._ZN13group_norm_v218gn_bwd_cuda_kernelI13__nv_bfloat16Li480ELi1ELi32ELi30ELi4096ELb0ELb1ELi32ELi960ELi960ELi4ELb1ELi1ELb0ELb0ELNS_15WgradSyncMethodE3ENS_16CompileConditionILi900EEEEEvPT_S6_S6_PKS5_S8_S8_S8_PKfflPfPj,"",@"SHT_CUDA_INFO"
	.sectionflags	@""
	.align	4


	//----- nvinfo : EIATTR_CUDA_API_VERSION
	.align		4
        /*0000*/ 	.byte	0x04, 0x37
        /*0002*/ 	.short	(.L_307 - .L_306)
.L_306:
        /*0004*/ 	.word	0x00000082


	//----- nvinfo : EIATTR_KPARAM_INFO
	.align		4
.L_307:
        /*0008*/ 	.byte	0x04, 0x17
        /*000a*/ 	.short	(.L_309 - .L_308)
.L_308:
        /*000c*/ 	.word	0x00000000
        /*0010*/ 	.short	0x000b
        /*0012*/ 	.short	0x0058
        /*0014*/ 	.byte	0x00, 0xf0, 0x21, 0x00


	//----- nvinfo : EIATTR_KPARAM_INFO
	.align		4
.L_309:
        /*0018*/ 	.byte	0x04, 0x17
        /*001a*/ 	.short	(.L_311 - .L_310)
.L_310:
        /*001c*/ 	.word	0x00000000
        /*0020*/ 	.short	0x000a
        /*0022*/ 	.short	0x0050
        /*0024*/ 	.byte	0x00, 0xf0, 0x21, 0x00


	//----- nvinfo : EIATTR_KPARAM_INFO
	.align		4
.L_311:
        /*0028*/ 	.byte	0x04, 0x17
        /*002a*/ 	.short	(.L_313 - .L_312)
.L_312:
        /*002c*/ 	.word	0x00000000
        /*0030*/ 	.short	0x0009
        /*0032*/ 	.short	0x0048
        /*0034*/ 	.byte	0x00, 0xf0, 0x21, 0x00


	//----- nvinfo : EIATTR_KPARAM_INFO
	.align		4
.L_313:
        /*0038*/ 	.byte	0x04, 0x17
        /*003a*/ 	.short	(.L_315 - .L_314)
.L_314:
        /*003c*/ 	.word	0x00000000
        /*0040*/ 	.short	0x0008
        /*0042*/ 	.short	0x0040
        /*0044*/ 	.byte	0x00, 0xf0, 0x11, 0x00


	//----- nvinfo : EIATTR_KPARAM_INFO
	.align		4
.L_315:
        /*0048*/ 	.byte	0x04, 0x17
        /*004a*/ 	.short	(.L_317 - .L_316)
.L_316:
        /*004c*/ 	.word	0x00000000
        /*0050*/ 	.short	0x0007
        /*0052*/ 	.short	0x0038
        /*0054*/ 	.byte	0x00, 0xf0, 0x21, 0x00


	//----- nvinfo : EIATTR_KPARAM_INFO
	.align		4
.L_317:
        /*0058*/ 	.byte	0x04, 0x17
        /*005a*/ 	.short	(.L_319 - .L_318)
.L_318:
        /*005c*/ 	.word	0x00000000
        /*0060*/ 	.short	0x0006
        /*0062*/ 	.short	0x0030
        /*0064*/ 	.byte	0x00, 0xf0, 0x21, 0x00


	//----- nvinfo : EIATTR_KPARAM_INFO
	.align		4
.L_319:
        /*0068*/ 	.byte	0x04, 0x17
        /*006a*/ 	.short	(.L_321 - .L_320)
.L_320:
        /*006c*/ 	.word	0x00000000
        /*0070*/ 	.short	0x0005
        /*0072*/ 	.short	0x0028
        /*0074*/ 	.byte	0x00, 0xf0, 0x21, 0x00


	//----- nvinfo : EIATTR_KPARAM_INFO
	.align		4
.L_321:
        /*0078*/ 	.byte	0x04, 0x17
        /*007a*/ 	.short	(.L_323 - .L_322)
.L_322:
        /*007c*/ 	.word	0x00000000
        /*0080*/ 	.short	0x0004
        /*0082*/ 	.short	0x0020
        /*0084*/ 	.byte	0x00, 0xf0, 0x21, 0x00


	//----- nvinfo : EIATTR_KPARAM_INFO
	.align		4
.L_323:
        /*0088*/ 	.byte	0x04, 0x17
        /*008a*/ 	.short	(.L_325 - .L_324)
.L_324:
        /*008c*/ 	.word	0x00000000
        /*0090*/ 	.short	0x0003
        /*0092*/ 	.short	0x0018
        /*0094*/ 	.byte	0x00, 0xf0, 0x21, 0x00


	//----- nvinfo : EIATTR_KPARAM_INFO
	.align		4
.L_325:
        /*0098*/ 	.byte	0x04, 0x17
        /*009a*/ 	.short	(.L_327 - .L_326)
.L_326:
        /*009c*/ 	.word	0x00000000
        /*00a0*/ 	.short	0x0002
        /*00a2*/ 	.short	0x0010
        /*00a4*/ 	.byte	0x00, 0xf0, 0x21, 0x00


	//----- nvinfo : EIATTR_KPARAM_INFO
	.align		4
.L_327:
        /*00a8*/ 	.byte	0x04, 0x17
        /*00aa*/ 	.short	(.L_329 - .L_328)
.L_328:
        /*00ac*/ 	.word	0x00000000
        /*00b0*/ 	.short	0x0001
        /*00b2*/ 	.short	0x0008
        /*00b4*/ 	.byte	0x00, 0xf0, 0x21, 0x00


	//----- nvinfo : EIATTR_KPARAM_INFO
	.align		4
.L_329:
        /*00b8*/ 	.byte	0x04, 0x17
        /*00ba*/ 	.short	(.L_331 - .L_330)
.L_330:
        /*00bc*/ 	.word	0x00000000
        /*00c0*/ 	.short	0x0000
        /*00c2*/ 	.short	0x0000
        /*00c4*/ 	.byte	0x00, 0xf0, 0x21, 0x00


	//----- nvinfo : EIATTR_SPARSE_MMA_MASK
	.align		4
.L_331:
        /*00c8*/ 	.byte	0x03, 0x50
        /*00ca*/ 	.short	0x0000


	//----- nvinfo : EIATTR_MAXREG_COUNT
	.align		4
        /*00cc*/ 	.byte	0x03, 0x1b
        /*00ce*/ 	.short	0x0080


	//----- nvinfo : EIATTR_NUM_BARRIERS
	.align		4
        /*00d0*/ 	.byte	0x02, 0x4c
        /*00d2*/ 	.byte	0x01
	.zero		1


	//----- nvinfo : EIATTR_ANNOTATIONS
	.align		4
        /*00d4*/ 	.byte	0x04, 0x55
        /*00d6*/ 	.short	(.L_333 - .L_332)


	//   ....[0]....
.L_332:
        /* <DEDUP_REMOVED lines=127> */


	//----- nvinfo : EIATTR_MERCURY_ISA_VERSION
	.align		4
.L_333:
        /*08b0*/ 	.byte	0x03, 0x5f
        /*08b2*/ 	.short	0x0101


	//----- nvinfo : EIATTR_COOP_GROUP_MASK_REGIDS
	.align		4
        /*08b4*/ 	.byte	0x04, 0x29
        /*08b6*/ 	.short	(.L_335 - .L_334)


	//   ....[0]....
.L_334:
        /*08b8*/ 	.word	0xffffffff


	//   ....[1]....
        /*08bc*/ 	.word	0xffffffff


	//   ....[2]....
        /*08c0*/ 	.word	0xffffffff


	//   ....[3]....
        /*08c4*/ 	.word	0xffffffff


	//   ....[4]....
        /*08c8*/ 	.word	0xffffffff


	//   ....[5]....
        /*08cc*/ 	.word	0xffffffff


	//   ....[6]....
        /*08d0*/ 	.word	0xffffffff


	//   ....[7]....
        /*08d4*/ 	.word	0xffffffff


	//   ....[8]....
        /*08d8*/ 	.word	0x05000017


	//   ....[9]....
        /*08dc*/ 	.word	0x0500001c


	//   ....[10]....
        /*08e0*/ 	.word	0x0500001e


	//   ....[11]....
        /*08e4*/ 	.word	0x0500001d


	//   ....[12]....
        /*08e8*/ 	.word	0x05000025


	//   ....[13]....
        /*08ec*/ 	.word	0x05000018


	//   ....[14]....
        /*08f0*/ 	.word	0x0500001c


	//   ....[15]....
        /*08f4*/ 	.word	0x0500001e


	//   ....[16]....
        /*08f8*/ 	.word	0x0500001c


	//   ....[17]....
        /*08fc*/ 	.word	0x0500001e


	//   ....[18]....
        /*0900*/ 	.word	0x05000017


	//   ....[19]....
        /*0904*/ 	.word	0x0500001d


	//   ....[20]....
        /*0908*/ 	.word	0x05000020


	//   ....[21]....
        /*090c*/ 	.word	0x0500001c


	//   ....[22]....
        /*0910*/ 	.word	0x05000021


	//   ....[23]....
        /*0914*/ 	.word	0x05000017


	//   ....[24]....
        /*0918*/ 	.word	0x0500001c


	//   ....[25]....
        /*091c*/ 	.word	0x0500001e


	//   ....[26]....
        /*0920*/ 	.word	0x05000017


	//   ....[27]....
        /*0924*/ 	.word	0x0500001d


	//   ....[28]....
        /*0928*/ 	.word	0x05000020


	//   ....[29]....
        /*092c*/ 	.word	0x0500001c


	//   ....[30]....
        /*0930*/ 	.word	0x05000021


	//   ....[31]....
        /*0934*/ 	.word	0x05000017


	//   ....[32]....
        /*0938*/ 	.word	0x0500001e


	//   ....[33]....
        /*093c*/ 	.word	0x05000017


	//   ....[34]....
        /*0940*/ 	.word	0x0500001d


	//   ....[35]....
        /*0944*/ 	.word	0x0500001c


	//   ....[36]....
        /*0948*/ 	.word	0x05000020


	//   ....[37]....
        /*094c*/ 	.word	0x05000021


	//   ....[38]....
        /*0950*/ 	.word	0x05000017


	//   ....[39]....
        /*0954*/ 	.word	0x0500001c


	//   ....[40]....
        /*0958*/ 	.word	0x05000023


	//   ....[41]....
        /*095c*/ 	.word	0x05000020


	//   ....[42]....
        /*0960*/ 	.word	0x0500001d


	//   ....[43]....
        /*0964*/ 	.word	0x05000021


	//   ....[44]....
        /*0968*/ 	.word	0x05000022


	//   ....[45]....
        /*096c*/ 	.word	0x05000029


	//   ....[46]....
        /*0970*/ 	.word	0x0500001e


	//   ....[47]....
        /*0974*/ 	.word	0x0500001b


	//   ....[48]....
        /*0978*/ 	.word	0x05000017


	//   ....[49]....
        /*097c*/ 	.word	0x0500001a


	//   ....[50]....
        /*0980*/ 	.word	0x0500002e


	//   ....[51]....
        /*0984*/ 	.word	0x0500001d


	//   ....[52]....
        /*0988*/ 	.word	0x0500002c


	//   ....[53]....
        /*098c*/ 	.word	0x05000032


	//   ....[54]....
        /*0990*/ 	.word	0x05000023


	//   ....[55]....
        /*0994*/ 	.word	0x05000024


	//   ....[56]....
        /*0998*/ 	.word	0x05000026


	//   ....[57]....
        /*099c*/ 	.word	0x05000028


	//   ....[58]....
        /*09a0*/ 	.word	0x05000025


	//   ....[59]....
        /*09a4*/ 	.word	0x0500002a


	//   ....[60]....
        /*09a8*/ 	.word	0x0500002c


	//   ....[61]....
        /*09ac*/ 	.word	0x05000033


	//   ....[62]....
        /*09b0*/ 	.word	0x05000022


	//   ....[63]....
        /*09b4*/ 	.word	0x05000017


	//   ....[64]....
        /*09b8*/ 	.word	0x05000017


	//   ....[65]....
        /*09bc*/ 	.word	0x05000017


	//   ....[66]....
        /*09c0*/ 	.word	0x05000017


	//   ....[67]....
        /*09c4*/ 	.word	0x05000017


	//   ....[68]....
        /*09c8*/ 	.word	0x05000017


	//   ....[69]....
        /*09cc*/ 	.word	0x05000017


	//   ....[70]....
        /*09d0*/ 	.word	0x05000017


	//   ....[71]....
        /*09d4*/ 	.word	0x05000017


	//   ....[72]....
        /*09d8*/ 	.word	0x05000017


	//   ....[73]....
        /*09dc*/ 	.word	0x05000017


	//   ....[74]....
        /*09e0*/ 	.word	0x05000017


	//   ....[75]....
        /*09e4*/ 	.word	0x05000017


	//   ....[76]....
        /*09e8*/ 	.word	0x05000017


	//   ....[77]....
        /*09ec*/ 	.word	0x05000017


	//   ....[78]....
        /*09f0*/ 	.word	0x05000017


	//   ....[79]....
        /*09f4*/ 	.word	0x05000017


	//   ....[80]....
        /*09f8*/ 	.word	0x05000017


	//   ....[81]....
        /*09fc*/ 	.word	0x05000017


	//   ....[82]....
        /*0a00*/ 	.word	0x05000017


	//   ....[83]....
        /*0a04*/ 	.word	0x05000017


	//   ....[84]....
        /*0a08*/ 	.word	0x05000017


	//   ....[85]....
        /*0a0c*/ 	.word	0x05000017


	//   ....[86]....
        /*0a10*/ 	.word	0x05000017


	//   ....[87]....
        /*0a14*/ 	.word	0x05000017


	//   ....[88]....
        /*0a18*/ 	.word	0x05000017


	//   ....[89]....
        /*0a1c*/ 	.word	0x05000017


	//   ....[90]....
        /*0a20*/ 	.word	0x05000017


	//   ....[91]....
        /*0a24*/ 	.word	0x05000017


	//   ....[92]....
        /*0a28*/ 	.word	0x05000017


	//   ....[93]....
        /*0a2c*/ 	.word	0x05000017


	//   ....[94]....
        /*0a30*/ 	.word	0x05000017


	//   ....[95]....
        /*0a34*/ 	.word	0x05000017


	//   ....[96]....
        /*0a38*/ 	.word	0x05000017


	//   ....[97]....
        /*0a3c*/ 	.word	0x05000017


	//   ....[98]....
        /*0a40*/ 	.word	0x05000017


	//   ....[99]....
        /*0a44*/ 	.word	0x05000017


	//   ....[100]....
        /*0a48*/ 	.word	0x05000017


	//   ....[101]....
        /*0a4c*/ 	.word	0x05000017


	//   ....[102]....
        /*0a50*/ 	.word	0x05000017


	//   ....[103]....
        /*0a54*/ 	.word	0x05000017


	//   ....[104]....
        /*0a58*/ 	.word	0x05000017


	//   ....[105]....
        /*0a5c*/ 	.word	0x05000017


	//   ....[106]....
        /*0a60*/ 	.word	0x05000017


	//   ....[107]....
        /*0a64*/ 	.word	0x05000017


	//   ....[108]....
        /*0a68*/ 	.word	0x05000017


	//   ....[109]....
        /*0a6c*/ 	.word	0x05000017


	//   ....[110]....
        /*0a70*/ 	.word	0x05000017


	//   ....[111]....
        /*0a74*/ 	.word	0x05000017


	//   ....[112]....
        /*0a78*/ 	.word	0x05000017


	//   ....[113]....
        /*0a7c*/ 	.word	0x05000017


	//   ....[114]....
        /*0a80*/ 	.word	0x05000017


	//   ....[115]....
        /*0a84*/ 	.word	0x05000017


	//   ....[116]....
        /*0a88*/ 	.word	0x05000017


	//   ....[117]....
        /*0a8c*/ 	.word	0x05000017


	//   ....[118]....
        /*0a90*/ 	.word	0x05000017


	//   ....[119]....
        /*0a94*/ 	.word	0x05000017


	//----- nvinfo : EIATTR_COOP_GROUP_INSTR_OFFSETS
	.align		4
.L_335:
        /*0a98*/ 	.byte	0x04, 0x28
        /*0a9a*/ 	.short	(.L_337 - .L_336)


	//   ....[0]....
.L_336:
        /*0a9c*/ 	.word	0x00005550


	//   ....[1]....
        /*0aa0*/ 	.word	0x00005560


	//   ....[2]....
        /*0aa4*/ 	.word	0x000063b0


	//   ....[3]....
        /*0aa8*/ 	.word	0x000063f0


	//   ....[4]....
        /*0aac*/ 	.word	0x00006420


	//   ....[5]....
        /*0ab0*/ 	.word	0x00006440


	//   ....[6]....
        /*0ab4*/ 	.word	0x00006460


	//   ....[7]....
        /*0ab8*/ 	.word	0x00006480


	//   ....[8]....
        /*0abc*/ 	.word	0x000098a0


	//   ....[9]....
        /*0ac0*/ 	.word	0x000098d0


	//   ....[10]....
        /*0ac4*/ 	.word	0x00009910


	//   ....[11]....
        /*0ac8*/ 	.word	0x00009920


	//   ....[12]....
        /*0acc*/ 	.word	0x00009950


	//   ....[13]....
        /*0ad0*/ 	.word	0x00009960


	//   ....[14]....
        /*0ad4*/ 	.word	0x00009990


	//   ....[15]....
        /*0ad8*/ 	.word	0x000099a0


	//   ....[16]....
        /*0adc*/ 	.word	0x00009b40


	//   ....[17]....
        /*0ae0*/ 	.word	0x00009b60


	//   ....[18]....
        /*0ae4*/ 	.word	0x00009b90


	//   ....[19]....
        /*0ae8*/ 	.word	0x00009bb0


	//   ....[20]....
        /*0aec*/ 	.word	0x00009be0


	//   ....[21]....
        /*0af0*/ 	.word	0x00009bf0


	//   ....[22]....
        /*0af4*/ 	.word	0x00009c20


	//   ....[23]....
        /*0af8*/ 	.word	0x00009c30


	//   ....[24]....
        /*0afc*/ 	.word	0x00009d70


	//   ....[25]....
        /*0b00*/ 	.word	0x00009d90


	//   ....[26]....
        /*0b04*/ 	.word	0x00009dc0


	//   ....[27]....
        /*0b08*/ 	.word	0x00009de0


	//   ....[28]....
        /*0b0c*/ 	.word	0x00009e10


	//   ....[29]....
        /*0b10*/ 	.word	0x00009e20


	//   ....[30]....
        /*0b14*/ 	.word	0x00009e50


	//   ....[31]....
        /*0b18*/ 	.word	0x00009e60


	//   ....[32]....
        /*0b1c*/ 	.word	0x0000a150


	//   ....[33]....
        /*0b20*/ 	.word	0x0000a1a0


	//   ....[34]....
        /*0b24*/ 	.word	0x0000a1e0


	//   ....[35]....
        /*0b28*/ 	.word	0x0000a220


	//   ....[36]....
        /*0b2c*/ 	.word	0x0000a250


	//   ....[37]....
        /*0b30*/ 	.word	0x0000a270


	//   ....[38]....
        /*0b34*/ 	.word	0x0000a280


	//   ....[39]....
        /*0b38*/ 	.word	0x0000a2a0


	//   ....[40]....
        /*0b3c*/ 	.word	0x0000a2d0


	//   ....[41]....
        /*0b40*/ 	.word	0x0000a2f0


	//   ....[42]....
        /*0b44*/ 	.word	0x0000a310


	//   ....[43]....
        /*0b48*/ 	.word	0x0000a330


	//   ....[44]....
        /*0b4c*/ 	.word	0x0000a350


	//   ....[45]....
        /*0b50*/ 	.word	0x0000a380


	//   ....[46]....
        /*0b54*/ 	.word	0x0000a3b0


	//   ....[47]....
        /*0b58*/ 	.word	0x0000a3f0


	//   ....[48]....
        /*0b5c*/ 	.word	0x0000a410


	//   ....[49]....
        /*0b60*/ 	.word	0x0000a450


	//   ....[50]....
        /*0b64*/ 	.word	0x0000a470


	//   ....[51]....
        /*0b68*/ 	.word	0x0000a4b0


	//   ....[52]....
        /*0b6c*/ 	.word	0x0000a4d0


	//   ....[53]....
        /*0b70*/ 	.word	0x0000a4f0


	//   ....[54]....
        /*0b74*/ 	.word	0x0000a520


	//   ....[55]....
        /*0b78*/ 	.word	0x0000a550


	//   ....[56]....
        /*0b7c*/ 	.word	0x0000a590


	//   ....[57]....
        /*0b80*/ 	.word	0x0000a5d0


	//   ....[58]....
        /*0b84*/ 	.word	0x0000a600


	//   ....[59]....
        /*0b88*/ 	.word	0x0000a630


	//   ....[60]....
        /*0b8c*/ 	.word	0x0000a650


	//   ....[61]....
        /*0b90*/ 	.word	0x0000a670


	//   ....[62]....
        /*0b94*/ 	.word	0x0000a750


	//   ....[63]....
        /*0b98*/ 	.word	0x0000a800


	//   ....[64]....
        /*0b9c*/ 	.word	0x0000a920


	//   ....[65]....
        /*0ba0*/ 	.word	0x0000a970


	//   ....[66]....
        /*0ba4*/ 	.word	0x0000a9e0


	//   ....[67]....
        /*0ba8*/ 	.word	0x0000aa40


	//   ....[68]....
        /*0bac*/ 	.word	0x0000aab0


	//   ....[69]....
        /*0bb0*/ 	.word	0x0000ab10


	//   ....[70]....
        /*0bb4*/ 	.word	0x0000ab80


	//   ....[71]....
        /*0bb8*/ 	.word	0x0000abe0


	//   ....[72]....
        /*0bbc*/ 	.word	0x0000ac80


	//   ....[73]....
        /*0bc0*/ 	.word	0x0000ad20


	//   ....[74]....
        /*0bc4*/ 	.word	0x0000ad80


	//   ....[75]....
        /*0bc8*/ 	.word	0x0000ade0


	//   ....[76]....
        /*0bcc*/ 	.word	0x0000ae50


	//   ....[77]....
        /*0bd0*/ 	.word	0x0000aeb0


	//   ....[78]....
        /*0bd4*/ 	.word	0x0000af20


	//   ....[79]....
        /*0bd8*/ 	.word	0x0000af80


	//   ....[80]....
        /*0bdc*/ 	.word	0x0000b020


	//   ....[81]....
        /*0be0*/ 	.word	0x0000b0c0


	//   ....[82]....
        /*0be4*/ 	.word	0x0000b120


	//   ....[83]....
        /*0be8*/ 	.word	0x0000b180


	//   ....[84]....
        /*0bec*/ 	.word	0x0000b1f0


	//   ....[85]....
        /*0bf0*/ 	.word	0x0000b250


	//   ....[86]....
        /*0bf4*/ 	.word	0x0000b2c0


	//   ....[87]....
        /*0bf8*/ 	.word	0x0000b320


	//   ....[88]....
        /*0bfc*/ 	.word	0x0000b3c0


	//   ....[89]....
        /*0c00*/ 	.word	0x0000b4a0


	//   ....[90]....
        /*0c04*/ 	.word	0x0000b570


	//   ....[91]....
        /*0c08*/ 	.word	0x0000b5c0


	//   ....[92]....
        /*0c0c*/ 	.word	0x0000b660


	//   ....[93]....
        /*0c10*/ 	.word	0x0000b6c0


	//   ....[94]....
        /*0c14*/ 	.word	0x0000b770


	//   ....[95]....
        /*0c18*/ 	.word	0x0000b7d0


	//   ....[96]....
        /*0c1c*/ 	.word	0x0000b860


	//   ....[97]....
        /*0c20*/ 	.word	0x0000b8e0


	//   ....[98]....
        /*0c24*/ 	.word	0x0000b950


	//   ....[99]....
        /*0c28*/ 	.word	0x0000b9b0


	//   ....[100]....
        /*0c2c*/ 	.word	0x0000ba20


	//   ....[101]....
        /*0c30*/ 	.word	0x0000ba80


	//   ....[102]....
        /*0c34*/ 	.word	0x0000bb50


	//   ....[103]....
        /*0c38*/ 	.word	0x0000bbc0


	//   ....[104]....
        /*0c3c*/ 	.word	0x0000bc70


	//   ....[105]....
        /*0c40*/ 	.word	0x0000bce0


	//   ....[106]....
        /*0c44*/ 	.word	0x0000bd50


	//   ....[107]....
        /*0c48*/ 	.word	0x0000bdb0


	//   ....[108]....
        /*0c4c*/ 	.word	0x0000be20


	//   ....[109]....
        /*0c50*/ 	.word	0x0000be80


	//   ....[110]....
        /*0c54*/ 	.word	0x0000bef0


	//   ....[111]....
        /*0c58*/ 	.word	0x0000bf50


	//   ....[112]....
        /*0c5c*/ 	.word	0x0000bfb0


	//   ....[113]....
        /*0c60*/ 	.word	0x0000c000


	//   ....[114]....
        /*0c64*/ 	.word	0x0000c070


	//   ....[115]....
        /*0c68*/ 	.word	0x0000c0d0


	//   ....[116]....
        /*0c6c*/ 	.word	0x0000c140


	//   ....[117]....
        /*0c70*/ 	.word	0x0000c1a0


	//   ....[118]....
        /*0c74*/ 	.word	0x0000c2f0


	//   ....[119]....
        /*0c78*/ 	.word	0x0000c3a0


	//----- nvinfo : EIATTR_EXIT_INSTR_OFFSETS
	.align		4
.L_337:
        /*0c7c*/ 	.byte	0x04, 0x1c
        /*0c7e*/ 	.short	(.L_339 - .L_338)


	//   ....[0]....
.L_338:
        /*0c80*/ 	.word	0x00008870


	//   ....[1]....
        /*0c84*/ 	.word	0x0000a8c0


	//----- nvinfo : EIATTR_MAX_THREADS
	.align		4
.L_339:
        /*0c88*/ 	.byte	0x04, 0x05
        /*0c8a*/ 	.short	(.L_341 - .L_340)
.L_340:
        /*0c8c*/ 	.word	0x000001e0
        /*0c90*/ 	.word	0x00000001
        /*0c94*/ 	.word	0x00000001


	//----- nvinfo : EIATTR_CRS_STACK_SIZE
	.align		4
.L_341:
        /*0c98*/ 	.byte	0x04, 0x1e
        /*0c9a*/ 	.short	(.L_343 - .L_342)
.L_342:
        /*0c9c*/ 	.word	0x00000000


	//----- nvinfo : EIATTR_CBANK_PARAM_SIZE
	.align		4
.L_343:
        /*0ca0*/ 	.byte	0x03, 0x19
        /*0ca2*/ 	.short	0x0060


	//----- nvinfo : EIATTR_PARAM_CBANK
	.align		4
        /*0ca4*/ 	.byte	0x04, 0x0a
        /*0ca6*/ 	.short	(.L_345 - .L_344)
	.align		4
.L_344:
        /*0ca8*/ 	.word	index@(.nv.constant0._ZN13group_norm_v218gn_bwd_cuda_kernelI13__nv_bfloat16Li480ELi1ELi32ELi30ELi4096ELb0ELb1ELi32ELi960ELi960ELi4ELb1ELi1ELb0ELb0ELNS_15WgradSyncMethodE3ENS_16CompileConditionILi900EEEEEvPT_S6_S6_PKS5_S8_S8_S8_PKfflPfPj)
        /*0cac*/ 	.short	0x0210
        /*0cae*/ 	.short	0x0060


	//----- nvinfo : EIATTR_SW_WAR
	.align		4
.L_345:
        /*0cb0*/ 	.byte	0x04, 0x36
        /*0cb2*/ 	.short	(.L_347 - .L_346)
.L_346:
        /*0cb4*/ 	.word	0x00000008
.L_347:


//--------------------- .nv.info._ZN13group_norm_v218gn_bwd_cuda_kernelI13__nv_bfloat16Li480ELi3ELi32ELi30ELi4096ELb0ELb1ELi32ELi960ELi960ELi4ELb1ELi2ELb1ELb0ELNS_15WgradSyncMethodE3ENS_16CompileConditionILi900EEEEEvPT_S6_S6_PKS5_S8_S8_S8_PKfflPfPj --------------------------
	.section	.nv.info._ZN13group_norm_v218gn_bwd_cuda_kernelI13__nv_bfloat16Li480ELi3ELi32ELi30ELi4096ELb0ELb1ELi32ELi960ELi960ELi4ELb1ELi2ELb1ELb0ELNS_15WgradSyncMethodE3ENS_16CompileConditionILi900EEEEEvPT_S6_S6_PKS5_S8_S8_S8_PKfflPfPj,"",@"SHT_CUDA_INFO"
	.sectionflags	@""
	.align	4


	//----- nvinfo : EIATTR_CUDA_API_VERSION
	.align		4
        /*0000*/ 	.byte	0x04, 0x37
        /*0002*/ 	.short	(.L_349 - .L_348)
.L_348:
        /*0004*/ 	.word	0x00000082


	//----- nvinfo : EIATTR_KPARAM_INFO
	.align		4
.L_349:
        /*0008*/ 	.byte	0x04, 0x17
        /*000a*/ 	.short	(.L_351 - .L_350)
.L_350:
        /*000c*/ 	.word	0x00000000
        /*0010*/ 	.short	0x000b
        /*0012*/ 	.short	0x0058
        /*0014*/ 	.byte	0x00, 0xf0, 0x21, 0x00


	//----- nvinfo : EIATTR_KPARAM_INFO
	.align		4
.L_351:
        /*0018*/ 	.byte	0x04, 0x17
        /*001a*/ 	.short	(.L_353 - .L_352)
.L_352:
        /*001c*/ 	.word	0x00000000
        /*0020*/ 	.short	0x000a
        /*0022*/ 	.short	0x0050
        /*0024*/ 	.byte	0x00, 0xf0, 0x21, 0x00


	//----- nvinfo : EIATTR_KPARAM_INFO
	.align		4
.L_353:
        /*0028*/ 	.byte	0x04, 0x17
        /*002a*/ 	.short	(.L_355 - .L_354)
.L_354:
        /*002c*/ 	.word	0x00000000
        /*0030*/ 	.short	0x0009
        /*0032*/ 	.short	0x0048
        /*0034*/ 	.byte	0x00, 0xf0, 0x21, 0x00


	//----- nvinfo : EIATTR_KPARAM_INFO
	.align		4
.L_355:
        /*0038*/ 	.byte	0x04, 0x17
        /*003a*/ 	.short	(.L_357 - .L_356)
.L_356:
        /*003c*/ 	.word	0x00000000
        /*0040*/ 	.short	0x0008
        /*0042*/ 	.short	0x0040
        /*0044*/ 	.byte	0x00, 0xf0, 0x11, 0x00


	//----- nvinfo : EIATTR_KPARAM_INFO
	.align		4
.L_357:
        /*0048*/ 	.byte	0x04, 0x17
        /*004a*/ 	.short	(.L_359 - .L_358)
.L_358:
        /*004c*/ 	.word	0x00000000
        /*0050*/ 	.short	0x0007
        /*0052*/ 	.short	0x0038
        /*0054*/ 	.byte	0x00, 0xf0, 0x21, 0x00


	//----- nvinfo : EIATTR_KPARAM_INFO
	.align		4
.L_359:
        /*0058*/ 	.byte	0x04, 0x17
        /*005a*/ 	.short	(.L_361 - .L_360)
.L_360:
        /*005c*/ 	.word	0x00000000
        /*0060*/ 	.short	0x0006
        /*0062*/ 	.short	0x0030
        /*0064*/ 	.byte	0x00, 0xf0, 0x21, 0x00


	//----- nvinfo : EIATTR_KPARAM_INFO
	.align		4
.L_361:
        /*0068*/ 	.byte	0x04, 0x17
        /*006a*/ 	.short	(.L_363 - .L_362)
.L_362:
        /*006c*/ 	.word	0x00000000
        /*0070*/ 	.short	0x0005
        /*0072*/ 	.short	0x0028
        /*0074*/ 	.byte	0x00, 0xf0, 0x21, 0x00


	//----- nvinfo : EIATTR_KPARAM_INFO
	.align		4
.L_363:
        /*0078*/ 	.byte	0x04, 0x17
        /*007a*/ 	.short	(.L_365 - .L_364)
.L_364:
        /*007c*/ 	.word	0x00000000
        /*0080*/ 	.short	0x0004
        /*0082*/ 	.short	0x0020
        /*0084*/ 	.byte	0x00, 0xf0, 0x21, 0x00


	//----- nvinfo : EIATTR_KPARAM_INFO
	.align		4
.L_365:
        /*0088*/ 	.byte	0x04, 0x17
        /*008a*/ 	.short	(.L_367 - .L_366)
.L_366:
        /*008c*/ 	.word	0x00000000
        /*0090*/ 	.short	0x0003
        /*0092*/ 	.short	0x0018
        /*0094*/ 	.byte	0x00, 0xf0, 0x21, 0x00


	//----- nvinfo : EIATTR_KPARAM_INFO
	.align		4
.L_367:
        /*0098*/ 	.byte	0x04, 0x17
        /*009a*/ 	.short	(.L_369 - .L_368)
.L_368:
        /*009c*/ 	.word	0x00000000
        /*00a0*/ 	.short	0x0002
        /*00a2*/ 	.short	0x0010
        /*00a4*/ 	.byte	0x00, 0xf0, 0x21, 0x00


	//----- nvinfo : EIATTR_KPARAM_INFO
	.align		4
.L_369:
        /*00a8*/ 	.byte	0x04, 0x17
        /*00aa*/ 	.short	(.L_371 - .L_370)
.L_370:
        /*00ac*/ 	.word	0x00000000
        /*00b0*/ 	.short	0x0001
        /*00b2*/ 	.short	0x0008
        /*00b4*/ 	.byte	0x00, 0xf0, 0x21, 0x00


	//----- nvinfo : EIATTR_KPARAM_INFO
	.align		4
.L_371:
        /*00b8*/ 	.byte	0x04, 0x17
        /*00ba*/ 	.short	(.L_373 - .L_372)
.L_372:
        /*00bc*/ 	.word	0x00000000
        /*00c0*/ 	.short	0x0000
        /*00c2*/ 	.short	0x0000
        /*00c4*/ 	.byte	0x00, 0xf0, 0x21, 0x00


	//----- nvinfo : EIATTR_SPARSE_MMA_MASK
	.align		4
.L_373:
        /*00c8*/ 	.byte	0x03, 0x50
        /*00ca*/ 	.short	0x0000


	//----- nvinfo : EIATTR_MAXREG_COUNT
	.align		4
        /*00cc*/ 	.byte	0x03, 0x1b
        /*00ce*/ 	.short	0x0028


	//----- nvinfo : EIATTR_NUM_BARRIERS
	.align		4
        /*00d0*/ 	.byte	0x02, 0x4c
        /*00d2*/ 	.byte	0x01
	.zero		1


	//----- nvinfo : EIATTR_ANNOTATIONS
	.align		4
        /*00d4*/ 	.byte	0x04, 0x55
        /*00d6*/ 	.short	(.L_375 - .L_374)


	//   ....[0]....
.L_374:
        /* <DEDUP_REMOVED lines=13> */


	//----- nvinfo : EIATTR_MERCURY_ISA_VERSION
	.align		4
.L_375:
        /*0190*/ 	.byte	0x03, 0x5f
        /*0192*/ 	.short	0x0101


	//----- nvinfo : EIATTR_COOP_GROUP_MASK_REGIDS
	.align		4
        /*0194*/ 	.byte	0x04, 0x29
        /*0196*/ 	.short	(.L_377 - .L_376)


	//   ....[0]....
.L_376:
        /*0198*/ 	.word	0xffffffff


	//   ....[1]....
        /*019c*/ 	.word	0xffffffff


	//   ....[2]....
        /*01a0*/ 	.word	0xffffffff


	//   ....[3]....
        /*01a4*/ 	.word	0xffffffff


	//   ....[4]....
        /*01a8*/ 	.word	0xffffffff


	//   ....[5]....
        /*01ac*/ 	.word	0xffffffff


	//   ....[6]....
        /*01b0*/ 	.word	0xffffffff


	//   ....[7]....
        /*01b4*/ 	.word	0xffffffff


	//   ....[8]....
        /*01b8*/ 	.word	0x05000010


	//   ....[9]....
        /*01bc*/ 	.word	0x0500000f


	//   ....[10]....
        /*01c0*/ 	.word	0x05000013


	//   ....[11]....
        /*01c4*/ 	.word	0x0500000c


	//   ....[12]....
        /*01c8*/ 	.word	0x05000017


	//   ....[13]....
        /*01cc*/ 	.word	0x05000010


	//   ....[14]....
        /*01d0*/ 	.word	0x05000011


	//   ....[15]....
        /*01d4*/ 	.word	0x05000015


	//   ....[16]....
        /*01d8*/ 	.word	0x05000012


	//   ....[17]....
        /*01dc*/ 	.word	0x05000013


	//   ....[18]....
        /*01e0*/ 	.word	0x05000019


	//   ....[19]....
        /*01e4*/ 	.word	0x05000014


	//   ....[20]....
        /*01e8*/ 	.word	0x05000024


	//   ....[21]....
        /*01ec*/ 	.word	0x05000018


	//   ....[22]....
        /*01f0*/ 	.word	0x05000011


	//   ....[23]....
        /*01f4*/ 	.word	0x05000019


	//   ....[24]....
        /*01f8*/ 	.word	0x05000012


	//   ....[25]....
        /*01fc*/ 	.word	0x05000013


	//   ....[26]....
        /*0200*/ 	.word	0x05000019


	//   ....[27]....
        /*0204*/ 	.word	0x05000014


	//   ....[28]....
        /*0208*/ 	.word	0x05000024


	//   ....[29]....
        /*020c*/ 	.word	0x05000018


	//   ....[30]....
        /*0210*/ 	.word	0x05000011


	//   ....[31]....
        /*0214*/ 	.word	0x05000019


	//   ....[32]....
        /*0218*/ 	.word	0x05000016


	//   ....[33]....
        /*021c*/ 	.word	0x05000013


	//   ....[34]....
        /*0220*/ 	.word	0x05000018


	//   ....[35]....
        /*0224*/ 	.word	0x05000012


	//   ....[36]....
        /*0228*/ 	.word	0x05000014


	//   ....[37]....
        /*022c*/ 	.word	0x05000024


	//   ....[38]....
        /*0230*/ 	.word	0x05000016


	//   ....[39]....
        /*0234*/ 	.word	0x05000019


	//   ....[40]....
        /*0238*/ 	.word	0x05000011


	//   ....[41]....
        /*023c*/ 	.word	0x05000018


	//   ....[42]....
        /*0240*/ 	.word	0x0500000f


	//   ....[43]....
        /*0244*/ 	.word	0x05000012


	//   ....[44]....
        /*0248*/ 	.word	0x05000019


	//   ....[45]....
        /*024c*/ 	.word	0x05000024


	//   ....[46]....
        /*0250*/ 	.word	0x05000013


	//   ....[47]....
        /*0254*/ 	.word	0x05000014


	//   ....[48]....
        /*0258*/ 	.word	0x05000013


	//   ....[49]....
        /*025c*/ 	.word	0x05000019


	//   ....[50]....
        /*0260*/ 	.word	0x05000014


	//   ....[51]....
        /*0264*/ 	.word	0x05000013


	//   ....[52]....
        /*0268*/ 	.word	0x05000012


	//   ....[53]....
        /*026c*/ 	.word	0x05000019


	//   ....[54]....
        /*0270*/ 	.word	0x05000011


	//   ....[55]....
        /*0274*/ 	.word	0x05000012


	//   ....[56]....
        /*0278*/ 	.word	0x05000013


	//   ....[57]....
        /*027c*/ 	.word	0x05000014


	//   ....[58]....
        /*0280*/ 	.word	0x05000019


	//   ....[59]....
        /*0284*/ 	.word	0x05000012


	//   ....[60]....
        /*0288*/ 	.word	0x05000011


	//   ....[61]....
        /*028c*/ 	.word	0x05000024


	//   ....[62]....
        /*0290*/ 	.word	0x05000013


	//   ....[63]....
        /*0294*/ 	.word	0x05000017


	//   ....[64]....
        /*0298*/ 	.word	0x05000014


	//   ....[65]....
        /*029c*/ 	.word	0x05000014


	//   ....[66]....
        /*02a0*/ 	.word	0x05000014


	//   ....[67]....
        /*02a4*/ 	.word	0x05000014


	//   ....[68]....
        /*02a8*/ 	.word	0x05000014


	//   ....[69]....
        /*02ac*/ 	.word	0x05000014


	//   ....[70]....
        /*02b0*/ 	.word	0x05000014


	//   ....[71]....
        /*02b4*/ 	.word	0x05000014


	//   ....[72]....
        /*02b8*/ 	.word	0x05000014


	//   ....[73]....
        /*02bc*/ 	.word	0x05000014


	//   ....[74]....
        /*02c0*/ 	.word	0x05000014


	//   ....[75]....
        /*02c4*/ 	.word	0x05000014


	//   ....[76]....
        /*02c8*/ 	.word	0x05000014


	//   ....[77]....
        /*02cc*/ 	.word	0x05000014


	//   ....[78]....
        /*02d0*/ 	.word	0x05000014


	//   ....[79]....
        /*02d4*/ 	.word	0x05000014


	//   ....[80]....
        /*02d8*/ 	.word	0x05000014


	//   ....[81]....
        /*02dc*/ 	.word	0x05000014


	//   ....[82]....
        /*02e0*/ 	.word	0x05000014


	//   ....[83]....
        /*02e4*/ 	.word	0x05000014


	//   ....[84]....
        /*02e8*/ 	.word	0x05000014


	//   ....[85]....
        /*02ec*/ 	.word	0x05000014


	//   ....[86]....
        /*02f0*/ 	.word	0x05000014


	//   ....[87]....
        /*02f4*/ 	.word	0x05000014


	//   ....[88]....
        /*02f8*/ 	.word	0x05000014


	//   ....[89]....
        /*02fc*/ 	.word	0x05000014


	//   ....[90]....
        /*0300*/ 	.word	0x05000014


	//   ....[91]....
        /*0304*/ 	.word	0x05000014


	//   ....[92]....
        /*0308*/ 	.word	0x05000014


	//   ....[93]....
        /*030c*/ 	.word	0x05000014


	//   ....[94]....
        /*0310*/ 	.word	0x05000014


	//   ....[95]....
        /*0314*/ 	.word	0x05000014


	//   ....[96]....
        /*0318*/ 	.word	0x05000014


	//   ....[97]....
        /*031c*/ 	.word	0x05000014


	//   ....[98]....
        /*0320*/ 	.word	0x05000014


	//   ....[99]....
        /*0324*/ 	.word	0x05000014


	//   ....[100]....
        /*0328*/ 	.word	0x05000014


	//   ....[101]....
        /*032c*/ 	.word	0x05000014


	//   ....[102]....
        /*0330*/ 	.word	0x05000014


	//   ....[103]....
        /*0334*/ 	.word	0x05000014


	//   ....[104]....
        /*0338*/ 	.word	0x05000014


	//   ....[105]....
        /*033c*/ 	.word	0x05000014


	//   ....[106]....
        /*0340*/ 	.word	0x05000014


	//   ....[107]....
        /*0344*/ 	.word	0x05000014


	//   ....[108]....
        /*0348*/ 	.word	0x05000014


	//   ....[109]....
        /*034c*/ 	.word	0x05000014


	//   ....[110]....
        /*0350*/ 	.word	0x05000014


	//   ....[111]....
        /*0354*/ 	.word	0x05000014


	//   ....[112]....
        /*0358*/ 	.word	0x05000014


	//   ....[113]....
        /*035c*/ 	.word	0x05000014


	//   ....[114]....
        /*0360*/ 	.word	0x05000014


	//   ....[115]....
        /*0364*/ 	.word	0x05000014


	//   ....[116]....
        /*0368*/ 	.word	0x05000014


	//   ....[117]....
        /*036c*/ 	.word	0x05000014


	//   ....[118]....
        /*0370*/ 	.word	0x05000014


	//   ....[119]....
        /*0374*/ 	.word	0x05000014


	//----- nvinfo : EIATTR_COOP_GROUP_INSTR_OFFSETS
	.align		4
.L_377:
        /*0378*/ 	.byte	0x04, 0x28
        /*037a*/ 	.short	(.L_379 - .L_378)


	//   ....[0]....
.L_378:
        /*037c*/ 	.word	0x00001ef0


	//   ....[1]....
        /*0380*/ 	.word	0x00001f20


	//   ....[2]....
        /*0384*/ 	.word	0x00002970


	//   ....[3]....
        /*0388*/ 	.word	0x000029a0


	//   ....[4]....
        /*038c*/ 	.word	0x000029d0


	//   ....[5]....
        /*0390*/ 	.word	0x000029e0


	//   ....[6]....
        /*0394*/ 	.word	0x00002a10


	//   ....[7]....
        /*0398*/ 	.word	0x00002a20


	//   ....[8]....
        /*039c*/ 	.word	0x00004aa0


	//   ....[9]....
        /*03a0*/ 	.word	0x00004ac0


	//   ....[10]....
        /*03a4*/ 	.word	0x00004b00


	//   ....[11]....
        /*03a8*/ 	.word	0x00004b10


	//   ....[12]....
        /*03ac*/ 	.word	0x00004b40


	//   ....[13]....
        /*03b0*/ 	.word	0x00004b50


	//   ....[14]....
        /*03b4*/ 	.word	0x00004b80


	//   ....[15]....
        /*03b8*/ 	.word	0x00004b90


	//   ....[16]....
        /*03bc*/ 	.word	0x00004d50


	//   ....[17]....
        /*03c0*/ 	.word	0x00004d80


	//   ....[18]....
        /*03c4*/ 	.word	0x00004dc0


	//   ....[19]....
        /*03c8*/ 	.word	0x00004dd0


	//   ....[20]....
        /*03cc*/ 	.word	0x00004e00


	//   ....[21]....
        /*03d0*/ 	.word	0x00004e10


	//   ....[22]....
        /*03d4*/ 	.word	0x00004e40


	//   ....[23]....
        /*03d8*/ 	.word	0x00004e50


	//   ....[24]....
        /*03dc*/ 	.word	0x00004fc0


	//   ....[25]....
        /*03e0*/ 	.word	0x00004fe0


	//   ....[26]....
        /*03e4*/ 	.word	0x00005020


	//   ....[27]....
        /*03e8*/ 	.word	0x00005030


	//   ....[28]....
        /*03ec*/ 	.word	0x00005060


	//   ....[29]....
        /*03f0*/ 	.word	0x00005070


	//   ....[30]....
        /*03f4*/ 	.word	0x000050a0


	//   ....[31]....
        /*03f8*/ 	.word	0x000050b0


	//   ....[32]....
        /*03fc*/ 	.word	0x00005330


	//   ....[33]....
        /*0400*/ 	.word	0x00005340


	//   ....[34]....
        /*0404*/ 	.word	0x00005350


	//   ....[35]....
        /*0408*/ 	.word	0x00005360


	//   ....[36]....
        /*040c*/ 	.word	0x000053c0


	//   ....[37]....
        /*0410*/ 	.word	0x000053f0


	//   ....[38]....
        /*0414*/ 	.word	0x00005400


	//   ....[39]....
        /*0418*/ 	.word	0x00005410


	//   ....[40]....
        /*041c*/ 	.word	0x00005440


	//   ....[41]....
        /*0420*/ 	.word	0x00005470


	//   ....[42]....
        /*0424*/ 	.word	0x00005490


	//   ....[43]....
        /*0428*/ 	.word	0x000054a0


	//   ....[44]....
        /*042c*/ 	.word	0x000054e0


	//   ....[45]....
        /*0430*/ 	.word	0x00005510


	//   ....[46]....
        /*0434*/ 	.word	0x00005520


	//   ....[47]....
        /*0438*/ 	.word	0x00005530


	//   ....[48]....
        /*043c*/ 	.word	0x00005760


	//   ....[49]....
        /*0440*/ 	.word	0x00005790


	//   ....[50]....
        /*0444*/ 	.word	0x000057b0


	//   ....[51]....
        /*0448*/ 	.word	0x000057d0


	//   ....[52]....
        /*044c*/ 	.word	0x000057f0


	//   ....[53]....
        /*0450*/ 	.word	0x00005800


	//   ....[54]....
        /*0454*/ 	.word	0x00005850


	//   ....[55]....
        /*0458*/ 	.word	0x000058e0


	//   ....[56]....
        /*045c*/ 	.word	0x00005930


	//   ....[57]....
        /*0460*/ 	.word	0x00005940


	//   ....[58]....
        /*0464*/ 	.word	0x000059b0


	//   ....[59]....
        /*0468*/ 	.word	0x000059e0


	//   ....[60]....
        /*046c*/ 	.word	0x000059f0


	//   ....[61]....
        /*0470*/ 	.word	0x00005a20


	//   ....[62]....
        /*0474*/ 	.word	0x00005a40


	//   ....[63]....
        /*0478*/ 	.word	0x00005a70


	//   ....[64]....
        /*047c*/ 	.word	0x00005b70


	//   ....[65]....
        /*0480*/ 	.word	0x00005bc0


	//   ....[66]....
        /*0484*/ 	.word	0x00005c20


	//   ....[67]....
        /*0488*/ 	.word	0x00005c80


	//   ....[68]....
        /*048c*/ 	.word	0x00005ce0


	//   ....[69]....
        /*0490*/ 	.word	0x00005d40


	//   ....[70]....
        /*0494*/ 	.word	0x00005da0


	//   ....[71]....
        /*0498*/ 	.word	0x00005e00


	//   ....[72]....
        /*049c*/ 	.word	0x00005e90


	//   ....[73]....
        /*04a0*/ 	.word	0x00005f20


	//   ....[74]....
        /*04a4*/ 	.word	0x00005f80


	//   ....[75]....
        /*04a8*/ 	.word	0x00005fe0


	//   ....[76]....
        /*04ac*/ 	.word	0x00006040


	//   ....[77]....
        /*04b0*/ 	.word	0x000060a0


	//   ....[78]....
        /*04b4*/ 	.word	0x00006100


	//   ....[79]....
        /*04b8*/ 	.word	0x00006160


	//   ....[80]....
        /*04bc*/ 	.word	0x000061f0


	//   ....[81]....
        /*04c0*/ 	.word	0x00006280


	//   ....[82]....
        /*04c4*/ 	.word	0x000062e0


	//   ....[83]....
        /*04c8*/ 	.word	0x00006340


	//   ....[84]....
        /*04cc*/ 	.word	0x000063a0


	//   ....[85]....
        /*04d0*/ 	.word	0x00006400


	//   ....[86]....
        /*04d4*/ 	.word	0x00006460


	//   ....[87]....
        /*04d8*/ 	.word	0x000064c0


	//   ....[88]....
        /*04dc*/ 	.word	0x00006550


	//   ....[89]....
        /*04e0*/ 	.word	0x00006610


	//   ....[90]....
        /*04e4*/ 	.word	0x00006670


	//   ....[91]....
        /*04e8*/ 	.word	0x000066d0


	//   ....[92]....
        /*04ec*/ 	.word	0x00006740


	//   ....[93]....
        /*04f0*/ 	.word	0x000067a0


	//   ....[94]....
        /*04f4*/ 	.word	0x00006810


	//   ....[95]....
        /*04f8*/ 	.word	0x00006880


	//   ....[96]....
        /*04fc*/ 	.word	0x00006980


	//   ....[97]....
        /*0500*/ 	.word	0x000069d0


	//   ....[98]....
        /*0504*/ 	.word	0x00006a40


	//   ....[99]....
        /*0508*/ 	.word	0x00006a90


	//   ....[100]....
        /*050c*/ 	.word	0x00006b00


	//   ....[101]....
        /*0510*/ 	.word	0x00006b60


	//   ....[102]....
        /*0514*/ 	.word	0x00006bd0


	//   ....[103]....
        /*0518*/ 	.word	0x00006c20


	//   ....[104]....
        /*051c*/ 	.word	0x00006e10


	//   ....[105]....
        /*0520*/ 	.word	0x00006e60


	//   ....[106]....
        /*0524*/ 	.word	0x00006ec0


	//   ....[107]....
        /*0528*/ 	.word	0x00006f10


	//   ....[108]....
        /*052c*/ 	.word	0x00006f70


	//   ....[109]....
        /*0530*/ 	.word	0x00007030


	//   ....[110]....
        /*0534*/ 	.word	0x00007090


	//   ....[111]....
        /*0538*/ 	.word	0x00007120


	//   ....[112]....
        /*053c*/ 	.word	0x00007200


	//   ....[113]....
        /*0540*/ 	.word	0x00007250


	//   ....[114]....
        /*0544*/ 	.word	0x000072c0


	//   ....[115]....
        /*0548*/ 	.word	0x00007320


	//   ....[116]....
        /*054c*/ 	.word	0x00007390


	//   ....[117]....
        /*0550*/ 	.word	0x000073f0


	//   ....[118]....
        /*0554*/ 	.word	0x00007460


	//   ....[119]....
        /*0558*/ 	.word	0x000074c0


	//----- nvinfo : EIATTR_EXIT_INSTR_OFFSETS
	.align		4
.L_379:
        /*055c*/ 	.byte	0x04, 0x1c
        /*055e*/ 	.short	(.L_381 - .L_380)


	//   ....[0]....
.L_380:
        /*0560*/ 	.word	0x00003a30


	//   ....[1]....
        /*0564*/ 	.word	0x00005b20


	//----- nvinfo : EIATTR_MAX_THREADS
	.align		4
.L_381:
        /*0568*/ 	.byte	0x04, 0x05
        /*056a*/ 	.short	(.L_383 - .L_382)
.L_382:
        /*056c*/ 	.word	0x000001e0
        /*0570*/ 	.word	0x00000001
        /*0574*/ 	.word	0x00000001


	//----- nvinfo : EIATTR_CRS_STACK_SIZE
	.align		4
.L_383:
        /*0578*/ 	.byte	0x04, 0x1e
        /*057a*/ 	.short	(.L_385 - .L_384)
.L_384:
        /*057c*/ 	.word	0x00000000


	//----- nvinfo : EIATTR_CBANK_PARAM_SIZE
	.align		4
.L_385:
        /*0580*/ 	.byte	0x03, 0x19
        /*0582*/ 	.short	0x0060


	//----- nvinfo : EIATTR_PARAM_CBANK
	.align		4
        /*0584*/ 	.byte	0x04, 0x0a
        /*0586*/ 	.short	(.L_387 - .L_386)
	.align		4
.L_386:
        /*0588*/ 	.word	index@(.nv.constant0._ZN13group_norm_v218gn_bwd_cuda_kernelI13__nv_bfloat16Li480ELi3ELi32ELi30ELi4096ELb0ELb1ELi32ELi960ELi960ELi4ELb1ELi2ELb1ELb0ELNS_15WgradSyncMethodE3ENS_16CompileConditionILi900EEEEEvPT_S6_S6_PKS5_S8_S8_S8_PKfflPfPj)
        /*058c*/ 	.short	0x0210
        /*058e*/ 	.short	0x0060


	//----- nvinfo : EIATTR_SW_WAR
	.align		4
.L_387:
        /*0590*/ 	.byte	0x04, 0x36
        /*0592*/ 	.short	(.L_389 - .L_388)
.L_388:
        /*0594*/ 	.word	0x00000008
.L_389:


//--------------------- .nv.info._ZN13group_norm_v218gn_bwd_cuda_kernelI13__nv_bfloat16Li480ELi3ELi32ELi30ELi4096ELb0ELb1ELi64ELi960ELi960ELi4ELb1ELi5ELb1ELb0ELNS_15WgradSyncMethodE3ENS_16CompileConditionILi900EEEEEvPT_S6_S6_PKS5_S8_S8_S8_PKfflPfPj --------------------------
	.section	.nv.info._ZN13group_norm_v218gn_bwd_cuda_kernelI13__nv_bfloat16Li480ELi3ELi32ELi30ELi4096ELb0ELb1ELi64ELi960ELi960ELi4ELb1ELi5ELb1ELb0ELNS_15WgradSyncMethodE3ENS_16CompileConditionILi900EEEEEvPT_S6_S6_PKS5_S8_S8_S8_PKfflPfPj,"",@"SHT_CUDA_INFO"
	.sectionflags	@""
	.align	4


	//----- nvinfo : EIATTR_CUDA_API_VERSION
	.align		4
        /*0000*/ 	.byte	0x04, 0x37
        /*0002*/ 	.short	(.L_391 - .L_390)
.L_390:
        /*0004*/ 	.word	0x00000082


	//----- nvinfo : EIATTR_KPARAM_INFO
	.align		4
.L_391:
        /*0008*/ 	.byte	0x04, 0x17
        /*000a*/ 	.short	(.L_393 - .L_392)
.L_392:
        /*000c*/ 	.word	0x00000000
        /*0010*/ 	.short	0x000b
        /*0012*/ 	.short	0x0058
        /*0014*/ 	.byte	0x00, 0xf0, 0x21, 0x00


	//----- nvinfo : EIATTR_KPARAM_INFO
	.align		4
.L_393:
        /*0018*/ 	.byte	0x04, 0x17
        /*001a*/ 	.short	(.L_395 - .L_394)
.L_394:
        /*001c*/ 	.word	0x00000000
        /*0020*/ 	.short	0x000a
        /*0022*/ 	.short	0x0050
        /*0024*/ 	.byte	0x00, 0xf0, 0x21, 0x00


	//----- nvinfo : EIATTR_KPARAM_INFO
	.align		4
.L_395:
        /*0028*/ 	.byte	0x04, 0x17
        /*002a*/ 	.short	(.L_397 - .L_396)
.L_396:
        /*002c*/ 	.word	0x00000000
        /*0030*/ 	.short	0x0009
        /*0032*/ 	.short	0x0048
        /*0034*/ 	.byte	0x00, 0xf0, 0x21, 0x00


	//----- nvinfo : EIATTR_KPARAM_INFO
	.align		4
.L_397:
        /*0038*/ 	.byte	0x04, 0x17
        /*003a*/ 	.short	(.L_399 - .L_398)
.L_398:
        /*003c*/ 	.word	0x00000000
        /*0040*/ 	.short	0x0008
        /*0042*/ 	.short	0x0040
        /*0044*/ 	.byte	0x00, 0xf0, 0x11, 0x00


	//----- nvinfo : EIATTR_KPARAM_INFO
	.align		4
.L_399:
        /*0048*/ 	.byte	0x04, 0x17
        /*004a*/ 	.short	(.L_401 - .L_400)
.L_400:
        /*004c*/ 	.word	0x00000000
        /*0050*/ 	.short	0x0007
        /*0052*/ 	.short	0x0038
        /*0054*/ 	.byte	0x00, 0xf0, 0x21, 0x00


	//----- nvinfo : EIATTR_KPARAM_INFO
	.align		4
.L_401:
        /*0058*/ 	.byte	0x04, 0x17
        /*005a*/ 	.short	(.L_403 - .L_402)
.L_402:
        /*005c*/ 	.word	0x00000000
        /*0060*/ 	.short	0x0006
        /*0062*/ 	.short	0x0030
        /*0064*/ 	.byte	0x00, 0xf0, 0x21, 0x00


	//----- nvinfo : EIATTR_KPARAM_INFO
	.align		4
.L_403:
        /*0068*/ 	.byte	0x04, 0x17
        /*006a*/ 	.short	(.L_405 - .L_404)
.L_404:
        /*006c*/ 	.word	0x00000000
        /*0070*/ 	.short	0x0005
        /*0072*/ 	.short	0x0028
        /*0074*/ 	.byte	0x00, 0xf0, 0x21, 0x00


	//----- nvinfo : EIATTR_KPARAM_INFO
	.align		4
.L_405:
        /*0078*/ 	.byte	0x04, 0x17
        /*007a*/ 	.short	(.L_407 - .L_406)
.L_406:
        /*007c*/ 	.word	0x00000000
        /*0080*/ 	.short	0x0004
        /*0082*/ 	.short	0x0020
        /*0084*/ 	.byte	0x00, 0xf0, 0x21, 0x00


	//----- nvinfo : EIATTR_KPARAM_INFO
	.align		4
.L_407:
        /*0088*/ 	.byte	0x04, 0x17
        /*008a*/ 	.short	(.L_409 - .L_408)
.L_408:
        /*008c*/ 	.word	0x00000000
        /*0090*/ 	.short	0x0003
        /*0092*/ 	.short	0x0018
        /*0094*/ 	.byte	0x00, 0xf0, 0x21, 0x00


	//----- nvinfo : EIATTR_KPARAM_INFO
	.align		4
.L_409:
        /*0098*/ 	.byte	0x04, 0x17
        /*009a*/ 	.short	(.L_411 - .L_410)
.L_410:
        /*009c*/ 	.word	0x00000000
        /*00a0*/ 	.short	0x0002
        /*00a2*/ 	.short	0x0010
        /*00a4*/ 	.byte	0x00, 0xf0, 0x21, 0x00


	//----- nvinfo : EIATTR_KPARAM_INFO
	.align		4
.L_411:
        /*00a8*/ 	.byte	0x04, 0x17
        /*00aa*/ 	.short	(.L_413 - .L_412)
.L_412:
        /*00ac*/ 	.word	0x00000000
        /*00b0*/ 	.short	0x0001
        /*00b2*/ 	.short	0x0008
        /*00b4*/ 	.byte	0x00, 0xf0, 0x21, 0x00


	//----- nvinfo : EIATTR_KPARAM_INFO
	.align		4
.L_413:
        /*00b8*/ 	.byte	0x04, 0x17
        /*00ba*/ 	.short	(.L_415 - .L_414)
.L_414:
        /*00bc*/ 	.word	0x00000000
        /*00c0*/ 	.short	0x0000
        /*00c2*/ 	.short	0x0000
        /*00c4*/ 	.byte	0x00, 0xf0, 0x21, 0x00


	//----- nvinfo : EIATTR_SPARSE_MMA_MASK
	.align		4
.L_415:
        /*00c8*/ 	.byte	0x03, 0x50
        /*00ca*/ 	.short	0x0000


	//----- nvinfo : EIATTR_MAXREG_COUNT
	.align		4
        /*00cc*/ 	.byte	0x03, 0x1b
        /*00ce*/ 	.short	0x0028


	//----- nvinfo : EIATTR_NUM_BARRIERS
	.align		4
        /*00d0*/ 	.byte	0x02, 0x4c
        /*00d2*/ 	.byte	0x01
	.zero		1


	//----- nvinfo : EIATTR_ANNOTATIONS
	.align		4
        /*00d4*/ 	.byte	0x04, 0x55
        /*00d6*/ 	.short	(.L_417 - .L_416)


	//   ....[0]....
.L_416:
        /* <DEDUP_REMOVED lines=13> */


	//----- nvinfo : EIATTR_MERCURY_ISA_VERSION
	.align		4
.L_417:
        /*0190*/ 	.byte	0x03, 0x5f
        /*0192*/ 	.short	0x0101


	//----- nvinfo : EIATTR_COOP_GROUP_MASK_REGIDS
	.align		4
        /*0194*/ 	.byte	0x04, 0x29
        /*0196*/ 	.short	(.L_419 - .L_418)


	//   ....[0]....
.L_418:
        /*0198*/ 	.word	0xffffffff


	//   ....[1]....
        /*019c*/ 	.word	0xffffffff


	//   ....[2]....
        /*01a0*/ 	.word	0xffffffff


	//   ....[3]....
        /*01a4*/ 	.word	0xffffffff


	//   ....[4]....
        /*01a8*/ 	.word	0xffffffff


	//   ....[5]....
        /*01ac*/ 	.word	0xffffffff


	//   ....[6]....
        /*01b0*/ 	.word	0xffffffff


	//   ....[7]....
        /*01b4*/ 	.word	0xffffffff


	//   ....[8]....
        /*01b8*/ 	.word	0x05000010


	//   ....[9]....
        /*01bc*/ 	.word	0x0500000f


	//   ....[10]....
        /*01c0*/ 	.word	0x05000013


	//   ....[11]....
        /*01c4*/ 	.word	0x0500000c


	//   ....[12]....
        /*01c8*/ 	.word	0x05000017


	//   ....[13]....
        /*01cc*/ 	.word	0x05000010


	//   ....[14]....
        /*01d0*/ 	.word	0x05000011


	//   ....[15]....
        /*01d4*/ 	.word	0x05000015


	//   ....[16]....
        /*01d8*/ 	.word	0x05000012


	//   ....[17]....
        /*01dc*/ 	.word	0x05000013


	//   ....[18]....
        /*01e0*/ 	.word	0x05000019


	//   ....[19]....
        /*01e4*/ 	.word	0x05000014


	//   ....[20]....
        /*01e8*/ 	.word	0x05000024


	//   ....[21]....
        /*01ec*/ 	.word	0x05000018


	//   ....[22]....
        /*01f0*/ 	.word	0x05000011


	//   ....[23]....
        /*01f4*/ 	.word	0x05000019


	//   ....[24]....
        /*01f8*/ 	.word	0x05000012


	//   ....[25]....
        /*01fc*/ 	.word	0x05000013


	//   ....[26]....
        /*0200*/ 	.word	0x05000019


	//   ....[27]....
        /*0204*/ 	.word	0x05000014


	//   ....[28]....
        /*0208*/ 	.word	0x05000024


	//   ....[29]....
        /*020c*/ 	.word	0x05000018


	//   ....[30]....
        /*0210*/ 	.word	0x05000011


	//   ....[31]....
        /*0214*/ 	.word	0x05000019


	//   ....[32]....
        /*0218*/ 	.word	0x05000016


	//   ....[33]....
        /*021c*/ 	.word	0x05000014


	//   ....[34]....
        /*0220*/ 	.word	0x05000018


	//   ....[35]....
        /*0224*/ 	.word	0x05000019


	//   ....[36]....
        /*0228*/ 	.word	0x05000012


	//   ....[37]....
        /*022c*/ 	.word	0x05000013


	//   ....[38]....
        /*0230*/ 	.word	0x05000011


	//   ....[39]....
        /*0234*/ 	.word	0x05000018


	//   ....[40]....
        /*0238*/ 	.word	0x05000014


	//   ....[41]....
        /*023c*/ 	.word	0x05000019


	//   ....[42]....
        /*0240*/ 	.word	0x05000016


	//   ....[43]....
        /*0244*/ 	.word	0x05000013


	//   ....[44]....
        /*0248*/ 	.word	0x0500000f


	//   ....[45]....
        /*024c*/ 	.word	0x05000011


	//   ....[46]....
        /*0250*/ 	.word	0x05000014


	//   ....[47]....
        /*0254*/ 	.word	0x05000016


	//   ....[48]....
        /*0258*/ 	.word	0x05000014


	//   ....[49]....
        /*025c*/ 	.word	0x05000019


	//   ....[50]....
        /*0260*/ 	.word	0x05000013


	//   ....[51]....
        /*0264*/ 	.word	0x05000017


	//   ....[52]....
        /*0268*/ 	.word	0x05000012


	//   ....[53]....
        /*026c*/ 	.word	0x05000019


	//   ....[54]....
        /*0270*/ 	.word	0x05000012


	//   ....[55]....
        /*0274*/ 	.word	0x05000013


	//   ....[56]....
        /*0278*/ 	.word	0x05000024


	//   ....[57]....
        /*027c*/ 	.word	0x05000014


	//   ....[58]....
        /*0280*/ 	.word	0x05000012


	//   ....[59]....
        /*0284*/ 	.word	0x05000013


	//   ....[60]....
        /*0288*/ 	.word	0x05000014


	//   ....[61]....
        /*028c*/ 	.word	0x05000013


	//   ....[62]....
        /*0290*/ 	.word	0x05000010


	//   ....[63]....
        /*0294*/ 	.word	0x05000015


	//   ....[64]....
        /*0298*/ 	.word	0x05000014


	//   ....[65]....
        /*029c*/ 	.word	0x05000014


	//   ....[66]....
        /*02a0*/ 	.word	0x05000014


	//   ....[67]....
        /*02a4*/ 	.word	0x05000014


	//   ....[68]....
        /*02a8*/ 	.word	0x05000014


	//   ....[69]....
        /*02ac*/ 	.word	0x05000014


	//   ....[70]....
        /*02b0*/ 	.word	0x05000014


	//   ....[71]....
        /*02b4*/ 	.word	0x05000014


	//   ....[72]....
        /*02b8*/ 	.word	0x05000014


	//   ....[73]....
        /*02bc*/ 	.word	0x05000014


	//   ....[74]....
        /*02c0*/ 	.word	0x05000014


	//   ....[75]....
        /*02c4*/ 	.word	0x05000014


	//   ....[76]....
        /*02c8*/ 	.word	0x05000014


	//   ....[77]....
        /*02cc*/ 	.word	0x05000014


	//   ....[78]....
        /*02d0*/ 	.word	0x05000014


	//   ....[79]....
        /*02d4*/ 	.word	0x05000014


	//   ....[80]....
        /*02d8*/ 	.word	0x05000014


	//   ....[81]....
        /*02dc*/ 	.word	0x05000014


	//   ....[82]....
        /*02e0*/ 	.word	0x05000014


	//   ....[83]....
        /*02e4*/ 	.word	0x05000014


	//   ....[84]....
        /*02e8*/ 	.word	0x05000014


	//   ....[85]....
        /*02ec*/ 	.word	0x05000014


	//   ....[86]....
        /*02f0*/ 	.word	0x05000014


	//   ....[87]....
        /*02f4*/ 	.word	0x05000014


	//   ....[88]....
        /*02f8*/ 	.word	0x05000014


	//   ....[89]....
        /*02fc*/ 	.word	0x05000014


	//   ....[90]....
        /*0300*/ 	.word	0x05000014


	//   ....[91]....
        /*0304*/ 	.word	0x05000014


	//   ....[92]....
        /*0308*/ 	.word	0x05000014


	//   ....[93]....
        /*030c*/ 	.word	0x05000014


	//   ....[94]....
        /*0310*/ 	.word	0x05000014


	//   ....[95]....
        /*0314*/ 	.word	0x05000014


	//   ....[96]....
        /*0318*/ 	.word	0x05000014


	//   ....[97]....
        /*031c*/ 	.word	0x05000014


	//   ....[98]....
        /*0320*/ 	.word	0x05000014


	//   ....[99]....
        /*0324*/ 	.word	0x05000014


	//   ....[100]....
        /*0328*/ 	.word	0x05000014


	//   ....[101]....
        /*032c*/ 	.word	0x05000014


	//   ....[102]....
        /*0330*/ 	.word	0x05000014


	//   ....[103]....
        /*0334*/ 	.word	0x05000014


	//   ....[104]....
        /*0338*/ 	.word	0x05000014


	//   ....[105]....
        /*033c*/ 	.word	0x05000014


	//   ....[106]....
        /*0340*/ 	.word	0x05000014


	//   ....[107]....
        /*0344*/ 	.word	0x05000014


	//   ....[108]....
        /*0348*/ 	.word	0x05000014


	//   ....[109]....
        /*034c*/ 	.word	0x05000014


	//   ....[110]....
        /*0350*/ 	.word	0x05000014


	//   ....[111]....
        /*0354*/ 	.word	0x05000014


	//   ....[112]....
        /*0358*/ 	.word	0x05000014


	//   ....[113]....
        /*035c*/ 	.word	0x05000014


	//   ....[114]....
        /*0360*/ 	.word	0x05000014


	//   ....[115]....
        /*0364*/ 	.word	0x05000014


	//   ....[116]....
        /*0368*/ 	.word	0x05000014


	//   ....[117]....
        /*036c*/ 	.word	0x05000014


	//   ....[118]....
        /*0370*/ 	.word	0x05000014


	//   ....[119]....
        /*0374*/ 	.word	0x05000014


	//----- nvinfo : EIATTR_COOP_GROUP_INSTR_OFFSETS
	.align		4
.L_419:
        /*0378*/ 	.byte	0x04, 0x28
        /*037a*/ 	.short	(.L_421 - .L_420)


	//   ....[0]....
.L_420:
        /*037c*/ 	.word	0x00001ef0


	//   ....[1]....
        /*0380*/ 	.word	0x00001f20


	//   ....[2]....
        /*0384*/ 	.word	0x000026f0


	//   ....[3]....
        /*0388*/ 	.word	0x00002720


	//   ....[4]....
        /*038c*/ 	.word	0x00002750


	//   ....[5]....
        /*0390*/ 	.word	0x00002760


	//   ....[6]....
        /*0394*/ 	.word	0x00002790


	//   ....[7]....
        /*0398*/ 	.word	0x000027a0


	//   ....[8]....
        /*039c*/ 	.word	0x00004810


	//   ....[9]....
        /*03a0*/ 	.word	0x00004840


	//   ....[10]....
        /*03a4*/ 	.word	0x00004880


	//   ....[11]....
        /*03a8*/ 	.word	0x00004890


	//   ....[12]....
        /*03ac*/ 	.word	0x000048c0


	//   ....[13]....
        /*03b0*/ 	.word	0x000048d0


	//   ....[14]....
        /*03b4*/ 	.word	0x00004900


	//   ....[15]....
        /*03b8*/ 	.word	0x00004910


	//   ....[16]....
        /*03bc*/ 	.word	0x00004ac0


	//   ....[17]....
        /*03c0*/ 	.word	0x00004af0


	//   ....[18]....
        /*03c4*/ 	.word	0x00004b30


	//   ....[19]....
        /*03c8*/ 	.word	0x00004b40


	//   ....[20]....
        /*03cc*/ 	.word	0x00004b70


	//   ....[21]....
        /*03d0*/ 	.word	0x00004b80


	//   ....[22]....
        /*03d4*/ 	.word	0x00004bb0


	//   ....[23]....
        /*03d8*/ 	.word	0x00004bc0


	//   ....[24]....
        /*03dc*/ 	.word	0x00004d30


	//   ....[25]....
        /*03e0*/ 	.word	0x00004d50


	//   ....[26]....
        /*03e4*/ 	.word	0x00004d90


	//   ....[27]....
        /*03e8*/ 	.word	0x00004da0


	//   ....[28]....
        /*03ec*/ 	.word	0x00004dd0


	//   ....[29]....
        /*03f0*/ 	.word	0x00004de0


	//   ....[30]....
        /*03f4*/ 	.word	0x00004e10


	//   ....[31]....
        /*03f8*/ 	.word	0x00004e20


	//   ....[32]....
        /*03fc*/ 	.word	0x00005030


	//   ....[33]....
        /*0400*/ 	.word	0x00005080


	//   ....[34]....
        /*0404*/ 	.word	0x000050e0


	//   ....[35]....
        /*0408*/ 	.word	0x00005100


	//   ....[36]....
        /*040c*/ 	.word	0x00005110


	//   ....[37]....
        /*0410*/ 	.word	0x00005130


	//   ....[38]....
        /*0414*/ 	.word	0x00005150


	//   ....[39]....
        /*0418*/ 	.word	0x00005170


	//   ....[40]....
        /*041c*/ 	.word	0x00005180


	//   ....[41]....
        /*0420*/ 	.word	0x000051c0


	//   ....[42]....
        /*0424*/ 	.word	0x000051e0


	//   ....[43]....
        /*0428*/ 	.word	0x00005210


	//   ....[44]....
        /*042c*/ 	.word	0x00005220


	//   ....[45]....
        /*0430*/ 	.word	0x00005280


	//   ....[46]....
        /*0434*/ 	.word	0x000052a0


	//   ....[47]....
        /*0438*/ 	.word	0x000052d0


	//   ....[48]....
        /*043c*/ 	.word	0x00005470


	//   ....[49]....
        /*0440*/ 	.word	0x00005510


	//   ....[50]....
        /*0444*/ 	.word	0x00005550


	//   ....[51]....
        /*0448*/ 	.word	0x00005560


	//   ....[52]....
        /*044c*/ 	.word	0x00005590


	//   ....[53]....
        /*0450*/ 	.word	0x000055b0


	//   ....[54]....
        /*0454*/ 	.word	0x000055f0


	//   ....[55]....
        /*0458*/ 	.word	0x00005600


	//   ....[56]....
        /*045c*/ 	.word	0x00005660


	//   ....[57]....
        /*0460*/ 	.word	0x00005690


	//   ....[58]....
        /*0464*/ 	.word	0x000056b0


	//   ....[59]....
        /*0468*/ 	.word	0x000056d0


	//   ....[60]....
        /*046c*/ 	.word	0x00005710


	//   ....[61]....
        /*0470*/ 	.word	0x00005720


	//   ....[62]....
        /*0474*/ 	.word	0x00005780


	//   ....[63]....
        /*0478*/ 	.word	0x000057b0


	//   ....[64]....
        /*047c*/ 	.word	0x000058d0


	//   ....[65]....
        /*0480*/ 	.word	0x00005920


	//   ....[66]....
        /*0484*/ 	.word	0x00005980


	//   ....[67]....
        /*0488*/ 	.word	0x000059e0


	//   ....[68]....
        /*048c*/ 	.word	0x00005a40


	//   ....[69]....
        /*0490*/ 	.word	0x00005aa0


	//   ....[70]....
        /*0494*/ 	.word	0x00005b00


	//   ....[71]....
        /*0498*/ 	.word	0x00005b60


	//   ....[72]....
        /*049c*/ 	.word	0x00005bf0


	//   ....[73]....
        /*04a0*/ 	.word	0x00005c80


	//   ....[74]....
        /*04a4*/ 	.word	0x00005ce0


	//   ....[75]....
        /*04a8*/ 	.word	0x00005d40


	//   ....[76]....
        /*04ac*/ 	.word	0x00005da0


	//   ....[77]....
        /*04b0*/ 	.word	0x00005e00


	//   ....[78]....
        /*04b4*/ 	.word	0x00005e60


	//   ....[79]....
        /*04b8*/ 	.word	0x00005ec0


	//   ....[80]....
        /*04bc*/ 	.word	0x00005f50


	//   ....[81]....
        /*04c0*/ 	.word	0x00005fe0


	//   ....[82]....
        /*04c4*/ 	.word	0x00006040


	//   ....[83]....
        /*04c8*/ 	.word	0x000060a0


	//   ....[84]....
        /*04cc*/ 	.word	0x00006100


	//   ....[85]....
        /*04d0*/ 	.word	0x00006160


	//   ....[86]....
        /*04d4*/ 	.word	0x000061c0


	//   ....[87]....
        /*04d8*/ 	.word	0x00006220


	//   ....[88]....
        /*04dc*/ 	.word	0x000062b0


	//   ....[89]....
        /*04e0*/ 	.word	0x00006360


	//   ....[90]....
        /*04e4*/ 	.word	0x00006400


	//   ....[91]....
        /*04e8*/ 	.word	0x00006460


	//   ....[92]....
        /*04ec*/ 	.word	0x000064d0


	//   ....[93]....
        /*04f0*/ 	.word	0x00006530


	//   ....[94]....
        /*04f4*/ 	.word	0x000065a0


	//   ....[95]....
        /*04f8*/ 	.word	0x00006600


	//   ....[96]....
        /*04fc*/ 	.word	0x000066f0


	//   ....[97]....
        /*0500*/ 	.word	0x00006740


	//   ....[98]....
        /*0504*/ 	.word	0x000067b0


	//   ....[99]....
        /*0508*/ 	.word	0x00006820


	//   ....[100]....
        /*050c*/ 	.word	0x00006880


	//   ....[101]....
        /*0510*/ 	.word	0x000068e0


	//   ....[102]....
        /*0514*/ 	.word	0x00006940


	//   ....[103]....
        /*0518*/ 	.word	0x000069b0


	//   ....[104]....
        /*051c*/ 	.word	0x00006b80


	//   ....[105]....
        /*0520*/ 	.word	0x00006bd0


	//   ....[106]....
        /*0524*/ 	.word	0x00006c30


	//   ....[107]....
        /*0528*/ 	.word	0x00006c80


	//   ....[108]....
        /*052c*/ 	.word	0x00006ce0


	//   ....[109]....
        /*0530*/ 	.word	0x00006d30


	//   ....[110]....
        /*0534*/ 	.word	0x00006da0


	//   ....[111]....
        /*0538*/ 	.word	0x00006df0


	//   ....[112]....
        /*053c*/ 	.word	0x00006f30


	//   ....[113]....
        /*0540*/ 	.word	0x00006f80


	//   ....[114]....
        /*0544*/ 	.word	0x00006fe0


	//   ....[115]....
        /*0548*/ 	.word	0x00007040


	//   ....[116]....
        /*054c*/ 	.word	0x000070a0


	//   ....[117]....
        /*0550*/ 	.word	0x00007100


	//   ....[118]....
        /*0554*/ 	.word	0x00007170


	//   ....[119]....
        /*0558*/ 	.word	0x000071c0


	//----- nvinfo : EIATTR_EXIT_INSTR_OFFSETS
	.align		4
.L_421:
        /*055c*/ 	.byte	0x04, 0x1c
        /*055e*/ 	.short	(.L_423 - .L_422)


	//   ....[0]....
.L_422:
        /*0560*/ 	.word	0x000037b0


	//   ....[1]....
        /*0564*/ 	.word	0x00005880


	//----- nvinfo : EIATTR_MAX_THREADS
	.align		4
.L_423:
        /*0568*/ 	.byte	0x04, 0x05
        /*056a*/ 	.short	(.L_425 - .L_424)
.L_424:
        /*056c*/ 	.word	0x000001e0
        /*0570*/ 	.word	0x00000001
        /*0574*/ 	.word	0x00000001


	//----- nvinfo : EIATTR_CRS_STACK_SIZE
	.align		4
.L_425:
        /*0578*/ 	.byte	0x04, 0x1e
        /*057a*/ 	.short	(.L_427 - .L_426)
.L_426:
        /*057c*/ 	.word	0x00000000


	//----- nvinfo : EIATTR_CBANK_PARAM_SIZE
	.align		4
.L_427:
        /*0580*/ 	.byte	0x03, 0x19
        /*0582*/ 	.short	0x0060


	//----- nvinfo : EIATTR_PARAM_CBANK
	.align		4
        /*0584*/ 	.byte	0x04, 0x0a
        /*0586*/ 	.short	(.L_429 - .L_428)
	.align		4
.L_428:
        /*0588*/ 	.word	index@(.nv.constant0._ZN13group_norm_v218gn_bwd_cuda_kernelI13__nv_bfloat16Li480ELi3ELi32ELi30ELi4096ELb0ELb1ELi64ELi960ELi960ELi4ELb1ELi5ELb1ELb0ELNS_15WgradSyncMethodE3ENS_16CompileConditionILi900EEEEEvPT_S6_S6_PKS5_S8_S8_S8_PKfflPfPj)
        /*058c*/ 	.short	0x0210
        /*058e*/ 	.short	0x0060


	//----- nvinfo : EIATTR_SW_WAR
	.align		4
.L_429:
        /*0590*/ 	.byte	0x04, 0x36
        /*0592*/ 	.short	(.L_431 - .L_430)
.L_430:
        /*0594*/ 	.word	0x00000008
.L_431:


//--------------------- .nv.info._ZN13group_norm_v218gn_bwd_cuda_kernelI13__nv_bfloat16Li480ELi3ELi32ELi30ELi4096ELb0ELb1ELi128ELi960ELi960ELi4ELb1ELi10ELb1ELb0ELNS_15WgradSyncMethodE3ENS_16CompileConditionILi900EEEEEvPT_S6_S6_PKS5_S8_S8_S8_PKfflPfPj --------------------------
	.section	.nv.info._ZN13group_norm_v218gn_bwd_cuda_kernelI13__nv_bfloat16Li480ELi3ELi32ELi30ELi4096ELb0ELb1ELi128ELi960ELi960ELi4ELb1ELi10ELb1ELb0ELNS_15WgradSyncMethodE3ENS_16CompileConditionILi900EEEEEvPT_S6_S6_PKS5_S8_S8_S8_PKfflPfPj,"",@"SHT_CUDA_INFO"
	.sectionflags	@""
	.align	4


	//----- nvinfo : EIATTR_CUDA_API_VERSION
	.align		4
        /*0000*/ 	.byte	0x04, 0x37
        /*0002*/ 	.short	(.L_433 - .L_432)
.L_432:
        /*0004*/ 	.word	0x00000082


	//----- nvinfo : EIATTR_KPARAM_INFO
	.align		4
.L_433:
        /*0008*/ 	.byte	0x04, 0x17
        /*000a*/ 	.short	(.L_435 - .L_434)
.L_434:
        /*000c*/ 	.word	0x00000000
        /*0010*/ 	.short	0x000b
        /*0012*/ 	.short	0x0058
        /*0014*/ 	.byte	0x00, 0xf0, 0x21, 0x00


	//----- nvinfo : EIATTR_KPARAM_INFO
	.align		4
.L_435:
        /*0018*/ 	.byte	0x04, 0x17
        /*001a*/ 	.short	(.L_437 - .L_436)
.L_436:
        /*001c*/ 	.word	0x00000000
        /*0020*/ 	.short	0x000a
        /*0022*/ 	.short	0x0050
        /*0024*/ 	.byte	0x00, 0xf0, 0x21, 0x00


	//----- nvinfo : EIATTR_KPARAM_INFO
	.align		4
.L_437:
        /*0028*/ 	.byte	0x04, 0x17
        /*002a*/ 	.short	(.L_439 - .L_438)
.L_438:
        /*002c*/ 	.word	0x00000000
        /*0030*/ 	.short	0x0009
        /*0032*/ 	.short	0x0048
        /*0034*/ 	.byte	0x00, 0xf0, 0x21, 0x00


	//----- nvinfo : EIATTR_KPARAM_INFO
	.align		4
.L_439:
        /*0038*/ 	.byte	0x04, 0x17
        /*003a*/ 	.short	(.L_441 - .L_440)
.L_440:
        /*003c*/ 	.word	0x00000000
        /*0040*/ 	.short	0x0008
        /*0042*/ 	.short	0x0040
        /*0044*/ 	.byte	0x00, 0xf0, 0x11, 0x00


	//----- nvinfo : EIATTR_KPARAM_INFO
	.align		4
.L_441:
        /*0048*/ 	.byte	0x04, 0x17
        /*004a*/ 	.short	(.L_443 - .L_442)
.L_442:
        /*004c*/ 	.word	0x00000000
        /*0050*/ 	.short	0x0007
        /*0052*/ 	.short	0x0038
        /*0054*/ 	.byte	0x00, 0xf0, 0x21, 0x00


	//----- nvinfo : EIATTR_KPARAM_INFO
	.align		4
.L_443:
        /*0058*/ 	.byte	0x04, 0x17
        /*005a*/ 	.short	(.L_445 - .L_444)
.L_444:
        /*005c*/ 	.word	0x00000000
        /*0060*/ 	.short	0x0006
        /*0062*/ 	.short	0x0030
        /*0064*/ 	.byte	0x00, 0xf0, 0x21, 0x00


	//----- nvinfo : EIATTR_KPARAM_INFO
	.align		4
.L_445:
        /*0068*/ 	.byte	0x04, 0x17
        /*006a*/ 	.short	(.L_447 - .L_446)
.L_446:
        /*006c*/ 	.word	0x00000000
        /*0070*/ 	.short	0x0005
        /*0072*/ 	.short	0x0028
        /*0074*/ 	.byte	0x00, 0xf0, 0x21, 0x00


	//----- nvinfo : EIATTR_KPARAM_INFO
	.align		4
.L_447:
        /*0078*/ 	.byte	0x04, 0x17
        /*007a*/ 	.short	(.L_449 - .L_448)
.L_448:
        /*007c*/ 	.word	0x00000000
        /*0080*/ 	.short	0x0004
        /*0082*/ 	.short	0x0020
        /*0084*/ 	.byte	0x00, 0xf0, 0x21, 0x00


	//----- nvinfo : EIATTR_KPARAM_INFO
	.align		4
.L_449:
        /*0088*/ 	.byte	0x04, 0x17
        /*008a*/ 	.short	(.L_451 - .L_450)
.L_450:
        /*008c*/ 	.word	0x00000000
        /*0090*/ 	.short	0x0003
        /*0092*/ 	.short	0x0018
        /*0094*/ 	.byte	0x00, 0xf0, 0x21, 0x00


	//----- nvinfo : EIATTR_KPARAM_INFO
	.align		4
.L_451:
        /*0098*/ 	.byte	0x04, 0x17
        /*009a*/ 	.short	(.L_453 - .L_452)
.L_452:
        /*009c*/ 	.word	0x00000000
        /*00a0*/ 	.short	0x0002
        /*00a2*/ 	.short	0x0010
        /*00a4*/ 	.byte	0x00, 0xf0, 0x21, 0x00


	//----- nvinfo : EIATTR_KPARAM_INFO
	.align		4
.L_453:
        /*00a8*/ 	.byte	0x04, 0x17
        /*00aa*/ 	.short	(.L_455 - .L_454)
.L_454:
        /*00ac*/ 	.word	0x00000000
        /*00b0*/ 	.short	0x0001
        /*00b2*/ 	.short	0x0008
        /*00b4*/ 	.byte	0x00, 0xf0, 0x21, 0x00


	//----- nvinfo : EIATTR_KPARAM_INFO
	.align		4
.L_455:
        /*00b8*/ 	.byte	0x04, 0x17
        /*00ba*/ 	.short	(.L_457 - .L_456)
.L_456:
        /*00bc*/ 	.word	0x00000000
        /*00c0*/ 	.short	0x0000
        /*00c2*/ 	.short	0x0000
        /*00c4*/ 	.byte	0x00, 0xf0, 0x21, 0x00


	//----- nvinfo : EIATTR_SPARSE_MMA_MASK
	.align		4
.L_457:
        /*00c8*/ 	.byte	0x03, 0x50
        /*00ca*/ 	.short	0x0000


	//----- nvinfo : EIATTR_MAXREG_COUNT
	.align		4
        /*00cc*/ 	.byte	0x03, 0x1b
        /*00ce*/ 	.short	0x0028


	//----- nvinfo : EIATTR_NUM_BARRIERS
	.align		4
        /*00d0*/ 	.byte	0x02, 0x4c
        /*00d2*/ 	.byte	0x01
	.zero		1


	//----- nvinfo : EIATTR_ANNOTATIONS
	.align		4
        /*00d4*/ 	.byte	0x04, 0x55
        /*00d6*/ 	.short	(.L_459 - .L_458)


	//   ....[0]....
.L_458:
        /* <DEDUP_REMOVED lines=13> */


	//----- nvinfo : EIATTR_MERCURY_ISA_VERSION
	.align		4
.L_459:
        /*0190*/ 	.byte	0x03, 0x5f
        /*0192*/ 	.short	0x0101


	//----- nvinfo : EIATTR_COOP_GROUP_MASK_REGIDS
	.align		4
        /*0194*/ 	.byte	0x04, 0x29
        /*0196*/ 	.short	(.L_461 - .L_460)


	//   ....[0]....
.L_460:
        /*0198*/ 	.word	0xffffffff


	//   ....[1]....
        /*019c*/ 	.word	0xffffffff


	//   ....[2]....
        /*01a0*/ 	.word	0xffffffff


	//   ....[3]....
        /*01a4*/ 	.word	0xffffffff


	//   ....[4]....
        /*01a8*/ 	.word	0xffffffff


	//   ....[5]....
        /*01ac*/ 	.word	0xffffffff


	//   ....[6]....
        /*01b0*/ 	.word	0xffffffff


	//   ....[7]....
        /*01b4*/ 	.word	0xffffffff


	//   ....[8]....
        /*01b8*/ 	.word	0x05000010


	//   ....[9]....
        /*01bc*/ 	.word	0x0500000f


	//   ....[10]....
        /*01c0*/ 	.word	0x05000013


	//   ....[11]....
        /*01c4*/ 	.word	0x0500000c


	//   ....[12]....
        /*01c8*/ 	.word	0x05000017


	//   ....[13]....
        /*01cc*/ 	.word	0x05000010


	//   ....[14]....
        /*01d0*/ 	.word	0x05000011


	//   ....[15]....
        /*01d4*/ 	.word	0x05000015


	//   ....[16]....
        /*01d8*/ 	.word	0x05000012


	//   ....[17]....
        /*01dc*/ 	.word	0x05000013


	//   ....[18]....
        /*01e0*/ 	.word	0x05000019


	//   ....[19]....
        /*01e4*/ 	.word	0x05000014


	//   ....[20]....
        /*01e8*/ 	.word	0x05000024


	//   ....[21]....
        /*01ec*/ 	.word	0x05000018


	//   ....[22]....
        /*01f0*/ 	.word	0x05000011


	//   ....[23]....
        /*01f4*/ 	.word	0x05000019


	//   ....[24]....
        /*01f8*/ 	.word	0x05000012


	//   ....[25]....
        /*01fc*/ 	.word	0x05000013


	//   ....[26]....
        /*0200*/ 	.word	0x05000019


	//   ....[27]....
        /*0204*/ 	.word	0x05000014


	//   ....[28]....
        /*0208*/ 	.word	0x05000024


	//   ....[29]....
        /*020c*/ 	.word	0x05000018


	//   ....[30]....
        /*0210*/ 	.word	0x05000011


	//   ....[31]....
        /*0214*/ 	.word	0x05000019


	//   ....[32]....
        /*0218*/ 	.word	0x05000016


	//   ....[33]....
        /*021c*/ 	.word	0x05000014


	//   ....[34]....
        /*0220*/ 	.word	0x05000018


	//   ....[35]....
        /*0224*/ 	.word	0x05000019


	//   ....[36]....
        /*0228*/ 	.word	0x05000012


	//   ....[37]....
        /*022c*/ 	.word	0x05000013


	//   ....[38]....
        /*0230*/ 	.word	0x05000011


	//   ....[39]....
        /*0234*/ 	.word	0x05000018


	//   ....[40]....
        /*0238*/ 	.word	0x05000014


	//   ....[41]....
        /*023c*/ 	.word	0x05000019


	//   ....[42]....
        /*0240*/ 	.word	0x05000016


	//   ....[43]....
        /*0244*/ 	.word	0x05000013


	//   ....[44]....
        /*0248*/ 	.word	0x0500000f


	//   ....[45]....
        /*024c*/ 	.word	0x05000011


	//   ....[46]....
        /*0250*/ 	.word	0x05000014


	//   ....[47]....
        /*0254*/ 	.word	0x05000016


	//   ....[48]....
        /*0258*/ 	.word	0x05000014


	//   ....[49]....
        /*025c*/ 	.word	0x05000019


	//   ....[50]....
        /*0260*/ 	.word	0x05000013


	//   ....[51]....
        /*0264*/ 	.word	0x05000017


	//   ....[52]....
        /*0268*/ 	.word	0x05000012


	//   ....[53]....
        /*026c*/ 	.word	0x05000019


	//   ....[54]....
        /*0270*/ 	.word	0x05000012


	//   ....[55]....
        /*0274*/ 	.word	0x05000013


	//   ....[56]....
        /*0278*/ 	.word	0x05000024


	//   ....[57]....
        /*027c*/ 	.word	0x05000014


	//   ....[58]....
        /*0280*/ 	.word	0x05000012


	//   ....[59]....
        /*0284*/ 	.word	0x05000013


	//   ....[60]....
        /*0288*/ 	.word	0x05000014


	//   ....[61]....
        /*028c*/ 	.word	0x05000013


	//   ....[62]....
        /*0290*/ 	.word	0x05000010


	//   ....[63]....
        /*0294*/ 	.word	0x05000015


	//   ....[64]....
        /*0298*/ 	.word	0x05000014


	//   ....[65]....
        /*029c*/ 	.word	0x05000014


	//   ....[66]....
        /*02a0*/ 	.word	0x05000014


	//   ....[67]....
        /*02a4*/ 	.word	0x05000014


	//   ....[68]....
        /*02a8*/ 	.word	0x05000014


	//   ....[69]....
        /*02ac*/ 	.word	0x05000014


	//   ....[70]....
        /*02b0*/ 	.word	0x05000014


	//   ....[71]....
        /*02b4*/ 	.word	0x05000014


	//   ....[72]....
        /*02b8*/ 	.word	0x05000014


	//   ....[73]....
        /*02bc*/ 	.word	0x05000014


	//   ....[74]....
        /*02c0*/ 	.word	0x05000014


	//   ....[75]....
        /*02c4*/ 	.word	0x05000014


	//   ....[76]....
        /*02c8*/ 	.word	0x05000014


	//   ....[77]....
        /*02cc*/ 	.word	0x05000014


	//   ....[78]....
        /*02d0*/ 	.word	0x05000014


	//   ....[79]....
        /*02d4*/ 	.word	0x05000014


	//   ....[80]....
        /*02d8*/ 	.word	0x05000014


	//   ....[81]....
        /*02dc*/ 	.word	0x05000014


	//   ....[82]....
        /*02e0*/ 	.word	0x05000014


	//   ....[83]....
        /*02e4*/ 	.word	0x05000014


	//   ....[84]....
        /*02e8*/ 	.word	0x05000014


	//   ....[85]....
        /*02ec*/ 	.word	0x05000014


	//   ....[86]....
        /*02f0*/ 	.word	0x05000014


	//   ....[87]....
        /*02f4*/ 	.word	0x05000014


	//   ....[88]....
        /*02f8*/ 	.word	0x05000014


	//   ....[89]....
        /*02fc*/ 	.word	0x05000014


	//   ....[90]....
        /*0300*/ 	.word	0x05000014


	//   ....[91]....
        /*0304*/ 	.word	0x05000014


	//   ....[92]....
        /*0308*/ 	.word	0x05000014


	//   ....[93]....
        /*030c*/ 	.word	0x05000014


	//   ....[94]....
        /*0310*/ 	.word	0x05000014


	//   ....[95]....
        /*0314*/ 	.word	0x05000014


	//   ....[96]....
        /*0318*/ 	.word	0x05000014


	//   ....[97]....
        /*031c*/ 	.word	0x05000014


	//   ....[98]....
        /*0320*/ 	.word	0x05000014


	//   ....[99]....
        /*0324*/ 	.word	0x05000014


	//   ....[100]....
        /*0328*/ 	.word	0x05000014


	//   ....[101]....
        /*032c*/ 	.word	0x05000014


	//   ....[102]....
        /*0330*/ 	.word	0x05000014


	//   ....[103]....
        /*0334*/ 	.word	0x05000014


	//   ....[104]....
        /*0338*/ 	.word	0x05000014


	//   ....[105]....
        /*033c*/ 	.word	0x05000014


	//   ....[106]....
        /*0340*/ 	.word	0x05000014


	//   ....[107]....
        /*0344*/ 	.word	0x05000014


	//   ....[108]....
        /*0348*/ 	.word	0x05000014


	//   ....[109]....
        /*034c*/ 	.word	0x05000014


	//   ....[110]....
        /*0350*/ 	.word	0x05000014


	//   ....[111]....
        /*0354*/ 	.word	0x05000014


	//   ....[112]....
        /*0358*/ 	.word	0x05000014


	//   ....[113]....
        /*035c*/ 	.word	0x05000014


	//   ....[114]....
        /*0360*/ 	.word	0x05000014


	//   ....[115]....
        /*0364*/ 	.word	0x05000014


	//   ....[116]....
        /*0368*/ 	.word	0x05000014


	//   ....[117]....
        /*036c*/ 	.word	0x05000014


	//   ....[118]....
        /*0370*/ 	.word	0x05000014


	//   ....[119]....
        /*0374*/ 	.word	0x05000014


	//----- nvinfo : EIATTR_COOP_GROUP_INSTR_OFFSETS
	.align		4
.L_461:
        /*0378*/ 	.byte	0x04, 0x28
        /*037a*/ 	.short	(.L_463 - .L_462)


	//   ....[0]....
.L_462:
        /*037c*/ 	.word	0x00001ef0


	//   ....[1]....
        /*0380*/ 	.word	0x00001f20


	//   ....[2]....
        /*0384*/ 	.word	0x000025b0


	//   ....[3]....
        /*0388*/ 	.word	0x000025e0


	//   ....[4]....
        /*038c*/ 	.word	0x00002610


	//   ....[5]....
        /*0390*/ 	.word	0x00002620


	//   ....[6]....
        /*0394*/ 	.word	0x00002650


	//   ....[7]....
        /*0398*/ 	.word	0x00002660


	//   ....[8]....
        /*039c*/ 	.word	0x000046d0


	//   ....[9]....
        /*03a0*/ 	.word	0x00004700


	//   ....[10]....
        /*03a4*/ 	.word	0x00004740


	//   ....[11]....
        /*03a8*/ 	.word	0x00004750


	//   ....[12]....
        /*03ac*/ 	.word	0x00004780


	//   ....[13]....
        /*03b0*/ 	.word	0x00004790


	//   ....[14]....
        /*03b4*/ 	.word	0x000047c0


	//   ....[15]....
        /*03b8*/ 	.word	0x000047d0


	//   ....[16]....
        /*03bc*/ 	.word	0x00004980


	//   ....[17]....
        /*03c0*/ 	.word	0x000049b0


	//   ....[18]....
        /*03c4*/ 	.word	0x000049f0


	//   ....[19]....
        /*03c8*/ 	.word	0x00004a00


	//   ....[20]....
        /*03cc*/ 	.word	0x00004a30


	//   ....[21]....
        /*03d0*/ 	.word	0x00004a40


	//   ....[22]....
        /*03d4*/ 	.word	0x00004a70


	//   ....[23]....
        /*03d8*/ 	.word	0x00004a80


	//   ....[24]....
        /*03dc*/ 	.word	0x00004bf0


	//   ....[25]....
        /*03e0*/ 	.word	0x00004c10


	//   ....[26]....
        /*03e4*/ 	.word	0x00004c50


	//   ....[27]....
        /*03e8*/ 	.word	0x00004c60


	//   ....[28]....
        /*03ec*/ 	.word	0x00004c90


	//   ....[29]....
        /*03f0*/ 	.word	0x00004ca0


	//   ....[30]....
        /*03f4*/ 	.word	0x00004cd0


	//   ....[31]....
        /*03f8*/ 	.word	0x00004ce0


	//   ....[32]....
        /*03fc*/ 	.word	0x00004ef0


	//   ....[33]....
        /*0400*/ 	.word	0x00004f40


	//   ....[34]....
        /*0404*/ 	.word	0x00004fa0


	//   ....[35]....
        /*0408*/ 	.word	0x00004fc0


	//   ....[36]....
        /*040c*/ 	.word	0x00004fd0


	//   ....[37]....
        /*0410*/ 	.word	0x00004ff0


	//   ....[38]....
        /*0414*/ 	.word	0x00005010


	//   ....[39]....
        /*0418*/ 	.word	0x00005030


	//   ....[40]....
        /*041c*/ 	.word	0x00005040


	//   ....[41]....
        /*0420*/ 	.word	0x00005080


	//   ....[42]....
        /*0424*/ 	.word	0x000050a0


	//   ....[43]....
        /*0428*/ 	.word	0x000050d0


	//   ....[44]....
        /*042c*/ 	.word	0x000050e0


	//   ....[45]....
        /*0430*/ 	.word	0x00005140


	//   ....[46]....
        /*0434*/ 	.word	0x00005160


	//   ....[47]....
        /*0438*/ 	.word	0x00005190


	//   ....[48]....
        /*043c*/ 	.word	0x00005330


	//   ....[49]....
        /*0440*/ 	.word	0x000053d0


	//   ....[50]....
        /*0444*/ 	.word	0x00005410


	//   ....[51]....
        /*0448*/ 	.word	0x00005420


	//   ....[52]....
        /*044c*/ 	.word	0x00005450


	//   ....[53]....
        /*0450*/ 	.word	0x00005470


	//   ....[54]....
        /*0454*/ 	.word	0x000054b0


	//   ....[55]....
        /*0458*/ 	.word	0x000054c0


	//   ....[56]....
        /*045c*/ 	.word	0x00005520


	//   ....[57]....
        /*0460*/ 	.word	0x00005550


	//   ....[58]....
        /*0464*/ 	.word	0x00005570


	//   ....[59]....
        /*0468*/ 	.word	0x00005590


	//   ....[60]....
        /*046c*/ 	.word	0x000055d0


	//   ....[61]....
        /*0470*/ 	.word	0x000055e0


	//   ....[62]....
        /*0474*/ 	.word	0x00005640


	//   ....[63]....
        /*0478*/ 	.word	0x00005670


	//   ....[64]....
        /*047c*/ 	.word	0x00005790


	//   ....[65]....
        /*0480*/ 	.word	0x000057e0


	//   ....[66]....
        /*0484*/ 	.word	0x00005840


	//   ....[67]....
        /*0488*/ 	.word	0x000058a0


	//   ....[68]....
        /*048c*/ 	.word	0x00005900


	//   ....[69]....
        /*0490*/ 	.word	0x00005960


	//   ....[70]....
        /*0494*/ 	.word	0x000059c0


	//   ....[71]....
        /*0498*/ 	.word	0x00005a20


	//   ....[72]....
        /*049c*/ 	.word	0x00005ab0


	//   ....[73]....
        /*04a0*/ 	.word	0x00005b40


	//   ....[74]....
        /*04a4*/ 	.word	0x00005ba0


	//   ....[75]....
        /*04a8*/ 	.word	0x00005c00


	//   ....[76]....
        /*04ac*/ 	.word	0x00005c60


	//   ....[77]....
        /*04b0*/ 	.word	0x00005cc0


	//   ....[78]....
        /*04b4*/ 	.word	0x00005d20


	//   ....[79]....
        /*04b8*/ 	.word	0x00005d80


	//   ....[80]....
        /*04bc*/ 	.word	0x00005e10


	//   ....[81]....
        /*04c0*/ 	.word	0x00005ea0


	//   ....[82]....
        /*04c4*/ 	.word	0x00005f00


	//   ....[83]....
        /*04c8*/ 	.word	0x00005f60


	//   ....[84]....
        /*04cc*/ 	.word	0x00005fc0


	//   ....[85]....
        /*04d0*/ 	.word	0x00006020


	//   ....[86]....
        /*04d4*/ 	.word	0x00006080


	//   ....[87]....
        /*04d8*/ 	.word	0x000060e0


	//   ....[88]....
        /*04dc*/ 	.word	0x00006170


	//   ....[89]....
        /*04e0*/ 	.word	0x00006220


	//   ....[90]....
        /*04e4*/ 	.word	0x000062c0


	//   ....[91]....
        /*04e8*/ 	.word	0x00006320


	//   ....[92]....
        /*04ec*/ 	.word	0x00006390


	//   ....[93]....
        /*04f0*/ 	.word	0x000063f0


	//   ....[94]....
        /*04f4*/ 	.word	0x00006460


	//   ....[95]....
        /*04f8*/ 	.word	0x000064c0


	//   ....[96]....
        /*04fc*/ 	.word	0x000065b0


	//   ....[97]....
        /*0500*/ 	.word	0x00006600


	//   ....[98]....
        /*0504*/ 	.word	0x00006670


	//   ....[99]....
        /*0508*/ 	.word	0x000066e0


	//   ....[100]....
        /*050c*/ 	.word	0x00006740


	//   ....[101]....
        /*0510*/ 	.word	0x000067a0


	//   ....[102]....
        /*0514*/ 	.word	0x00006800


	//   ....[103]....
        /*0518*/ 	.word	0x00006870


	//   ....[104]....
        /*051c*/ 	.word	0x00006a40


	//   ....[105]....
        /*0520*/ 	.word	0x00006a90


	//   ....[106]....
        /*0524*/ 	.word	0x00006af0


	//   ....[107]....
        /*0528*/ 	.word	0x00006b40


	//   ....[108]....
        /*052c*/ 	.word	0x00006ba0


	//   ....[109]....
        /*0530*/ 	.word	0x00006bf0


	//   ....[110]....
        /*0534*/ 	.word	0x00006c60


	//   ....[111]....
        /*0538*/ 	.word	0x00006cb0


	//   ....[112]....
        /*053c*/ 	.word	0x00006df0


	//   ....[113]....
        /*0540*/ 	.word	0x00006e40


	//   ....[114]....
        /*0544*/ 	.word	0x00006ea0


	//   ....[115]....
        /*0548*/ 	.word	0x00006f00


	//   ....[116]....
        /*054c*/ 	.word	0x00006f60


	//   ....[117]....
        /*0550*/ 	.word	0x00006fc0


	//   ....[118]....
        /*0554*/ 	.word	0x00007030


	//   ....[119]....
        /*0558*/ 	.word	0x00007080


	//----- nvinfo : EIATTR_EXIT_INSTR_OFFSETS
	.align		4
.L_463:
        /*055c*/ 	.byte	0x04, 0x1c
        /*055e*/ 	.short	(.L_465 - .L_464)


	//   ....[0]....
.L_464:
        /*0560*/ 	.word	0x00003670


	//   ....[1]....
        /*0564*/ 	.word	0x00005740


	//----- nvinfo : EIATTR_MAX_THREADS
	.align		4
.L_465:
        /*0568*/ 	.byte	0x04, 0x05
        /*056a*/ 	.short	(.L_467 - .L_466)
.L_466:
        /*056c*/ 	.word	0x000001e0
        /*0570*/ 	.word	0x00000001
        /*0574*/ 	.word	0x00000001


	//----- nvinfo : EIATTR_CRS_STACK_SIZE
	.align		4
.L_467:
        /*0578*/ 	.byte	0x04, 0x1e
        /*057a*/ 	.short	(.L_469 - .L_468)
.L_468:
        /*057c*/ 	.word	0x00000000


	//----- nvinfo : EIATTR_CBANK_PARAM_SIZE
	.align		4
.L_469:
        /*0580*/ 	.byte	0x03, 0x19
        /*0582*/ 	.short	0x0060


	//----- nvinfo : EIATTR_PARAM_CBANK
	.align		4
        /*0584*/ 	.byte	0x04, 0x0a
        /*0586*/ 	.short	(.L_471 - .L_470)
	.align		4
.L_470:
        /*0588*/ 	.word	index@(.nv.constant0._ZN13group_norm_v218gn_bwd_cuda_kernelI13__nv_bfloat16Li480ELi3ELi32ELi30ELi4096ELb0ELb1ELi128ELi960ELi960ELi4ELb1ELi10ELb1ELb0ELNS_15WgradSyncMethodE3ENS_16CompileConditionILi900EEEEEvPT_S6_S6_PKS5_S8_S8_S8_PKfflPfPj)
        /*058c*/ 	.short	0x0210
        /*058e*/ 	.short	0x0060


	//----- nvinfo : EIATTR_SW_WAR
	.align		4
.L_471:
        /*0590*/ 	.byte	0x04, 0x36
        /*0592*/ 	.short	(.L_473 - .L_472)
.L_472:
        /*0594*/ 	.word	0x00000008
.L_473:


//--------------------- .nv.info._ZN13group_norm_v218gn_bwd_cuda_kernelI13__nv_bfloat16Li480ELi3ELi32ELi30ELi4096ELb0ELb1ELi256ELi960ELi960ELi4ELb1ELi21ELb1ELb0ELNS_15WgradSyncMethodE3ENS_16CompileConditionILi900EEEEEvPT_S6_S6_PKS5_S8_S8_S8_PKfflPfPj --------------------------
	.section	.nv.info._ZN13group_norm_v218gn_bwd_cuda_kernelI13__nv_bfloat16Li480ELi3ELi32ELi30ELi4096ELb0ELb1ELi256ELi960ELi960ELi4ELb1ELi21ELb1ELb0ELNS_15WgradSyncMethodE3ENS_16CompileConditionILi900EEEEEvPT_S6_S6_PKS5_S8_S8_S8_PKfflPfPj,"",@"SHT_CUDA_INFO"
	.sectionflags	@""
	.align	4


	//----- nvinfo : EIATTR_CUDA_API_VERSION
	.align		4
        /*0000*/ 	.byte	0x04, 0x37
        /*0002*/ 	.short	(.L_475 - .L_474)
.L_474:
        /*0004*/ 	.word	0x00000082


	//----- nvinfo : EIATTR_KPARAM_INFO
	.align		4
.L_475:
        /*0008*/ 	.byte	0x04, 0x17
        /*000a*/ 	.short	(.L_477 - .L_476)
.L_476:
        /*000c*/ 	.word	0x00000000
        /*0010*/ 	.short	0x000b
        /*0012*/ 	.short	0x0058
        /*0014*/ 	.byte	0x00, 0xf0, 0x21, 0x00


	//----- nvinfo : EIATTR_KPARAM_INFO
	.align		4
.L_477:
        /*0018*/ 	.byte	0x04, 0x17
        /*001a*/ 	.short	(.L_479 - .L_478)
.L_478:
        /*001c*/ 	.word	0x00000000
        /*0020*/ 	.short	0x000a
        /*0022*/ 	.short	0x0050
        /*0024*/ 	.byte	0x00, 0xf0, 0x21, 0x00


	//----- nvinfo : EIATTR_KPARAM_INFO
	.align		4
.L_479:
        /*0028*/ 	.byte	0x04, 0x17
        /*002a*/ 	.short	(.L_481 - .L_480)
.L_480:
        /*002c*/ 	.word	0x00000000
        /*0030*/ 	.short	0x0009
        /*0032*/ 	.short	0x0048
        /*0034*/ 	.byte	0x00, 0xf0, 0x21, 0x00


	//----- nvinfo : EIATTR_KPARAM_INFO
	.align		4
.L_481:
        /*0038*/ 	.byte	0x04, 0x17
        /*003a*/ 	.short	(.L_483 - .L_482)
.L_482:
        /*003c*/ 	.word	0x00000000
        /*0040*/ 	.short	0x0008
        /*0042*/ 	.short	0x0040
        /*0044*/ 	.byte	0x00, 0xf0, 0x11, 0x00


	//----- nvinfo : EIATTR_KPARAM_INFO
	.align		4
.L_483:
        /*0048*/ 	.byte	0x04, 0x17
        /*004a*/ 	.short	(.L_485 - .L_484)
.L_484:
        /*004c*/ 	.word	0x00000000
        /*0050*/ 	.short	0x0007
        /*0052*/ 	.short	0x0038
        /*0054*/ 	.byte	0x00, 0xf0, 0x21, 0x00


	//----- nvinfo : EIATTR_KPARAM_INFO
	.align		4
.L_485:
        /*0058*/ 	.byte	0x04, 0x17
        /*005a*/ 	.short	(.L_487 - .L_486)
.L_486:
        /*005c*/ 	.word	0x00000000
        /*0060*/ 	.short	0x0006
        /*0062*/ 	.short	0x0030
        /*0064*/ 	.byte	0x00, 0xf0, 0x21, 0x00


	//----- nvinfo : EIATTR_KPARAM_INFO
	.align		4
.L_487:
        /*0068*/ 	.byte	0x04, 0x17
        /*006a*/ 	.short	(.L_489 - .L_488)
.L_488:
        /*006c*/ 	.word	0x00000000
        /*0070*/ 	.short	0x0005
        /*0072*/ 	.short	0x0028
        /*0074*/ 	.byte	0x00, 0xf0, 0x21, 0x00


	//----- nvinfo : EIATTR_KPARAM_INFO
	.align		4
.L_489:
        /*0078*/ 	.byte	0x04, 0x17
        /*007a*/ 	.short	(.L_491 - .L_490)
.L_490:
        /*007c*/ 	.word	0x00000000
        /*0080*/ 	.short	0x0004
        /*0082*/ 	.short	0x0020
        /*0084*/ 	.byte	0x00, 0xf0, 0x21, 0x00


	//----- nvinfo : EIATTR_KPARAM_INFO
	.align		4
.L_491:
        /*0088*/ 	.byte	0x04, 0x17
        /*008a*/ 	.short	(.L_493 - .L_492)
.L_492:
        /*008c*/ 	.word	0x00000000
        /*0090*/ 	.short	0x0003
        /*0092*/ 	.short	0x0018
        /*0094*/ 	.byte	0x00, 0xf0, 0x21, 0x00


	//----- nvinfo : EIATTR_KPARAM_INFO
	.align		4
.L_493:
        /*0098*/ 	.byte	0x04, 0x17
        /*009a*/ 	.short	(.L_495 - .L_494)
.L_494:
        /*009c*/ 	.word	0x00000000
        /*00a0*/ 	.short	0x0002
        /*00a2*/ 	.short	0x0010
        /*00a4*/ 	.byte	0x00, 0xf0, 0x21, 0x00


	//----- nvinfo : EIATTR_KPARAM_INFO
	.align		4
.L_495:
        /*00a8*/ 	.byte	0x04, 0x17
        /*00aa*/ 	.short	(.L_497 - .L_496)
.L_496:
        /*00ac*/ 	.word	0x00000000
        /*00b0*/ 	.short	0x0001
        /*00b2*/ 	.short	0x0008
        /*00b4*/ 	.byte	0x00, 0xf0, 0x21, 0x00


	//----- nvinfo : EIATTR_KPARAM_INFO
	.align		4
.L_497:
        /*00b8*/ 	.byte	0x04, 0x17
        /*00ba*/ 	.short	(.L_499 - .L_498)
.L_498:
        /*00bc*/ 	.word	0x00000000
        /*00c0*/ 	.short	0x0000
        /*00c2*/ 	.short	0x0000
        /*00c4*/ 	.byte	0x00, 0xf0, 0x21, 0x00


	//----- nvinfo : EIATTR_SPARSE_MMA_MASK
	.align		4
.L_499:
        /*00c8*/ 	.byte	0x03, 0x50
        /*00ca*/ 	.short	0x0000


	//----- nvinfo : EIATTR_MAXREG_COUNT
	.align		4
        /*00cc*/ 	.byte	0x03, 0x1b
        /*00ce*/ 	.short	0x0028


	//----- nvinfo : EIATTR_NUM_BARRIERS
	.align		4
        /*00d0*/ 	.byte	0x02, 0x4c
        /*00d2*/ 	.byte	0x01
	.zero		1


	//----- nvinfo : EIATTR_ANNOTATIONS
	.align		4
        /*00d4*/ 	.byte	0x04, 0x55
        /*00d6*/ 	.short	(.L_501 - .L_500)


	//   ....[0]....
.L_500:
        /* <DEDUP_REMOVED lines=13> */


	//----- nvinfo : EIATTR_MERCURY_ISA_VERSION
	.align		4
.L_501:
        /*0190*/ 	.byte	0x03, 0x5f
        /*0192*/ 	.short	0x0101


	//----- nvinfo : EIATTR_COOP_GROUP_MASK_REGIDS
	.align		4
        /*0194*/ 	.byte	0x04, 0x29
        /*0196*/ 	.short	(.L_503 - .L_502)


	//   ....[0]....
.L_502:
        /*0198*/ 	.word	0xffffffff


	//   ....[1]....
        /*019c*/ 	.word	0xffffffff


	//   ....[2]....
        /*01a0*/ 	.word	0xffffffff


	//   ....[3]....
        /*01a4*/ 	.word	0xffffffff


	//   ....[4]....
        /*01a8*/ 	.word	0xffffffff


	//   ....[5]....
        /*01ac*/ 	.word	0xffffffff


	//   ....[6]....
        /*01b0*/ 	.word	0xffffffff


	//   ....[7]....
        /*01b4*/ 	.word	0xffffffff


	//   ....[8]....
        /*01b8*/ 	.word	0x05000010


	//   ....[9]....
        /*01bc*/ 	.word	0x0500000f


	//   ....[10]....
        /*01c0*/ 	.word	0x05000013


	//   ....[11]....
        /*01c4*/ 	.word	0x0500000c


	//   ....[12]....
        /*01c8*/ 	.word	0x05000017


	//   ....[13]....
        /*01cc*/ 	.word	0x05000010


	//   ....[14]....
        /*01d0*/ 	.word	0x05000011


	//   ....[15]....
        /*01d4*/ 	.word	0x05000015


	//   ....[16]....
        /*01d8*/ 	.word	0x05000012


	//   ....[17]....
        /*01dc*/ 	.word	0x05000013


	//   ....[18]....
        /*01e0*/ 	.word	0x05000019


	//   ....[19]....
        /*01e4*/ 	.word	0x05000014


	//   ....[20]....
        /*01e8*/ 	.word	0x05000024


	//   ....[21]....
        /*01ec*/ 	.word	0x05000018


	//   ....[22]....
        /*01f0*/ 	.word	0x05000011


	//   ....[23]....
        /*01f4*/ 	.word	0x05000019


	//   ....[24]....
        /*01f8*/ 	.word	0x05000012


	//   ....[25]....
        /*01fc*/ 	.word	0x05000013


	//   ....[26]....
        /*0200*/ 	.word	0x05000019


	//   ....[27]....
        /*0204*/ 	.word	0x05000014


	//   ....[28]....
        /*0208*/ 	.word	0x05000024


	//   ....[29]....
        /*020c*/ 	.word	0x05000018


	//   ....[30]....
        /*0210*/ 	.word	0x05000011


	//   ....[31]....
        /*0214*/ 	.word	0x05000019


	//   ....[32]....
        /*0218*/ 	.word	0x05000016


	//   ....[33]....
        /*021c*/ 	.word	0x05000014


	//   ....[34]....
        /*0220*/ 	.word	0x05000018


	//   ....[35]....
        /*0224*/ 	.word	0x05000019


	//   ....[36]....
        /*0228*/ 	.word	0x05000012


	//   ....[37]....
        /*022c*/ 	.word	0x05000013


	//   ....[38]....
        /*0230*/ 	.word	0x05000011


	//   ....[39]....
        /*0234*/ 	.word	0x05000018


	//   ....[40]....
        /*0238*/ 	.word	0x05000014


	//   ....[41]....
        /*023c*/ 	.word	0x05000019


	//   ....[42]....
        /*0240*/ 	.word	0x05000016


	//   ....[43]....
        /*0244*/ 	.word	0x05000013


	//   ....[44]....
        /*0248*/ 	.word	0x0500000f


	//   ....[45]....
        /*024c*/ 	.word	0x05000011


	//   ....[46]....
        /*0250*/ 	.word	0x05000014


	//   ....[47]....
        /*0254*/ 	.word	0x05000016


	//   ....[48]....
        /*0258*/ 	.word	0x05000014


	//   ....[49]....
        /*025c*/ 	.word	0x05000019


	//   ....[50]....
        /*0260*/ 	.word	0x05000013


	//   ....[51]....
        /*0264*/ 	.word	0x05000017


	//   ....[52]....
        /*0268*/ 	.word	0x05000012


	//   ....[53]....
        /*026c*/ 	.word	0x05000019


	//   ....[54]....
        /*0270*/ 	.word	0x05000012


	//   ....[55]....
        /*0274*/ 	.word	0x05000013


	//   ....[56]....
        /*0278*/ 	.word	0x05000024


	//   ....[57]....
        /*027c*/ 	.word	0x05000014


	//   ....[58]....
        /*0280*/ 	.word	0x05000012


	//   ....[59]....
        /*0284*/ 	.word	0x05000013


	//   ....[60]....
        /*0288*/ 	.word	0x05000014


	//   ....[61]....
        /*028c*/ 	.word	0x05000013


	//   ....[62]....
        /*0290*/ 	.word	0x05000010


	//   ....[63]....
        /*0294*/ 	.word	0x05000015


	//   ....[64]....
        /*0298*/ 	.word	0x05000014


	//   ....[65]....
        /*029c*/ 	.word	0x05000014


	//   ....[66]....
        /*02a0*/ 	.word	0x05000014


	//   ....[67]....
        /*02a4*/ 	.word	0x05000014


	//   ....[68]....
        /*02a8*/ 	.word	0x05000014


	//   ....[69]....
        /*02ac*/ 	.word	0x05000014


	//   ....[70]....
        /*02b0*/ 	.word	0x05000014


	//   ....[71]....
        /*02b4*/ 	.word	0x05000014


	//   ....[72]....
        /*02b8*/ 	.word	0x05000014


	//   ....[73]....
        /*02bc*/ 	.word	0x05000014


	//   ....[74]....
        /*02c0*/ 	.word	0x05000014


	//   ....[75]....
        /*02c4*/ 	.word	0x05000014


	//   ....[76]....
        /*02c8*/ 	.word	0x05000014


	//   ....[77]....
        /*02cc*/ 	.word	0x05000014


	//   ....[78]....
        /*02d0*/ 	.word	0x05000014


	//   ....[79]....
        /*02d4*/ 	.word	0x05000014


	//   ....[80]....
        /*02d8*/ 	.word	0x05000014


	//   ....[81]....
        /*02dc*/ 	.word	0x05000014


	//   ....[82]....
        /*02e0*/ 	.word	0x05000014


	//   ....[83]....
        /*02e4*/ 	.word	0x05000014


	//   ....[84]....
        /*02e8*/ 	.word	0x05000014


	//   ....[85]....
        /*02ec*/ 	.word	0x05000014


	//   ....[86]....
        /*02f0*/ 	.word	0x05000014


	//   ....[87]....
        /*02f4*/ 	.word	0x05000014


	//   ....[88]....
        /*02f8*/ 	.word	0x05000014


	//   ....[89]....
        /*02fc*/ 	.word	0x05000014


	//   ....[90]....
        /*0300*/ 	.word	0x05000014


	//   ....[91]....
        /*0304*/ 	.word	0x05000014


	//   ....[92]....
        /*0308*/ 	.word	0x05000014


	//   ....[93]....
        /*030c*/ 	.word	0x05000014


	//   ....[94]....
        /*0310*/ 	.word	0x05000014


	//   ....[95]....
        /*0314*/ 	.word	0x05000014


	//   ....[96]....
        /*0318*/ 	.word	0x05000014


	//   ....[97]....
        /*031c*/ 	.word	0x05000014


	//   ....[98]....
        /*0320*/ 	.word	0x05000014


	//   ....[99]....
        /*0324*/ 	.word	0x05000014


	//   ....[100]....
        /*0328*/ 	.word	0x05000014


	//   ....[101]....
        /*032c*/ 	.word	0x05000014


	//   ....[102]....
        /*0330*/ 	.word	0x05000014


	//   ....[103]....
        /*0334*/ 	.word	0x05000014


	//   ....[104]....
        /*0338*/ 	.word	0x05000014


	//   ....[105]....
        /*033c*/ 	.word	0x05000014


	//   ....[106]....
        /*0340*/ 	.word	0x05000014


	//   ....[107]....
        /*0344*/ 	.word	0x05000014


	//   ....[108]....
        /*0348*/ 	.word	0x05000014


	//   ....[109]....
        /*034c*/ 	.word	0x05000014


	//   ....[110]....
        /*0350*/ 	.word	0x05000014


	//   ....[111]....
        /*0354*/ 	.word	0x05000014


	//   ....[112]....
        /*0358*/ 	.word	0x05000014


	//   ....[113]....
        /*035c*/ 	.word	0x05000014


	//   ....[114]....
        /*0360*/ 	.word	0x05000014


	//   ....[115]....
        /*0364*/ 	.word	0x05000014


	//   ....[116]....
        /*0368*/ 	.word	0x05000014


	//   ....[117]....
        /*036c*/ 	.word	0x05000014


	//   ....[118]....
        /*0370*/ 	.word	0x05000014


	//   ....[119]....
        /*0374*/ 	.word	0x05000014


	//----- nvinfo : EIATTR_COOP_GROUP_INSTR_OFFSETS
	.align		4
.L_503:
        /*0378*/ 	.byte	0x04, 0x28
        /*037a*/ 	.short	(.L_505 - .L_504)


	//   ....[0]....
.L_504:
        /*037c*/ 	.word	0x00001ef0


	//   ....[1]....
        /*0380*/ 	.word	0x00001f20


	//   ....[2]....
        /*0384*/ 	.word	0x00002550


	//   ....[3]....
        /*0388*/ 	.word	0x00002560


	//   ....[4]....
        /*038c*/ 	.word	0x00002590


	//   ....[5]....
        /*0390*/ 	.word	0x000025a0


	//   ....[6]....
        /*0394*/ 	.word	0x000025d0


	//   ....[7]....
        /*0398*/ 	.word	0x000025e0


	//   ....[8]....
        /*039c*/ 	.word	0x00004590


	//   ....[9]....
        /*03a0*/ 	.word	0x000045c0


	//   ....[10]....
        /*03a4*/ 	.word	0x00004600


	//   ....[11]....
        /*03a8*/ 	.word	0x00004610


	//   ....[12]....
        /*03ac*/ 	.word	0x00004640


	//   ....[13]....
        /*03b0*/ 	.word	0x00004650


	//   ....[14]....
        /*03b4*/ 	.word	0x00004680


	//   ....[15]....
        /*03b8*/ 	.word	0x00004690


	//   ....[16]....
        /*03bc*/ 	.word	0x00004840


	//   ....[17]....
        /*03c0*/ 	.word	0x00004870


	//   ....[18]....
        /*03c4*/ 	.word	0x000048b0


	//   ....[19]....
        /*03c8*/ 	.word	0x000048c0


	//   ....[20]....
        /*03cc*/ 	.word	0x000048f0


	//   ....[21]....
        /*03d0*/ 	.word	0x00004900


	//   ....[22]....
        /*03d4*/ 	.word	0x00004930


	//   ....[23]....
        /*03d8*/ 	.word	0x00004940


	//   ....[24]....
        /*03dc*/ 	.word	0x00004ab0


	//   ....[25]....
        /*03e0*/ 	.word	0x00004ad0


	//   ....[26]....
        /*03e4*/ 	.word	0x00004b10


	//   ....[27]....
        /*03e8*/ 	.word	0x00004b20


	//   ....[28]....
        /*03ec*/ 	.word	0x00004b50


	//   ....[29]....
        /*03f0*/ 	.word	0x00004b60


	//   ....[30]....
        /*03f4*/ 	.word	0x00004b90


	//   ....[31]....
        /*03f8*/ 	.word	0x00004ba0


	//   ....[32]....
        /*03fc*/ 	.word	0x00004db0


	//   ....[33]....
        /*0400*/ 	.word	0x00004e00


	//   ....[34]....
        /*0404*/ 	.word	0x00004e60


	//   ....[35]....
        /*0408*/ 	.word	0x00004e80


	//   ....[36]....
        /*040c*/ 	.word	0x00004e90


	//   ....[37]....
        /*0410*/ 	.word	0x00004eb0


	//   ....[38]....
        /*0414*/ 	.word	0x00004ed0


	//   ....[39]....
        /*0418*/ 	.word	0x00004ef0


	//   ....[40]....
        /*041c*/ 	.word	0x00004f00


	//   ....[41]....
        /*0420*/ 	.word	0x00004f40


	//   ....[42]....
        /*0424*/ 	.word	0x00004f60


	//   ....[43]....
        /*0428*/ 	.word	0x00004f90


	//   ....[44]....
        /*042c*/ 	.word	0x00004fa0


	//   ....[45]....
        /*0430*/ 	.word	0x00005000


	//   ....[46]....
        /*0434*/ 	.word	0x00005020


	//   ....[47]....
        /*0438*/ 	.word	0x00005050


	//   ....[48]....
        /*043c*/ 	.word	0x000051f0


	//   ....[49]....
        /*0440*/ 	.word	0x00005290


	//   ....[50]....
        /*0444*/ 	.word	0x000052d0


	//   ....[51]....
        /*0448*/ 	.word	0x000052e0


	//   ....[52]....
        /*044c*/ 	.word	0x00005310


	//   ....[53]....
        /*0450*/ 	.word	0x00005330


	//   ....[54]....
        /*0454*/ 	.word	0x00005370


	//   ....[55]....
        /*0458*/ 	.word	0x00005380


	//   ....[56]....
        /*045c*/ 	.word	0x000053e0


	//   ....[57]....
        /*0460*/ 	.word	0x00005410


	//   ....[58]....
        /*0464*/ 	.word	0x00005430


	//   ....[59]....
        /*0468*/ 	.word	0x00005450


	//   ....[60]....
        /*046c*/ 	.word	0x00005490


	//   ....[61]....
        /*0470*/ 	.word	0x000054a0


	//   ....[62]....
        /*0474*/ 	.word	0x00005500


	//   ....[63]....
        /*0478*/ 	.word	0x00005530


	//   ....[64]....
        /*047c*/ 	.word	0x00005650


	//   ....[65]....
        /*0480*/ 	.word	0x000056a0


	//   ....[66]....
        /*0484*/ 	.word	0x00005700


	//   ....[67]....
        /*0488*/ 	.word	0x00005760


	//   ....[68]....
        /*048c*/ 	.word	0x000057c0


	//   ....[69]....
        /*0490*/ 	.word	0x00005820


	//   ....[70]....
        /*0494*/ 	.word	0x00005880


	//   ....[71]....
        /*0498*/ 	.word	0x000058e0


	//   ....[72]....
        /*049c*/ 	.word	0x00005970


	//   ....[73]....
        /*04a0*/ 	.word	0x00005a00


	//   ....[74]....
        /*04a4*/ 	.word	0x00005a60


	//   ....[75]....
        /*04a8*/ 	.word	0x00005ac0


	//   ....[76]....
        /*04ac*/ 	.word	0x00005b20


	//   ....[77]....
        /*04b0*/ 	.word	0x00005b80


	//   ....[78]....
        /*04b4*/ 	.word	0x00005be0


	//   ....[79]....
        /*04b8*/ 	.word	0x00005c40


	//   ....[80]....
        /*04bc*/ 	.word	0x00005cd0


	//   ....[81]....
        /*04c0*/ 	.word	0x00005d60


	//   ....[82]....
        /*04c4*/ 	.word	0x00005dc0


	//   ....[83]....
        /*04c8*/ 	.word	0x00005e20


	//   ....[84]....
        /*04cc*/ 	.word	0x00005e80


	//   ....[85]....
        /*04d0*/ 	.word	0x00005ee0


	//   ....[86]....
        /*04d4*/ 	.word	0x00005f40


	//   ....[87]....
        /*04d8*/ 	.word	0x00005fa0


	//   ....[88]....
        /*04dc*/ 	.word	0x00006030


	//   ....[89]....
        /*04e0*/ 	.word	0x000060e0


	//   ....[90]....
        /*04e4*/ 	.word	0x00006180


	//   ....[91]....
        /*04e8*/ 	.word	0x000061e0


	//   ....[92]....
        /*04ec*/ 	.word	0x00006250


	//   ....[93]....
        /*04f0*/ 	.word	0x000062b0


	//   ....[94]....
        /*04f4*/ 	.word	0x00006320


	//   ....[95]....
        /*04f8*/ 	.word	0x00006380


	//   ....[96]....
        /*04fc*/ 	.word	0x00006470


	//   ....[97]....
        /*0500*/ 	.word	0x000064c0


	//   ....[98]....
        /*0504*/ 	.word	0x00006530


	//   ....[99]....
        /*0508*/ 	.word	0x000065a0


	//   ....[100]....
        /*050c*/ 	.word	0x00006600


	//   ....[101]....
        /*0510*/ 	.word	0x00006660


	//   ....[102]....
        /*0514*/ 	.word	0x000066c0


	//   ....[103]....
        /*0518*/ 	.word	0x00006730


	//   ....[104]....
        /*051c*/ 	.word	0x00006900


	//   ....[105]....
        /*0520*/ 	.word	0x00006950


	//   ....[106]....
        /*0524*/ 	.word	0x000069b0


	//   ....[107]....
        /*0528*/ 	.word	0x00006a00


	//   ....[108]....
        /*052c*/ 	.word	0x00006a60


	//   ....[109]....
        /*0530*/ 	.word	0x00006ab0


	//   ....[110]....
        /*0534*/ 	.word	0x00006b20


	//   ....[111]....
        /*0538*/ 	.word	0x00006b70


	//   ....[112]....
        /*053c*/ 	.word	0x00006cb0


	//   ....[113]....
        /*0540*/ 	.word	0x00006d00


	//   ....[114]....
        /*0544*/ 	.word	0x00006d60


	//   ....[115]....
        /*0548*/ 	.word	0x00006dc0


	//   ....[116]....
        /*054c*/ 	.word	0x00006e20


	//   ....[117]....
        /*0550*/ 	.word	0x00006e80


	//   ....[118]....
        /*0554*/ 	.word	0x00006ef0


	//   ....[119]....
        /*0558*/ 	.word	0x00006f40


	//----- nvinfo : EIATTR_EXIT_INSTR_OFFSETS
	.align		4
.L_505:
        /*055c*/ 	.byte	0x04, 0x1c
        /*055e*/ 	.short	(.L_507 - .L_506)


	//   ....[0]....
.L_506:
        /*0560*/ 	.word	0x00003530


	//   ....[1]....
        /*0564*/ 	.word	0x00005600


	//----- nvinfo : EIATTR_MAX_THREADS
	.align		4
.L_507:
        /*0568*/ 	.byte	0x04, 0x05
        /*056a*/ 	.short	(.L_509 - .L_508)
.L_508:
        /*056c*/ 	.word	0x000001e0
        /*0570*/ 	.word	0x00000001
        /*0574*/ 	.word	0x00000001


	//----- nvinfo : EIATTR_CRS_STACK_SIZE
	.align		4
.L_509:
        /*0578*/ 	.byte	0x04, 0x1e
        /*057a*/ 	.short	(.L_511 - .L_510)
.L_510:
        /*057c*/ 	.word	0x00000000


	//----- nvinfo : EIATTR_CBANK_PARAM_SIZE
	.align		4
.L_511:
        /*0580*/ 	.byte	0x03, 0x19
        /*0582*/ 	.short	0x0060


	//----- nvinfo : EIATTR_PARAM_CBANK
	.align		4
        /*0584*/ 	.byte	0x04, 0x0a
        /*0586*/ 	.short	(.L_513 - .L_512)
	.align		4
.L_512:
        /*0588*/ 	.word	index@(.nv.constant0._ZN13group_norm_v218gn_bwd_cuda_kernelI13__nv_bfloat16Li480ELi3ELi32ELi30ELi4096ELb0ELb1ELi256ELi960ELi960ELi4ELb1ELi21ELb1ELb0ELNS_15WgradSyncMethodE3ENS_16CompileConditionILi900EEEEEvPT_S6_S6_PKS5_S8_S8_S8_PKfflPfPj)
        /*058c*/ 	.short	0x0210
        /*058e*/ 	.short	0x0060


	//----- nvinfo : EIATTR_SW_WAR
	.align		4
.L_513:
        /*0590*/ 	.byte	0x04, 0x36
        /*0592*/ 	.short	(.L_515 - .L_514)
.L_514:
        /*0594*/ 	.word	0x00000008
.L_515:


//--------------------- .nv.info._ZN13group_norm_v218gn_bwd_cuda_kernelI13__nv_bfloat16Li480ELi2ELi32ELi30ELi4096ELb0ELb1ELi16ELi960ELi960ELi4ELb1ELi1ELb0ELb0ELNS_15WgradSyncMethodE3ENS_16CompileConditionILi900EEEEEvPT_S6_S6_PKS5_S8_S8_S8_PKfflPfPj --------------------------
	.section	.nv.info._ZN13group_norm_v218gn_bwd_cuda_kernelI13__nv_bfloat16Li480ELi2ELi32ELi30ELi4096ELb0ELb1ELi16ELi960ELi960ELi4ELb1ELi1ELb0ELb0ELNS_15WgradSyncMethodE3ENS_16CompileConditionILi900EEEEEvPT_S6_S6_PKS5_S8_S8_S8_PKfflPfPj,"",@"SHT_CUDA_INFO"
	.sectionflags	@""
	.align	4


	//----- nvinfo : EIATTR_CUDA_API_VERSION
	.align		4
        /*0000*/ 	.byte	0x04, 0x37
        /*0002*/ 	.short	(.L_517 - .L_516)
.L_516:
        /*0004*/ 	.word	0x00000082


	//----- nvinfo : EIATTR_KPARAM_INFO
	.align		4
.L_517:
        /*0008*/ 	.byte	0x04, 0x17
        /*000a*/ 	.short	(.L_519 - .L_518)
.L_518:
        /*000c*/ 	.word	0x00000000
        /*0010*/ 	.short	0x000b
        /*0012*/ 	.short	0x0058
        /*0014*/ 	.byte	0x00, 0xf0, 0x21, 0x00


	//----- nvinfo : EIATTR_KPARAM_INFO
	.align		4
.L_519:
        /*0018*/ 	.byte	0x04, 0x17
        /*001a*/ 	.short	(.L_521 - .L_520)
.L_520:
        /*001c*/ 	.word	0x00000000
        /*0020*/ 	.short	0x000a
        /*0022*/ 	.short	0x0050
        /*0024*/ 	.byte	0x00, 0xf0, 0x21, 0x00


	//----- nvinfo : EIATTR_KPARAM_INFO
	.align		4
.L_521:
        /*0028*/ 	.byte	0x04, 0x17
        /*002a*/ 	.short	(.L_523 - .L_522)
.L_522:
        /*002c*/ 	.word	0x00000000
        /*0030*/ 	.short	0x0009
        /*0032*/ 	.short	0x0048
        /*0034*/ 	.byte	0x00, 0xf0, 0x21, 0x00


	//----- nvinfo : EIATTR_KPARAM_INFO
	.align		4
.L_523:
        /*0038*/ 	.byte	0x04, 0x17
        /*003a*/ 	.short	(.L_525 - .L_524)
.L_524:
        /*003c*/ 	.word	0x00000000
        /*0040*/ 	.short	0x0008
        /*0042*/ 	.short	0x0040
        /*0044*/ 	.byte	0x00, 0xf0, 0x11, 0x00


	//----- nvinfo : EIATTR_KPARAM_INFO
	.align		4
.L_525:
        /*0048*/ 	.byte	0x04, 0x17
        /*004a*/ 	.short	(.L_527 - .L_526)
.L_526:
        /*004c*/ 	.word	0x00000000
        /*0050*/ 	.short	0x0007
        /*0052*/ 	.short	0x0038
        /*0054*/ 	.byte	0x00, 0xf0, 0x21, 0x00


	//----- nvinfo : EIATTR_KPARAM_INFO
	.align		4
.L_527:
        /*0058*/ 	.byte	0x04, 0x17
        /*005a*/ 	.short	(.L_529 - .L_528)
.L_528:
        /*005c*/ 	.word	0x00000000
        /*0060*/ 	.short	0x0006
        /*0062*/ 	.short	0x0030
        /*0064*/ 	.byte	0x00, 0xf0, 0x21, 0x00


	//----- nvinfo : EIATTR_KPARAM_INFO
	.align		4
.L_529:
        /*0068*/ 	.byte	0x04, 0x17
        /*006a*/ 	.short	(.L_531 - .L_530)
.L_530:
        /*006c*/ 	.word	0x00000000
        /*0070*/ 	.short	0x0005
        /*0072*/ 	.short	0x0028
        /*0074*/ 	.byte	0x00, 0xf0, 0x21, 0x00


	//----- nvinfo : EIATTR_KPARAM_INFO
	.align		4
.L_531:
        /*0078*/ 	.byte	0x04, 0x17
        /*007a*/ 	.short	(.L_533 - .L_532)
.L_532:
        /*007c*/ 	.word	0x00000000
        /*0080*/ 	.short	0x0004
        /*0082*/ 	.short	0x0020
        /*0084*/ 	.byte	0x00, 0xf0, 0x21, 0x00


	//----- nvinfo : EIATTR_KPARAM_INFO
	.align		4
.L_533:
        /*0088*/ 	.byte	0x04, 0x17
        /*008a*/ 	.short	(.L_535 - .L_534)
.L_534:
        /*008c*/ 	.word	0x00000000
        /*0090*/ 	.short	0x0003
        /*0092*/ 	.short	0x0018
        /*0094*/ 	.byte	0x00, 0xf0, 0x21, 0x00


	//----- nvinfo : EIATTR_KPARAM_INFO
	.align		4
.L_535:
        /*0098*/ 	.byte	0x04, 0x17
        /*009a*/ 	.short	(.L_537 - .L_536)
.L_536:
        /*009c*/ 	.word	0x00000000
        /*00a0*/ 	.short	0x0002
        /*00a2*/ 	.short	0x0010
        /*00a4*/ 	.byte	0x00, 0xf0, 0x21, 0x00


	//----- nvinfo : EIATTR_KPARAM_INFO
	.align		4
.L_537:
        /*00a8*/ 	.byte	0x04, 0x17
        /*00aa*/ 	.short	(.L_539 - .L_538)
.L_538:
        /*00ac*/ 	.word	0x00000000
        /*00b0*/ 	.short	0x0001
        /*00b2*/ 	.short	0x0008
        /*00b4*/ 	.byte	0x00, 0xf0, 0x21, 0x00


	//----- nvinfo : EIATTR_KPARAM_INFO
	.align		4
.L_539:
        /*00b8*/ 	.byte	0x04, 0x17
        /*00ba*/ 	.short	(.L_541 - .L_540)
.L_540:
        /*00bc*/ 	.word	0x00000000
        /*00c0*/ 	.short	0x0000
        /*00c2*/ 	.short	0x0000
        /*00c4*/ 	.byte	0x00, 0xf0, 0x21, 0x00


	//----- nvinfo : EIATTR_SPARSE_MMA_MASK
	.align		4
.L_541:
        /*00c8*/ 	.byte	0x03, 0x50
        /*00ca*/ 	.short	0x0000


	//----- nvinfo : EIATTR_MAXREG_COUNT
	.align		4
        /*00cc*/ 	.byte	0x03, 0x1b
        /*00ce*/ 	.short	0x0040


	//----- nvinfo : EIATTR_NUM_BARRIERS
	.align		4
        /*00d0*/ 	.byte	0x02, 0x4c
        /*00d2*/ 	.byte	0x01
	.zero		1


	//----- nvinfo : EIATTR_ANNOTATIONS
	.align		4
        /*00d4*/ 	.byte	0x04, 0x55
        /*00d6*/ 	.short	(.L_543 - .L_542)


	//   ....[0]....
.L_542:
        /* <DEDUP_REMOVED lines=94> */
        /*06ac*/ 	.byte	0x10, 0x5e, 0x00, 0x00, 0x01, 0x00, 0x00, 0x00, 0x20, 0x5e, 0x00, 0x00


	//----- nvinfo : EIATTR_MERCURY_ISA_VERSION
	.align		4
.L_543:
        /*06b8*/ 	.byte	0x03, 0x5f
        /*06ba*/ 	.short	0x0101


	//----- nvinfo : EIATTR_COOP_GROUP_MASK_REGIDS
	.align		4
        /*06bc*/ 	.byte	0x04, 0x29
        /*06be*/ 	.short	(.L_545 - .L_544)


	//   ....[0]....
.L_544:
        /*06c0*/ 	.word	0xffffffff


	//   ....[1]....
        /*06c4*/ 	.word	0xffffffff


	//   ....[2]....
        /*06c8*/ 	.word	0xffffffff


	//   ....[3]....
        /*06cc*/ 	.word	0xffffffff


	//   ....[4]....
        /*06d0*/ 	.word	0xffffffff


	//   ....[5]....
        /*06d4*/ 	.word	0xffffffff


	//   ....[6]....
        /*06d8*/ 	.word	0xffffffff


	//   ....[7]....
        /*06dc*/ 	.word	0xffffffff


	//   ....[8]....
        /*06e0*/ 	.word	0x05000019


	//   ....[9]....
        /*06e4*/ 	.word	0x05000018


	//   ....[10]....
        /*06e8*/ 	.word	0x0500001a


	//   ....[11]....
        /*06ec*/ 	.word	0x0500001b


	//   ....[12]....
        /*06f0*/ 	.word	0x0500001d


	//   ....[13]....
        /*06f4*/ 	.word	0x05000012


	//   ....[14]....
        /*06f8*/ 	.word	0x0500001c


	//   ....[15]....
        /*06fc*/ 	.word	0x05000013


	//   ....[16]....
        /*0700*/ 	.word	0x0500001d


	//   ....[17]....
        /*0704*/ 	.word	0x0500001c


	//   ....[18]....
        /*0708*/ 	.word	0x0500001e


	//   ....[19]....
        /*070c*/ 	.word	0x0500001f


	//   ....[20]....
        /*0710*/ 	.word	0x05000021


	//   ....[21]....
        /*0714*/ 	.word	0x05000020


	//   ....[22]....
        /*0718*/ 	.word	0x05000022


	//   ....[23]....
        /*071c*/ 	.word	0x05000017


	//   ....[24]....
        /*0720*/ 	.word	0x0500001d


	//   ....[25]....
        /*0724*/ 	.word	0x0500001c


	//   ....[26]....
        /*0728*/ 	.word	0x0500001e


	//   ....[27]....
        /*072c*/ 	.word	0x0500001f


	//   ....[28]....
        /*0730*/ 	.word	0x05000021


	//   ....[29]....
        /*0734*/ 	.word	0x05000020


	//   ....[30]....
        /*0738*/ 	.word	0x05000022


	//   ....[31]....
        /*073c*/ 	.word	0x05000017


	//   ....[32]....
        /*0740*/ 	.word	0x0500001e


	//   ....[33]....
        /*0744*/ 	.word	0x05000026


	//   ....[34]....
        /*0748*/ 	.word	0x05000021


	//   ....[35]....
        /*074c*/ 	.word	0x05000020


	//   ....[36]....
        /*0750*/ 	.word	0x05000024


	//   ....[37]....
        /*0754*/ 	.word	0x05000029


	//   ....[38]....
        /*0758*/ 	.word	0x05000025


	//   ....[39]....
        /*075c*/ 	.word	0x05000027


	//   ....[40]....
        /*0760*/ 	.word	0x05000028


	//   ....[41]....
        /*0764*/ 	.word	0x05000021


	//   ....[42]....
        /*0768*/ 	.word	0x05000023


	//   ....[43]....
        /*076c*/ 	.word	0x05000014


	//   ....[44]....
        /*0770*/ 	.word	0x05000029


	//   ....[45]....
        /*0774*/ 	.word	0x05000026


	//   ....[46]....
        /*0778*/ 	.word	0x05000012


	//   ....[47]....
        /*077c*/ 	.word	0x05000021


	//   ....[48]....
        /*0780*/ 	.word	0x05000014


	//   ....[49]....
        /*0784*/ 	.word	0x05000013


	//   ....[50]....
        /*0788*/ 	.word	0x0500001f


	//   ....[51]....
        /*078c*/ 	.word	0x0500001c


	//   ....[52]....
        /*0790*/ 	.word	0x05000026


	//   ....[53]....
        /*0794*/ 	.word	0x05000029


	//   ....[54]....
        /*0798*/ 	.word	0x05000018


	//   ....[55]....
        /*079c*/ 	.word	0x05000019


	//   ....[56]....
        /*07a0*/ 	.word	0x05000024


	//   ....[57]....
        /*07a4*/ 	.word	0x0500001f


	//   ....[58]....
        /*07a8*/ 	.word	0x05000022


	//   ....[59]....
        /*07ac*/ 	.word	0x0500001c


	//   ....[60]....
        /*07b0*/ 	.word	0x0500002a


	//   ....[61]....
        /*07b4*/ 	.word	0x05000028


	//   ....[62]....
        /*07b8*/ 	.word	0x0500001b


	//   ....[63]....
        /*07bc*/ 	.word	0x05000017


	//   ....[64]....
        /*07c0*/ 	.word	0x0500001e


	//   ....[65]....
        /*07c4*/ 	.word	0x0500001e


	//   ....[66]....
        /*07c8*/ 	.word	0x0500001e


	//   ....[67]....
        /*07cc*/ 	.word	0x0500001e


	//   ....[68]....
        /*07d0*/ 	.word	0x0500001e


	//   ....[69]....
        /*07d4*/ 	.word	0x0500001e


	//   ....[70]....
        /*07d8*/ 	.word	0x0500001e


	//   ....[71]....
        /*07dc*/ 	.word	0x0500001e


	//   ....[72]....
        /*07e0*/ 	.word	0x0500001e


	//   ....[73]....
        /*07e4*/ 	.word	0x0500001e


	//   ....[74]....
        /*07e8*/ 	.word	0x0500001e


	//   ....[75]....
        /*07ec*/ 	.word	0x0500001e


	//   ....[76]....
        /*07f0*/ 	.word	0x0500001e


	//   ....[77]....
        /*07f4*/ 	.word	0x0500001e


	//   ....[78]....
        /*07f8*/ 	.word	0x0500001e


	//   ....[79]....
        /*07fc*/ 	.word	0x0500001e


	//   ....[80]....
        /*0800*/ 	.word	0x0500001e


	//   ....[81]....
        /*0804*/ 	.word	0x0500001e


	//   ....[82]....
        /*0808*/ 	.word	0x0500001e


	//   ....[83]....
        /*080c*/ 	.word	0x0500001e


	//   ....[84]....
        /*0810*/ 	.word	0x0500001e


	//   ....[85]....
        /*0814*/ 	.word	0x0500001e


	//   ....[86]....
        /*0818*/ 	.word	0x0500001e


	//   ....[87]....
        /*081c*/ 	.word	0x0500001e


	//   ....[88]....
        /*0820*/ 	.word	0x0500001e


	//   ....[89]....
        /*0824*/ 	.word	0x0500001e


	//   ....[90]....
        /*0828*/ 	.word	0x0500001e


	//   ....[91]....
        /*082c*/ 	.word	0x0500001e


	//   ....[92]....
        /*0830*/ 	.word	0x0500001e


	//   ....[93]....
        /*0834*/ 	.word	0x0500001e


	//   ....[94]....
        /*0838*/ 	.word	0x0500001e


	//   ....[95]....
        /*083c*/ 	.word	0x0500001e


	//   ....[96]....
        /*0840*/ 	.word	0x0500001e


	//   ....[97]....
        /*0844*/ 	.word	0x0500001e


	//   ....[98]....
        /*0848*/ 	.word	0x0500001e


	//   ....[99]....
        /*084c*/ 	.word	0x0500001e


	//   ....[100]....
        /*0850*/ 	.word	0x0500001e


	//   ....[101]....
        /*0854*/ 	.word	0x0500001e


	//   ....[102]....
        /*0858*/ 	.word	0x0500001e


	//   ....[103]....
        /*085c*/ 	.word	0x0500001e


	//   ....[104]....
        /*0860*/ 	.word	0x0500001e


	//   ....[105]....
        /*0864*/ 	.word	0x0500001e


	//   ....[106]....
        /*0868*/ 	.word	0x0500001e


	//   ....[107]....
        /*086c*/ 	.word	0x0500001e


	//   ....[108]....
        /*0870*/ 	.word	0x0500001e


	//   ....[109]....
        /*0874*/ 	.word	0x0500001e


	//   ....[110]....
        /*0878*/ 	.word	0x0500001e


	//   ....[111]....
        /*087c*/ 	.word	0x0500001e


	//   ....[112]....
        /*0880*/ 	.word	0x0500001e


	//   ....[113]....
        /*0884*/ 	.word	0x0500001e


	//   ....[114]....
        /*0888*/ 	.word	0x0500001e


	//   ....[115]....
        /*088c*/ 	.word	0x0500001e


	//   ....[116]....
        /*0890*/ 	.word	0x0500001e


	//   ....[117]....
        /*0894*/ 	.word	0x0500001e


	//   ....[118]....
        /*0898*/ 	.word	0x0500001e


	//   ....[119]....
        /*089c*/ 	.word	0x0500001e


	//----- nvinfo : EIATTR_COOP_GROUP_INSTR_OFFSETS
	.align		4
.L_545:
        /*08a0*/ 	.byte	0x04, 0x28
        /*08a2*/ 	.short	(.L_547 - .L_546)


	//   ....[0]....
.L_546:
        /*08a4*/ 	.word	0x00003b60


	//   ....[1]....
        /*08a8*/ 	.word	0x00003b70


	//   ....[2]....
        /*08ac*/ 	.word	0x00004d50


	//   ....[3]....
        /*08b0*/ 	.word	0x00004d90


	//   ....[4]....
        /*08b4*/ 	.word	0x00004dc0


	//   ....[5]....
        /*08b8*/ 	.word	0x00004de0


	//   ....[6]....
        /*08bc*/ 	.word	0x00004e00


	//   ....[7]....
        /*08c0*/ 	.word	0x00004e20


	//   ....[8]....
        /*08c4*/ 	.word	0x00007210


	//   ....[9]....
        /*08c8*/ 	.word	0x00007240


	//   ....[10]....
        /*08cc*/ 	.word	0x00007280


	//   ....[11]....
        /*08d0*/ 	.word	0x000072a0


	//   ....[12]....
        /*08d4*/ 	.word	0x000072d0


	//   ....[13]....
        /*08d8*/ 	.word	0x000072e0


	//   ....[14]....
        /*08dc*/ 	.word	0x00007310


	//   ....[15]....
        /*08e0*/ 	.word	0x00007320


	//   ....[16]....
        /*08e4*/ 	.word	0x000074b0


	//   ....[17]....
        /*08e8*/ 	.word	0x000074e0


	//   ....[18]....
        /*08ec*/ 	.word	0x00007520


	//   ....[19]....
        /*08f0*/ 	.word	0x00007540


	//   ....[20]....
        /*08f4*/ 	.word	0x00007570


	//   ....[21]....
        /*08f8*/ 	.word	0x00007580


	//   ....[22]....
        /*08fc*/ 	.word	0x000075b0


	//   ....[23]....
        /*0900*/ 	.word	0x000075c0


	//   ....[24]....
        /*0904*/ 	.word	0x000076f0


	//   ....[25]....
        /*0908*/ 	.word	0x00007720


	//   ....[26]....
        /*090c*/ 	.word	0x00007760


	//   ....[27]....
        /*0910*/ 	.word	0x00007780


	//   ....[28]....
        /*0914*/ 	.word	0x000077b0


	//   ....[29]....
        /*0918*/ 	.word	0x000077c0


	//   ....[30]....
        /*091c*/ 	.word	0x000077f0


	//   ....[31]....
        /*0920*/ 	.word	0x00007800


	//   ....[32]....
        /*0924*/ 	.word	0x00007af0


	//   ....[33]....
        /*0928*/ 	.word	0x00007b20


	//   ....[34]....
        /*092c*/ 	.word	0x00007b80


	//   ....[35]....
        /*0930*/ 	.word	0x00007bd0


	//   ....[36]....
        /*0934*/ 	.word	0x00007c00


	//   ....[37]....
        /*0938*/ 	.word	0x00007c20


	//   ....[38]....
        /*093c*/ 	.word	0x00007c30


	//   ....[39]....
        /*0940*/ 	.word	0x00007c40


	//   ....[40]....
        /*0944*/ 	.word	0x00007c80


	//   ....[41]....
        /*0948*/ 	.word	0x00007ca0


	//   ....[42]....
        /*094c*/ 	.word	0x00007cf0


	//   ....[43]....
        /*0950*/ 	.word	0x00007d10


	//   ....[44]....
        /*0954*/ 	.word	0x00007d40


	//   ....[45]....
        /*0958*/ 	.word	0x00007d50


	//   ....[46]....
        /*095c*/ 	.word	0x00007d60


	//   ....[47]....
        /*0960*/ 	.word	0x00007dc0


	//   ....[48]....
        /*0964*/ 	.word	0x00007e20


	//   ....[49]....
        /*0968*/ 	.word	0x00007e60


	//   ....[50]....
        /*096c*/ 	.word	0x00007e80


	//   ....[51]....
        /*0970*/ 	.word	0x00007e90


	//   ....[52]....
        /*0974*/ 	.word	0x00007eb0


	//   ....[53]....
        /*0978*/ 	.word	0x00007ed0


	//   ....[54]....
        /*097c*/ 	.word	0x00007f00


	//   ....[55]....
        /*0980*/ 	.word	0x00007f10


	//   ....[56]....
        /*0984*/ 	.word	0x00007f50


	//   ....[57]....
        /*0988*/ 	.word	0x00007fa0


	//   ....[58]....
        /*098c*/ 	.word	0x00007fe0


	//   ....[59]....
        /*0990*/ 	.word	0x00008000


	//   ....[60]....
        /*0994*/ 	.word	0x00008030


	//   ....[61]....
        /*0998*/ 	.word	0x00008050


	//   ....[62]....
        /*099c*/ 	.word	0x00008190


	//   ....[63]....
        /*09a0*/ 	.word	0x000081d0


	//   ....[64]....
        /*09a4*/ 	.word	0x00008300


	//   ....[65]....
        /*09a8*/ 	.word	0x00008350


	//   ....[66]....
        /*09ac*/ 	.word	0x000083c0


	//   ....[67]....
        /*09b0*/ 	.word	0x00008420


	//   ....[68]....
        /*09b4*/ 	.word	0x00008490


	//   ....[69]....
        /*09b8*/ 	.word	0x000084f0


	//   ....[70]....
        /*09bc*/ 	.word	0x00008560


	//   ....[71]....
        /*09c0*/ 	.word	0x000085c0


	//   ....[72]....
        /*09c4*/ 	.word	0x00008660


	//   ....[73]....
        /*09c8*/ 	.word	0x000086f0


	//   ....[74]....
        /*09cc*/ 	.word	0x00008760


	//   ....[75]....
        /*09d0*/ 	.word	0x000087c0


	//   ....[76]....
        /*09d4*/ 	.word	0x00008830


	//   ....[77]....
        /*09d8*/ 	.word	0x00008890


	//   ....[78]....
        /*09dc*/ 	.word	0x00008900


	//   ....[79]....
        /*09e0*/ 	.word	0x00008960


	//   ....[80]....
        /*09e4*/ 	.word	0x00008a00


	//   ....[81]....
        /*09e8*/ 	.word	0x00008a90


	//   ....[82]....
        /*09ec*/ 	.word	0x00008b00


	//   ....[83]....
        /*09f0*/ 	.word	0x00008b60


	//   ....[84]....
        /*09f4*/ 	.word	0x00008bd0


	//   ....[85]....
        /*09f8*/ 	.word	0x00008c30


	//   ....[86]....
        /*09fc*/ 	.word	0x00008ca0


	//   ....[87]....
        /*0a00*/ 	.word	0x00008d00


	//   ....[88]....
        /*0a04*/ 	.word	0x00008da0


	//   ....[89]....
        /*0a08*/ 	.word	0x00008e50


	//   ....[90]....
        /*0a0c*/ 	.word	0x00008f40


	//   ....[91]....
        /*0a10*/ 	.word	0x00008f90


	//   ....[92]....
        /*0a14*/ 	.word	0x00009030


	//   ....[93]....
        /*0a18*/ 	.word	0x00009090


	//   ....[94]....
        /*0a1c*/ 	.word	0x00009110


	//   ....[95]....
        /*0a20*/ 	.word	0x000091b0


	//   ....[96]....
        /*0a24*/ 	.word	0x00009220


	//   ....[97]....
        /*0a28*/ 	.word	0x000092a0


	//   ....[98]....
        /*0a2c*/ 	.word	0x00009310


	//   ....[99]....
        /*0a30*/ 	.word	0x00009370


	//   ....[100]....
        /*0a34*/ 	.word	0x000093e0


	//   ....[101]....
        /*0a38*/ 	.word	0x00009440


	//   ....[102]....
        /*0a3c*/ 	.word	0x000094b0


	//   ....[103]....
        /*0a40*/ 	.word	0x00009510


	//   ....[104]....
        /*0a44*/ 	.word	0x00009580


	//   ....[105]....
        /*0a48*/ 	.word	0x000095e0


	//   ....[106]....
        /*0a4c*/ 	.word	0x000096b0


	//   ....[107]....
        /*0a50*/ 	.word	0x00009710


	//   ....[108]....
        /*0a54*/ 	.word	0x00009790


	//   ....[109]....
        /*0a58*/ 	.word	0x000097e0


	//   ....[110]....
        /*0a5c*/ 	.word	0x000098a0


	//   ....[111]....
        /*0a60*/ 	.word	0x00009900


	//   ....[112]....
        /*0a64*/ 	.word	0x00009990


	//   ....[113]....
        /*0a68*/ 	.word	0x00009a20


	//   ....[114]....
        /*0a6c*/ 	.word	0x00009a90


	//   ....[115]....
        /*0a70*/ 	.word	0x00009af0


	//   ....[116]....
        /*0a74*/ 	.word	0x00009b80


	//   ....[117]....
        /*0a78*/ 	.word	0x00009c40


	//   ....[118]....
        /*0a7c*/ 	.word	0x00009cd0


	//   ....[119]....
        /*0a80*/ 	.word	0x00009d30


	//----- nvinfo : EIATTR_EXIT_INSTR_OFFSETS
	.align		4
.L_547:
        /*0a84*/ 	.byte	0x04, 0x1c
        /*0a86*/ 	.short	(.L_549 - .L_548)


	//   ....[0]....
.L_548:
        /*0a88*/ 	.word	0x000061e0


	//   ....[1]....
        /*0a8c*/ 	.word	0x000082a0


	//----- nvinfo : EIATTR_MAX_THREADS
	.align		4
.L_549:
        /*0a90*/ 	.byte	0x04, 0x05
        /*0a92*/ 	.short	(.L_551 - .L_550)
.L_550:
        /*0a94*/ 	.word	0x000001e0
        /*0a98*/ 	.word	0x00000001
        /*0a9c*/ 	.word	0x00000001


	//----- nvinfo : EIATTR_CRS_STACK_SIZE
	.align		4
.L_551:
        /*0aa0*/ 	.byte	0x04, 0x1e
        /*0aa2*/ 	.short	(.L_553 - .L_552)
.L_552:
        /*0aa4*/ 	.word	0x00000000


	//----- nvinfo : EIATTR_CBANK_PARAM_SIZE
	.align		4
.L_553:
        /*0aa8*/ 	.byte	0x03, 0x19
        /*0aaa*/ 	.short	0x0060


	//----- nvinfo : EIATTR_PARAM_CBANK
	.align		4
        /*0aac*/ 	.byte	0x04, 0x0a
        /*0aae*/ 	.short	(.L_555 - .L_554)
	.align		4
.L_554:
        /*0ab0*/ 	.word	index@(.nv.constant0._ZN13group_norm_v218gn_bwd_cuda_kernelI13__nv_bfloat16Li480ELi2ELi32ELi30ELi4096ELb0ELb1ELi16ELi960ELi960ELi4ELb1ELi1ELb0ELb0ELNS_15WgradSyncMethodE3ENS_16CompileConditionILi900EEEEEvPT_S6_S6_PKS5_S8_S8_S8_PKfflPfPj)
        /*0ab4*/ 	.short	0x0210
        /*0ab6*/ 	.short	0x0060


	//----- nvinfo : EIATTR_SW_WAR
	.align		4
.L_555:
        /*0ab8*/ 	.byte	0x04, 0x36
        /*0aba*/ 	.short	(.L_557 - .L_556)
.L_556:
        /*0abc*/ 	.word	0x00000008
.L_557:


//--------------------- .nv.info._ZN13group_norm_v218gn_bwd_cuda_kernelI13__nv_bfloat16Li480ELi3ELi16ELi60ELi4096ELb1ELb1ELi16ELi960ELi960ELi4ELb1ELi1ELb1ELb0ELNS_15WgradSyncMethodE3ENS_16CompileConditionILi900EEEEEvPT_S6_S6_PKS5_S8_S8_S8_PKfflPfPj --------------------------
	.section	.nv.info._ZN13group_norm_v218gn_bwd_cuda_kernelI13__nv_bfloat16Li480ELi3ELi16ELi60ELi4096ELb1ELb1ELi16ELi960ELi960ELi4ELb1ELi1ELb1ELb0ELNS_15WgradSyncMethodE3ENS_16CompileConditionILi900EEEEEvPT_S6_S6_PKS5_S8_S8_S8_PKfflPfPj,"",@"SHT_CUDA_INFO"
	.sectionflags	@""
	.align	4


	//----- nvinfo : EIATTR_CUDA_API_VERSION
	.align		4
        /*0000*/ 	.byte	0x04, 0x37
        /*0002*/ 	.short	(.L_559 - .L_558)
.L_558:
        /*0004*/ 	.word	0x00000082


	//----- nvinfo : EIATTR_KPARAM_INFO
	.align		4
.L_559:
        /*0008*/ 	.byte	0x04, 0x17
        /*000a*/ 	.short	(.L_561 - .L_560)
.L_560:
        /*000c*/ 	.word	0x00000000
        /*0010*/ 	.short	0x000b
        /*0012*/ 	.short	0x0058
        /*0014*/ 	.byte	0x00, 0xf0, 0x21, 0x00


	//----- nvinfo : EIATTR_KPARAM_INFO
	.align		4
.L_561:
        /*0018*/ 	.byte	0x04, 0x17
        /*001a*/ 	.short	(.L_563 - .L_562)
.L_562:
        /*001c*/ 	.word	0x00000000
        /*0020*/ 	.short	0x000a
        /*0022*/ 	.short	0x0050
        /*0024*/ 	.byte	0x00, 0xf0, 0x21, 0x00


	//----- nvinfo : EIATTR_KPARAM_INFO
	.align		4
.L_563:
        /*0028*/ 	.byte	0x04, 0x17
        /*002a*/ 	.short	(.L_565 - .L_564)
.L_564:
        /*002c*/ 	.word	0x00000000
        /*0030*/ 	.short	0x0009
        /*0032*/ 	.short	0x0048
        /*0034*/ 	.byte	0x00, 0xf0, 0x21, 0x00


	//----- nvinfo : EIATTR_KPARAM_INFO
	.align		4
.L_565:
        /*0038*/ 	.byte	0x04, 0x17
        /*003a*/ 	.short	(.L_567 - .L_566)
.L_566:
        /*003c*/ 	.word	0x00000000
        /*0040*/ 	.short	0x0008
        /*0042*/ 	.short	0x0040
        /*0044*/ 	.byte	0x00, 0xf0, 0x11, 0x00


	//----- nvinfo : EIATTR_KPARAM_INFO
	.align		4
.L_567:
        /*0048*/ 	.byte	0x04, 0x17
        /*004a*/ 	.short	(.L_569 - .L_568)
.L_568:
        /*004c*/ 	.word	0x00000000
        /*0050*/ 	.short	0x0007
        /*0052*/ 	.short	0x0038
        /*0054*/ 	.byte	0x00, 0xf0, 0x21, 0x00


	//----- nvinfo : EIATTR_KPARAM_INFO
	.align		4
.L_569:
        /*0058*/ 	.byte	0x04, 0x17
        /*005a*/ 	.short	(.L_571 - .L_570)
.L_570:
        /*005c*/ 	.word	0x00000000
        /*0060*/ 	.short	0x0006
        /*0062*/ 	.short	0x0030
        /*0064*/ 	.byte	0x00, 0xf0, 0x21, 0x00


	//----- nvinfo : EIATTR_KPARAM_INFO
	.align		4
.L_571:
        /*0068*/ 	.byte	0x04, 0x17
        /*006a*/ 	.short	(.L_573 - .L_572)
.L_572:
        /*006c*/ 	.word	0x00000000
        /*0070*/ 	.short	0x0005
        /*0072*/ 	.short	0x0028
        /*0074*/ 	.byte	0x00, 0xf0, 0x21, 0x00


	//----- nvinfo : EIATTR_KPARAM_INFO
	.align		4
.L_573:
        /*0078*/ 	.byte	0x04, 0x17
        /*007a*/ 	.short	(.L_575 - .L_574)
.L_574:
        /*007c*/ 	.word	0x00000000
        /*0080*/ 	.short	0x0004
        /*0082*/ 	.short	0x0020
        /*0084*/ 	.byte	0x00, 0xf0, 0x21, 0x00


	//----- nvinfo : EIATTR_KPARAM_INFO
	.align		4
.L_575:
        /*0088*/ 	.byte	0x04, 0x17
        /*008a*/ 	.short	(.L_577 - .L_576)
.L_576:
        /*008c*/ 	.word	0x00000000
        /*0090*/ 	.short	0x0003
        /*0092*/ 	.short	0x0018
        /*0094*/ 	.byte	0x00, 0xf0, 0x21, 0x00


	//----- nvinfo : EIATTR_KPARAM_INFO
	.align		4
.L_577:
        /*0098*/ 	.byte	0x04, 0x17
        /*009a*/ 	.short	(.L_579 - .L_578)
.L_578:
        /*009c*/ 	.word	0x00000000
        /*00a0*/ 	.short	0x0002
        /*00a2*/ 	.short	0x0010
        /*00a4*/ 	.byte	0x00, 0xf0, 0x21, 0x00


	//----- nvinfo : EIATTR_KPARAM_INFO
	.align		4
.L_579:
        /*00a8*/ 	.byte	0x04, 0x17
        /*00aa*/ 	.short	(.L_581 - .L_580)
.L_580:
        /*00ac*/ 	.word	0x00000000
        /*00b0*/ 	.short	0x0001
        /*00b2*/ 	.short	0x0008
        /*00b4*/ 	.byte	0x00, 0xf0, 0x21, 0x00


	//----- nvinfo : EIATTR_KPARAM_INFO
	.align		4
.L_581:
        /*00b8*/ 	.byte	0x04, 0x17
        /*00ba*/ 	.short	(.L_583 - .L_582)
.L_582:
        /*00bc*/ 	.word	0x00000000
        /*00c0*/ 	.short	0x0000
        /*00c2*/ 	.short	0x0000
        /*00c4*/ 	.byte	0x00, 0xf0, 0x21, 0x00


	//----- nvinfo : EIATTR_SPARSE_MMA_MASK
	.align		4
.L_583:
        /*00c8*/ 	.byte	0x03, 0x50
        /*00ca*/ 	.short	0x0000


	//----- nvinfo : EIATTR_MAXREG_COUNT
	.align		4
        /*00cc*/ 	.byte	0x03, 0x1b
        /*00ce*/ 	.short	0x0028


	//----- nvinfo : EIATTR_NUM_BARRIERS
	.align		4
        /*00d0*/ 	.byte	0x02, 0x4c
        /*00d2*/ 	.byte	0x01
	.zero		1


	//----- nvinfo : EIATTR_ANNOTATIONS
	.align		4
        /*00d4*/ 	.byte	0x04, 0x55
        /*00d6*/ 	.short	(.L_585 - .L_584)


	//   ....[0]....
.L_584:
        /* <DEDUP_REMOVED lines=9> */


	//----- nvinfo : EIATTR_MERCURY_ISA_VERSION
	.align		4
.L_585:
        /*0150*/ 	.byte	0x03, 0x5f
        /*0152*/ 	.short	0x0101


	//----- nvinfo : EIATTR_COOP_GROUP_MASK_REGIDS
	.align		4
        /*0154*/ 	.byte	0x04, 0x29
        /*0156*/ 	.short	(.L_587 - .L_586)


	//   ....[0]....
.L_586:
        /*0158*/ 	.word	0xffffffff


	//   ....[1]....
        /*015c*/ 	.word	0xffffffff


	//   ....[2]....
        /*0160*/ 	.word	0xffffffff


	//   ....[3]....
        /*0164*/ 	.word	0xffffffff


	//   ....[4]....
        /*0168*/ 	.word	0xffffffff


	//   ....[5]....
        /*016c*/ 	.word	0xffffffff


	//   ....[6]....
        /*0170*/ 	.word	0xffffffff


	//   ....[7]....
        /*0174*/ 	.word	0xffffffff


	//   ....[8]....
        /*0178*/ 	.word	0xffffffff


	//   ....[9]....
        /*017c*/ 	.word	0xffffffff


	//   ....[10]....
        /*0180*/ 	.word	0x05000010


	//   ....[11]....
        /*0184*/ 	.word	0x0500000f


	//   ....[12]....
        /*0188*/ 	.word	0x05000013


	//   ....[13]....
        /*018c*/ 	.word	0x0500000c


	//   ....[14]....
        /*0190*/ 	.word	0x05000017


	//   ....[15]....
        /*0194*/ 	.word	0x05000010


	//   ....[16]....
        /*0198*/ 	.word	0x05000011


	//   ....[17]....
        /*019c*/ 	.word	0x05000015


	//   ....[18]....
        /*01a0*/ 	.word	0x05000012


	//   ....[19]....
        /*01a4*/ 	.word	0x05000013


	//   ....[20]....
        /*01a8*/ 	.word	0x05000019


	//   ....[21]....
        /*01ac*/ 	.word	0x05000014


	//   ....[22]....
        /*01b0*/ 	.word	0x05000024


	//   ....[23]....
        /*01b4*/ 	.word	0x05000018


	//   ....[24]....
        /*01b8*/ 	.word	0x05000011


	//   ....[25]....
        /*01bc*/ 	.word	0x05000019


	//   ....[26]....
        /*01c0*/ 	.word	0x05000012


	//   ....[27]....
        /*01c4*/ 	.word	0x05000013


	//   ....[28]....
        /*01c8*/ 	.word	0x05000019


	//   ....[29]....
        /*01cc*/ 	.word	0x05000014


	//   ....[30]....
        /*01d0*/ 	.word	0x05000024


	//   ....[31]....
        /*01d4*/ 	.word	0x05000018


	//   ....[32]....
        /*01d8*/ 	.word	0x05000011


	//   ....[33]....
        /*01dc*/ 	.word	0x05000019


	//   ....[34]....
        /*01e0*/ 	.word	0x05000016


	//   ....[35]....
        /*01e4*/ 	.word	0x05000013


	//   ....[36]....
        /*01e8*/ 	.word	0x05000018


	//   ....[37]....
        /*01ec*/ 	.word	0x05000012


	//   ....[38]....
        /*01f0*/ 	.word	0x05000014


	//   ....[39]....
        /*01f4*/ 	.word	0x05000024


	//   ....[40]....
        /*01f8*/ 	.word	0x05000016


	//   ....[41]....
        /*01fc*/ 	.word	0x05000019


	//   ....[42]....
        /*0200*/ 	.word	0x05000011


	//   ....[43]....
        /*0204*/ 	.word	0x05000018


	//   ....[44]....
        /*0208*/ 	.word	0x0500000f


	//   ....[45]....
        /*020c*/ 	.word	0x05000012


	//   ....[46]....
        /*0210*/ 	.word	0x05000019


	//   ....[47]....
        /*0214*/ 	.word	0x05000024


	//   ....[48]....
        /*0218*/ 	.word	0x05000013


	//   ....[49]....
        /*021c*/ 	.word	0x05000014


	//   ....[50]....
        /*0220*/ 	.word	0x05000013


	//   ....[51]....
        /*0224*/ 	.word	0x05000019


	//   ....[52]....
        /*0228*/ 	.word	0x05000014


	//   ....[53]....
        /*022c*/ 	.word	0x05000013


	//   ....[54]....
        /*0230*/ 	.word	0x05000012


	//   ....[55]....
        /*0234*/ 	.word	0x05000019


	//   ....[56]....
        /*0238*/ 	.word	0x05000011


	//   ....[57]....
        /*023c*/ 	.word	0x05000012


	//   ....[58]....
        /*0240*/ 	.word	0x05000014


	//   ....[59]....
        /*0244*/ 	.word	0x05000013


	//   ....[60]....
        /*0248*/ 	.word	0x05000019


	//   ....[61]....
        /*024c*/ 	.word	0x05000012


	//   ....[62]....
        /*0250*/ 	.word	0x05000011


	//   ....[63]....
        /*0254*/ 	.word	0x05000024


	//   ....[64]....
        /*0258*/ 	.word	0x05000013


	//   ....[65]....
        /*025c*/ 	.word	0x05000017


	//   ....[66]....
        /*0260*/ 	.word	0x05000014


	//   ....[67]....
        /*0264*/ 	.word	0x05000014


	//   ....[68]....
        /*0268*/ 	.word	0x05000014


	//   ....[69]....
        /*026c*/ 	.word	0x05000014


	//   ....[70]....
        /*0270*/ 	.word	0x05000014


	//   ....[71]....
        /*0274*/ 	.word	0x05000014


	//   ....[72]....
        /*0278*/ 	.word	0x05000014


	//   ....[73]....
        /*027c*/ 	.word	0x05000014


	//   ....[74]....
        /*0280*/ 	.word	0x05000014


	//   ....[75]....
        /*0284*/ 	.word	0x05000014


	//   ....[76]....
        /*0288*/ 	.word	0x05000014


	//   ....[77]....
        /*028c*/ 	.word	0x05000014


	//   ....[78]....
        /*0290*/ 	.word	0x05000014


	//   ....[79]....
        /*0294*/ 	.word	0x05000014


	//   ....[80]....
        /*0298*/ 	.word	0x05000014


	//   ....[81]....
        /*029c*/ 	.word	0x05000014


	//   ....[82]....
        /*02a0*/ 	.word	0x05000014


	//   ....[83]....
        /*02a4*/ 	.word	0x05000014


	//   ....[84]....
        /*02a8*/ 	.word	0x05000014


	//   ....[85]....
        /*02ac*/ 	.word	0x05000014


	//   ....[86]....
        /*02b0*/ 	.word	0x05000014


	//   ....[87]....
        /*02b4*/ 	.word	0x05000014


	//   ....[88]....
        /*02b8*/ 	.word	0x05000014


	//   ....[89]....
        /*02bc*/ 	.word	0x05000014


	//   ....[90]....
        /*02c0*/ 	.word	0x05000014


	//   ....[91]....
        /*02c4*/ 	.word	0x05000014


	//   ....[92]....
        /*02c8*/ 	.word	0x05000014


	//   ....[93]....
        /*02cc*/ 	.word	0x05000014


	//   ....[94]....
        /*02d0*/ 	.word	0x05000014


	//   ....[95]....
        /*02d4*/ 	.word	0x05000014


	//   ....[96]....
        /*02d8*/ 	.word	0x05000014


	//   ....[97]....
        /*02dc*/ 	.word	0x05000014


	//   ....[98]....
        /*02e0*/ 	.word	0x05000014


	//   ....[99]....
        /*02e4*/ 	.word	0x05000014


	//   ....[100]....
        /*02e8*/ 	.word	0x05000014


	//   ....[101]....
        /*02ec*/ 	.word	0x05000014


	//   ....[102]....
        /*02f0*/ 	.word	0x05000014


	//   ....[103]....
        /*02f4*/ 	.word	0x05000014


	//   ....[104]....
        /*02f8*/ 	.word	0x05000014


	//   ....[105]....
        /*02fc*/ 	.word	0x05000014


	//   ....[106]....
        /*0300*/ 	.word	0x05000014


	//   ....[107]....
        /*0304*/ 	.word	0x05000014


	//   ....[108]....
        /*0308*/ 	.word	0x05000014


	//   ....[109]....
        /*030c*/ 	.word	0x05000014


	//   ....[110]....
        /*0310*/ 	.word	0x05000014


	//   ....[111]....
        /*0314*/ 	.word	0x05000014


	//   ....[112]....
        /*0318*/ 	.word	0x05000014


	//   ....[113]....
        /*031c*/ 	.word	0x05000014


	//   ....[114]....
        /*0320*/ 	.word	0x05000014


	//   ....[115]....
        /*0324*/ 	.word	0x05000014


	//   ....[116]....
        /*0328*/ 	.word	0x05000014


	//   ....[117]....
        /*032c*/ 	.word	0x05000014


	//   ....[118]....
        /*0330*/ 	.word	0x05000014


	//   ....[119]....
        /*0334*/ 	.word	0x05000014


	//   ....[120]....
        /*0338*/ 	.word	0x05000014


	//   ....[121]....
        /*033c*/ 	.word	0x05000014


	//----- nvinfo : EIATTR_COOP_GROUP_INSTR_OFFSETS
	.align		4
.L_587:
        /*0340*/ 	.byte	0x04, 0x28
        /*0342*/ 	.short	(.L_589 - .L_588)


	//   ....[0]....
.L_588:
        /*0344*/ 	.word	0x00001ae0


	//   ....[1]....
        /*0348*/ 	.word	0x00001b10


	//   ....[2]....
        /*034c*/ 	.word	0x00002570


	//   ....[3]....
        /*0350*/ 	.word	0x000025a0


	//   ....[4]....
        /*0354*/ 	.word	0x000025d0


	//   ....[5]....
        /*0358*/ 	.word	0x000025e0


	//   ....[6]....
        /*035c*/ 	.word	0x00002610


	//   ....[7]....
        /*0360*/ 	.word	0x00002620


	//   ....[8]....
        /*0364*/ 	.word	0x00002650


	//   ....[9]....
        /*0368*/ 	.word	0x00002670


	//   ....[10]....
        /*036c*/ 	.word	0x00004490


	//   ....[11]....
        /*0370*/ 	.word	0x000044b0


	//   ....[12]....
        /*0374*/ 	.word	0x000044f0


	//   ....[13]....
        /*0378*/ 	.word	0x00004500


	//   ....[14]....
        /*037c*/ 	.word	0x00004530


	//   ....[15]....
        /*0380*/ 	.word	0x00004540


	//   ....[16]....
        /*0384*/ 	.word	0x00004570


	//   ....[17]....
        /*0388*/ 	.word	0x00004580


	//   ....[18]....
        /*038c*/ 	.word	0x00004740


	//   ....[19]....
        /*0390*/ 	.word	0x00004770


	//   ....[20]....
        /*0394*/ 	.word	0x000047b0


	//   ....[21]....
        /*0398*/ 	.word	0x000047c0


	//   ....[22]....
        /*039c*/ 	.word	0x000047f0


	//   ....[23]....
        /*03a0*/ 	.word	0x00004800


	//   ....[24]....
        /*03a4*/ 	.word	0x00004830


	//   ....[25]....
        /*03a8*/ 	.word	0x00004840


	//   ....[26]....
        /*03ac*/ 	.word	0x000049a0


	//   ....[27]....
        /*03b0*/ 	.word	0x000049d0


	//   ....[28]....
        /*03b4*/ 	.word	0x00004a10


	//   ....[29]....
        /*03b8*/ 	.word	0x00004a20


	//   ....[30]....
        /*03bc*/ 	.word	0x00004a50


	//   ....[31]....
        /*03c0*/ 	.word	0x00004a60


	//   ....[32]....
        /*03c4*/ 	.word	0x00004a90


	//   ....[33]....
        /*03c8*/ 	.word	0x00004aa0


	//   ....[34]....
        /*03cc*/ 	.word	0x00004d20


	//   ....[35]....
        /*03d0*/ 	.word	0x00004d30


	//   ....[36]....
        /*03d4*/ 	.word	0x00004d40


	//   ....[37]....
        /*03d8*/ 	.word	0x00004d50


	//   ....[38]....
        /*03dc*/ 	.word	0x00004db0


	//   ....[39]....
        /*03e0*/ 	.word	0x00004de0


	//   ....[40]....
        /*03e4*/ 	.word	0x00004df0


	//   ....[41]....
        /*03e8*/ 	.word	0x00004e00


	//   ....[42]....
        /*03ec*/ 	.word	0x00004e30


	//   ....[43]....
        /*03f0*/ 	.word	0x00004e60


	//   ....[44]....
        /*03f4*/ 	.word	0x00004e80


	//   ....[45]....
        /*03f8*/ 	.word	0x00004e90


	//   ....[46]....
        /*03fc*/ 	.word	0x00004ed0


	//   ....[47]....
        /*0400*/ 	.word	0x00004f00


	//   ....[48]....
        /*0404*/ 	.word	0x00004f10


	//   ....[49]....
        /*0408*/ 	.word	0x00004f20


	//   ....[50]....
        /*040c*/ 	.word	0x00005150


	//   ....[51]....
        /*0410*/ 	.word	0x00005180


	//   ....[52]....
        /*0414*/ 	.word	0x000051a0


	//   ....[53]....
        /*0418*/ 	.word	0x000051c0


	//   ....[54]....
        /*041c*/ 	.word	0x000051e0


	//   ....[55]....
        /*0420*/ 	.word	0x000051f0


	//   ....[56]....
        /*0424*/ 	.word	0x00005240


	//   ....[57]....
        /*0428*/ 	.word	0x000052d0


	//   ....[58]....
        /*042c*/ 	.word	0x00005320


	//   ....[59]....
        /*0430*/ 	.word	0x00005330


	//   ....[60]....
        /*0434*/ 	.word	0x000053a0


	//   ....[61]....
        /*0438*/ 	.word	0x000053d0


	//   ....[62]....
        /*043c*/ 	.word	0x000053e0


	//   ....[63]....
        /*0440*/ 	.word	0x00005410


	//   ....[64]....
        /*0444*/ 	.word	0x00005430


	//   ....[65]....
        /*0448*/ 	.word	0x00005460


	//   ....[66]....
        /*044c*/ 	.word	0x00005560


	//   ....[67]....
        /*0450*/ 	.word	0x000055b0


	//   ....[68]....
        /*0454*/ 	.word	0x00005610


	//   ....[69]....
        /*0458*/ 	.word	0x00005670


	//   ....[70]....
        /*045c*/ 	.word	0x000056d0


	//   ....[71]....
        /*0460*/ 	.word	0x00005730


	//   ....[72]....
        /*0464*/ 	.word	0x00005790


	//   ....[73]....
        /*0468*/ 	.word	0x000057f0


	//   ....[74]....
        /*046c*/ 	.word	0x00005880


	//   ....[75]....
        /*0470*/ 	.word	0x00005910


	//   ....[76]....
        /*0474*/ 	.word	0x00005970


	//   ....[77]....
        /*0478*/ 	.word	0x000059d0


	//   ....[78]....
        /*047c*/ 	.word	0x00005a30


	//   ....[79]....
        /*0480*/ 	.word	0x00005a90


	//   ....[80]....
        /*0484*/ 	.word	0x00005af0


	//   ....[81]....
        /*0488*/ 	.word	0x00005b50


	//   ....[82]....
        /*048c*/ 	.word	0x00005be0


	//   ....[83]....
        /*0490*/ 	.word	0x00005c70


	//   ....[84]....
        /*0494*/ 	.word	0x00005cd0


	//   ....[85]....
        /*0498*/ 	.word	0x00005d30


	//   ....[86]....
        /*049c*/ 	.word	0x00005d90


	//   ....[87]....
        /*04a0*/ 	.word	0x00005df0


	//   ....[88]....
        /*04a4*/ 	.word	0x00005e50


	//   ....[89]....
        /*04a8*/ 	.word	0x00005eb0


	//   ....[90]....
        /*04ac*/ 	.word	0x00005f40


	//   ....[91]....
        /*04b0*/ 	.word	0x00006000


	//   ....[92]....
        /*04b4*/ 	.word	0x00006060


	//   ....[93]....
        /*04b8*/ 	.word	0x000060c0


	//   ....[94]....
        /*04bc*/ 	.word	0x00006130


	//   ....[95]....
        /*04c0*/ 	.word	0x00006190


	//   ....[96]....
        /*04c4*/ 	.word	0x00006200


	//   ....[97]....
        /*04c8*/ 	.word	0x00006270


	//   ....[98]....
        /*04cc*/ 	.word	0x00006370


	//   ....[99]....
        /*04d0*/ 	.word	0x000063c0


	//   ....[100]....
        /*04d4*/ 	.word	0x00006430


	//   ....[101]....
        /*04d8*/ 	.word	0x00006480


	//   ....[102]....
        /*04dc*/ 	.word	0x000064f0


	//   ....[103]....
        /*04e0*/ 	.word	0x00006550


	//   ....[104]....
        /*04e4*/ 	.word	0x000065c0


	//   ....[105]....
        /*04e8*/ 	.word	0x00006610


	//   ....[106]....
        /*04ec*/ 	.word	0x00006800


	//   ....[107]....
        /*04f0*/ 	.word	0x00006850


	//   ....[108]....
        /*04f4*/ 	.word	0x000068b0


	//   ....[109]....
        /*04f8*/ 	.word	0x00006900


	//   ....[110]....
        /*04fc*/ 	.word	0x00006960


	//   ....[111]....
        /*0500*/ 	.word	0x00006a20


	//   ....[112]....
        /*0504*/ 	.word	0x00006a80


	//   ....[113]....
        /*0508*/ 	.word	0x00006b10


	//   ....[114]....
        /*050c*/ 	.word	0x00006bf0


	//   ....[115]....
        /*0510*/ 	.word	0x00006c40


	//   ....[116]....
        /*0514*/ 	.word	0x00006cb0


	//   ....[117]....
        /*0518*/ 	.word	0x00006d10


	//   ....[118]....
        /*051c*/ 	.word	0x00006d80


	//   ....[119]....
        /*0520*/ 	.word	0x00006de0


	//   ....[120]....
        /*0524*/ 	.word	0x00006e50


	//   ....[121]....
        /*0528*/ 	.word	0x00006eb0


	//----- nvinfo : EIATTR_EXIT_INSTR_OFFSETS
	.align		4
.L_589:
        /*052c*/ 	.byte	0x04, 0x1c
        /*052e*/ 	.short	(.L_591 - .L_590)


	//   ....[0]....
.L_590:
        /*0530*/ 	.word	0x00003420


	//   ....[1]....
        /*0534*/ 	.word	0x00005510


	//----- nvinfo : EIATTR_MAX_THREADS
	.align		4
.L_591:
        /*0538*/ 	.byte	0x04, 0x05
        /*053a*/ 	.short	(.L_593 - .L_592)
.L_592:
        /*053c*/ 	.word	0x000001e0
        /*0540*/ 	.word	0x00000001
        /*0544*/ 	.word	0x00000001


	//----- nvinfo : EIATTR_CRS_STACK_SIZE
	.align		4
.L_593:
        /*0548*/ 	.byte	0x04, 0x1e
        /*054a*/ 	.short	(.L_595 - .L_594)
.L_594:
        /*054c*/ 	.word	0x00000000


	//----- nvinfo : EIATTR_CBANK_PARAM_SIZE
	.align		4
.L_595:
        /*0550*/ 	.byte	0x03, 0x19
        /*0552*/ 	.short	0x0060


	//----- nvinfo : EIATTR_PARAM_CBANK
	.align		4
        /*0554*/ 	.byte	0x04, 0x0a
        /*0556*/ 	.short	(.L_597 - .L_596)
	.align		4
.L_596:
        /*0558*/ 	.word	index@(.nv.constant0._ZN13group_norm_v218gn_bwd_cuda_kernelI13__nv_bfloat16Li480ELi3ELi16ELi60ELi4096ELb1ELb1ELi16ELi960ELi960ELi4ELb1ELi1ELb1ELb0ELNS_15WgradSyncMethodE3ENS_16CompileConditionILi900EEEEEvPT_S6_S6_PKS5_S8_S8_S8_PKfflPfPj)
        /*055c*/ 	.short	0x0210
        /*055e*/ 	.short	0x0060


	//----- nvinfo : EIATTR_SW_WAR
	.align		4
.L_597:
        /*0560*/ 	.byte	0x04, 0x36
        /*0562*/ 	.short	(.L_599 - .L_598)
.L_598:
        /*0564*/ 	.word	0x00000008
.L_599:


//--------------------- .nv.info._ZN13group_norm_v218gn_bwd_cuda_kernelI13__nv_bfloat16Li480ELi1ELi16ELi60ELi4096ELb1ELb1ELi32ELi960ELi960ELi4ELb1ELi1ELb0ELb0ELNS_15WgradSyncMethodE3ENS_16CompileConditionILi900EEEEEvPT_S6_S6_PKS5_S8_S8_S8_PKfflPfPj --------------------------
	.section	.nv.info._ZN13group_norm_v218gn_bwd_cuda_kernelI13__nv_bfloat16Li480ELi1ELi16ELi60ELi4096ELb1ELb1ELi32ELi960ELi960ELi4ELb1ELi1ELb0ELb0ELNS_15WgradSyncMethodE3ENS_16CompileConditionILi900EEEEEvPT_S6_S6_PKS5_S8_S8_S8_PKfflPfPj,"",@"SHT_CUDA_INFO"
	.sectionflags	@""
	.align	4


	//----- nvinfo : EIATTR_CUDA_API_VERSION
	.align		4
        /*0000*/ 	.byte	0x04, 0x37
        /*0002*/ 	.short	(.L_601 - .L_600)
.L_600:
        /*0004*/ 	.word	0x00000082


	//----- nvinfo : EIATTR_KPARAM_INFO
	.align		4
.L_601:
        /*0008*/ 	.byte	0x04, 0x17
        /*000a*/ 	.short	(.L_603 - .L_602)
.L_602:
        /*000c*/ 	.word	0x00000000
        /*0010*/ 	.short	0x000b
        /*0012*/ 	.short	0x0058
        /*0014*/ 	.byte	0x00, 0xf0, 0x21, 0x00


	//----- nvinfo : EIATTR_KPARAM_INFO
	.align		4
.L_603:
        /*0018*/ 	.byte	0x04, 0x17
        /*001a*/ 	.short	(.L_605 - .L_604)
.L_604:
        /*001c*/ 	.word	0x00000000
        /*0020*/ 	.short	0x000a
        /*0022*/ 	.short	0x0050
        /*0024*/ 	.byte	0x00, 0xf0, 0x21, 0x00


	//----- nvinfo : EIATTR_KPARAM_INFO
	.align		4
.L_605:
        /*0028*/ 	.byte	0x04, 0x17
        /*002a*/ 	.short	(.L_607 - .L_606)
.L_606:
        /*002c*/ 	.word	0x00000000
        /*0030*/ 	.short	0x0009
        /*0032*/ 	.short	0x0048
        /*0034*/ 	.byte	0x00, 0xf0, 0x21, 0x00


	//----- nvinfo : EIATTR_KPARAM_INFO
	.align		4
.L_607:
        /*0038*/ 	.byte	0x04, 0x17
        /*003a*/ 	.short	(.L_609 - .L_608)
.L_608:
        /*003c*/ 	.word	0x00000000
        /*0040*/ 	.short	0x0008
        /*0042*/ 	.short	0x0040
        /*0044*/ 	.byte	0x00, 0xf0, 0x11, 0x00


	//----- nvinfo : EIATTR_KPARAM_INFO
	.align		4
.L_609:
        /*0048*/ 	.byte	0x04, 0x17
        /*004a*/ 	.short	(.L_611 - .L_610)
.L_610:
        /*004c*/ 	.word	0x00000000
        /*0050*/ 	.short	0x0007
        /*0052*/ 	.short	0x0038
        /*0054*/ 	.byte	0x00, 0xf0, 0x21, 0x00


	//----- nvinfo : EIATTR_KPARAM_INFO
	.align		4
.L_611:
        /*0058*/ 	.byte	0x04, 0x17
        /*005a*/ 	.short	(.L_613 - .L_612)
.L_612:
        /*005c*/ 	.word	0x00000000
        /*0060*/ 	.short	0x0006
        /*0062*/ 	.short	0x0030
        /*0064*/ 	.byte	0x00, 0xf0, 0x21, 0x00


	//----- nvinfo : EIATTR_KPARAM_INFO
	.align		4
.L_613:
        /*0068*/ 	.byte	0x04, 0x17
        /*006a*/ 	.short	(.L_615 - .L_614)
.L_614:
        /*006c*/ 	.word	0x00000000
        /*0070*/ 	.short	0x0005
        /*0072*/ 	.short	0x0028
        /*0074*/ 	.byte	0x00, 0xf0, 0x21, 0x00


	//----- nvinfo : EIATTR_KPARAM_INFO
	.align		4
.L_615:
        /*0078*/ 	.byte	0x04, 0x17
        /*007a*/ 	.short	(.L_617 - .L_616)
.L_616:
        /*007c*/ 	.word	0x00000000
        /*0080*/ 	.short	0x0004
        /*0082*/ 	.short	0x0020
        /*0084*/ 	.byte	0x00, 0xf0, 0x21, 0x00


	//----- nvinfo : EIATTR_KPARAM_INFO
	.align		4
.L_617:
        /*0088*/ 	.byte	0x04, 0x17
        /*008a*/ 	.short	(.L_619 - .L_618)
.L_618:
        /*008c*/ 	.word	0x00000000
        /*0090*/ 	.short	0x0003
        /*0092*/ 	.short	0x0018
        /*0094*/ 	.byte	0x00, 0xf0, 0x21, 0x00


	//----- nvinfo : EIATTR_KPARAM_INFO
	.align		4
.L_619:
        /*0098*/ 	.byte	0x04, 0x17
        /*009a*/ 	.short	(.L_621 - .L_620)
.L_620:
        /*009c*/ 	.word	0x00000000
        /*00a0*/ 	.short	0x0002
        /*00a2*/ 	.short	0x0010
        /*00a4*/ 	.byte	0x00, 0xf0, 0x21, 0x00


	//----- nvinfo : EIATTR_KPARAM_INFO
	.align		4
.L_621:
        /*00a8*/ 	.byte	0x04, 0x17
        /*00aa*/ 	.short	(.L_623 - .L_622)
.L_622:
        /*00ac*/ 	.word	0x00000000
        /*00b0*/ 	.short	0x0001
        /*00b2*/ 	.short	0x0008
        /*00b4*/ 	.byte	0x00, 0xf0, 0x21, 0x00


	//----- nvinfo : EIATTR_KPARAM_INFO
	.align		4
.L_623:
        /*00b8*/ 	.byte	0x04, 0x17
        /*00ba*/ 	.short	(.L_625 - .L_624)
.L_624:
        /*00bc*/ 	.word	0x00000000
        /*00c0*/ 	.short	0x0000
        /*00c2*/ 	.short	0x0000
        /*00c4*/ 	.byte	0x00, 0xf0, 0x21, 0x00


	//----- nvinfo : EIATTR_SPARSE_MMA_MASK
	.align		4
.L_625:
        /*00c8*/ 	.byte	0x03, 0x50
        /*00ca*/ 	.short	0x0000


	//----- nvinfo : EIATTR_MAXREG_COUNT
	.align		4
        /*00cc*/ 	.byte	0x03, 0x1b
        /*00ce*/ 	.short	0x0080


	//----- nvinfo : EIATTR_NUM_BARRIERS
	.align		4
        /*00d0*/ 	.byte	0x02, 0x4c
        /*00d2*/ 	.byte	0x01
	.zero		1


	//----- nvinfo : EIATTR_ANNOTATIONS
	.align		4
        /*00d4*/ 	.byte	0x04, 0x55
        /*00d6*/ 	.short	(.L_627 - .L_626)


	//   ....[0]....
.L_626:
        /* <DEDUP_REMOVED lines=135> */


	//----- nvinfo : EIATTR_MERCURY_ISA_VERSION
	.align		4
.L_627:
        /*0938*/ 	.byte	0x03, 0x5f
        /*093a*/ 	.short	0x0101


	//----- nvinfo : EIATTR_COOP_GROUP_MASK_REGIDS
	.align		4
        /*093c*/ 	.byte	0x04, 0x29
        /*093e*/ 	.short	(.L_629 - .L_628)


	//   ....[0]....
.L_628:
        /*0940*/ 	.word	0xffffffff


	//   ....[1]....
        /*0944*/ 	.word	0xffffffff


	//   ....[2]....
        /*0948*/ 	.word	0xffffffff


	//   ....[3]....
        /*094c*/ 	.word	0xffffffff


	//   ....[4]....
        /*0950*/ 	.word	0xffffffff


	//   ....[5]....
        /*0954*/ 	.word	0xffffffff


	//   ....[6]....
        /*0958*/ 	.word	0xffffffff


	//   ....[7]....
        /*095c*/ 	.word	0xffffffff


	//   ....[8]....
        /*0960*/ 	.word	0xffffffff


	//   ....[9]....
        /*0964*/ 	.word	0xffffffff


	//   ....[10]....
        /*0968*/ 	.word	0x05000017


	//   ....[11]....
        /*096c*/ 	.word	0x0500001c


	//   ....[12]....
        /*0970*/ 	.word	0x0500001e


	//   ....[13]....
        /*0974*/ 	.word	0x0500001d


	//   ....[14]....
        /*0978*/ 	.word	0x05000025


	//   ....[15]....
        /*097c*/ 	.word	0x05000018


	//   ....[16]....
        /*0980*/ 	.word	0x0500001c


	//   ....[17]....
        /*0984*/ 	.word	0x0500001e


	//   ....[18]....
        /*0988*/ 	.word	0x0500001c


	//   ....[19]....
        /*098c*/ 	.word	0x0500001e


	//   ....[20]....
        /*0990*/ 	.word	0x05000017


	//   ....[21]....
        /*0994*/ 	.word	0x0500001d


	//   ....[22]....
        /*0998*/ 	.word	0x05000020


	//   ....[23]....
        /*099c*/ 	.word	0x0500001c


	//   ....[24]....
        /*09a0*/ 	.word	0x05000021


	//   ....[25]....
        /*09a4*/ 	.word	0x05000017


	//   ....[26]....
        /*09a8*/ 	.word	0x0500001c


	//   ....[27]....
        /*09ac*/ 	.word	0x0500001e


	//   ....[28]....
        /*09b0*/ 	.word	0x05000017


	//   ....[29]....
        /*09b4*/ 	.word	0x0500001d


	//   ....[30]....
        /*09b8*/ 	.word	0x05000020


	//   ....[31]....
        /*09bc*/ 	.word	0x0500001c


	//   ....[32]....
        /*09c0*/ 	.word	0x05000021


	//   ....[33]....
        /*09c4*/ 	.word	0x05000017


	//   ....[34]....
        /*09c8*/ 	.word	0x0500001e


	//   ....[35]....
        /*09cc*/ 	.word	0x05000017


	//   ....[36]....
        /*09d0*/ 	.word	0x0500001d


	//   ....[37]....
        /*09d4*/ 	.word	0x0500001c


	//   ....[38]....
        /*09d8*/ 	.word	0x05000020


	//   ....[39]....
        /*09dc*/ 	.word	0x05000021


	//   ....[40]....
        /*09e0*/ 	.word	0x05000017


	//   ....[41]....
        /*09e4*/ 	.word	0x0500001c


	//   ....[42]....
        /*09e8*/ 	.word	0x05000023


	//   ....[43]....
        /*09ec*/ 	.word	0x05000020


	//   ....[44]....
        /*09f0*/ 	.word	0x0500001d


	//   ....[45]....
        /*09f4*/ 	.word	0x05000021


	//   ....[46]....
        /*09f8*/ 	.word	0x05000022


	//   ....[47]....
        /*09fc*/ 	.word	0x05000029


	//   ....[48]....
        /*0a00*/ 	.word	0x0500001e


	//   ....[49]....
        /*0a04*/ 	.word	0x0500001b


	//   ....[50]....
        /*0a08*/ 	.word	0x05000017


	//   ....[51]....
        /*0a0c*/ 	.word	0x0500001a


	//   ....[52]....
        /*0a10*/ 	.word	0x0500002e


	//   ....[53]....
        /*0a14*/ 	.word	0x0500001d


	//   ....[54]....
        /*0a18*/ 	.word	0x0500002c


	//   ....[55]....
        /*0a1c*/ 	.word	0x05000032


	//   ....[56]....
        /*0a20*/ 	.word	0x05000023


	//   ....[57]....
        /*0a24*/ 	.word	0x05000024


	//   ....[58]....
        /*0a28*/ 	.word	0x05000026


	//   ....[59]....
        /*0a2c*/ 	.word	0x05000028


	//   ....[60]....
        /*0a30*/ 	.word	0x05000025


	//   ....[61]....
        /*0a34*/ 	.word	0x0500002a


	//   ....[62]....
        /*0a38*/ 	.word	0x0500002c


	//   ....[63]....
        /*0a3c*/ 	.word	0x05000033


	//   ....[64]....
        /*0a40*/ 	.word	0x05000022


	//   ....[65]....
        /*0a44*/ 	.word	0x05000017


	//   ....[66]....
        /*0a48*/ 	.word	0x05000017


	//   ....[67]....
        /*0a4c*/ 	.word	0x05000017


	//   ....[68]....
        /*0a50*/ 	.word	0x05000017


	//   ....[69]....
        /*0a54*/ 	.word	0x05000017


	//   ....[70]....
        /*0a58*/ 	.word	0x05000017


	//   ....[71]....
        /*0a5c*/ 	.word	0x05000017


	//   ....[72]....
        /*0a60*/ 	.word	0x05000017


	//   ....[73]....
        /*0a64*/ 	.word	0x05000017


	//   ....[74]....
        /*0a68*/ 	.word	0x05000017


	//   ....[75]....
        /*0a6c*/ 	.word	0x05000017


	//   ....[76]....
        /*0a70*/ 	.word	0x05000017


	//   ....[77]....
        /*0a74*/ 	.word	0x05000017


	//   ....[78]....
        /*0a78*/ 	.word	0x05000017


	//   ....[79]....
        /*0a7c*/ 	.word	0x05000017


	//   ....[80]....
        /*0a80*/ 	.word	0x05000017


	//   ....[81]....
        /*0a84*/ 	.word	0x05000017


	//   ....[82]....
        /*0a88*/ 	.word	0x05000017


	//   ....[83]....
        /*0a8c*/ 	.word	0x05000017


	//   ....[84]....
        /*0a90*/ 	.word	0x05000017


	//   ....[85]....
        /*0a94*/ 	.word	0x05000017


	//   ....[86]....
        /*0a98*/ 	.word	0x05000017


	//   ....[87]....
        /*0a9c*/ 	.word	0x05000017


	//   ....[88]....
        /*0aa0*/ 	.word	0x05000017


	//   ....[89]....
        /*0aa4*/ 	.word	0x05000017


	//   ....[90]....
        /*0aa8*/ 	.word	0x05000017


	//   ....[91]....
        /*0aac*/ 	.word	0x05000017


	//   ....[92]....
        /*0ab0*/ 	.word	0x05000017


	//   ....[93]....
        /*0ab4*/ 	.word	0x05000017


	//   ....[94]....
        /*0ab8*/ 	.word	0x05000017


	//   ....[95]....
        /*0abc*/ 	.word	0x05000017


	//   ....[96]....
        /*0ac0*/ 	.word	0x05000017


	//   ....[97]....
        /*0ac4*/ 	.word	0x05000017


	//   ....[98]....
        /*0ac8*/ 	.word	0x05000017


	//   ....[99]....
        /*0acc*/ 	.word	0x05000017


	//   ....[100]....
        /*0ad0*/ 	.word	0x05000017


	//   ....[101]....
        /*0ad4*/ 	.word	0x05000017


	//   ....[102]....
        /*0ad8*/ 	.word	0x05000017


	//   ....[103]....
        /*0adc*/ 	.word	0x05000017


	//   ....[104]....
        /*0ae0*/ 	.word	0x05000017


	//   ....[105]....
        /*0ae4*/ 	.word	0x05000017


	//   ....[106]....
        /*0ae8*/ 	.word	0x05000017


	//   ....[107]....
        /*0aec*/ 	.word	0x05000017


	//   ....[108]....
        /*0af0*/ 	.word	0x05000017


	//   ....[109]....
        /*0af4*/ 	.word	0x05000017


	//   ....[110]....
        /*0af8*/ 	.word	0x05000017


	//   ....[111]....
        /*0afc*/ 	.word	0x05000017


	//   ....[112]....
        /*0b00*/ 	.word	0x05000017


	//   ....[113]....
        /*0b04*/ 	.word	0x05000017


	//   ....[114]....
        /*0b08*/ 	.word	0x05000017


	//   ....[115]....
        /*0b0c*/ 	.word	0x05000017


	//   ....[116]....
        /*0b10*/ 	.word	0x05000017


	//   ....[117]....
        /*0b14*/ 	.word	0x05000017


	//   ....[118]....
        /*0b18*/ 	.word	0x05000017


	//   ....[119]....
        /*0b1c*/ 	.word	0x05000017


	//   ....[120]....
        /*0b20*/ 	.word	0x05000017


	//   ....[121]....
        /*0b24*/ 	.word	0x05000017


	//----- nvinfo : EIATTR_COOP_GROUP_INSTR_OFFSETS
	.align		4
.L_629:
        /*0b28*/ 	.byte	0x04, 0x28
        /*0b2a*/ 	.short	(.L_631 - .L_630)


	//   ....[0]....
.L_630:
        /*0b2c*/ 	.word	0x00007730


	//   ....[1]....
        /*0b30*/ 	.word	0x00007750


	//   ....[2]....
        /*0b34*/ 	.word	0x00008310


	//   ....[3]....
        /*0b38*/ 	.word	0x00008350


	//   ....[4]....
        /*0b3c*/ 	.word	0x00008380


	//   ....[5]....
        /*0b40*/ 	.word	0x000083a0


	//   ....[6]....
        /*0b44*/ 	.word	0x000083c0


	//   ....[7]....
        /*0b48*/ 	.word	0x000083e0


	//   ....[8]....
        /*0b4c*/ 	.word	0x00008400


	//   ....[9]....
        /*0b50*/ 	.word	0x00008420


	//   ....[10]....
        /*0b54*/ 	.word	0x0000ca80


	//   ....[11]....
        /*0b58*/ 	.word	0x0000cab0


	//   ....[12]....
        /*0b5c*/ 	.word	0x0000caf0


	//   ....[13]....
        /*0b60*/ 	.word	0x0000cb00


	//   ....[14]....
        /*0b64*/ 	.word	0x0000cb30


	//   ....[15]....
        /*0b68*/ 	.word	0x0000cb40


	//   ....[16]....
        /*0b6c*/ 	.word	0x0000cb70


	//   ....[17]....
        /*0b70*/ 	.word	0x0000cb80


	//   ....[18]....
        /*0b74*/ 	.word	0x0000cd10


	//   ....[19]....
        /*0b78*/ 	.word	0x0000cd40


	//   ....[20]....
        /*0b7c*/ 	.word	0x0000cd70


	//   ....[21]....
        /*0b80*/ 	.word	0x0000cd90


	//   ....[22]....
        /*0b84*/ 	.word	0x0000cdc0


	//   ....[23]....
        /*0b88*/ 	.word	0x0000cdd0


	//   ....[24]....
        /*0b8c*/ 	.word	0x0000ce00


	//   ....[25]....
        /*0b90*/ 	.word	0x0000ce10


	//   ....[26]....
        /*0b94*/ 	.word	0x0000cf40


	//   ....[27]....
        /*0b98*/ 	.word	0x0000cf70


	//   ....[28]....
        /*0b9c*/ 	.word	0x0000cfa0


	//   ....[29]....
        /*0ba0*/ 	.word	0x0000cfc0


	//   ....[30]....
        /*0ba4*/ 	.word	0x0000cff0


	//   ....[31]....
        /*0ba8*/ 	.word	0x0000d000


	//   ....[32]....
        /*0bac*/ 	.word	0x0000d030


	//   ....[33]....
        /*0bb0*/ 	.word	0x0000d040


	//   ....[34]....
        /*0bb4*/ 	.word	0x0000d2e0


	//   ....[35]....
        /*0bb8*/ 	.word	0x0000d370


	//   ....[36]....
        /*0bbc*/ 	.word	0x0000d3d0


	//   ....[37]....
        /*0bc0*/ 	.word	0x0000d400


	//   ....[38]....
        /*0bc4*/ 	.word	0x0000d430


	//   ....[39]....
        /*0bc8*/ 	.word	0x0000d440


	//   ....[40]....
        /*0bcc*/ 	.word	0x0000d460


	//   ....[41]....
        /*0bd0*/ 	.word	0x0000d480


	//   ....[42]....
        /*0bd4*/ 	.word	0x0000d4b0


	//   ....[43]....
        /*0bd8*/ 	.word	0x0000d4d0


	//   ....[44]....
        /*0bdc*/ 	.word	0x0000d4f0


	//   ....[45]....
        /*0be0*/ 	.word	0x0000d510


	//   ....[46]....
        /*0be4*/ 	.word	0x0000d530


	//   ....[47]....
        /*0be8*/ 	.word	0x0000d560


	//   ....[48]....
        /*0bec*/ 	.word	0x0000d590


	//   ....[49]....
        /*0bf0*/ 	.word	0x0000d5d0


	//   ....[50]....
        /*0bf4*/ 	.word	0x0000d5f0


	//   ....[51]....
        /*0bf8*/ 	.word	0x0000d630


	//   ....[52]....
        /*0bfc*/ 	.word	0x0000d650


	//   ....[53]....
        /*0c00*/ 	.word	0x0000d690


	//   ....[54]....
        /*0c04*/ 	.word	0x0000d6b0


	//   ....[55]....
        /*0c08*/ 	.word	0x0000d6d0


	//   ....[56]....
        /*0c0c*/ 	.word	0x0000d700


	//   ....[57]....
        /*0c10*/ 	.word	0x0000d730


	//   ....[58]....
        /*0c14*/ 	.word	0x0000d770


	//   ....[59]....
        /*0c18*/ 	.word	0x0000d7b0


	//   ....[60]....
        /*0c1c*/ 	.word	0x0000d7e0


	//   ....[61]....
        /*0c20*/ 	.word	0x0000d810


	//   ....[62]....
        /*0c24*/ 	.word	0x0000d830


	//   ....[63]....
        /*0c28*/ 	.word	0x0000d850


	//   ....[64]....
        /*0c2c*/ 	.word	0x0000d930


	//   ....[65]....
        /*0c30*/ 	.word	0x0000d9e0


	//   ....[66]....
        /*0c34*/ 	.word	0x0000db00


	//   ....[67]....
        /*0c38*/ 	.word	0x0000db50


	//   ....[68]....
        /*0c3c*/ 	.word	0x0000dbc0


	//   ....[69]....
        /*0c40*/ 	.word	0x0000dc20


	//   ....[70]....
        /*0c44*/ 	.word	0x0000dc90


	//   ....[71]....
        /*0c48*/ 	.word	0x0000dcf0


	//   ....[72]....
        /*0c4c*/ 	.word	0x0000dd60


	//   ....[73]....
        /*0c50*/ 	.word	0x0000ddc0


	//   ....[74]....
        /*0c54*/ 	.word	0x0000de60


	//   ....[75]....
        /*0c58*/ 	.word	0x0000def0


	//   ....[76]....
        /*0c5c*/ 	.word	0x0000df60


	//   ....[77]....
        /*0c60*/ 	.word	0x0000dfc0


	//   ....[78]....
        /*0c64*/ 	.word	0x0000e030


	//   ....[79]....
        /*0c68*/ 	.word	0x0000e090


	//   ....[80]....
        /*0c6c*/ 	.word	0x0000e100


	//   ....[81]....
        /*0c70*/ 	.word	0x0000e160


	//   ....[82]....
        /*0c74*/ 	.word	0x0000e200


	//   ....[83]....
        /*0c78*/ 	.word	0x0000e290


	//   ....[84]....
        /*0c7c*/ 	.word	0x0000e300


	//   ....[85]....
        /*0c80*/ 	.word	0x0000e360


	//   ....[86]....
        /*0c84*/ 	.word	0x0000e3d0


	//   ....[87]....
        /*0c88*/ 	.word	0x0000e430


	//   ....[88]....
        /*0c8c*/ 	.word	0x0000e4a0


	//   ....[89]....
        /*0c90*/ 	.word	0x0000e500


	//   ....[90]....
        /*0c94*/ 	.word	0x0000e5a0


	//   ....[91]....
        /*0c98*/ 	.word	0x0000e680


	//   ....[92]....
        /*0c9c*/ 	.word	0x0000e750


	//   ....[93]....
        /*0ca0*/ 	.word	0x0000e7a0


	//   ....[94]....
        /*0ca4*/ 	.word	0x0000e840


	//   ....[95]....
        /*0ca8*/ 	.word	0x0000e8a0


	//   ....[96]....
        /*0cac*/ 	.word	0x0000e950


	//   ....[97]....
        /*0cb0*/ 	.word	0x0000e9b0


	//   ....[98]....
        /*0cb4*/ 	.word	0x0000ea40


	//   ....[99]....
        /*0cb8*/ 	.word	0x0000eac0


	//   ....[100]....
        /*0cbc*/ 	.word	0x0000eb30


	//   ....[101]....
        /*0cc0*/ 	.word	0x0000eb90


	//   ....[102]....
        /*0cc4*/ 	.word	0x0000ec00


	//   ....[103]....
        /*0cc8*/ 	.word	0x0000ec60


	//   ....[104]....
        /*0ccc*/ 	.word	0x0000ed30


	//   ....[105]....
        /*0cd0*/ 	.word	0x0000eda0


	//   ....[106]....
        /*0cd4*/ 	.word	0x0000ee50


	//   ....[107]....
        /*0cd8*/ 	.word	0x0000eec0


	//   ....[108]....
        /*0cdc*/ 	.word	0x0000ef30


	//   ....[109]....
        /*0ce0*/ 	.word	0x0000ef90


	//   ....[110]....
        /*0ce4*/ 	.word	0x0000f000


	//   ....[111]....
        /*0ce8*/ 	.word	0x0000f060


	//   ....[112]....
        /*0cec*/ 	.word	0x0000f0d0


	//   ....[113]....
        /*0cf0*/ 	.word	0x0000f130


	//   ....[114]....
        /*0cf4*/ 	.word	0x0000f190


	//   ....[115]....
        /*0cf8*/ 	.word	0x0000f1e0


	//   ....[116]....
        /*0cfc*/ 	.word	0x0000f250


	//   ....[117]....
        /*0d00*/ 	.word	0x0000f2b0


	//   ....[118]....
        /*0d04*/ 	.word	0x0000f320


	//   ....[119]....
        /*0d08*/ 	.word	0x0000f380


	//   ....[120]....
        /*0d0c*/ 	.word	0x0000f4d0


	//   ....[121]....
        /*0d10*/ 	.word	0x0000f580


	//----- nvinfo : EIATTR_EXIT_INSTR_OFFSETS
	.align		4
.L_631:
        /*0d14*/ 	.byte	0x04, 0x1c
        /*0d16*/ 	.short	(.L_633 - .L_632)


	//   ....[0]....
.L_632:
        /*0d18*/ 	.word	0x0000ba50


	//   ....[1]....
        /*0d1c*/ 	.word	0x0000daa0


	//----- nvinfo : EIATTR_MAX_THREADS
	.align		4
.L_633:
        /*0d20*/ 	.byte	0x04, 0x05
        /*0d22*/ 	.short	(.L_635 - .L_634)
.L_634:
        /*0d24*/ 	.word	0x000001e0
        /*0d28*/ 	.word	0x00000001
        /*0d2c*/ 	.word	0x00000001


	//----- nvinfo : EIATTR_CRS_STACK_SIZE
	.align		4
.L_635:
        /*0d30*/ 	.byte	0x04, 0x1e
        /*0d32*/ 	.short	(.L_637 - .L_636)
.L_636:
        /*0d34*/ 	.word	0x00000000


	//----- nvinfo : EIATTR_CBANK_PARAM_SIZE
	.align		4
.L_637:
        /*0d38*/ 	.byte	0x03, 0x19
        /*0d3a*/ 	.short	0x0060


	//----- nvinfo : EIATTR_PARAM_CBANK
	.align		4
        /*0d3c*/ 	.byte	0x04, 0x0a
        /*0d3e*/ 	.short	(.L_639 - .L_638)
	.align		4
.L_638:
        /*0d40*/ 	.word	index@(.nv.constant0._ZN13group_norm_v218gn_bwd_cuda_kernelI13__nv_bfloat16Li480ELi1ELi16ELi60ELi4096ELb1ELb1ELi32ELi960ELi960ELi4ELb1ELi1ELb0ELb0ELNS_15WgradSyncMethodE3ENS_16CompileConditionILi900EEEEEvPT_S6_S6_PKS5_S8_S8_S8_PKfflPfPj)
        /*0d44*/ 	.short	0x0210
        /*0d46*/ 	.short	0x0060


	//----- nvinfo : EIATTR_SW_WAR
	.align		4
.L_639:
        /*0d48*/ 	.byte	0x04, 0x36
        /*0d4a*/ 	.short	(.L_641 - .L_640)
.L_640:
        /*0d4c*/ 	.word	0x00000008
.L_641:


//--------------------- .nv.info._ZN13group_norm_v218gn_bwd_cuda_kernelI13__nv_bfloat16Li480ELi3ELi16ELi60ELi4096ELb1ELb1ELi32ELi960ELi960ELi4ELb1ELi2ELb1ELb0ELNS_15WgradSyncMethodE3ENS_16CompileConditionILi900EEEEEvPT_S6_S6_PKS5_S8_S8_S8_PKfflPfPj --------------------------
	.section	.nv.info._ZN13group_norm_v218gn_bwd_cuda_kernelI13__nv_bfloat16Li480ELi3ELi16ELi60ELi4096ELb1ELb1ELi32ELi960ELi960ELi4ELb1ELi2ELb1ELb0ELNS_15WgradSyncMethodE3ENS_16CompileConditionILi900EEEEEvPT_S6_S6_PKS5_S8_S8_S8_PKfflPfPj,"",@"SHT_CUDA_INFO"
	.sectionflags	@""
	.align	4


	//----- nvinfo : EIATTR_CUDA_API_VERSION
	.align		4
        /*0000*/ 	.byte	0x04, 0x37
        /*0002*/ 	.short	(.L_643 - .L_642)
.L_642:
        /*0004*/ 	.word	0x00000082


	//----- nvinfo : EIATTR_KPARAM_INFO
	.align		4
.L_643:
        /*0008*/ 	.byte	0x04, 0x17
        /*000a*/ 	.short	(.L_645 - .L_644)
.L_644:
        /*000c*/ 	.word	0x00000000
        /*0010*/ 	.short	0x000b
        /*0012*/ 	.short	0x0058
        /*0014*/ 	.byte	0x00, 0xf0, 0x21, 0x00


	//----- nvinfo : EIATTR_KPARAM_INFO
	.align		4
.L_645:
        /*0018*/ 	.byte	0x04, 0x17
        /*001a*/ 	.short	(.L_647 - .L_646)
.L_646:
        /*001c*/ 	.word	0x00000000
        /*0020*/ 	.short	0x000a
        /*0022*/ 	.short	0x0050
        /*0024*/ 	.byte	0x00, 0xf0, 0x21, 0x00


	//----- nvinfo : EIATTR_KPARAM_INFO
	.align		4
.L_647:
        /*0028*/ 	.byte	0x04, 0x17
        /*002a*/ 	.short	(.L_649 - .L_648)
.L_648:
        /*002c*/ 	.word	0x00000000
        /*0030*/ 	.short	0x0009
        /*0032*/ 	.short	0x0048
        /*0034*/ 	.byte	0x00, 0xf0, 0x21, 0x00


	//----- nvinfo : EIATTR_KPARAM_INFO
	.align		4
.L_649:
        /*0038*/ 	.byte	0x04, 0x17
        /*003a*/ 	.short	(.L_651 - .L_650)
.L_650:
        /*003c*/ 	.word	0x00000000
        /*0040*/ 	.short	0x0008
        /*0042*/ 	.short	0x0040
        /*0044*/ 	.byte	0x00, 0xf0, 0x11, 0x00


	//----- nvinfo : EIATTR_KPARAM_INFO
	.align		4
.L_651:
        /*0048*/ 	.byte	0x04, 0x17
        /*004a*/ 	.short	(.L_653 - .L_652)
.L_652:
        /*004c*/ 	.word	0x00000000
        /*0050*/ 	.short	0x0007
        /*0052*/ 	.short	0x0038
        /*0054*/ 	.byte	0x00, 0xf0, 0x21, 0x00


	//----- nvinfo : EIATTR_KPARAM_INFO
	.align		4
.L_653:
        /*0058*/ 	.byte	0x04, 0x17
        /*005a*/ 	.short	(.L_655 - .L_654)
.L_654:
        /*005c*/ 	.word	0x00000000
        /*0060*/ 	.short	0x0006
        /*0062*/ 	.short	0x0030
        /*0064*/ 	.byte	0x00, 0xf0, 0x21, 0x00


	//----- nvinfo : EIATTR_KPARAM_INFO
	.align		4
.L_655:
        /*0068*/ 	.byte	0x04, 0x17
        /*006a*/ 	.short	(.L_657 - .L_656)
.L_656:
        /*006c*/ 	.word	0x00000000
        /*0070*/ 	.short	0x0005
        /*0072*/ 	.short	0x0028
        /*0074*/ 	.byte	0x00, 0xf0, 0x21, 0x00


	//----- nvinfo : EIATTR_KPARAM_INFO
	.align		4
.L_657:
        /*0078*/ 	.byte	0x04, 0x17
        /*007a*/ 	.short	(.L_659 - .L_658)
.L_658:
        /*007c*/ 	.word	0x00000000
        /*0080*/ 	.short	0x0004
        /*0082*/ 	.short	0x0020
        /*0084*/ 	.byte	0x00, 0xf0, 0x21, 0x00


	//----- nvinfo : EIATTR_KPARAM_INFO
	.align		4
.L_659:
        /*0088*/ 	.byte	0x04, 0x17
        /*008a*/ 	.short	(.L_661 - .L_660)
.L_660:
        /*008c*/ 	.word	0x00000000
        /*0090*/ 	.short	0x0003
        /*0092*/ 	.short	0x0018
        /*0094*/ 	.byte	0x00, 0xf0, 0x21, 0x00


	//----- nvinfo : EIATTR_KPARAM_INFO
	.align		4
.L_661:
        /*0098*/ 	.byte	0x04, 0x17
        /*009a*/ 	.short	(.L_663 - .L_662)
.L_662:
        /*009c*/ 	.word	0x00000000
        /*00a0*/ 	.short	0x0002
        /*00a2*/ 	.short	0x0010
        /*00a4*/ 	.byte	0x00, 0xf0, 0x21, 0x00


	//----- nvinfo : EIATTR_KPARAM_INFO
	.align		4
.L_663:
        /*00a8*/ 	.byte	0x04, 0x17
        /*00aa*/ 	.short	(.L_665 - .L_664)
.L_664:
        /*00ac*/ 	.word	0x00000000
        /*00b0*/ 	.short	0x0001
        /*00b2*/ 	.short	0x0008
        /*00b4*/ 	.byte	0x00, 0xf0, 0x21, 0x00


	//----- nvinfo : EIATTR_KPARAM_INFO
	.align		4
.L_665:
        /*00b8*/ 	.byte	0x04, 0x17
        /*00ba*/ 	.short	(.L_667 - .L_666)
.L_666:
        /*00bc*/ 	.word	0x00000000
        /*00c0*/ 	.short	0x0000
        /*00c2*/ 	.short	0x0000
        /*00c4*/ 	.byte	0x00, 0xf0, 0x21, 0x00


	//----- nvinfo : EIATTR_SPARSE_MMA_MASK
	.align		4
.L_667:
        /*00c8*/ 	.byte	0x03, 0x50
        /*00ca*/ 	.short	0x0000


	//----- nvinfo : EIATTR_MAXREG_COUNT
	.align		4
        /*00cc*/ 	.byte	0x03, 0x1b
        /*00ce*/ 	.short	0x0028


	//----- nvinfo : EIATTR_NUM_BARRIERS
	.align		4
        /*00d0*/ 	.byte	0x02, 0x4c
        /*00d2*/ 	.byte	0x01
	.zero		1


	//----- nvinfo : EIATTR_ANNOTATIONS
	.align		4
        /*00d4*/ 	.byte	0x04, 0x55
        /*00d6*/ 	.short	(.L_669 - .L_668)


	//   ....[0]....
.L_668:
        /*00d8*/ 	.word	0x00000001
        /*00dc*/ 	.byte	0x10, 0x05, 0x00, 0x00, 0x01, 0x00, 0x00, 0x00, 0xa0, 0x05, 0x00, 0x00, 0x01, 0x00, 0x00, 0x00
        /*00ec*/ 	.byte	0xb0, 0x05, 0x00, 0x00, 0x01, 0x00, 0x00, 0x00, 0xc0, 0x05, 0x00, 0x00, 0x01, 0x00, 0x00, 0x00
        /*00fc*/ 	.byte	0xe0, 0x05, 0x00, 0x00, 0x01, 0x00, 0x00, 0x00, 0x20, 0x06, 0x00, 0x00, 0x01, 0x00, 0x00, 0x00
        /*010c*/ 	.byte	0xf0, 0x06, 0x00, 0x00, 0x01, 0x00, 0x00, 0x00, 0x50, 0x0e, 0x00, 0x00, 0x01, 0x00, 0x00, 0x00
        /*011c*/ 	.byte	0x10, 0x0f, 0x00, 0x00, 0x01, 0x00, 0x00, 0x00, 0x20, 0x0f, 0x00, 0x00, 0x01, 0x00, 0x00, 0x00
        /*012c*/ 	.byte	0x60, 0x0f, 0x00, 0x00, 0x01, 0x00, 0x00, 0x00, 0xa0, 0x10, 0x00, 0x00, 0x01, 0x00, 0x00, 0x00
        /*013c*/ 	.byte	0xa0, 0x24, 0x00, 0x00


	//----- nvinfo : EIATTR_MERCURY_ISA_VERSION
	.align		4
.L_669:
        /*0140*/ 	.byte	0x03, 0x5f
        /*0142*/ 	.short	0x0101


	//----- nvinfo : EIATTR_COOP_GROUP_MASK_REGIDS
	.align		4
        /*0144*/ 	.byte	0x04, 0x29
        /*0146*/ 	.short	(.L_671 - .L_670)


	//   ....[0]....
.L_670:
        /*0148*/ 	.word	0xffffffff


	//   ....[1]....
        /*014c*/ 	.word	0xffffffff


	//   ....[2]....
        /*0150*/ 	.word	0xffffffff


	//   ....[3]....
        /*0154*/ 	.word	0xffffffff


	//   ....[4]....
        /*0158*/ 	.word	0xffffffff


	//   ....[5]....
        /*015c*/ 	.word	0xffffffff


	//   ....[6]....
        /*0160*/ 	.word	0xffffffff


	//   ....[7]....
        /*0164*/ 	.word	0xffffffff


	//   ....[8]....
        /*0168*/ 	.word	0xffffffff


	//   ....[9]....
        /*016c*/ 	.word	0xffffffff


	//   ....[10]....
        /*0170*/ 	.word	0x05000010


	//   ....[11]....
        /*0174*/ 	.word	0x0500000f


	//   ....[12]....
        /*0178*/ 	.word	0x05000013


	//   ....[13]....
        /*017c*/ 	.word	0x0500000c


	//   ....[14]....
        /*0180*/ 	.word	0x05000017


	//   ....[15]....
        /*0184*/ 	.word	0x05000010


	//   ....[16]....
        /*0188*/ 	.word	0x05000011


	//   ....[17]....
        /*018c*/ 	.word	0x05000015


	//   ....[18]....
        /*0190*/ 	.word	0x05000012


	//   ....[19]....
        /*0194*/ 	.word	0x05000013


	//   ....[20]....
        /*0198*/ 	.word	0x05000019


	//   ....[21]....
        /*019c*/ 	.word	0x05000014


	//   ....[22]....
        /*01a0*/ 	.word	0x05000024


	//   ....[23]....
        /*01a4*/ 	.word	0x05000018


	//   ....[24]....
        /*01a8*/ 	.word	0x05000011


	//   ....[25]....
        /*01ac*/ 	.word	0x05000019


	//   ....[26]....
        /*01b0*/ 	.word	0x05000012


	//   ....[27]....
        /*01b4*/ 	.word	0x05000013


	//   ....[28]....
        /*01b8*/ 	.word	0x05000019


	//   ....[29]....
        /*01bc*/ 	.word	0x05000014


	//   ....[30]....
        /*01c0*/ 	.word	0x05000024


	//   ....[31]....
        /*01c4*/ 	.word	0x05000018


	//   ....[32]....
        /*01c8*/ 	.word	0x05000011


	//   ....[33]....
        /*01cc*/ 	.word	0x05000019


	//   ....[34]....
        /*01d0*/ 	.word	0x05000016


	//   ....[35]....
        /*01d4*/ 	.word	0x05000013


	//   ....[36]....
        /*01d8*/ 	.word	0x05000018


	//   ....[37]....
        /*01dc*/ 	.word	0x05000012


	//   ....[38]....
        /*01e0*/ 	.word	0x05000014


	//   ....[39]....
        /*01e4*/ 	.word	0x05000024


	//   ....[40]....
        /*01e8*/ 	.word	0x05000016


	//   ....[41]....
        /*01ec*/ 	.word	0x05000019


	//   ....[42]....
        /*01f0*/ 	.word	0x05000011


	//   ....[43]....
        /*01f4*/ 	.word	0x05000018


	//   ....[44]....
        /*01f8*/ 	.word	0x0500000f


	//   ....[45]....
        /*01fc*/ 	.word	0x05000012


	//   ....[46]....
        /*0200*/ 	.word	0x05000019


	//   ....[47]....
        /*0204*/ 	.word	0x05000024


	//   ....[48]....
        /*0208*/ 	.word	0x05000013


	//   ....[49]....
        /*020c*/ 	.word	0x05000014


	//   ....[50]....
        /*0210*/ 	.word	0x05000013


	//   ....[51]....
        /*0214*/ 	.word	0x05000019


	//   ....[52]....
        /*0218*/ 	.word	0x05000014


	//   ....[53]....
        /*021c*/ 	.word	0x05000013


	//   ....[54]....
        /*0220*/ 	.word	0x05000012


	//   ....[55]....
        /*0224*/ 	.word	0x05000019


	//   ....[56]....
        /*0228*/ 	.word	0x05000011


	//   ....[57]....
        /*022c*/ 	.word	0x05000012


	//   ....[58]....
        /*0230*/ 	.word	0x05000014


	//   ....[59]....
        /*0234*/ 	.word	0x05000013


	//   ....[60]....
        /*0238*/ 	.word	0x05000019


	//   ....[61]....
        /*023c*/ 	.word	0x05000012


	//   ....[62]....
        /*0240*/ 	.word	0x05000011


	//   ....[63]....
        /*0244*/ 	.word	0x05000024


	//   ....[64]....
        /*0248*/ 	.word	0x05000013


	//   ....[65]....
        /*024c*/ 	.word	0x05000017


	//   ....[66]....
        /*0250*/ 	.word	0x05000014


	//   ....[67]....
        /*0254*/ 	.word	0x05000014


	//   ....[68]....
        /*0258*/ 	.word	0x05000014


	//   ....[69]....
        /*025c*/ 	.word	0x05000014


	//   ....[70]....
        /*0260*/ 	.word	0x05000014


	//   ....[71]....
        /*0264*/ 	.word	0x05000014


	//   ....[72]....
        /*0268*/ 	.word	0x05000014


	//   ....[73]....
        /*026c*/ 	.word	0x05000014


	//   ....[74]....
        /*0270*/ 	.word	0x05000014


	//   ....[75]....
        /*0274*/ 	.word	0x05000014


	//   ....[76]....
        /*0278*/ 	.word	0x05000014


	//   ....[77]....
        /*027c*/ 	.word	0x05000014


	//   ....[78]....
        /*0280*/ 	.word	0x05000014


	//   ....[79]....
        /*0284*/ 	.word	0x05000014


	//   ....[80]....
        /*0288*/ 	.word	0x05000014


	//   ....[81]....
        /*028c*/ 	.word	0x05000014


	//   ....[82]....
        /*0290*/ 	.word	0x05000014


	//   ....[83]....
        /*0294*/ 	.word	0x05000014


	//   ....[84]....
        /*0298*/ 	.word	0x05000014


	//   ....[85]....
        /*029c*/ 	.word	0x05000014


	//   ....[86]....
        /*02a0*/ 	.word	0x05000014


	//   ....[87]....
        /*02a4*/ 	.word	0x05000014


	//   ....[88]....
        /*02a8*/ 	.word	0x05000014


	//   ....[89]....
        /*02ac*/ 	.word	0x05000014


	//   ....[90]....
        /*02b0*/ 	.word	0x05000014


	//   ....[91]....
        /*02b4*/ 	.word	0x05000014


	//   ....[92]....
        /*02b8*/ 	.word	0x05000014


	//   ....[93]....
        /*02bc*/ 	.word	0x05000014


	//   ....[94]....
        /*02c0*/ 	.word	0x05000014


	//   ....[95]....
        /*02c4*/ 	.word	0x05000014


	//   ....[96]....
        /*02c8*/ 	.word	0x05000014


	//   ....[97]....
        /*02cc*/ 	.word	0x05000014


	//   ....[98]....
        /*02d0*/ 	.word	0x05000014


	//   ....[99]....
        /*02d4*/ 	.word	0x05000014


	//   ....[100]....
        /*02d8*/ 	.word	0x05000014


	//   ....[101]....
        /*02dc*/ 	.word	0x05000014


	//   ....[102]....
        /*02e0*/ 	.word	0x05000014


	//   ....[103]....
        /*02e4*/ 	.word	0x05000014


	//   ....[104]....
        /*02e8*/ 	.word	0x05000014


	//   ....[105]....
        /*02ec*/ 	.word	0x05000014


	//   ....[106]....
        /*02f0*/ 	.word	0x05000014


	//   ....[107]....
        /*02f4*/ 	.word	0x05000014


	//   ....[108]....
        /*02f8*/ 	.word	0x05000014


	//   ....[109]....
        /*02fc*/ 	.word	0x05000014


	//   ....[110]....
        /*0300*/ 	.word	0x05000014


	//   ....[111]....
        /*0304*/ 	.word	0x05000014


	//   ....[112]....
        /*0308*/ 	.word	0x05000014


	//   ....[113]....
        /*030c*/ 	.word	0x05000014


	//   ....[114]....
        /*0310*/ 	.word	0x05000014


	//   ....[115]....
        /*0314*/ 	.word	0x05000014


	//   ....[116]....
        /*0318*/ 	.word	0x05000014


	//   ....[117]....
        /*031c*/ 	.word	0x05000014


	//   ....[118]....
        /*0320*/ 	.word	0x05000014


	//   ....[119]....
        /*0324*/ 	.word	0x05000014


	//   ....[120]....
        /*0328*/ 	.word	0x05000014


	//   ....[121]....
        /*032c*/ 	.word	0x05000014


	//----- nvinfo : EIATTR_COOP_GROUP_INSTR_OFFSETS
	.align		4
.L_671:
        /*0330*/ 	.byte	0x04, 0x28
        /*0332*/ 	.short	(.L_673 - .L_672)


	//   ....[0]....
.L_672:
        /*0334*/ 	.word	0x00001ae0


	//   ....[1]....
        /*0338*/ 	.word	0x00001b10


	//   ....[2]....
        /*033c*/ 	.word	0x000022d0


	//   ....[3]....
        /*0340*/ 	.word	0x00002300


	//   ....[4]....
        /*0344*/ 	.word	0x00002330


	//   ....[5]....
        /*0348*/ 	.word	0x00002340


	//   ....[6]....
        /*034c*/ 	.word	0x00002370


	//   ....[7]....
        /*0350*/ 	.word	0x00002380


	//   ....[8]....
        /*0354*/ 	.word	0x000023b0


	//   ....[9]....
        /*0358*/ 	.word	0x000023c0


	//   ....[10]....
        /*035c*/ 	.word	0x000041e0


	//   ....[11]....
        /*0360*/ 	.word	0x00004210


	//   ....[12]....
        /*0364*/ 	.word	0x00004250


	//   ....[13]....
        /*0368*/ 	.word	0x00004260


	//   ....[14]....
        /*036c*/ 	.word	0x00004290


	//   ....[15]....
        /*0370*/ 	.word	0x000042a0


	//   ....[16]....
        /*0374*/ 	.word	0x000042d0


	//   ....[17]....
        /*0378*/ 	.word	0x000042e0


	//   ....[18]....
        /*037c*/ 	.word	0x000044b0


	//   ....[19]....
        /*0380*/ 	.word	0x000044d0


	//   ....[20]....
        /*0384*/ 	.word	0x00004510


	//   ....[21]....
        /*0388*/ 	.word	0x00004520


	//   ....[22]....
        /*038c*/ 	.word	0x00004550


	//   ....[23]....
        /*0390*/ 	.word	0x00004560


	//   ....[24]....
        /*0394*/ 	.word	0x00004590


	//   ....[25]....
        /*0398*/ 	.word	0x000045a0


	//   ....[26]....
        /*039c*/ 	.word	0x00004700


	//   ....[27]....
        /*03a0*/ 	.word	0x00004730


	//   ....[28]....
        /*03a4*/ 	.word	0x00004770


	//   ....[29]....
        /*03a8*/ 	.word	0x00004780


	//   ....[30]....
        /*03ac*/ 	.word	0x000047b0


	//   ....[31]....
        /*03b0*/ 	.word	0x000047c0


	//   ....[32]....
        /*03b4*/ 	.word	0x000047f0


	//   ....[33]....
        /*03b8*/ 	.word	0x00004800


	//   ....[34]....
        /*03bc*/ 	.word	0x00004a80


	//   ....[35]....
        /*03c0*/ 	.word	0x00004a90


	//   ....[36]....
        /*03c4*/ 	.word	0x00004aa0


	//   ....[37]....
        /*03c8*/ 	.word	0x00004ab0


	//   ....[38]....
        /*03cc*/ 	.word	0x00004b10


	//   ....[39]....
        /*03d0*/ 	.word	0x00004b40


	//   ....[40]....
        /*03d4*/ 	.word	0x00004b50


	//   ....[41]....
        /*03d8*/ 	.word	0x00004b60


	//   ....[42]....
        /*03dc*/ 	.word	0x00004b90


	//   ....[43]....
        /*03e0*/ 	.word	0x00004bc0


	//   ....[44]....
        /*03e4*/ 	.word	0x00004be0


	//   ....[45]....
        /*03e8*/ 	.word	0x00004bf0


	//   ....[46]....
        /*03ec*/ 	.word	0x00004c30


	//   ....[47]....
        /*03f0*/ 	.word	0x00004c60


	//   ....[48]....
        /*03f4*/ 	.word	0x00004c70


	//   ....[49]....
        /*03f8*/ 	.word	0x00004c80


	//   ....[50]....
        /*03fc*/ 	.word	0x00004eb0


	//   ....[51]....
        /*0400*/ 	.word	0x00004ee0


	//   ....[52]....
        /*0404*/ 	.word	0x00004f00


	//   ....[53]....
        /*0408*/ 	.word	0x00004f20


	//   ....[54]....
        /*040c*/ 	.word	0x00004f40


	//   ....[55]....
        /*0410*/ 	.word	0x00004f50


	//   ....[56]....
        /*0414*/ 	.word	0x00004fa0


	//   ....[57]....
        /*0418*/ 	.word	0x00005030


	//   ....[58]....
        /*041c*/ 	.word	0x00005080


	//   ....[59]....
        /*0420*/ 	.word	0x00005090


	//   ....[60]....
        /*0424*/ 	.word	0x00005100


	//   ....[61]....
        /*0428*/ 	.word	0x00005130


	//   ....[62]....
        /*042c*/ 	.word	0x00005140


	//   ....[63]....
        /*0430*/ 	.word	0x00005170


	//   ....[64]....
        /*0434*/ 	.word	0x00005190


	//   ....[65]....
        /*0438*/ 	.word	0x000051c0


	//   ....[66]....
        /*043c*/ 	.word	0x000052c0


	//   ....[67]....
        /*0440*/ 	.word	0x00005310


	//   ....[68]....
        /*0444*/ 	.word	0x00005370


	//   ....[69]....
        /*0448*/ 	.word	0x000053d0


	//   ....[70]....
        /*044c*/ 	.word	0x00005430


	//   ....[71]....
        /*0450*/ 	.word	0x00005490


	//   ....[72]....
        /*0454*/ 	.word	0x000054f0


	//   ....[73]....
        /*0458*/ 	.word	0x00005550


	//   ....[74]....
        /*045c*/ 	.word	0x000055e0


	//   ....[75]....
        /*0460*/ 	.word	0x00005670


	//   ....[76]....
        /*0464*/ 	.word	0x000056d0


	//   ....[77]....
        /*0468*/ 	.word	0x00005730


	//   ....[78]....
        /*046c*/ 	.word	0x00005790


	//   ....[79]....
        /*0470*/ 	.word	0x000057f0


	//   ....[80]....
        /*0474*/ 	.word	0x00005850


	//   ....[81]....
        /*0478*/ 	.word	0x000058b0


	//   ....[82]....
        /*047c*/ 	.word	0x00005940


	//   ....[83]....
        /*0480*/ 	.word	0x000059d0


	//   ....[84]....
        /*0484*/ 	.word	0x00005a30


	//   ....[85]....
        /*0488*/ 	.word	0x00005a90


	//   ....[86]....
        /*048c*/ 	.word	0x00005af0


	//   ....[87]....
        /*0490*/ 	.word	0x00005b50


	//   ....[88]....
        /*0494*/ 	.word	0x00005bb0


	//   ....[89]....
        /*0498*/ 	.word	0x00005c10


	//   ....[90]....
        /*049c*/ 	.word	0x00005ca0


	//   ....[91]....
        /*04a0*/ 	.word	0x00005d60


	//   ....[92]....
        /*04a4*/ 	.word	0x00005dc0


	//   ....[93]....
        /*04a8*/ 	.word	0x00005e20


	//   ....[94]....
        /*04ac*/ 	.word	0x00005e90


	//   ....[95]....
        /*04b0*/ 	.word	0x00005ef0


	//   ....[96]....
        /*04b4*/ 	.word	0x00005f60


	//   ....[97]....
        /*04b8*/ 	.word	0x00005fd0


	//   ....[98]....
        /*04bc*/ 	.word	0x000060d0


	//   ....[99]....
        /*04c0*/ 	.word	0x00006120


	//   ....[100]....
        /*04c4*/ 	.word	0x00006190


	//   ....[101]....
        /*04c8*/ 	.word	0x000061e0


	//   ....[102]....
        /*04cc*/ 	.word	0x00006250


	//   ....[103]....
        /*04d0*/ 	.word	0x000062b0


	//   ....[104]....
        /*04d4*/ 	.word	0x00006320


	//   ....[105]....
        /*04d8*/ 	.word	0x00006370


	//   ....[106]....
        /*04dc*/ 	.word	0x00006560


	//   ....[107]....
        /*04e0*/ 	.word	0x000065b0


	//   ....[108]....
        /*04e4*/ 	.word	0x00006610


	//   ....[109]....
        /*04e8*/ 	.word	0x00006660


	//   ....[110]....
        /*04ec*/ 	.word	0x000066c0


	//   ....[111]....
        /*04f0*/ 	.word	0x00006780


	//   ....[112]....
        /*04f4*/ 	.word	0x000067e0


	//   ....[113]....
        /*04f8*/ 	.word	0x00006870


	//   ....[114]....
        /*04fc*/ 	.word	0x00006950


	//   ....[115]....
        /*0500*/ 	.word	0x000069a0


	//   ....[116]....
        /*0504*/ 	.word	0x00006a10


	//   ....[117]....
        /*0508*/ 	.word	0x00006a70


	//   ....[118]....
        /*050c*/ 	.word	0x00006ae0


	//   ....[119]....
        /*0510*/ 	.word	0x00006b40


	//   ....[120]....
        /*0514*/ 	.word	0x00006bb0


	//   ....[121]....
        /*0518*/ 	.word	0x00006c10


	//----- nvinfo : EIATTR_EXIT_INSTR_OFFSETS
	.align		4
.L_673:
        /*051c*/ 	.byte	0x04, 0x1c
        /*051e*/ 	.short	(.L_675 - .L_674)


	//   ....[0]....
.L_674:
        /*0520*/ 	.word	0x00003180


	//   ....[1]....
        /*0524*/ 	.word	0x00005270


	//----- nvinfo : EIATTR_MAX_THREADS
	.align		4
.L_675:
        /*0528*/ 	.byte	0x04, 0x05
        /*052a*/ 	.short	(.L_677 - .L_676)
.L_676:
        /*052c*/ 	.word	0x000001e0
        /*0530*/ 	.word	0x00000001
        /*0534*/ 	.word	0x00000001


	//----- nvinfo : EIATTR_CRS_STACK_SIZE
	.align		4
.L_677:
        /*0538*/ 	.byte	0x04, 0x1e
        /*053a*/ 	.short	(.L_679 - .L_678)
.L_678:
        /*053c*/ 	.word	0x00000000


	//----- nvinfo : EIATTR_CBANK_PARAM_SIZE
	.align		4
.L_679:
        /*0540*/ 	.byte	0x03, 0x19
        /*0542*/ 	.short	0x0060


	//----- nvinfo : EIATTR_PARAM_CBANK
	.align		4
        /*0544*/ 	.byte	0x04, 0x0a
        /*0546*/ 	.short	(.L_681 - .L_680)
	.align		4
.L_680:
        /*0548*/ 	.word	index@(.nv.constant0._ZN13group_norm_v218gn_bwd_cuda_kernelI13__nv_bfloat16Li480ELi3ELi16ELi60ELi4096ELb1ELb1ELi32ELi960ELi960ELi4ELb1ELi2ELb1ELb0ELNS_15WgradSyncMethodE3ENS_16CompileConditionILi900EEEEEvPT_S6_S6_PKS5_S8_S8_S8_PKfflPfPj)
        /*054c*/ 	.short	0x0210
        /*054e*/ 	.short	0x0060


	//----- nvinfo : EIATTR_SW_WAR
	.align		4
.L_681:
        /*0550*/ 	.byte	0x04, 0x36
        /*0552*/ 	.short	(.L_683 - .L_682)
.L_682:
        /*0554*/ 	.word	0x00000008
.L_683:


//--------------------- .nv.info._ZN13group_norm_v218gn_bwd_cuda_kernelI13__nv_bfloat16Li480ELi3ELi16ELi60ELi4096ELb1ELb1ELi64ELi960ELi960ELi4ELb1ELi5ELb1ELb0ELNS_15WgradSyncMethodE3ENS_16CompileConditionILi900EEEEEvPT_S6_S6_PKS5_S8_S8_S8_PKfflPfPj --------------------------
	.section	.nv.info._ZN13group_norm_v218gn_bwd_cuda_kernelI13__nv_bfloat16Li480ELi3ELi16ELi60ELi4096ELb1ELb1ELi64ELi960ELi960ELi4ELb1ELi5ELb1ELb0ELNS_15WgradSyncMethodE3ENS_16CompileConditionILi900EEEEEvPT_S6_S6_PKS5_S8_S8_S8_PKfflPfPj,"",@"SHT_CUDA_INFO"
	.sectionflags	@""
	.align	4


	//----- nvinfo : EIATTR_CUDA_API_VERSION
	.align		4
        /*0000*/ 	.byte	0x04, 0x37
        /*0002*/ 	.short	(.L_685 - .L_684)
.L_684:
        /*0004*/ 	.word	0x00000082


	//----- nvinfo : EIATTR_KPARAM_INFO
	.align		4
.L_685:
        /*0008*/ 	.byte	0x04, 0x17
        /*000a*/ 	.short	(.L_687 - .L_686)
.L_686:
        /*000c*/ 	.word	0x00000000
        /*0010*/ 	.short	0x000b
        /*0012*/ 	.short	0x0058
        /*0014*/ 	.byte	0x00, 0xf0, 0x21, 0x00


	//----- nvinfo : EIATTR_KPARAM_INFO
	.align		4
.L_687:
        /*0018*/ 	.byte	0x04, 0x17
        /*001a*/ 	.short	(.L_689 - .L_688)
.L_688:
        /*001c*/ 	.word	0x00000000
        /*0020*/ 	.short	0x000a
        /*0022*/ 	.short	0x0050
        /*0024*/ 	.byte	0x00, 0xf0, 0x21, 0x00


	//----- nvinfo : EIATTR_KPARAM_INFO
	.align		4
.L_689:
        /*0028*/ 	.byte	0x04, 0x17
        /*002a*/ 	.short	(.L_691 - .L_690)
.L_690:
        /*002c*/ 	.word	0x00000000
        /*0030*/ 	.short	0x0009
        /*0032*/ 	.short	0x0048
        /*0034*/ 	.byte	0x00, 0xf0, 0x21, 0x00


	//----- nvinfo : EIATTR_KPARAM_INFO
	.align		4
.L_691:
        /*0038*/ 	.byte	0x04, 0x17
        /*003a*/ 	.short	(.L_693 - .L_692)
.L_692:
        /*003c*/ 	.word	0x00000000
        /*0040*/ 	.short	0x0008
        /*0042*/ 	.short	0x0040
        /*0044*/ 	.byte	0x00, 0xf0, 0x11, 0x00


	//----- nvinfo : EIATTR_KPARAM_INFO
	.align		4
.L_693:
        /*0048*/ 	.byte	0x04, 0x17
        /*004a*/ 	.short	(.L_695 - .L_694)
.L_694:
        /*004c*/ 	.word	0x00000000
        /*0050*/ 	.short	0x0007
        /*0052*/ 	.short	0x0038
        /*0054*/ 	.byte	0x00, 0xf0, 0x21, 0x00


	//----- nvinfo : EIATTR_KPARAM_INFO
	.align		4
.L_695:
        /*0058*/ 	.byte	0x04, 0x17
        /*005a*/ 	.short	(.L_697 - .L_696)
.L_696:
        /*005c*/ 	.word	0x00000000
        /*0060*/ 	.short	0x0006
        /*0062*/ 	.short	0x0030
        /*0064*/ 	.byte	0x00, 0xf0, 0x21, 0x00


	//----- nvinfo : EIATTR_KPARAM_INFO
	.align		4
.L_697:
        /*0068*/ 	.byte	0x04, 0x17
        /*006a*/ 	.short	(.L_699 - .L_698)
.L_698:
        /*006c*/ 	.word	0x00000000
        /*0070*/ 	.short	0x0005
        /*0072*/ 	.short	0x0028
        /*0074*/ 	.byte	0x00, 0xf0, 0x21, 0x00


	//----- nvinfo : EIATTR_KPARAM_INFO
	.align		4
.L_699:
        /*0078*/ 	.byte	0x04, 0x17
        /*007a*/ 	.short	(.L_701 - .L_700)
.L_700:
        /*007c*/ 	.word	0x00000000
        /*0080*/ 	.short	0x0004
        /*0082*/ 	.short	0x0020
        /*0084*/ 	.byte	0x00, 0xf0, 0x21, 0x00


	//----- nvinfo : EIATTR_KPARAM_INFO
	.align		4
.L_701:
        /*0088*/ 	.byte	0x04, 0x17
        /*008a*/ 	.short	(.L_703 - .L_702)
.L_702:
        /*008c*/ 	.word	0x00000000
        /*0090*/ 	.short	0x0003
        /*0092*/ 	.short	0x0018
        /*0094*/ 	.byte	0x00, 0xf0, 0x21, 0x00


	//----- nvinfo : EIATTR_KPARAM_INFO
	.align		4
.L_703:
        /*0098*/ 	.byte	0x04, 0x17
        /*009a*/ 	.short	(.L_705 - .L_704)
.L_704:
        /*009c*/ 	.word	0x00000000
        /*00a0*/ 	.short	0x0002
        /*00a2*/ 	.short	0x0010
        /*00a4*/ 	.byte	0x00, 0xf0, 0x21, 0x00


	//----- nvinfo : EIATTR_KPARAM_INFO
	.align		4
.L_705:
        /*00a8*/ 	.byte	0x04, 0x17
        /*00aa*/ 	.short	(.L_707 - .L_706)
.L_706:
        /*00ac*/ 	.word	0x00000000
        /*00b0*/ 	.short	0x0001
        /*00b2*/ 	.short	0x0008
        /*00b4*/ 	.byte	0x00, 0xf0, 0x21, 0x00


	//----- nvinfo : EIATTR_KPARAM_INFO
	.align		4
.L_707:
        /*00b8*/ 	.byte	0x04, 0x17
        /*00ba*/ 	.short	(.L_709 - .L_708)
.L_708:
        /*00bc*/ 	.word	0x00000000
        /*00c0*/ 	.short	0x0000
        /*00c2*/ 	.short	0x0000
        /*00c4*/ 	.byte	0x00, 0xf0, 0x21, 0x00


	//----- nvinfo : EIATTR_SPARSE_MMA_MASK
	.align		4
.L_709:
        /*00c8*/ 	.byte	0x03, 0x50
        /*00ca*/ 	.short	0x0000


	//----- nvinfo : EIATTR_MAXREG_COUNT
	.align		4
        /*00cc*/ 	.byte	0x03, 0x1b
        /*00ce*/ 	.short	0x0028


	//----- nvinfo : EIATTR_NUM_BARRIERS
	.align		4
        /*00d0*/ 	.byte	0x02, 0x4c
        /*00d2*/ 	.byte	0x01
	.zero		1


	//----- nvinfo : EIATTR_ANNOTATIONS
	.align		4
        /*00d4*/ 	.byte	0x04, 0x55
        /*00d6*/ 	.short	(.L_711 - .L_710)


	//   ....[0]....
.L_710:
        /* <DEDUP_REMOVED lines=8> */


	//----- nvinfo : EIATTR_MERCURY_ISA_VERSION
	.align		4
.L_711:
        /*0140*/ 	.byte	0x03, 0x5f
        /*0142*/ 	.short	0x0101


	//----- nvinfo : EIATTR_COOP_GROUP_MASK_REGIDS
	.align		4
        /*0144*/ 	.byte	0x04, 0x29
        /*0146*/ 	.short	(.L_713 - .L_712)


	//   ....[0]....
.L_712:
        /*0148*/ 	.word	0xffffffff


	//   ....[1]....
        /*014c*/ 	.word	0xffffffff


	//   ....[2]....
        /*0150*/ 	.word	0xffffffff


	//   ....[3]....
        /*0154*/ 	.word	0xffffffff


	//   ....[4]....
        /*0158*/ 	.word	0xffffffff


	//   ....[5]....
        /*015c*/ 	.word	0xffffffff


	//   ....[6]....
        /*0160*/ 	.word	0xffffffff


	//   ....[7]....
        /*0164*/ 	.word	0xffffffff


	//   ....[8]....
        /*0168*/ 	.word	0xffffffff


	//   ....[9]....
        /*016c*/ 	.word	0xffffffff


	//   ....[10]....
        /*0170*/ 	.word	0x05000010


	//   ....[11]....
        /*0174*/ 	.word	0x0500000f


	//   ....[12]....
        /*0178*/ 	.word	0x05000013


	//   ....[13]....
        /*017c*/ 	.word	0x0500000c


	//   ....[14]....
        /*0180*/ 	.word	0x05000017


	//   ....[15]....
        /*0184*/ 	.word	0x05000010


	//   ....[16]....
        /*0188*/ 	.word	0x05000011


	//   ....[17]....
        /*018c*/ 	.word	0x05000015


	//   ....[18]....
        /*0190*/ 	.word	0x05000012


	//   ....[19]....
        /*0194*/ 	.word	0x05000013


	//   ....[20]....
        /*0198*/ 	.word	0x05000019


	//   ....[21]....
        /*019c*/ 	.word	0x05000014


	//   ....[22]....
        /*01a0*/ 	.word	0x05000024


	//   ....[23]....
        /*01a4*/ 	.word	0x05000018


	//   ....[24]....
        /*01a8*/ 	.word	0x05000011


	//   ....[25]....
        /*01ac*/ 	.word	0x05000019


	//   ....[26]....
        /*01b0*/ 	.word	0x05000012


	//   ....[27]....
        /*01b4*/ 	.word	0x05000013


	//   ....[28]....
        /*01b8*/ 	.word	0x05000019


	//   ....[29]....
        /*01bc*/ 	.word	0x05000014


	//   ....[30]....
        /*01c0*/ 	.word	0x05000024


	//   ....[31]....
        /*01c4*/ 	.word	0x05000018


	//   ....[32]....
        /*01c8*/ 	.word	0x05000011


	//   ....[33]....
        /*01cc*/ 	.word	0x05000019


	//   ....[34]....
        /*01d0*/ 	.word	0x05000016


	//   ....[35]....
        /*01d4*/ 	.word	0x05000013


	//   ....[36]....
        /*01d8*/ 	.word	0x05000018


	//   ....[37]....
        /*01dc*/ 	.word	0x05000012


	//   ....[38]....
        /*01e0*/ 	.word	0x05000014


	//   ....[39]....
        /*01e4*/ 	.word	0x05000024


	//   ....[40]....
        /*01e8*/ 	.word	0x05000016


	//   ....[41]....
        /*01ec*/ 	.word	0x05000019


	//   ....[42]....
        /*01f0*/ 	.word	0x05000011


	//   ....[43]....
        /*01f4*/ 	.word	0x05000018


	//   ....[44]....
        /*01f8*/ 	.word	0x0500000f


	//   ....[45]....
        /*01fc*/ 	.word	0x05000012


	//   ....[46]....
        /*0200*/ 	.word	0x05000019


	//   ....[47]....
        /*0204*/ 	.word	0x05000024


	//   ....[48]....
        /*0208*/ 	.word	0x05000013


	//   ....[49]....
        /*020c*/ 	.word	0x05000014


	//   ....[50]....
        /*0210*/ 	.word	0x05000013


	//   ....[51]....
        /*0214*/ 	.word	0x05000019


	//   ....[52]....
        /*0218*/ 	.word	0x05000014


	//   ....[53]....
        /*021c*/ 	.word	0x05000013


	//   ....[54]....
        /*0220*/ 	.word	0x05000012


	//   ....[55]....
        /*0224*/ 	.word	0x05000019


	//   ....[56]....
        /*0228*/ 	.word	0x05000011


	//   ....[57]....
        /*022c*/ 	.word	0x05000012


	//   ....[58]....
        /*0230*/ 	.word	0x05000013


	//   ....[59]....
        /*0234*/ 	.word	0x05000014


	//   ....[60]....
        /*0238*/ 	.word	0x05000019


	//   ....[61]....
        /*023c*/ 	.word	0x05000012


	//   ....[62]....
        /*0240*/ 	.word	0x05000011


	//   ....[63]....
        /*0244*/ 	.word	0x05000024


	//   ....[64]....
        /*0248*/ 	.word	0x05000013


	//   ....[65]....
        /*024c*/ 	.word	0x05000017


	//   ....[66]....
        /*0250*/ 	.word	0x05000014


	//   ....[67]....
        /*0254*/ 	.word	0x05000014


	//   ....[68]....
        /*0258*/ 	.word	0x05000014


	//   ....[69]....
        /*025c*/ 	.word	0x05000014


	//   ....[70]....
        /*0260*/ 	.word	0x05000014


	//   ....[71]....
        /*0264*/ 	.word	0x05000014


	//   ....[72]....
        /*0268*/ 	.word	0x05000014


	//   ....[73]....
        /*026c*/ 	.word	0x05000014


	//   ....[74]....
        /*0270*/ 	.word	0x05000014


	//   ....[75]....
        /*0274*/ 	.word	0x05000014


	//   ....[76]....
        /*0278*/ 	.word	0x05000014


	//   ....[77]....
        /*027c*/ 	.word	0x05000014


	//   ....[78]....
        /*0280*/ 	.word	0x05000014


	//   ....[79]....
        /*0284*/ 	.word	0x05000014


	//   ....[80]....
        /*0288*/ 	.word	0x05000014


	//   ....[81]....
        /*028c*/ 	.word	0x05000014


	//   ....[82]....
        /*0290*/ 	.word	0x05000014


	//   ....[83]....
        /*0294*/ 	.word	0x05000014


	//   ....[84]....
        /*0298*/ 	.word	0x05000014


	//   ....[85]....
        /*029c*/ 	.word	0x05000014


	//   ....[86]....
        /*02a0*/ 	.word	0x05000014


	//   ....[87]....
        /*02a4*/ 	.word	0x05000014


	//   ....[88]....
        /*02a8*/ 	.word	0x05000014


	//   ....[89]....
        /*02ac*/ 	.word	0x05000014


	//   ....[90]....
        /*02b0*/ 	.word	0x05000014


	//   ....[91]....
        /*02b4*/ 	.word	0x05000014


	//   ....[92]....
        /*02b8*/ 	.word	0x05000014


	//   ....[93]....
        /*02bc*/ 	.word	0x05000014


	//   ....[94]....
        /*02c0*/ 	.word	0x05000014


	//   ....[95]....
        /*02c4*/ 	.word	0x05000014


	//   ....[96]....
        /*02c8*/ 	.word	0x05000014


	//   ....[97]....
        /*02cc*/ 	.word	0x05000014


	//   ....[98]....
        /*02d0*/ 	.word	0x05000014


	//   ....[99]....
        /*02d4*/ 	.word	0x05000014


	//   ....[100]....
        /*02d8*/ 	.word	0x05000014


	//   ....[101]....
        /*02dc*/ 	.word	0x05000014


	//   ....[102]....
        /*02e0*/ 	.word	0x05000014


	//   ....[103]....
        /*02e4*/ 	.word	0x05000014


	//   ....[104]....
        /*02e8*/ 	.word	0x05000014


	//   ....[105]....
        /*02ec*/ 	.word	0x05000014


	//   ....[106]....
        /*02f0*/ 	.word	0x05000014


	//   ....[107]....
        /*02f4*/ 	.word	0x05000014


	//   ....[108]....
        /*02f8*/ 	.word	0x05000014


	//   ....[109]....
        /*02fc*/ 	.word	0x05000014


	//   ....[110]....
        /*0300*/ 	.word	0x05000014


	//   ....[111]....
        /*0304*/ 	.word	0x05000014


	//   ....[112]....
        /*0308*/ 	.word	0x05000014


	//   ....[113]....
        /*030c*/ 	.word	0x05000014


	//   ....[114]....
        /*0310*/ 	.word	0x05000014


	//   ....[115]....
        /*0314*/ 	.word	0x05000014


	//   ....[116]....
        /*0318*/ 	.word	0x05000014


	//   ....[117]....
        /*031c*/ 	.word	0x05000014


	//   ....[118]....
        /*0320*/ 	.word	0x05000014


	//   ....[119]....
        /*0324*/ 	.word	0x05000014


	//   ....[120]....
        /*0328*/ 	.word	0x05000014


	//   ....[121]....
        /*032c*/ 	.word	0x05000014


	//----- nvinfo : EIATTR_COOP_GROUP_INSTR_OFFSETS
	.align		4
.L_713:
        /*0330*/ 	.byte	0x04, 0x28
        /*0332*/ 	.short	(.L_715 - .L_714)


	//   ....[0]....
.L_714:
        /*0334*/ 	.word	0x00001ae0


	//   ....[1]....
        /*0338*/ 	.word	0x00001b10


	//   ....[2]....
        /*033c*/ 	.word	0x00002190


	//   ....[3]....
        /*0340*/ 	.word	0x000021c0


	//   ....[4]....
        /*0344*/ 	.word	0x000021f0


	//   ....[5]....
        /*0348*/ 	.word	0x00002200


	//   ....[6]....
        /*034c*/ 	.word	0x00002230


	//   ....[7]....
        /*0350*/ 	.word	0x00002240


	//   ....[8]....
        /*0354*/ 	.word	0x00002270


	//   ....[9]....
        /*0358*/ 	.word	0x00002280


	//   ....[10]....
        /*035c*/ 	.word	0x000040b0


	//   ....[11]....
        /*0360*/ 	.word	0x000040d0


	//   ....[12]....
        /*0364*/ 	.word	0x00004110


	//   ....[13]....
        /*0368*/ 	.word	0x00004120


	//   ....[14]....
        /*036c*/ 	.word	0x00004150


	//   ....[15]....
        /*0370*/ 	.word	0x00004160


	//   ....[16]....
        /*0374*/ 	.word	0x00004190


	//   ....[17]....
        /*0378*/ 	.word	0x000041a0


	//   ....[18]....
        /*037c*/ 	.word	0x00004360


	//   ....[19]....
        /*0380*/ 	.word	0x00004390


	//   ....[20]....
        /*0384*/ 	.word	0x000043d0


	//   ....[21]....
        /*0388*/ 	.word	0x000043e0


	//   ....[22]....
        /*038c*/ 	.word	0x00004410


	//   ....[23]....
        /*0390*/ 	.word	0x00004420


	//   ....[24]....
        /*0394*/ 	.word	0x00004450


	//   ....[25]....
        /*0398*/ 	.word	0x00004460


	//   ....[26]....
        /*039c*/ 	.word	0x000045d0


	//   ....[27]....
        /*03a0*/ 	.word	0x000045f0


	//   ....[28]....
        /*03a4*/ 	.word	0x00004630


	//   ....[29]....
        /*03a8*/ 	.word	0x00004640


	//   ....[30]....
        /*03ac*/ 	.word	0x00004670


	//   ....[31]....
        /*03b0*/ 	.word	0x00004680


	//   ....[32]....
        /*03b4*/ 	.word	0x000046b0


	//   ....[33]....
        /*03b8*/ 	.word	0x000046c0


	//   ....[34]....
        /*03bc*/ 	.word	0x00004940


	//   ....[35]....
        /*03c0*/ 	.word	0x00004950


	//   ....[36]....
        /*03c4*/ 	.word	0x00004960


	//   ....[37]....
        /*03c8*/ 	.word	0x00004970


	//   ....[38]....
        /*03cc*/ 	.word	0x000049d0


	//   ....[39]....
        /*03d0*/ 	.word	0x00004a00


	//   ....[40]....
        /*03d4*/ 	.word	0x00004a10


	//   ....[41]....
        /*03d8*/ 	.word	0x00004a20


	//   ....[42]....
        /*03dc*/ 	.word	0x00004a50


	//   ....[43]....
        /*03e0*/ 	.word	0x00004a80


	//   ....[44]....
        /*03e4*/ 	.word	0x00004aa0


	//   ....[45]....
        /*03e8*/ 	.word	0x00004ab0


	//   ....[46]....
        /*03ec*/ 	.word	0x00004af0


	//   ....[47]....
        /*03f0*/ 	.word	0x00004b20


	//   ....[48]....
        /*03f4*/ 	.word	0x00004b30


	//   ....[49]....
        /*03f8*/ 	.word	0x00004b40


	//   ....[50]....
        /*03fc*/ 	.word	0x00004d70


	//   ....[51]....
        /*0400*/ 	.word	0x00004da0


	//   ....[52]....
        /*0404*/ 	.word	0x00004dc0


	//   ....[53]....
        /*0408*/ 	.word	0x00004de0


	//   ....[54]....
        /*040c*/ 	.word	0x00004e00


	//   ....[55]....
        /*0410*/ 	.word	0x00004e10


	//   ....[56]....
        /*0414*/ 	.word	0x00004e60


	//   ....[57]....
        /*0418*/ 	.word	0x00004ef0


	//   ....[58]....
        /*041c*/ 	.word	0x00004f40


	//   ....[59]....
        /*0420*/ 	.word	0x00004f50


	//   ....[60]....
        /*0424*/ 	.word	0x00004fc0


	//   ....[61]....
        /*0428*/ 	.word	0x00004ff0


	//   ....[62]....
        /*042c*/ 	.word	0x00005000


	//   ....[63]....
        /*0430*/ 	.word	0x00005030


	//   ....[64]....
        /*0434*/ 	.word	0x00005050


	//   ....[65]....
        /*0438*/ 	.word	0x00005080


	//   ....[66]....
        /*043c*/ 	.word	0x00005180


	//   ....[67]....
        /*0440*/ 	.word	0x000051d0


	//   ....[68]....
        /*0444*/ 	.word	0x00005230


	//   ....[69]....
        /*0448*/ 	.word	0x00005290


	//   ....[70]....
        /*044c*/ 	.word	0x000052f0


	//   ....[71]....
        /*0450*/ 	.word	0x00005350


	//   ....[72]....
        /*0454*/ 	.word	0x000053b0


	//   ....[73]....
        /*0458*/ 	.word	0x00005410


	//   ....[74]....
        /*045c*/ 	.word	0x000054a0


	//   ....[75]....
        /*0460*/ 	.word	0x00005530


	//   ....[76]....
        /*0464*/ 	.word	0x00005590


	//   ....[77]....
        /*0468*/ 	.word	0x000055f0


	//   ....[78]....
        /*046c*/ 	.word	0x00005650


	//   ....[79]....
        /*0470*/ 	.word	0x000056b0


	//   ....[80]....
        /*0474*/ 	.word	0x00005710


	//   ....[81]....
        /*0478*/ 	.word	0x00005770


	//   ....[82]....
        /*047c*/ 	.word	0x00005800


	//   ....[83]....
        /*0480*/ 	.word	0x00005890


	//   ....[84]....
        /*0484*/ 	.word	0x000058f0


	//   ....[85]....
        /*0488*/ 	.word	0x00005950


	//   ....[86]....
        /*048c*/ 	.word	0x000059b0


	//   ....[87]....
        /*0490*/ 	.word	0x00005a10


	//   ....[88]....
        /*0494*/ 	.word	0x00005a70


	//   ....[89]....
        /*0498*/ 	.word	0x00005ad0


	//   ....[90]....
        /*049c*/ 	.word	0x00005b60


	//   ....[91]....
        /*04a0*/ 	.word	0x00005c20


	//   ....[92]....
        /*04a4*/ 	.word	0x00005c80


	//   ....[93]....
        /*04a8*/ 	.word	0x00005ce0


	//   ....[94]....
        /*04ac*/ 	.word	0x00005d50


	//   ....[95]....
        /*04b0*/ 	.word	0x00005db0


	//   ....[96]....
        /*04b4*/ 	.word	0x00005e20


	//   ....[97]....
        /*04b8*/ 	.word	0x00005e90


	//   ....[98]....
        /*04bc*/ 	.word	0x00005f90


	//   ....[99]....
        /*04c0*/ 	.word	0x00005fe0


	//   ....[100]....
        /*04c4*/ 	.word	0x00006050


	//   ....[101]....
        /*04c8*/ 	.word	0x000060a0


	//   ....[102]....
        /*04cc*/ 	.word	0x00006110


	//   ....[103]....
        /*04d0*/ 	.word	0x00006170


	//   ....[104]....
        /*04d4*/ 	.word	0x000061e0


	//   ....[105]....
        /*04d8*/ 	.word	0x00006230


	//   ....[106]....
        /*04dc*/ 	.word	0x00006420


	//   ....[107]....
        /*04e0*/ 	.word	0x00006470


	//   ....[108]....
        /*04e4*/ 	.word	0x000064d0


	//   ....[109]....
        /*04e8*/ 	.word	0x00006520


	//   ....[110]....
        /*04ec*/ 	.word	0x00006580


	//   ....[111]....
        /*04f0*/ 	.word	0x00006640


	//   ....[112]....
        /*04f4*/ 	.word	0x000066a0


	//   ....[113]....
        /*04f8*/ 	.word	0x00006730


	//   ....[114]....
        /*04fc*/ 	.word	0x00006810


	//   ....[115]....
        /*0500*/ 	.word	0x00006860


	//   ....[116]....
        /*0504*/ 	.word	0x000068d0


	//   ....[117]....
        /*0508*/ 	.word	0x00006930


	//   ....[118]....
        /*050c*/ 	.word	0x000069a0


	//   ....[119]....
        /*0510*/ 	.word	0x00006a00


	//   ....[120]....
        /*0514*/ 	.word	0x00006a70


	//   ....[121]....
        /*0518*/ 	.word	0x00006ad0


	//----- nvinfo : EIATTR_EXIT_INSTR_OFFSETS
	.align		4
.L_715:
        /*051c*/ 	.byte	0x04, 0x1c
        /*051e*/ 	.short	(.L_717 - .L_716)


	//   ....[0]....
.L_716:
        /*0520*/ 	.word	0x00003040


	//   ....[1]....
        /*0524*/ 	.word	0x00005130


	//----- nvinfo : EIATTR_MAX_THREADS
	.align		4
.L_717:
        /*0528*/ 	.byte	0x04, 0x05
        /*052a*/ 	.short	(.L_719 - .L_718)
.L_718:
        /*052c*/ 	.word	0x000001e0
        /*0530*/ 	.word	0x00000001
        /*0534*/ 	.word	0x00000001


	//----- nvinfo : EIATTR_CRS_STACK_SIZE
	.align		4
.L_719:
        /*0538*/ 	.byte	0x04, 0x1e
        /*053a*/ 	.short	(.L_721 - .L_720)
.L_720:
        /*053c*/ 	.word	0x00000000


	//----- nvinfo : EIATTR_CBANK_PARAM_SIZE
	.align		4
.L_721:
        /*0540*/ 	.byte	0x03, 0x19
        /*0542*/ 	.short	0x0060


	//----- nvinfo : EIATTR_PARAM_CBANK
	.align		4
        /*0544*/ 	.byte	0x04, 0x0a
        /*0546*/ 	.short	(.L_723 - .L_722)
	.align		4
.L_722:
        /*0548*/ 	.word	index@(.nv.constant0._ZN13group_norm_v218gn_bwd_cuda_kernelI13__nv_bfloat16Li480ELi3ELi16ELi60ELi4096ELb1ELb1ELi64ELi960ELi960ELi4ELb1ELi5ELb1ELb0ELNS_15WgradSyncMethodE3ENS_16CompileConditionILi900EEEEEvPT_S6_S6_PKS5_S8_S8_S8_PKfflPfPj)
        /*054c*/ 	.short	0x0210
        /*054e*/ 	.short	0x0060


	//----- nvinfo : EIATTR_SW_WAR
	.align		4
.L_723:
        /*0550*/ 	.byte	0x04, 0x36
        /*0552*/ 	.short	(.L_725 - .L_724)
.L_724:
        /*0554*/ 	.word	0x00000008
.L_725:


//--------------------- .nv.info._ZN13group_norm_v218gn_bwd_cuda_kernelI13__nv_bfloat16Li480ELi3ELi16ELi60ELi4096ELb1ELb1ELi128ELi960ELi960ELi4ELb1ELi10ELb1ELb0ELNS_15WgradSyncMethodE3ENS_16CompileConditionILi900EEEEEvPT_S6_S6_PKS5_S8_S8_S8_PKfflPfPj --------------------------
	.section	.nv.info._ZN13group_norm_v218gn_bwd_cuda_kernelI13__nv_bfloat16Li480ELi3ELi16ELi60ELi4096ELb1ELb1ELi128ELi960ELi960ELi4ELb1ELi10ELb1ELb0ELNS_15WgradSyncMethodE3ENS_16CompileConditionILi900EEEEEvPT_S6_S6_PKS5_S8_S8_S8_PKfflPfPj,"",@"SHT_CUDA_INFO"
	.sectionflags	@""
	.align	4


	//----- nvinfo : EIATTR_CUDA_API_VERSION
	.align		4
        /*0000*/ 	.byte	0x04, 0x37
        /*0002*/ 	.short	(.L_727 - .L_726)
.L_726:
        /*0004*/ 	.word	0x00000082


	//----- nvinfo : EIATTR_KPARAM_INFO
	.align		4
.L_727:
        /*0008*/ 	.byte	0x04, 0x17
        /*000a*/ 	.short	(.L_729 - .L_728)
.L_728:
        /*000c*/ 	.word	0x00000000
        /*0010*/ 	.short	0x000b
        /*0012*/ 	.short	0x0058
        /*0014*/ 	.byte	0x00, 0xf0, 0x21, 0x00


	//----- nvinfo : EIATTR_KPARAM_INFO
	.align		4
.L_729:
        /*0018*/ 	.byte	0x04, 0x17
        /*001a*/ 	.short	(.L_731 - .L_730)
.L_730:
        /*001c*/ 	.word	0x00000000
        /*0020*/ 	.short	0x000a
        /*0022*/ 	.short	0x0050
        /*0024*/ 	.byte	0x00, 0xf0, 0x21, 0x00


	//----- nvinfo : EIATTR_KPARAM_INFO
	.align		4
.L_731:
        /*0028*/ 	.byte	0x04, 0x17
        /*002a*/ 	.short	(.L_733 - .L_732)
.L_732:
        /*002c*/ 	.word	0x00000000
        /*0030*/ 	.short	0x0009
        /*0032*/ 	.short	0x0048
        /*0034*/ 	.byte	0x00, 0xf0, 0x21, 0x00


	//----- nvinfo : EIATTR_KPARAM_INFO
	.align		4
.L_733:
        /*0038*/ 	.byte	0x04, 0x17
        /*003a*/ 	.short	(.L_735 - .L_734)
.L_734:
        /*003c*/ 	.word	0x00000000
        /*0040*/ 	.short	0x0008
        /*0042*/ 	.short	0x0040
        /*0044*/ 	.byte	0x00, 0xf0, 0x11, 0x00


	//----- nvinfo : EIATTR_KPARAM_INFO
	.align		4
.L_735:
        /*0048*/ 	.byte	0x04, 0x17
        /*004a*/ 	.short	(.L_737 - .L_736)
.L_736:
        /*004c*/ 	.word	0x00000000
        /*0050*/ 	.short	0x0007
        /*0052*/ 	.short	0x0038
        /*0054*/ 	.byte	0x00, 0xf0, 0x21, 0x00


	//----- nvinfo : EIATTR_KPARAM_INFO
	.align		4
.L_737:
        /*0058*/ 	.byte	0x04, 0x17
        /*005a*/ 	.short	(.L_739 - .L_738)
.L_738:
        /*005c*/ 	.word	0x00000000
        /*0060*/ 	.short	0x0006
        /*0062*/ 	.short	0x0030
        /*0064*/ 	.byte	0x00, 0xf0, 0x21, 0x00


	//----- nvinfo : EIATTR_KPARAM_INFO
	.align		4
.L_739:
        /*0068*/ 	.byte	0x04, 0x17
        /*006a*/ 	.short	(.L_741 - .L_740)
.L_740:
        /*006c*/ 	.word	0x00000000
        /*0070*/ 	.short	0x0005
        /*0072*/ 	.short	0x0028
        /*0074*/ 	.byte	0x00, 0xf0, 0x21, 0x00


	//----- nvinfo : EIATTR_KPARAM_INFO
	.align		4
.L_741:
        /*0078*/ 	.byte	0x04, 0x17
        /*007a*/ 	.short	(.L_743 - .L_742)
.L_742:
        /*007c*/ 	.word	0x00000000
        /*0080*/ 	.short	0x0004
        /*0082*/ 	.short	0x0020
        /*0084*/ 	.byte	0x00, 0xf0, 0x21, 0x00


	//----- nvinfo : EIATTR_KPARAM_INFO
	.align		4
.L_743:
        /*0088*/ 	.byte	0x04, 0x17
        /*008a*/ 	.short	(.L_745 - .L_744)
.L_744:
        /*008c*/ 	.word	0x00000000
        /*0090*/ 	.short	0x0003
        /*0092*/ 	.short	0x0018
        /*0094*/ 	.byte	0x00, 0xf0, 0x21, 0x00


	//----- nvinfo : EIATTR_KPARAM_INFO
	.align		4
.L_745:
        /*0098*/ 	.byte	0x04, 0x17
        /*009a*/ 	.short	(.L_747 - .L_746)
.L_746:
        /*009c*/ 	.word	0x00000000
        /*00a0*/ 	.short	0x0002
        /*00a2*/ 	.short	0x0010
        /*00a4*/ 	.byte	0x00, 0xf0, 0x21, 0x00


	//----- nvinfo : EIATTR_KPARAM_INFO
	.align		4
.L_747:
        /*00a8*/ 	.byte	0x04, 0x17
        /*00aa*/ 	.short	(.L_749 - .L_748)
.L_748:
        /*00ac*/ 	.word	0x00000000
        /*00b0*/ 	.short	0x0001
        /*00b2*/ 	.short	0x0008
        /*00b4*/ 	.byte	0x00, 0xf0, 0x21, 0x00


	//----- nvinfo : EIATTR_KPARAM_INFO
	.align		4
.L_749:
        /*00b8*/ 	.byte	0x04, 0x17
        /*00ba*/ 	.short	(.L_751 - .L_750)
.L_750:
        /*00bc*/ 	.word	0x00000000
        /*00c0*/ 	.short	0x0000
        /*00c2*/ 	.short	0x0000
        /*00c4*/ 	.byte	0x00, 0xf0, 0x21, 0x00


	//----- nvinfo : EIATTR_SPARSE_MMA_MASK
	.align		4
.L_751:
        /*00c8*/ 	.byte	0x03, 0x50
        /*00ca*/ 	.short	0x0000


	//----- nvinfo : EIATTR_MAXREG_COUNT
	.align		4
        /*00cc*/ 	.byte	0x03, 0x1b
        /*00ce*/ 	.short	0x0028


	//----- nvinfo : EIATTR_NUM_BARRIERS
	.align		4
        /*00d0*/ 	.byte	0x02, 0x4c
        /*00d2*/ 	.byte	0x01
	.zero		1


	//----- nvinfo : EIATTR_ANNOTATIONS
	.align		4
        /*00d4*/ 	.byte	0x04, 0x55
        /*00d6*/ 	.short	(.L_753 - .L_752)


	//   ....[0]....
.L_752:
        /* <DEDUP_REMOVED lines=8> */


	//----- nvinfo : EIATTR_MERCURY_ISA_VERSION
	.align		4
.L_753:
        /*0140*/ 	.byte	0x03, 0x5f
        /*0142*/ 	.short	0x0101


	//----- nvinfo : EIATTR_COOP_GROUP_MASK_REGIDS
	.align		4
        /*0144*/ 	.byte	0x04, 0x29
        /*0146*/ 	.short	(.L_755 - .L_754)


	//   ....[0]....
.L_754:
        /*0148*/ 	.word	0xffffffff


	//   ....[1]....
        /*014c*/ 	.word	0xffffffff


	//   ....[2]....
        /*0150*/ 	.word	0xffffffff


	//   ....[3]....
        /*0154*/ 	.word	0xffffffff


	//   ....[4]....
        /*0158*/ 	.word	0xffffffff


	//   ....[5]....
        /*015c*/ 	.word	0xffffffff


	//   ....[6]....
        /*0160*/ 	.word	0xffffffff


	//   ....[7]....
        /*0164*/ 	.word	0xffffffff


	//   ....[8]....
        /*0168*/ 	.word	0xffffffff


	//   ....[9]....
        /*016c*/ 	.word	0xffffffff


	//   ....[10]....
        /*0170*/ 	.word	0x05000010


	//   ....[11]....
        /*0174*/ 	.word	0x0500000f


	//   ....[12]....
        /*0178*/ 	.word	0x05000013


	//   ....[13]....
        /*017c*/ 	.word	0x0500000c


	//   ....[14]....
        /*0180*/ 	.word	0x05000017


	//   ....[15]....
        /*0184*/ 	.word	0x05000010


	//   ....[16]....
        /*0188*/ 	.word	0x05000011


	//   ....[17]....
        /*018c*/ 	.word	0x05000015


	//   ....[18]....
        /*0190*/ 	.word	0x05000012


	//   ....[19]....
        /*0194*/ 	.word	0x05000013


	//   ....[20]....
        /*0198*/ 	.word	0x05000019


	//   ....[21]....
        /*019c*/ 	.word	0x05000014


	//   ....[22]....
        /*01a0*/ 	.word	0x05000024


	//   ....[23]....
        /*01a4*/ 	.word	0x05000018


	//   ....[24]....
        /*01a8*/ 	.word	0x05000011


	//   ....[25]....
        /*01ac*/ 	.word	0x05000019


	//   ....[26]....
        /*01b0*/ 	.word	0x05000012


	//   ....[27]....
        /*01b4*/ 	.word	0x05000013


	//   ....[28]....
        /*01b8*/ 	.word	0x05000019


	//   ....[29]....
        /*01bc*/ 	.word	0x05000014


	//   ....[30]....
        /*01c0*/ 	.word	0x05000024


	//   ....[31]....
        /*01c4*/ 	.word	0x05000018


	//   ....[32]....
        /*01c8*/ 	.word	0x05000011


	//   ....[33]....
        /*01cc*/ 	.word	0x05000019


	//   ....[34]....
        /*01d0*/ 	.word	0x05000016


	//   ....[35]....
        /*01d4*/ 	.word	0x05000013


	//   ....[36]....
        /*01d8*/ 	.word	0x05000018


	//   ....[37]....
        /*01dc*/ 	.word	0x05000012


	//   ....[38]....
        /*01e0*/ 	.word	0x05000014


	//   ....[39]....
        /*01e4*/ 	.word	0x05000024


	//   ....[40]....
        /*01e8*/ 	.word	0x05000016


	//   ....[41]....
        /*01ec*/ 	.word	0x05000019


	//   ....[42]....
        /*01f0*/ 	.word	0x05000011


	//   ....[43]....
        /*01f4*/ 	.word	0x05000018


	//   ....[44]....
        /*01f8*/ 	.word	0x0500000f


	//   ....[45]....
        /*01fc*/ 	.word	0x05000012


	//   ....[46]....
        /*0200*/ 	.word	0x05000019


	//   ....[47]....
        /*0204*/ 	.word	0x05000024


	//   ....[48]....
        /*0208*/ 	.word	0x05000013


	//   ....[49]....
        /*020c*/ 	.word	0x05000014


	//   ....[50]....
        /*0210*/ 	.word	0x05000013


	//   ....[51]....
        /*0214*/ 	.word	0x05000019


	//   ....[52]....
        /*0218*/ 	.word	0x05000014


	//   ....[53]....
        /*021c*/ 	.word	0x05000013


	//   ....[54]....
        /*0220*/ 	.word	0x05000012


	//   ....[55]....
        /*0224*/ 	.word	0x05000019


	//   ....[56]....
        /*0228*/ 	.word	0x05000011


	//   ....[57]....
        /*022c*/ 	.word	0x05000012


	//   ....[58]....
        /*0230*/ 	.word	0x05000013


	//   ....[59]....
        /*0234*/ 	.word	0x05000014


	//   ....[60]....
        /*0238*/ 	.word	0x05000019


	//   ....[61]....
        /*023c*/ 	.word	0x05000012


	//   ....[62]....
        /*0240*/ 	.word	0x05000011


	//   ....[63]....
        /*0244*/ 	.word	0x05000024


	//   ....[64]....
        /*0248*/ 	.word	0x05000013


	//   ....[65]....
        /*024c*/ 	.word	0x05000017


	//   ....[66]....
        /*0250*/ 	.word	0x05000014


	//   ....[67]....
        /*0254*/ 	.word	0x05000014


	//   ....[68]....
        /*0258*/ 	.word	0x05000014


	//   ....[69]....
        /*025c*/ 	.word	0x05000014


	//   ....[70]....
        /*0260*/ 	.word	0x05000014


	//   ....[71]....
        /*0264*/ 	.word	0x05000014


	//   ....[72]....
        /*0268*/ 	.word	0x05000014


	//   ....[73]....
        /*026c*/ 	.word	0x05000014


	//   ....[74]....
        /*0270*/ 	.word	0x05000014


	//   ....[75]....
        /*0274*/ 	.word	0x05000014


	//   ....[76]....
        /*0278*/ 	.word	0x05000014


	//   ....[77]....
        /*027c*/ 	.word	0x05000014


	//   ....[78]....
        /*0280*/ 	.word	0x05000014


	//   ....[79]....
        /*0284*/ 	.word	0x05000014


	//   ....[80]....
        /*0288*/ 	.word	0x05000014


	//   ....[81]....
        /*028c*/ 	.word	0x05000014


	//   ....[82]....
        /*0290*/ 	.word	0x05000014


	//   ....[83]....
        /*0294*/ 	.word	0x05000014


	//   ....[84]....
        /*0298*/ 	.word	0x05000014


	//   ....[85]....
        /*029c*/ 	.word	0x05000014


	//   ....[86]....
        /*02a0*/ 	.word	0x05000014


	//   ....[87]....
        /*02a4*/ 	.word	0x05000014


	//   ....[88]....
        /*02a8*/ 	.word	0x05000014


	//   ....[89]....
        /*02ac*/ 	.word	0x05000014


	//   ....[90]....
        /*02b0*/ 	.word	0x05000014


	//   ....[91]....
        /*02b4*/ 	.word	0x05000014


	//   ....[92]....
        /*02b8*/ 	.word	0x05000014


	//   ....[93]....
        /*02bc*/ 	.word	0x05000014


	//   ....[94]....
        /*02c0*/ 	.word	0x05000014


	//   ....[95]....
        /*02c4*/ 	.word	0x05000014


	//   ....[96]....
        /*02c8*/ 	.word	0x05000014


	//   ....[97]....
        /*02cc*/ 	.word	0x05000014


	//   ....[98]....
        /*02d0*/ 	.word	0x05000014


	//   ....[99]....
        /*02d4*/ 	.word	0x05000014


	//   ....[100]....
        /*02d8*/ 	.word	0x05000014


	//   ....[101]....
        /*02dc*/ 	.word	0x05000014


	//   ....[102]....
        /*02e0*/ 	.word	0x05000014


	//   ....[103]....
        /*02e4*/ 	.word	0x05000014


	//   ....[104]....
        /*02e8*/ 	.word	0x05000014


	//   ....[105]....
        /*02ec*/ 	.word	0x05000014


	//   ....[106]....
        /*02f0*/ 	.word	0x05000014


	//   ....[107]....
        /*02f4*/ 	.word	0x05000014


	//   ....[108]....
        /*02f8*/ 	.word	0x05000014


	//   ....[109]....
        /*02fc*/ 	.word	0x05000014


	//   ....[110]....
        /*0300*/ 	.word	0x05000014


	//   ....[111]....
        /*0304*/ 	.word	0x05000014


	//   ....[112]....
        /*0308*/ 	.word	0x05000014


	//   ....[113]....
        /*030c*/ 	.word	0x05000014


	//   ....[114]....
        /*0310*/ 	.word	0x05000014


	//   ....[115]....
        /*0314*/ 	.word	0x05000014


	//   ....[116]....
        /*0318*/ 	.word	0x05000014


	//   ....[117]....
        /*031c*/ 	.word	0x05000014


	//   ....[118]....
        /*0320*/ 	.word	0x05000014


	//   ....[119]....
        /*0324*/ 	.word	0x05000014


	//   ....[120]....
        /*0328*/ 	.word	0x05000014


	//   ....[121]....
        /*032c*/ 	.word	0x05000014


	//----- nvinfo : EIATTR_COOP_GROUP_INSTR_OFFSETS
	.align		4
.L_755:
        /*0330*/ 	.byte	0x04, 0x28
        /*0332*/ 	.short	(.L_757 - .L_756)


	//   ....[0]....
.L_756:
        /*0334*/ 	.word	0x00001ae0


	//   ....[1]....
        /*0338*/ 	.word	0x00001b10


	//   ....[2]....
        /*033c*/ 	.word	0x00002130


	//   ....[3]....
        /*0340*/ 	.word	0x00002140


	//   ....[4]....
        /*0344*/ 	.word	0x00002170


	//   ....[5]....
        /*0348*/ 	.word	0x00002180


	//   ....[6]....
        /*034c*/ 	.word	0x000021b0


	//   ....[7]....
        /*0350*/ 	.word	0x000021c0


	//   ....[8]....
        /*0354*/ 	.word	0x000021f0


	//   ....[9]....
        /*0358*/ 	.word	0x00002200


	//   ....[10]....
        /*035c*/ 	.word	0x00003f60


	//   ....[11]....
        /*0360*/ 	.word	0x00003f90


	//   ....[12]....
        /*0364*/ 	.word	0x00003fd0


	//   ....[13]....
        /*0368*/ 	.word	0x00003fe0


	//   ....[14]....
        /*036c*/ 	.word	0x00004010


	//   ....[15]....
        /*0370*/ 	.word	0x00004020


	//   ....[16]....
        /*0374*/ 	.word	0x00004050


	//   ....[17]....
        /*0378*/ 	.word	0x00004060


	//   ....[18]....
        /*037c*/ 	.word	0x00004230


	//   ....[19]....
        /*0380*/ 	.word	0x00004250


	//   ....[20]....
        /*0384*/ 	.word	0x00004290


	//   ....[21]....
        /*0388*/ 	.word	0x000042a0


	//   ....[22]....
        /*038c*/ 	.word	0x000042d0


	//   ....[23]....
        /*0390*/ 	.word	0x000042e0


	//   ....[24]....
        /*0394*/ 	.word	0x00004310


	//   ....[25]....
        /*0398*/ 	.word	0x00004320


	//   ....[26]....
        /*039c*/ 	.word	0x00004480


	//   ....[27]....
        /*03a0*/ 	.word	0x000044b0


	//   ....[28]....
        /*03a4*/ 	.word	0x000044f0


	//   ....[29]....
        /*03a8*/ 	.word	0x00004500


	//   ....[30]....
        /*03ac*/ 	.word	0x00004530


	//   ....[31]....
        /*03b0*/ 	.word	0x00004540


	//   ....[32]....
        /*03b4*/ 	.word	0x00004570


	//   ....[33]....
        /*03b8*/ 	.word	0x00004580


	//   ....[34]....
        /*03bc*/ 	.word	0x00004800


	//   ....[35]....
        /*03c0*/ 	.word	0x00004810


	//   ....[36]....
        /*03c4*/ 	.word	0x00004820


	//   ....[37]....
        /*03c8*/ 	.word	0x00004830


	//   ....[38]....
        /*03cc*/ 	.word	0x00004890


	//   ....[39]....
        /*03d0*/ 	.word	0x000048c0


	//   ....[40]....
        /*03d4*/ 	.word	0x000048d0


	//   ....[41]....
        /*03d8*/ 	.word	0x000048e0


	//   ....[42]....
        /*03dc*/ 	.word	0x00004910


	//   ....[43]....
        /*03e0*/ 	.word	0x00004940


	//   ....[44]....
        /*03e4*/ 	.word	0x00004960


	//   ....[45]....
        /*03e8*/ 	.word	0x00004970


	//   ....[46]....
        /*03ec*/ 	.word	0x000049b0


	//   ....[47]....
        /*03f0*/ 	.word	0x000049e0


	//   ....[48]....
        /*03f4*/ 	.word	0x000049f0


	//   ....[49]....
        /*03f8*/ 	.word	0x00004a00


	//   ....[50]....
        /*03fc*/ 	.word	0x00004c30


	//   ....[51]....
        /*0400*/ 	.word	0x00004c60


	//   ....[52]....
        /*0404*/ 	.word	0x00004c80


	//   ....[53]....
        /*0408*/ 	.word	0x00004ca0


	//   ....[54]....
        /*040c*/ 	.word	0x00004cc0


	//   ....[55]....
        /*0410*/ 	.word	0x00004cd0


	//   ....[56]....
        /*0414*/ 	.word	0x00004d20


	//   ....[57]....
        /*0418*/ 	.word	0x00004db0


	//   ....[58]....
        /*041c*/ 	.word	0x00004e00


	//   ....[59]....
        /*0420*/ 	.word	0x00004e10


	//   ....[60]....
        /*0424*/ 	.word	0x00004e80


	//   ....[61]....
        /*0428*/ 	.word	0x00004eb0


	//   ....[62]....
        /*042c*/ 	.word	0x00004ec0


	//   ....[63]....
        /*0430*/ 	.word	0x00004ef0


	//   ....[64]....
        /*0434*/ 	.word	0x00004f10


	//   ....[65]....
        /*0438*/ 	.word	0x00004f40


	//   ....[66]....
        /*043c*/ 	.word	0x00005040


	//   ....[67]....
        /*0440*/ 	.word	0x00005090


	//   ....[68]....
        /*0444*/ 	.word	0x000050f0


	//   ....[69]....
        /*0448*/ 	.word	0x00005150


	//   ....[70]....
        /*044c*/ 	.word	0x000051b0


	//   ....[71]....
        /*0450*/ 	.word	0x00005210


	//   ....[72]....
        /*0454*/ 	.word	0x00005270


	//   ....[73]....
        /*0458*/ 	.word	0x000052d0


	//   ....[74]....
        /*045c*/ 	.word	0x00005360


	//   ....[75]....
        /*0460*/ 	.word	0x000053f0


	//   ....[76]....
        /*0464*/ 	.word	0x00005450


	//   ....[77]....
        /*0468*/ 	.word	0x000054b0


	//   ....[78]....
        /*046c*/ 	.word	0x00005510


	//   ....[79]....
        /*0470*/ 	.word	0x00005570


	//   ....[80]....
        /*0474*/ 	.word	0x000055d0


	//   ....[81]....
        /*0478*/ 	.word	0x00005630


	//   ....[82]....
        /*047c*/ 	.word	0x000056c0


	//   ....[83]....
        /*0480*/ 	.word	0x00005750


	//   ....[84]....
        /*0484*/ 	.word	0x000057b0


	//   ....[85]....
        /*0488*/ 	.word	0x00005810


	//   ....[86]....
        /*048c*/ 	.word	0x00005870


	//   ....[87]....
        /*0490*/ 	.word	0x000058d0


	//   ....[88]....
        /*0494*/ 	.word	0x00005930


	//   ....[89]....
        /*0498*/ 	.word	0x00005990


	//   ....[90]....
        /*049c*/ 	.word	0x00005a20


	//   ....[91]....
        /*04a0*/ 	.word	0x00005ae0


	//   ....[92]....
        /*04a4*/ 	.word	0x00005b40


	//   ....[93]....
        /*04a8*/ 	.word	0x00005ba0


	//   ....[94]....
        /*04ac*/ 	.word	0x00005c10


	//   ....[95]....
        /*04b0*/ 	.word	0x00005c70


	//   ....[96]....
        /*04b4*/ 	.word	0x00005ce0


	//   ....[97]....
        /*04b8*/ 	.word	0x00005d50


	//   ....[98]....
        /*04bc*/ 	.word	0x00005e50


	//   ....[99]....
        /*04c0*/ 	.word	0x00005ea0


	//   ....[100]....
        /*04c4*/ 	.word	0x00005f10


	//   ....[101]....
        /*04c8*/ 	.word	0x00005f60


	//   ....[102]....
        /*04cc*/ 	.word	0x00005fd0


	//   ....[103]....
        /*04d0*/ 	.word	0x00006030


	//   ....[104]....
        /*04d4*/ 	.word	0x000060a0


	//   ....[105]....
        /*04d8*/ 	.word	0x000060f0


	//   ....[106]....
        /*04dc*/ 	.word	0x000062e0


	//   ....[107]....
        /*04e0*/ 	.word	0x00006330


	//   ....[108]....
        /*04e4*/ 	.word	0x00006390


	//   ....[109]....
        /*04e8*/ 	.word	0x000063e0


	//   ....[110]....
        /*04ec*/ 	.word	0x00006440


	//   ....[111]....
        /*04f0*/ 	.word	0x00006500


	//   ....[112]....
        /*04f4*/ 	.word	0x00006560


	//   ....[113]....
        /*04f8*/ 	.word	0x000065f0


	//   ....[114]....
        /*04fc*/ 	.word	0x000066d0


	//   ....[115]....
        /*0500*/ 	.word	0x00006720


	//   ....[116]....
        /*0504*/ 	.word	0x00006790


	//   ....[117]....
        /*0508*/ 	.word	0x000067f0


	//   ....[118]....
        /*050c*/ 	.word	0x00006860


	//   ....[119]....
        /*0510*/ 	.word	0x000068c0


	//   ....[120]....
        /*0514*/ 	.word	0x00006930


	//   ....[121]....
        /*0518*/ 	.word	0x00006990


	//----- nvinfo : EIATTR_EXIT_INSTR_OFFSETS
	.align		4
.L_757:
        /*051c*/ 	.byte	0x04, 0x1c
        /*051e*/ 	.short	(.L_759 - .L_758)


	//   ....[0]....
.L_758:
        /*0520*/ 	.word	0x00002f00


	//   ....[1]....
        /*0524*/ 	.word	0x00004ff0


	//----- nvinfo : EIATTR_MAX_THREADS
	.align		4
.L_759:
        /*0528*/ 	.byte	0x04, 0x05
        /*052a*/ 	.short	(.L_761 - .L_760)
.L_760:
        /*052c*/ 	.word	0x000001e0
        /*0530*/ 	.word	0x00000001
        /*0534*/ 	.word	0x00000001


	//----- nvinfo : EIATTR_CRS_STACK_SIZE
	.align		4
.L_761:
        /*0538*/ 	.byte	0x04, 0x1e
        /*053a*/ 	.short	(.L_763 - .L_762)
.L_762:
        /*053c*/ 	.word	0x00000000


	//----- nvinfo : EIATTR_CBANK_PARAM_SIZE
	.align		4
.L_763:
        /*0540*/ 	.byte	0x03, 0x19
        /*0542*/ 	.short	0x0060


	//----- nvinfo : EIATTR_PARAM_CBANK
	.align		4
        /*0544*/ 	.byte	0x04, 0x0a
        /*0546*/ 	.short	(.L_765 - .L_764)
	.align		4
.L_764:
        /*0548*/ 	.word	index@(.nv.constant0._ZN13group_norm_v218gn_bwd_cuda_kernelI13__nv_bfloat16Li480ELi3ELi16ELi60ELi4096ELb1ELb1ELi128ELi960ELi960ELi4ELb1ELi10ELb1ELb0ELNS_15WgradSyncMethodE3ENS_16CompileConditionILi900EEEEEvPT_S6_S6_PKS5_S8_S8_S8_PKfflPfPj)
        /*054c*/ 	.short	0x0210
        /*054e*/ 	.short	0x0060


	//----- nvinfo : EIATTR_SW_WAR
	.align		4
.L_765:
        /*0550*/ 	.byte	0x04, 0x36
        /*0552*/ 	.short	(.L_767 - .L_766)
.L_766:
        /*0554*/ 	.word	0x00000008
.L_767:


//--------------------- .nv.info._ZN13group_norm_v218gn_bwd_cuda_kernelI13__nv_bfloat16Li480ELi3ELi16ELi60ELi4096ELb1ELb1ELi256ELi960ELi960ELi4ELb1ELi21ELb1ELb0ELNS_15WgradSyncMethodE3ENS_16CompileConditionILi900EEEEEvPT_S6_S6_PKS5_S8_S8_S8_PKfflPfPj --------------------------
	.section	.nv.info._ZN13group_norm_v218gn_bwd_cuda_kernelI13__nv_bfloat16Li480ELi3ELi16ELi60ELi4096ELb1ELb1ELi256ELi960ELi960ELi4ELb1ELi21ELb1ELb0ELNS_15WgradSyncMethodE3ENS_16CompileConditionILi900EEEEEvPT_S6_S6_PKS5_S8_S8_S8_PKfflPfPj,"",@"SHT_CUDA_INFO"
	.sectionflags	@""
	.align	4


	//----- nvinfo : EIATTR_CUDA_API_VERSION
	.align		4
        /*0000*/ 	.byte	0x04, 0x37
        /*0002*/ 	.short	(.L_769 - .L_768)
.L_768:
        /*0004*/ 	.word	0x00000082


	//----- nvinfo : EIATTR_KPARAM_INFO
	.align		4
.L_769:
        /*0008*/ 	.byte	0x04, 0x17
        /*000a*/ 	.short	(.L_771 - .L_770)
.L_770:
        /*000c*/ 	.word	0x00000000
        /*0010*/ 	.short	0x000b
        /*0012*/ 	.short	0x0058
        /*0014*/ 	.byte	0x00, 0xf0, 0x21, 0x00


	//----- nvinfo : EIATTR_KPARAM_INFO
	.align		4
.L_771:
        /*0018*/ 	.byte	0x04, 0x17
        /*001a*/ 	.short	(.L_773 - .L_772)
.L_772:
        /*001c*/ 	.word	0x00000000
        /*0020*/ 	.short	0x000a
        /*0022*/ 	.short	0x0050
        /*0024*/ 	.byte	0x00, 0xf0, 0x21, 0x00


	//----- nvinfo : EIATTR_KPARAM_INFO
	.align		4
.L_773:
        /*0028*/ 	.byte	0x04, 0x17
        /*002a*/ 	.short	(.L_775 - .L_774)
.L_774:
        /*002c*/ 	.word	0x00000000
        /*0030*/ 	.short	0x0009
        /*0032*/ 	.short	0x0048
        /*0034*/ 	.byte	0x00, 0xf0, 0x21, 0x00


	//----- nvinfo : EIATTR_KPARAM_INFO
	.align		4
.L_775:
        /*0038*/ 	.byte	0x04, 0x17
        /*003a*/ 	.short	(.L_777 - .L_776)
.L_776:
        /*003c*/ 	.word	0x00000000
        /*0040*/ 	.short	0x0008
        /*0042*/ 	.short	0x0040
        /*0044*/ 	.byte	0x00, 0xf0, 0x11, 0x00


	//----- nvinfo : EIATTR_KPARAM_INFO
	.align		4
.L_777:
        /*0048*/ 	.byte	0x04, 0x17
        /*004a*/ 	.short	(.L_779 - .L_778)
.L_778:
        /*004c*/ 	.word	0x00000000
        /*0050*/ 	.short	0x0007
        /*0052*/ 	.short	0x0038
        /*0054*/ 	.byte	0x00, 0xf0, 0x21, 0x00


	//----- nvinfo : EIATTR_KPARAM_INFO
	.align		4
.L_779:
        /*0058*/ 	.byte	0x04, 0x17
        /*005a*/ 	.short	(.L_781 - .L_780)
.L_780:
        /*005c*/ 	.word	0x00000000
        /*0060*/ 	.short	0x0006
        /*0062*/ 	.short	0x0030
        /*0064*/ 	.byte	0x00, 0xf0, 0x21, 0x00


	//----- nvinfo : EIATTR_KPARAM_INFO
	.align		4
.L_781:
        /*0068*/ 	.byte	0x04, 0x17
        /*006a*/ 	.short	(.L_783 - .L_782)
.L_782:
        /*006c*/ 	.word	0x00000000
        /*0070*/ 	.short	0x0005
        /*0072*/ 	.short	0x0028
        /*0074*/ 	.byte	0x00, 0xf0, 0x21, 0x00


	//----- nvinfo : EIATTR_KPARAM_INFO
	.align		4
.L_783:
        /*0078*/ 	.byte	0x04, 0x17
        /*007a*/ 	.short	(.L_785 - .L_784)
.L_784:
        /*007c*/ 	.word	0x00000000
        /*0080*/ 	.short	0x0004
        /*0082*/ 	.short	0x0020
        /*0084*/ 	.byte	0x00, 0xf0, 0x21, 0x00


	//----- nvinfo : EIATTR_KPARAM_INFO
	.align		4
.L_785:
        /*0088*/ 	.byte	0x04, 0x17
        /*008a*/ 	.short	(.L_787 - .L_786)
.L_786:
        /*008c*/ 	.word	0x00000000
        /*0090*/ 	.short	0x0003
        /*0092*/ 	.short	0x0018
        /*0094*/ 	.byte	0x00, 0xf0, 0x21, 0x00


	//----- nvinfo : EIATTR_KPARAM_INFO
	.align		4
.L_787:
        /*0098*/ 	.byte	0x04, 0x17
        /*009a*/ 	.short	(.L_789 - .L_788)
.L_788:
        /*009c*/ 	.word	0x00000000
        /*00a0*/ 	.short	0x0002
        /*00a2*/ 	.short	0x0010
        /*00a4*/ 	.byte	0x00, 0xf0, 0x21, 0x00


	//----- nvinfo : EIATTR_KPARAM_INFO
	.align		4
.L_789:
        /*00a8*/ 	.byte	0x04, 0x17
        /*00aa*/ 	.short	(.L_791 - .L_790)
.L_790:
        /*00ac*/ 	.word	0x00000000
        /*00b0*/ 	.short	0x0001
        /*00b2*/ 	.short	0x0008
        /*00b4*/ 	.byte	0x00, 0xf0, 0x21, 0x00


	//----- nvinfo : EIATTR_KPARAM_INFO
	.align		4
.L_791:
        /*00b8*/ 	.byte	0x04, 0x17
        /*00ba*/ 	.short	(.L_793 - .L_792)
.L_792:
        /*00bc*/ 	.word	0x00000000
        /*00c0*/ 	.short	0x0000
        /*00c2*/ 	.short	0x0000
        /*00c4*/ 	.byte	0x00, 0xf0, 0x21, 0x00


	//----- nvinfo : EIATTR_SPARSE_MMA_MASK
	.align		4
.L_793:
        /*00c8*/ 	.byte	0x03, 0x50
        /*00ca*/ 	.short	0x0000


	//----- nvinfo : EIATTR_MAXREG_COUNT
	.align		4
        /*00cc*/ 	.byte	0x03, 0x1b
        /*00ce*/ 	.short	0x0028


	//----- nvinfo : EIATTR_NUM_BARRIERS
	.align		4
        /*00d0*/ 	.byte	0x02, 0x4c
        /*00d2*/ 	.byte	0x01
	.zero		1


	//----- nvinfo : EIATTR_ANNOTATIONS
	.align		4
        /*00d4*/ 	.byte	0x04, 0x55
        /*00d6*/ 	.short	(.L_795 - .L_794)


	//   ....[0]....
.L_794:
        /* <DEDUP_REMOVED lines=8> */


	//----- nvinfo : EIATTR_MERCURY_ISA_VERSION
	.align		4
.L_795:
        /*0140*/ 	.byte	0x03, 0x5f
        /*0142*/ 	.short	0x0101


	//----- nvinfo : EIATTR_COOP_GROUP_MASK_REGIDS
	.align		4
        /*0144*/ 	.byte	0x04, 0x29
        /*0146*/ 	.short	(.L_797 - .L_796)


	//   ....[0]....
.L_796:
        /*0148*/ 	.word	0xffffffff


	//   ....[1]....
        /*014c*/ 	.word	0xffffffff


	//   ....[2]....
        /*0150*/ 	.word	0xffffffff


	//   ....[3]....
        /*0154*/ 	.word	0xffffffff


	//   ....[4]....
        /*0158*/ 	.word	0xffffffff


	//   ....[5]....
        /*015c*/ 	.word	0xffffffff


	//   ....[6]....
        /*0160*/ 	.word	0xffffffff


	//   ....[7]....
        /*0164*/ 	.word	0xffffffff


	//   ....[8]....
        /*0168*/ 	.word	0xffffffff


	//   ....[9]....
        /*016c*/ 	.word	0xffffffff


	//   ....[10]....
        /*0170*/ 	.word	0x05000010


	//   ....[11]....
        /*0174*/ 	.word	0x0500000f


	//   ....[12]....
        /*0178*/ 	.word	0x05000013


	//   ....[13]....
        /*017c*/ 	.word	0x0500000c


	//   ....[14]....
        /*0180*/ 	.word	0x05000017


	//   ....[15]....
        /*0184*/ 	.word	0x05000010


	//   ....[16]....
        /*0188*/ 	.word	0x05000011


	//   ....[17]....
        /*018c*/ 	.word	0x05000015


	//   ....[18]....
        /*0190*/ 	.word	0x05000012


	//   ....[19]....
        /*0194*/ 	.word	0x05000013


	//   ....[20]....
        /*0198*/ 	.word	0x05000019


	//   ....[21]....
        /*019c*/ 	.word	0x05000014


	//   ....[22]....
        /*01a0*/ 	.word	0x05000024


	//   ....[23]....
        /*01a4*/ 	.word	0x05000018


	//   ....[24]....
        /*01a8*/ 	.word	0x05000011


	//   ....[25]....
        /*01ac*/ 	.word	0x05000019


	//   ....[26]....
        /*01b0*/ 	.word	0x05000012


	//   ....[27]....
        /*01b4*/ 	.word	0x05000013


	//   ....[28]....
        /*01b8*/ 	.word	0x05000019


	//   ....[29]....
        /*01bc*/ 	.word	0x05000014


	//   ....[30]....
        /*01c0*/ 	.word	0x05000024


	//   ....[31]....
        /*01c4*/ 	.word	0x05000018


	//   ....[32]....
        /*01c8*/ 	.word	0x05000011


	//   ....[33]....
        /*01cc*/ 	.word	0x05000019


	//   ....[34]....
        /*01d0*/ 	.word	0x05000016


	//   ....[35]....
        /*01d4*/ 	.word	0x05000013


	//   ....[36]....
        /*01d8*/ 	.word	0x05000018


	//   ....[37]....
        /*01dc*/ 	.word	0x05000012


	//   ....[38]....
        /*01e0*/ 	.word	0x05000014


	//   ....[39]....
        /*01e4*/ 	.word	0x05000024


	//   ....[40]....
        /*01e8*/ 	.word	0x05000016


	//   ....[41]....
        /*01ec*/ 	.word	0x05000019


	//   ....[42]....
        /*01f0*/ 	.word	0x05000011


	//   ....[43]....
        /*01f4*/ 	.word	0x05000018


	//   ....[44]....
        /*01f8*/ 	.word	0x0500000f


	//   ....[45]....
        /*01fc*/ 	.word	0x05000012


	//   ....[46]....
        /*0200*/ 	.word	0x05000019


	//   ....[47]....
        /*0204*/ 	.word	0x05000024


	//   ....[48]....
        /*0208*/ 	.word	0x05000013


	//   ....[49]....
        /*020c*/ 	.word	0x05000014


	//   ....[50]....
        /*0210*/ 	.word	0x05000013


	//   ....[51]....
        /*0214*/ 	.word	0x05000019


	//   ....[52]....
        /*0218*/ 	.word	0x05000014


	//   ....[53]....
        /*021c*/ 	.word	0x05000013


	//   ....[54]....
        /*0220*/ 	.word	0x05000012


	//   ....[55]....
        /*0224*/ 	.word	0x05000019


	//   ....[56]....
        /*0228*/ 	.word	0x05000011


	//   ....[57]....
        /*022c*/ 	.word	0x05000012


	//   ....[58]....
        /*0230*/ 	.word	0x05000013


	//   ....[59]....
        /*0234*/ 	.word	0x05000014


	//   ....[60]....
        /*0238*/ 	.word	0x05000019


	//   ....[61]....
        /*023c*/ 	.word	0x05000012


	//   ....[62]....
        /*0240*/ 	.word	0x05000011


	//   ....[63]....
        /*0244*/ 	.word	0x05000024


	//   ....[64]....
        /*0248*/ 	.word	0x05000013


	//   ....[65]....
        /*024c*/ 	.word	0x05000017


	//   ....[66]....
        /*0250*/ 	.word	0x05000014


	//   ....[67]....
        /*0254*/ 	.word	0x05000014


	//   ....[68]....
        /*0258*/ 	.word	0x05000014


	//   ....[69]....
        /*025c*/ 	.word	0x05000014


	//   ....[70]....
        /*0260*/ 	.word	0x05000014


	//   ....[71]....
        /*0264*/ 	.word	0x05000014


	//   ....[72]....
        /*0268*/ 	.word	0x05000014


	//   ....[73]....
        /*026c*/ 	.word	0x05000014


	//   ....[74]....
        /*0270*/ 	.word	0x05000014


	//   ....[75]....
        /*0274*/ 	.word	0x05000014


	//   ....[76]....
        /*0278*/ 	.word	0x05000014


	//   ....[77]....
        /*027c*/ 	.word	0x05000014


	//   ....[78]....
        /*0280*/ 	.word	0x05000014


	//   ....[79]....
        /*0284*/ 	.word	0x05000014


	//   ....[80]....
        /*0288*/ 	.word	0x05000014


	//   ....[81]....
        /*028c*/ 	.word	0x05000014


	//   ....[82]....
        /*0290*/ 	.word	0x05000014


	//   ....[83]....
        /*0294*/ 	.word	0x05000014


	//   ....[84]....
        /*0298*/ 	.word	0x05000014


	//   ....[85]....
        /*029c*/ 	.word	0x05000014


	//   ....[86]....
        /*02a0*/ 	.word	0x05000014


	//   ....[87]....
        /*02a4*/ 	.word	0x05000014


	//   ....[88]....
        /*02a8*/ 	.word	0x05000014


	//   ....[89]....
        /*02ac*/ 	.word	0x05000014


	//   ....[90]....
        /*02b0*/ 	.word	0x05000014


	//   ....[91]....
        /*02b4*/ 	.word	0x05000014


	//   ....[92]....
        /*02b8*/ 	.word	0x05000014


	//   ....[93]....
        /*02bc*/ 	.word	0x05000014


	//   ....[94]....
        /*02c0*/ 	.word	0x05000014


	//   ....[95]....
        /*02c4*/ 	.word	0x05000014


	//   ....[96]....
        /*02c8*/ 	.word	0x05000014


	//   ....[97]....
        /*02cc*/ 	.word	0x05000014


	//   ....[98]....
        /*02d0*/ 	.word	0x05000014


	//   ....[99]....
        /*02d4*/ 	.word	0x05000014


	//   ....[100]....
        /*02d8*/ 	.word	0x05000014


	//   ....[101]....
        /*02dc*/ 	.word	0x05000014


	//   ....[102]....
        /*02e0*/ 	.word	0x05000014


	//   ....[103]....
        /*02e4*/ 	.word	0x05000014


	//   ....[104]....
        /*02e8*/ 	.word	0x05000014


	//   ....[105]....
        /*02ec*/ 	.word	0x05000014


	//   ....[106]....
        /*02f0*/ 	.word	0x05000014


	//   ....[107]....
        /*02f4*/ 	.word	0x05000014


	//   ....[108]....
        /*02f8*/ 	.word	0x05000014


	//   ....[109]....
        /*02fc*/ 	.word	0x05000014


	//   ....[110]....
        /*0300*/ 	.word	0x05000014


	//   ....[111]....
        /*0304*/ 	.word	0x05000014


	//   ....[112]....
        /*0308*/ 	.word	0x05000014


	//   ....[113]....
        /*030c*/ 	.word	0x05000014


	//   ....[114]....
        /*0310*/ 	.word	0x05000014


	//   ....[115]....
        /*0314*/ 	.word	0x05000014


	//   ....[116]....
        /*0318*/ 	.word	0x05000014


	//   ....[117]....
        /*031c*/ 	.word	0x05000014


	//   ....[118]....
        /*0320*/ 	.word	0x05000014


	//   ....[119]....
        /*0324*/ 	.word	0x05000014


	//   ....[120]....
        /*0328*/ 	.word	0x05000014


	//   ....[121]....
        /*032c*/ 	.word	0x05000014


	//----- nvinfo : EIATTR_COOP_GROUP_INSTR_OFFSETS
	.align		4
.L_797:
        /*0330*/ 	.byte	0x04, 0x28
        /*0332*/ 	.short	(.L_799 - .L_798)


	//   ....[0]....
.L_798:
        /*0334*/ 	.word	0x00001ae0


	//   ....[1]....
        /*0338*/ 	.word	0x00001b10


	//   ....[2]....
        /*033c*/ 	.word	0x000020d0


	//   ....[3]....
        /*0340*/ 	.word	0x000020e0


	//   ....[4]....
        /*0344*/ 	.word	0x00002110


	//   ....[5]....
        /*0348*/ 	.word	0x00002120


	//   ....[6]....
        /*034c*/ 	.word	0x00002150


	//   ....[7]....
        /*0350*/ 	.word	0x00002160


	//   ....[8]....
        /*0354*/ 	.word	0x00002190


	//   ....[9]....
        /*0358*/ 	.word	0x000021a0


	//   ....[10]....
        /*035c*/ 	.word	0x00003f10


	//   ....[11]....
        /*0360*/ 	.word	0x00003f30


	//   ....[12]....
        /*0364*/ 	.word	0x00003f70


	//   ....[13]....
        /*0368*/ 	.word	0x00003f80


	//   ....[14]....
        /*036c*/ 	.word	0x00003fb0


	//   ....[15]....
        /*0370*/ 	.word	0x00003fc0


	//   ....[16]....
        /*0374*/ 	.word	0x00003ff0


	//   ....[17]....
        /*0378*/ 	.word	0x00004000


	//   ....[18]....
        /*037c*/ 	.word	0x000041d0


	//   ....[19]....
        /*0380*/ 	.word	0x000041f0


	//   ....[20]....
        /*0384*/ 	.word	0x00004230


	//   ....[21]....
        /*0388*/ 	.word	0x00004240


	//   ....[22]....
        /*038c*/ 	.word	0x00004270


	//   ....[23]....
        /*0390*/ 	.word	0x00004280


	//   ....[24]....
        /*0394*/ 	.word	0x000042b0


	//   ....[25]....
        /*0398*/ 	.word	0x000042c0


	//   ....[26]....
        /*039c*/ 	.word	0x00004430


	//   ....[27]....
        /*03a0*/ 	.word	0x00004450


	//   ....[28]....
        /*03a4*/ 	.word	0x00004490


	//   ....[29]....
        /*03a8*/ 	.word	0x000044a0


	//   ....[30]....
        /*03ac*/ 	.word	0x000044d0


	//   ....[31]....
        /*03b0*/ 	.word	0x000044e0


	//   ....[32]....
        /*03b4*/ 	.word	0x00004510


	//   ....[33]....
        /*03b8*/ 	.word	0x00004520


	//   ....[34]....
        /*03bc*/ 	.word	0x000047a0


	//   ....[35]....
        /*03c0*/ 	.word	0x000047b0


	//   ....[36]....
        /*03c4*/ 	.word	0x000047c0


	//   ....[37]....
        /*03c8*/ 	.word	0x000047d0


	//   ....[38]....
        /*03cc*/ 	.word	0x00004830


	//   ....[39]....
        /*03d0*/ 	.word	0x00004860


	//   ....[40]....
        /*03d4*/ 	.word	0x00004870


	//   ....[41]....
        /*03d8*/ 	.word	0x00004880


	//   ....[42]....
        /*03dc*/ 	.word	0x000048b0


	//   ....[43]....
        /*03e0*/ 	.word	0x000048e0


	//   ....[44]....
        /*03e4*/ 	.word	0x00004900


	//   ....[45]....
        /*03e8*/ 	.word	0x00004910


	//   ....[46]....
        /*03ec*/ 	.word	0x00004950


	//   ....[47]....
        /*03f0*/ 	.word	0x00004980


	//   ....[48]....
        /*03f4*/ 	.word	0x00004990


	//   ....[49]....
        /*03f8*/ 	.word	0x000049a0


	//   ....[50]....
        /*03fc*/ 	.word	0x00004bd0


	//   ....[51]....
        /*0400*/ 	.word	0x00004c00


	//   ....[52]....
        /*0404*/ 	.word	0x00004c20


	//   ....[53]....
        /*0408*/ 	.word	0x00004c40


	//   ....[54]....
        /*040c*/ 	.word	0x00004c60


	//   ....[55]....
        /*0410*/ 	.word	0x00004c70


	//   ....[56]....
        /*0414*/ 	.word	0x00004cd0


	//   ....[57]....
        /*0418*/ 	.word	0x00004d50


	//   ....[58]....
        /*041c*/ 	.word	0x00004da0


	//   ....[59]....
        /*0420*/ 	.word	0x00004db0


	//   ....[60]....
        /*0424*/ 	.word	0x00004e20


	//   ....[61]....
        /*0428*/ 	.word	0x00004e50


	//   ....[62]....
        /*042c*/ 	.word	0x00004e60


	//   ....[63]....
        /*0430*/ 	.word	0x00004e90


	//   ....[64]....
        /*0434*/ 	.word	0x00004eb0


	//   ....[65]....
        /*0438*/ 	.word	0x00004ee0


	//   ....[66]....
        /*043c*/ 	.word	0x00004fe0


	//   ....[67]....
        /*0440*/ 	.word	0x00005030


	//   ....[68]....
        /*0444*/ 	.word	0x00005090


	//   ....[69]....
        /*0448*/ 	.word	0x000050f0


	//   ....[70]....
        /*044c*/ 	.word	0x00005150


	//   ....[71]....
        /*0450*/ 	.word	0x000051b0


	//   ....[72]....
        /*0454*/ 	.word	0x00005210


	//   ....[73]....
        /*0458*/ 	.word	0x00005270


	//   ....[74]....
        /*045c*/ 	.word	0x00005300


	//   ....[75]....
        /*0460*/ 	.word	0x00005390


	//   ....[76]....
        /*0464*/ 	.word	0x000053f0


	//   ....[77]....
        /*0468*/ 	.word	0x00005450


	//   ....[78]....
        /*046c*/ 	.word	0x000054b0


	//   ....[79]....
        /*0470*/ 	.word	0x00005510


	//   ....[80]....
        /*0474*/ 	.word	0x00005570


	//   ....[81]....
        /*0478*/ 	.word	0x000055d0


	//   ....[82]....
        /*047c*/ 	.word	0x00005660


	//   ....[83]....
        /*0480*/ 	.word	0x000056f0


	//   ....[84]....
        /*0484*/ 	.word	0x00005750


	//   ....[85]....
        /*0488*/ 	.word	0x000057b0


	//   ....[86]....
        /*048c*/ 	.word	0x00005810


	//   ....[87]....
        /*0490*/ 	.word	0x00005870


	//   ....[88]....
        /*0494*/ 	.word	0x000058d0


	//   ....[89]....
        /*0498*/ 	.word	0x00005930


	//   ....[90]....
        /*049c*/ 	.word	0x000059c0


	//   ....[91]....
        /*04a0*/ 	.word	0x00005a80


	//   ....[92]....
        /*04a4*/ 	.word	0x00005ae0


	//   ....[93]....
        /*04a8*/ 	.word	0x00005b40


	//   ....[94]....
        /*04ac*/ 	.word	0x00005bb0


	//   ....[95]....
        /*04b0*/ 	.word	0x00005c10


	//   ....[96]....
        /*04b4*/ 	.word	0x00005c80


	//   ....[97]....
        /*04b8*/ 	.word	0x00005cf0


	//   ....[98]....
        /*04bc*/ 	.word	0x00005df0


	//   ....[99]....
        /*04c0*/ 	.word	0x00005e40


	//   ....[100]....
        /*04c4*/ 	.word	0x00005eb0


	//   ....[101]....
        /*04c8*/ 	.word	0x00005f00


	//   ....[102]....
        /*04cc*/ 	.word	0x00005f70


	//   ....[103]....
        /*04d0*/ 	.word	0x00005fd0


	//   ....[104]....
        /*04d4*/ 	.word	0x00006040


	//   ....[105]....
        /*04d8*/ 	.word	0x00006090


	//   ....[106]....
        /*04dc*/ 	.word	0x00006280


	//   ....[107]....
        /*04e0*/ 	.word	0x000062d0


	//   ....[108]....
        /*04e4*/ 	.word	0x00006330


	//   ....[109]....
        /*04e8*/ 	.word	0x00006380


	//   ....[110]....
        /*04ec*/ 	.word	0x000063e0


	//   ....[111]....
        /*04f0*/ 	.word	0x000064a0


	//   ....[112]....
        /*04f4*/ 	.word	0x00006500


	//   ....[113]....
        /*04f8*/ 	.word	0x00006590


	//   ....[114]....
        /*04fc*/ 	.word	0x00006670


	//   ....[115]....
        /*0500*/ 	.word	0x000066c0


	//   ....[116]....
        /*0504*/ 	.word	0x00006730


	//   ....[117]....
        /*0508*/ 	.word	0x00006790


	//   ....[118]....
        /*050c*/ 	.word	0x00006800


	//   ....[119]....
        /*0510*/ 	.word	0x00006860


	//   ....[120]....
        /*0514*/ 	.word	0x000068d0


	//   ....[121]....
        /*0518*/ 	.word	0x00006930


	//----- nvinfo : EIATTR_EXIT_INSTR_OFFSETS
	.align		4
.L_799:
        /*051c*/ 	.byte	0x04, 0x1c
        /*051e*/ 	.short	(.L_801 - .L_800)


	//   ....[0]....
.L_800:
        /*0520*/ 	.word	0x00002ea0


	//   ....[1]....
        /*0524*/ 	.word	0x00004f90


	//----- nvinfo : EIATTR_MAX_THREADS
	.align		4
.L_801:
        /*0528*/ 	.byte	0x04, 0x05
        /*052a*/ 	.short	(.L_803 - .L_802)
.L_802:
        /*052c*/ 	.word	0x000001e0
        /*0530*/ 	.word	0x00000001
        /*0534*/ 	.word	0x00000001


	//----- nvinfo : EIATTR_CRS_STACK_SIZE
	.align		4
.L_803:
        /*0538*/ 	.byte	0x04, 0x1e
        /*053a*/ 	.short	(.L_805 - .L_804)
.L_804:
        /*053c*/ 	.word	0x00000000


	//----- nvinfo : EIATTR_CBANK_PARAM_SIZE
	.align		4
.L_805:
        /*0540*/ 	.byte	0x03, 0x19
        /*0542*/ 	.short	0x0060


	//----- nvinfo : EIATTR_PARAM_CBANK
	.align		4
        /*0544*/ 	.byte	0x04, 0x0a
        /*0546*/ 	.short	(.L_807 - .L_806)
	.align		4
.L_806:
        /*0548*/ 	.word	index@(.nv.constant0._ZN13group_norm_v218gn_bwd_cuda_kernelI13__nv_bfloat16Li480ELi3ELi16ELi60ELi4096ELb1ELb1ELi256ELi960ELi960ELi4ELb1ELi21ELb1ELb0ELNS_15WgradSyncMethodE3ENS_16CompileConditionILi900EEEEEvPT_S6_S6_PKS5_S8_S8_S8_PKfflPfPj)
        /*054c*/ 	.short	0x0210
        /*054e*/ 	.short	0x0060


	//----- nvinfo : EIATTR_SW_WAR
	.align		4
.L_807:
        /*0550*/ 	.byte	0x04, 0x36
        /*0552*/ 	.short	(.L_809 - .L_808)
.L_808:
        /*0554*/ 	.word	0x00000008
.L_809:


//--------------------- .nv.info._ZN13group_norm_v218gn_bwd_cuda_kernelI13__nv_bfloat16Li480ELi2ELi16ELi60ELi4096ELb1ELb1ELi16ELi960ELi960ELi4ELb1ELi1ELb0ELb0ELNS_15WgradSyncMethodE3ENS_16CompileConditionILi900EEEEEvPT_S6_S6_PKS5_S8_S8_S8_PKfflPfPj --------------------------
	.section	.nv.info._ZN13group_norm_v218gn_bwd_cuda_kernelI13__nv_bfloat16Li480ELi2ELi16ELi60ELi4096ELb1ELb1ELi16ELi960ELi960ELi4ELb1ELi1ELb0ELb0ELNS_15WgradSyncMethodE3ENS_16CompileConditionILi900EEEEEvPT_S6_S6_PKS5_S8_S8_S8_PKfflPfPj,"",@"SHT_CUDA_INFO"
	.sectionflags	@""
	.align	4


	//----- nvinfo : EIATTR_CUDA_API_VERSION
	.align		4
        /*0000*/ 	.byte	0x04, 0x37
        /*0002*/ 	.short	(.L_811 - .L_810)
.L_810:
        /*0004*/ 	.word	0x00000082


	//----- nvinfo : EIATTR_KPARAM_INFO
	.align		4
.L_811:
        /*0008*/ 	.byte	0x04, 0x17
        /*000a*/ 	.short	(.L_813 - .L_812)
.L_812:
        /*000c*/ 	.word	0x00000000
        /*0010*/ 	.short	0x000b
        /*0012*/ 	.short	0x0058
        /*0014*/ 	.byte	0x00, 0xf0, 0x21, 0x00


	//----- nvinfo : EIATTR_KPARAM_INFO
	.align		4
.L_813:
        /*0018*/ 	.byte	0x04, 0x17
        /*001a*/ 	.short	(.L_815 - .L_814)
.L_814:
        /*001c*/ 	.word	0x00000000
        /*0020*/ 	.short	0x000a
        /*0022*/ 	.short	0x0050
        /*0024*/ 	.byte	0x00, 0xf0, 0x21, 0x00


	//----- nvinfo : EIATTR_KPARAM_INFO
	.align		4
.L_815:
        /*0028*/ 	.byte	0x04, 0x17
        /*002a*/ 	.short	(.L_817 - .L_816)
.L_816:
        /*002c*/ 	.word	0x00000000
        /*0030*/ 	.short	0x0009
        /*0032*/ 	.short	0x0048
        /*0034*/ 	.byte	0x00, 0xf0, 0x21, 0x00


	//----- nvinfo : EIATTR_KPARAM_INFO
	.align		4
.L_817:
        /*0038*/ 	.byte	0x04, 0x17
        /*003a*/ 	.short	(.L_819 - .L_818)
.L_818:
        /*003c*/ 	.word	0x00000000
        /*0040*/ 	.short	0x0008
        /*0042*/ 	.short	0x0040
        /*0044*/ 	.byte	0x00, 0xf0, 0x11, 0x00


	//----- nvinfo : EIATTR_KPARAM_INFO
	.align		4
.L_819:
        /*0048*/ 	.byte	0x04, 0x17
        /*004a*/ 	.short	(.L_821 - .L_820)
.L_820:
        /*004c*/ 	.word	0x00000000
        /*0050*/ 	.short	0x0007
        /*0052*/ 	.short	0x0038
        /*0054*/ 	.byte	0x00, 0xf0, 0x21, 0x00


	//----- nvinfo : EIATTR_KPARAM_INFO
	.align		4
.L_821:
        /*0058*/ 	.byte	0x04, 0x17
        /*005a*/ 	.short	(.L_823 - .L_822)
.L_822:
        /*005c*/ 	.word	0x00000000
        /*0060*/ 	.short	0x0006
        /*0062*/ 	.short	0x0030
        /*0064*/ 	.byte	0x00, 0xf0, 0x21, 0x00


	//----- nvinfo : EIATTR_KPARAM_INFO
	.align		4
.L_823:
        /*0068*/ 	.byte	0x04, 0x17
        /*006a*/ 	.short	(.L_825 - .L_824)
.L_824:
        /*006c*/ 	.word	0x00000000
        /*0070*/ 	.short	0x0005
        /*0072*/ 	.short	0x0028
        /*0074*/ 	.byte	0x00, 0xf0, 0x21, 0x00


	//----- nvinfo : EIATTR_KPARAM_INFO
	.align		4
.L_825:
        /*0078*/ 	.byte	0x04, 0x17
        /*007a*/ 	.short	(.L_827 - .L_826)
.L_826:
        /*007c*/ 	.word	0x00000000
        /*0080*/ 	.short	0x0004
        /*0082*/ 	.short	0x0020
        /*0084*/ 	.byte	0x00, 0xf0, 0x21, 0x00


	//----- nvinfo : EIATTR_KPARAM_INFO
	.align		4
.L_827:
        /*0088*/ 	.byte	0x04, 0x17
        /*008a*/ 	.short	(.L_829 - .L_828)
.L_828:
        /*008c*/ 	.word	0x00000000
        /*0090*/ 	.short	0x0003
        /*0092*/ 	.short	0x0018
        /*0094*/ 	.byte	0x00, 0xf0, 0x21, 0x00


	//----- nvinfo : EIATTR_KPARAM_INFO
	.align		4
.L_829:
        /*0098*/ 	.byte	0x04, 0x17
        /*009a*/ 	.short	(.L_831 - .L_830)
.L_830:
        /*009c*/ 	.word	0x00000000
        /*00a0*/ 	.short	0x0002
        /*00a2*/ 	.short	0x0010
        /*00a4*/ 	.byte	0x00, 0xf0, 0x21, 0x00


	//----- nvinfo : EIATTR_KPARAM_INFO
	.align		4
.L_831:
        /*00a8*/ 	.byte	0x04, 0x17
        /*00aa*/ 	.short	(.L_833 - .L_832)
.L_832:
        /*00ac*/ 	.word	0x00000000
        /*00b0*/ 	.short	0x0001
        /*00b2*/ 	.short	0x0008
        /*00b4*/ 	.byte	0x00, 0xf0, 0x21, 0x00


	//----- nvinfo : EIATTR_KPARAM_INFO
	.align		4
.L_833:
        /*00b8*/ 	.byte	0x04, 0x17
        /*00ba*/ 	.short	(.L_835 - .L_834)
.L_834:
        /*00bc*/ 	.word	0x00000000
        /*00c0*/ 	.short	0x0000
        /*00c2*/ 	.short	0x0000
        /*00c4*/ 	.byte	0x00, 0xf0, 0x21, 0x00


	//----- nvinfo : EIATTR_SPARSE_MMA_MASK
	.align		4
.L_835:
        /*00c8*/ 	.byte	0x03, 0x50
        /*00ca*/ 	.short	0x0000


	//----- nvinfo : EIATTR_MAXREG_COUNT
	.align		4
        /*00cc*/ 	.byte	0x03, 0x1b
        /*00ce*/ 	.short	0x0040


	//----- nvinfo : EIATTR_NUM_BARRIERS
	.align		4
        /*00d0*/ 	.byte	0x02, 0x4c
        /*00d2*/ 	.byte	0x01
	.zero		1


	//----- nvinfo : EIATTR_ANNOTATIONS
	.align		4
        /*00d4*/ 	.byte	0x04, 0x55
        /*00d6*/ 	.short	(.L_837 - .L_836)


	//   ....[0]....
.L_836:
        /* <DEDUP_REMOVED lines=109> */


	//----- nvinfo : EIATTR_MERCURY_ISA_VERSION
	.align		4
.L_837:
        /*0790*/ 	.byte	0x03, 0x5f
        /*0792*/ 	.short	0x0101


	//----- nvinfo : EIATTR_COOP_GROUP_MASK_REGIDS
	.align		4
        /*0794*/ 	.byte	0x04, 0x29
        /*0796*/ 	.short	(.L_839 - .L_838)


	//   ....[0]....
.L_838:
        /*0798*/ 	.word	0xffffffff


	//   ....[1]....
        /*079c*/ 	.word	0xffffffff


	//   ....[2]....
        /*07a0*/ 	.word	0xffffffff


	//   ....[3]....
        /*07a4*/ 	.word	0xffffffff


	//   ....[4]....
        /*07a8*/ 	.word	0xffffffff


	//   ....[5]....
        /*07ac*/ 	.word	0xffffffff


	//   ....[6]....
        /*07b0*/ 	.word	0xffffffff


	//   ....[7]....
        /*07b4*/ 	.word	0xffffffff


	//   ....[8]....
        /*07b8*/ 	.word	0xffffffff


	//   ....[9]....
        /*07bc*/ 	.word	0xffffffff


	//   ....[10]....
        /*07c0*/ 	.word	0x05000019


	//   ....[11]....
        /*07c4*/ 	.word	0x05000018


	//   ....[12]....
        /*07c8*/ 	.word	0x0500001a


	//   ....[13]....
        /*07cc*/ 	.word	0x0500001b


	//   ....[14]....
        /*07d0*/ 	.word	0x0500001d


	//   ....[15]....
        /*07d4*/ 	.word	0x05000012


	//   ....[16]....
        /*07d8*/ 	.word	0x0500001c


	//   ....[17]....
        /*07dc*/ 	.word	0x05000013


	//   ....[18]....
        /*07e0*/ 	.word	0x0500001d


	//   ....[19]....
        /*07e4*/ 	.word	0x0500001c


	//   ....[20]....
        /*07e8*/ 	.word	0x0500001e


	//   ....[21]....
        /*07ec*/ 	.word	0x0500001f


	//   ....[22]....
        /*07f0*/ 	.word	0x05000021


	//   ....[23]....
        /*07f4*/ 	.word	0x05000020


	//   ....[24]....
        /*07f8*/ 	.word	0x05000022


	//   ....[25]....
        /*07fc*/ 	.word	0x05000017


	//   ....[26]....
        /*0800*/ 	.word	0x0500001d


	//   ....[27]....
        /*0804*/ 	.word	0x0500001c


	//   ....[28]....
        /*0808*/ 	.word	0x0500001e


	//   ....[29]....
        /*080c*/ 	.word	0x0500001f


	//   ....[30]....
        /*0810*/ 	.word	0x05000021


	//   ....[31]....
        /*0814*/ 	.word	0x05000020


	//   ....[32]....
        /*0818*/ 	.word	0x05000022


	//   ....[33]....
        /*081c*/ 	.word	0x05000017


	//   ....[34]....
        /*0820*/ 	.word	0x0500001e


	//   ....[35]....
        /*0824*/ 	.word	0x05000026


	//   ....[36]....
        /*0828*/ 	.word	0x05000021


	//   ....[37]....
        /*082c*/ 	.word	0x05000020


	//   ....[38]....
        /*0830*/ 	.word	0x05000024


	//   ....[39]....
        /*0834*/ 	.word	0x05000029


	//   ....[40]....
        /*0838*/ 	.word	0x05000025


	//   ....[41]....
        /*083c*/ 	.word	0x05000027


	//   ....[42]....
        /*0840*/ 	.word	0x05000028


	//   ....[43]....
        /*0844*/ 	.word	0x05000021


	//   ....[44]....
        /*0848*/ 	.word	0x05000023


	//   ....[45]....
        /*084c*/ 	.word	0x05000026


	//   ....[46]....
        /*0850*/ 	.word	0x05000014


	//   ....[47]....
        /*0854*/ 	.word	0x05000029


	//   ....[48]....
        /*0858*/ 	.word	0x05000012


	//   ....[49]....
        /*085c*/ 	.word	0x05000021


	//   ....[50]....
        /*0860*/ 	.word	0x0500001f


	//   ....[51]....
        /*0864*/ 	.word	0x05000014


	//   ....[52]....
        /*0868*/ 	.word	0x05000026


	//   ....[53]....
        /*086c*/ 	.word	0x0500001c


	//   ....[54]....
        /*0870*/ 	.word	0x05000013


	//   ....[55]....
        /*0874*/ 	.word	0x05000029


	//   ....[56]....
        /*0878*/ 	.word	0x05000018


	//   ....[57]....
        /*087c*/ 	.word	0x05000024


	//   ....[58]....
        /*0880*/ 	.word	0x05000019


	//   ....[59]....
        /*0884*/ 	.word	0x05000022


	//   ....[60]....
        /*0888*/ 	.word	0x0500001f


	//   ....[61]....
        /*088c*/ 	.word	0x0500001c


	//   ....[62]....
        /*0890*/ 	.word	0x0500002a


	//   ....[63]....
        /*0894*/ 	.word	0x05000028


	//   ....[64]....
        /*0898*/ 	.word	0x0500001b


	//   ....[65]....
        /*089c*/ 	.word	0x05000017


	//   ....[66]....
        /*08a0*/ 	.word	0x0500001e


	//   ....[67]....
        /*08a4*/ 	.word	0x0500001e


	//   ....[68]....
        /*08a8*/ 	.word	0x0500001e


	//   ....[69]....
        /*08ac*/ 	.word	0x0500001e


	//   ....[70]....
        /*08b0*/ 	.word	0x0500001e


	//   ....[71]....
        /*08b4*/ 	.word	0x0500001e


	//   ....[72]....
        /*08b8*/ 	.word	0x0500001e


	//   ....[73]....
        /*08bc*/ 	.word	0x0500001e


	//   ....[74]....
        /*08c0*/ 	.word	0x0500001e


	//   ....[75]....
        /*08c4*/ 	.word	0x0500001e


	//   ....[76]....
        /*08c8*/ 	.word	0x0500001e


	//   ....[77]....
        /*08cc*/ 	.word	0x0500001e


	//   ....[78]....
        /*08d0*/ 	.word	0x0500001e


	//   ....[79]....
        /*08d4*/ 	.word	0x0500001e


	//   ....[80]....
        /*08d8*/ 	.word	0x0500001e


	//   ....[81]....
        /*08dc*/ 	.word	0x0500001e


	//   ....[82]....
        /*08e0*/ 	.word	0x0500001e


	//   ....[83]....
        /*08e4*/ 	.word	0x0500001e


	//   ....[84]....
        /*08e8*/ 	.word	0x0500001e


	//   ....[85]....
        /*08ec*/ 	.word	0x0500001e


	//   ....[86]....
        /*08f0*/ 	.word	0x0500001e


	//   ....[87]....
        /*08f4*/ 	.word	0x0500001e


	//   ....[88]....
        /*08f8*/ 	.word	0x0500001e


	//   ....[89]....
        /*08fc*/ 	.word	0x0500001e


	//   ....[90]....
        /*0900*/ 	.word	0x0500001e


	//   ....[91]....
        /*0904*/ 	.word	0x0500001e


	//   ....[92]....
        /*0908*/ 	.word	0x0500001e


	//   ....[93]....
        /*090c*/ 	.word	0x0500001e


	//   ....[94]....
        /*0910*/ 	.word	0x0500001e


	//   ....[95]....
        /*0914*/ 	.word	0x0500001e


	//   ....[96]....
        /*0918*/ 	.word	0x0500001e


	//   ....[97]....
        /*091c*/ 	.word	0x0500001e


	//   ....[98]....
        /*0920*/ 	.word	0x0500001e


	//   ....[99]....
        /*0924*/ 	.word	0x0500001e


	//   ....[100]....
        /*0928*/ 	.word	0x0500001e


	//   ....[101]....
        /*092c*/ 	.word	0x0500001e


	//   ....[102]....
        /*0930*/ 	.word	0x0500001e


	//   ....[103]....
        /*0934*/ 	.word	0x0500001e


	//   ....[104]....
        /*0938*/ 	.word	0x0500001e


	//   ....[105]....
        /*093c*/ 	.word	0x0500001e


	//   ....[106]....
        /*0940*/ 	.word	0x0500001e


	//   ....[107]....
        /*0944*/ 	.word	0x0500001e


	//   ....[108]....
        /*0948*/ 	.word	0x0500001e


	//   ....[109]....
        /*094c*/ 	.word	0x0500001e


	//   ....[110]....
        /*0950*/ 	.word	0x0500001e


	//   ....[111]....
        /*0954*/ 	.word	0x0500001e


	//   ....[112]....
        /*0958*/ 	.word	0x0500001e


	//   ....[113]....
        /*095c*/ 	.word	0x0500001e


	//   ....[114]....
        /*0960*/ 	.word	0x0500001e


	//   ....[115]....
        /*0964*/ 	.word	0x0500001e


	//   ....[116]....
        /*0968*/ 	.word	0x0500001e


	//   ....[117]....
        /*096c*/ 	.word	0x0500001e


	//   ....[118]....
        /*0970*/ 	.word	0x0500001e


	//   ....[119]....
        /*0974*/ 	.word	0x0500001e


	//   ....[120]....
        /*0978*/ 	.word	0x0500001e


	//   ....[121]....
        /*097c*/ 	.word	0x0500001e


	//----- nvinfo : EIATTR_COOP_GROUP_INSTR_OFFSETS
	.align		4
.L_839:
        /*0980*/ 	.byte	0x04, 0x28
        /*0982*/ 	.short	(.L_841 - .L_840)


	//   ....[0]....
.L_840:
        /*0984*/ 	.word	0x000048c0


	//   ....[1]....
        /*0988*/ 	.word	0x00004900


	//   ....[2]....
        /*098c*/ 	.word	0x000055a0


	//   ....[3]....
        /*0990*/ 	.word	0x000055e0


	//   ....[4]....
        /*0994*/ 	.word	0x00005610


	//   ....[5]....
        /*0998*/ 	.word	0x00005630


	//   ....[6]....
        /*099c*/ 	.word	0x00005650


	//   ....[7]....
        /*09a0*/ 	.word	0x00005670


	//   ....[8]....
        /*09a4*/ 	.word	0x00005690


	//   ....[9]....
        /*09a8*/ 	.word	0x000056b0


	//   ....[10]....
        /*09ac*/ 	.word	0x00008470


	//   ....[11]....
        /*09b0*/ 	.word	0x000084a0


	//   ....[12]....
        /*09b4*/ 	.word	0x000084f0


	//   ....[13]....
        /*09b8*/ 	.word	0x00008510


	//   ....[14]....
        /*09bc*/ 	.word	0x00008540


	//   ....[15]....
        /*09c0*/ 	.word	0x00008550


	//   ....[16]....
        /*09c4*/ 	.word	0x00008580


	//   ....[17]....
        /*09c8*/ 	.word	0x00008590


	//   ....[18]....
        /*09cc*/ 	.word	0x00008710


	//   ....[19]....
        /*09d0*/ 	.word	0x00008740


	//   ....[20]....
        /*09d4*/ 	.word	0x00008790


	//   ....[21]....
        /*09d8*/ 	.word	0x000087b0


	//   ....[22]....
        /*09dc*/ 	.word	0x000087e0


	//   ....[23]....
        /*09e0*/ 	.word	0x000087f0


	//   ....[24]....
        /*09e4*/ 	.word	0x00008820


	//   ....[25]....
        /*09e8*/ 	.word	0x00008830


	//   ....[26]....
        /*09ec*/ 	.word	0x00008950


	//   ....[27]....
        /*09f0*/ 	.word	0x00008980


	//   ....[28]....
        /*09f4*/ 	.word	0x000089d0


	//   ....[29]....
        /*09f8*/ 	.word	0x000089f0


	//   ....[30]....
        /*09fc*/ 	.word	0x00008a20


	//   ....[31]....
        /*0a00*/ 	.word	0x00008a30


	//   ....[32]....
        /*0a04*/ 	.word	0x00008a60


	//   ....[33]....
        /*0a08*/ 	.word	0x00008a70


	//   ....[34]....
        /*0a0c*/ 	.word	0x00008d00


	//   ....[35]....
        /*0a10*/ 	.word	0x00008d60


	//   ....[36]....
        /*0a14*/ 	.word	0x00008e00


	//   ....[37]....
        /*0a18*/ 	.word	0x00008e40


	//   ....[38]....
        /*0a1c*/ 	.word	0x00008e70


	//   ....[39]....
        /*0a20*/ 	.word	0x00008e80


	//   ....[40]....
        /*0a24*/ 	.word	0x00008ea0


	//   ....[41]....
        /*0a28*/ 	.word	0x00008eb0


	//   ....[42]....
        /*0a2c*/ 	.word	0x00008ef0


	//   ....[43]....
        /*0a30*/ 	.word	0x00008f10


	//   ....[44]....
        /*0a34*/ 	.word	0x00008f50


	//   ....[45]....
        /*0a38*/ 	.word	0x00008f80


	//   ....[46]....
        /*0a3c*/ 	.word	0x00008fb0


	//   ....[47]....
        /*0a40*/ 	.word	0x00008fc0


	//   ....[48]....
        /*0a44*/ 	.word	0x00008fd0


	//   ....[49]....
        /*0a48*/ 	.word	0x00009030


	//   ....[50]....
        /*0a4c*/ 	.word	0x00009090


	//   ....[51]....
        /*0a50*/ 	.word	0x000090d0


	//   ....[52]....
        /*0a54*/ 	.word	0x000090f0


	//   ....[53]....
        /*0a58*/ 	.word	0x00009100


	//   ....[54]....
        /*0a5c*/ 	.word	0x00009110


	//   ....[55]....
        /*0a60*/ 	.word	0x00009140


	//   ....[56]....
        /*0a64*/ 	.word	0x00009160


	//   ....[57]....
        /*0a68*/ 	.word	0x00009190


	//   ....[58]....
        /*0a6c*/ 	.word	0x000091b0


	//   ....[59]....
        /*0a70*/ 	.word	0x000091f0


	//   ....[60]....
        /*0a74*/ 	.word	0x00009230


	//   ....[61]....
        /*0a78*/ 	.word	0x00009260


	//   ....[62]....
        /*0a7c*/ 	.word	0x00009290


	//   ....[63]....
        /*0a80*/ 	.word	0x000092c0


	//   ....[64]....
        /*0a84*/ 	.word	0x00009400


	//   ....[65]....
        /*0a88*/ 	.word	0x00009440


	//   ....[66]....
        /*0a8c*/ 	.word	0x00009570


	//   ....[67]....
        /*0a90*/ 	.word	0x000095c0


	//   ....[68]....
        /*0a94*/ 	.word	0x00009630


	//   ....[69]....
        /*0a98*/ 	.word	0x00009690


	//   ....[70]....
        /*0a9c*/ 	.word	0x00009700


	//   ....[71]....
        /*0aa0*/ 	.word	0x00009760


	//   ....[72]....
        /*0aa4*/ 	.word	0x000097d0


	//   ....[73]....
        /*0aa8*/ 	.word	0x00009830


	//   ....[74]....
        /*0aac*/ 	.word	0x000098d0


	//   ....[75]....
        /*0ab0*/ 	.word	0x00009960


	//   ....[76]....
        /*0ab4*/ 	.word	0x000099d0


	//   ....[77]....
        /*0ab8*/ 	.word	0x00009a30


	//   ....[78]....
        /*0abc*/ 	.word	0x00009aa0


	//   ....[79]....
        /*0ac0*/ 	.word	0x00009b00


	//   ....[80]....
        /*0ac4*/ 	.word	0x00009b70


	//   ....[81]....
        /*0ac8*/ 	.word	0x00009bd0


	//   ....[82]....
        /*0acc*/ 	.word	0x00009c70


	//   ....[83]....
        /*0ad0*/ 	.word	0x00009d00


	//   ....[84]....
        /*0ad4*/ 	.word	0x00009d70


	//   ....[85]....
        /*0ad8*/ 	.word	0x00009dd0


	//   ....[86]....
        /*0adc*/ 	.word	0x00009e40


	//   ....[87]....
        /*0ae0*/ 	.word	0x00009ea0


	//   ....[88]....
        /*0ae4*/ 	.word	0x00009f10


	//   ....[89]....
        /*0ae8*/ 	.word	0x00009f70


	//   ....[90]....
        /*0aec*/ 	.word	0x0000a010


	//   ....[91]....
        /*0af0*/ 	.word	0x0000a0c0


	//   ....[92]....
        /*0af4*/ 	.word	0x0000a1b0


	//   ....[93]....
        /*0af8*/ 	.word	0x0000a200


	//   ....[94]....
        /*0afc*/ 	.word	0x0000a2a0


	//   ....[95]....
        /*0b00*/ 	.word	0x0000a300


	//   ....[96]....
        /*0b04*/ 	.word	0x0000a380


	//   ....[97]....
        /*0b08*/ 	.word	0x0000a420


	//   ....[98]....
        /*0b0c*/ 	.word	0x0000a490


	//   ....[99]....
        /*0b10*/ 	.word	0x0000a510


	//   ....[100]....
        /*0b14*/ 	.word	0x0000a580


	//   ....[101]....
        /*0b18*/ 	.word	0x0000a5e0


	//   ....[102]....
        /*0b1c*/ 	.word	0x0000a650


	//   ....[103]....
        /*0b20*/ 	.word	0x0000a6b0


	//   ....[104]....
        /*0b24*/ 	.word	0x0000a720


	//   ....[105]....
        /*0b28*/ 	.word	0x0000a780


	//   ....[106]....
        /*0b2c*/ 	.word	0x0000a7f0


	//   ....[107]....
        /*0b30*/ 	.word	0x0000a850


	//   ....[108]....
        /*0b34*/ 	.word	0x0000a920


	//   ....[109]....
        /*0b38*/ 	.word	0x0000a980


	//   ....[110]....
        /*0b3c*/ 	.word	0x0000aa00


	//   ....[111]....
        /*0b40*/ 	.word	0x0000aa50


	//   ....[112]....
        /*0b44*/ 	.word	0x0000aaf0


	//   ....[113]....
        /*0b48*/ 	.word	0x0000ab70


	//   ....[114]....
        /*0b4c*/ 	.word	0x0000ac00


	//   ....[115]....
        /*0b50*/ 	.word	0x0000ac90


	//   ....[116]....
        /*0b54*/ 	.word	0x0000ad00


	//   ....[117]....
        /*0b58*/ 	.word	0x0000ad60


	//   ....[118]....
        /*0b5c*/ 	.word	0x0000adf0


	//   ....[119]....
        /*0b60*/ 	.word	0x0000aeb0


	//   ....[120]....
        /*0b64*/ 	.word	0x0000af40


	//   ....[121]....
        /*0b68*/ 	.word	0x0000afa0


	//----- nvinfo : EIATTR_EXIT_INSTR_OFFSETS
	.align		4
.L_841:
        /*0b6c*/ 	.byte	0x04, 0x1c
        /*0b6e*/ 	.short	(.L_843 - .L_842)


	//   ....[0]....
.L_842:
        /*0b70*/ 	.word	0x00007450


	//   ....[1]....
        /*0b74*/ 	.word	0x00009510


	//----- nvinfo : EIATTR_MAX_THREADS
	.align		4
.L_843:
        /*0b78*/ 	.byte	0x04, 0x05
        /*0b7a*/ 	.short	(.L_845 - .L_844)
.L_844:
        /*0b7c*/ 	.word	0x000001e0
        /*0b80*/ 	.word	0x00000001
        /*0b84*/ 	.word	0x00000001


	//----- nvinfo : EIATTR_CRS_STACK_SIZE
	.align		4
.L_845:
        /*0b88*/ 	.byte	0x04, 0x1e
        /*0b8a*/ 	.short	(.L_847 - .L_846)
.L_846:
        /*0b8c*/ 	.word	0x00000000


	//----- nvinfo : EIATTR_CBANK_PARAM_SIZE
	.align		4
.L_847:
        /*0b90*/ 	.byte	0x03, 0x19
        /*0b92*/ 	.short	0x0060


	//----- nvinfo : EIATTR_PARAM_CBANK
	.align		4
        /*0b94*/ 	.byte	0x04, 0x0a
        /*0b96*/ 	.short	(.L_849 - .L_848)
	.align		4
.L_848:
        /*0b98*/ 	.word	index@(.nv.constant0._ZN13group_norm_v218gn_bwd_cuda_kernelI13__nv_bfloat16Li480ELi2ELi16ELi60ELi4096ELb1ELb1ELi16ELi960ELi960ELi4ELb1ELi1ELb0ELb0ELNS_15WgradSyncMethodE3ENS_16CompileConditionILi900EEEEEvPT_S6_S6_PKS5_S8_S8_S8_PKfflPfPj)
        /*0b9c*/ 	.short	0x0210
        /*0b9e*/ 	.short	0x0060


	//----- nvinfo : EIATTR_SW_WAR
	.align		4
.L_849:
        /*0ba0*/ 	.byte	0x04, 0x36
        /*0ba2*/ 	.short	(.L_851 - .L_850)
.L_850:
        /*0ba4*/ 	.word	0x00000008
.L_851:


//--------------------- .nv.info._ZN13group_norm_v214gn_cuda_kernelI13__nv_bfloat16Li480ELi1ELi32ELi30ELi4096ELb0ELi32ELi960ELi960ELi4ELb1ELi1ELb0ELb0ENS_16CompileConditionILi900EEEEEvPT_PKS4_S7_S7_flPfS8_Pj --------------------------
	.section	.nv.info._ZN13group_norm_v214gn_cuda_kernelI13__nv_bfloat16Li480ELi1ELi32ELi30ELi4096ELb0ELi32ELi960ELi960ELi4ELb1ELi1ELb0ELb0ENS_16CompileConditionILi900EEEEEvPT_PKS4_S7_S7_flPfS8_Pj,"",@"SHT_CUDA_INFO"
	.sectionflags	@""
	.align	4


	//----- nvinfo : EIATTR_CUDA_API_VERSION
	.align		4
        /*0000*/ 	.byte	0x04, 0x37
        /*0002*/ 	.short	(.L_853 - .L_852)
.L_852:
        /*0004*/ 	.word	0x00000082


	//----- nvinfo : EIATTR_KPARAM_INFO
	.align		4
.L_853:
        /*0008*/ 	.byte	0x04, 0x17
        /*000a*/ 	.short	(.L_855 - .L_854)
.L_854:
        /*000c*/ 	.word	0x00000000
        /*0010*/ 	.short	0x0008
        /*0012*/ 	.short	0x0040
        /*0014*/ 	.byte	0x00, 0xf0, 0x21, 0x00


	//----- nvinfo : EIATTR_KPARAM_INFO
	.align		4
.L_855:
        /*0018*/ 	.byte	0x04, 0x17
        /*001a*/ 	.short	(.L_857 - .L_856)
.L_856:
        /*001c*/ 	.word	0x00000000
        /*0020*/ 	.short	0x0007
        /*0022*/ 	.short	0x0038
        /*0024*/ 	.byte	0x00, 0xf0, 0x21, 0x00


	//----- nvinfo : EIATTR_KPARAM_INFO
	.align		4
.L_857:
        /*0028*/ 	.byte	0x04, 0x17
        /*002a*/ 	.short	(.L_859 - .L_858)
.L_858:
        /*002c*/ 	.word	0x00000000
        /*0030*/ 	.short	0x0006
        /*0032*/ 	.short	0x0030
        /*0034*/ 	.byte	0x00, 0xf0, 0x21, 0x00


	//----- nvinfo : EIATTR_KPARAM_INFO
	.align		4
.L_859:
        /*0038*/ 	.byte	0x04, 0x17
        /*003a*/ 	.short	(.L_861 - .L_860)
.L_860:
        /*003c*/ 	.word	0x00000000
        /*0040*/ 	.short	0x0005
        /*0042*/ 	.short	0x0028
        /*0044*/ 	.byte	0x00, 0xf0, 0x21, 0x00


	//----- nvinfo : EIATTR_KPARAM_INFO
	.align		4
.L_861:
        /*0048*/ 	.byte	0x04, 0x17
        /*004a*/ 	.short	(.L_863 - .L_862)
.L_862:
        /*004c*/ 	.word	0x00000000
        /*0050*/ 	.short	0x0004
        /*0052*/ 	.short	0x0020
        /*0054*/ 	.byte	0x00, 0xf0, 0x11, 0x00


	//----- nvinfo : EIATTR_KPARAM_INFO
	.align		4
.L_863:
        /*0058*/ 	.byte	0x04, 0x17
        /*005a*/ 	.short	(.L_865 - .L_864)
.L_864:
        /*005c*/ 	.word	0x00000000
        /*0060*/ 	.short	0x0003
        /*0062*/ 	.short	0x0018
        /*0064*/ 	.byte	0x00, 0xf0, 0x21, 0x00


	//----- nvinfo : EIATTR_KPARAM_INFO
	.align		4
.L_865:
        /*0068*/ 	.byte	0x04, 0x17
        /*006a*/ 	.short	(.L_867 - .L_866)
.L_866:
        /*006c*/ 	.word	0x00000000
        /*0070*/ 	.short	0x0002
        /*0072*/ 	.short	0x0010
        /*0074*/ 	.byte	0x00, 0xf0, 0x21, 0x00


	//----- nvinfo : EIATTR_KPARAM_INFO
	.align		4
.L_867:
        /*0078*/ 	.byte	0x04, 0x17
        /*007a*/ 	.short	(.L_869 - .L_868)
.L_868:
        /*007c*/ 	.word	0x00000000
        /*0080*/ 	.short	0x0001
        /*0082*/ 	.short	0x0008
        /*0084*/ 	.byte	0x00, 0xf0, 0x21, 0x00


	//----- nvinfo : EIATTR_KPARAM_INFO
	.align		4
.L_869:
        /*0088*/ 	.byte	0x04, 0x17
        /*008a*/ 	.short	(.L_871 - .L_870)
.L_870:
        /*008c*/ 	.word	0x00000000
        /*0090*/ 	.short	0x0000
        /*0092*/ 	.short	0x0000
        /*0094*/ 	.byte	0x00, 0xf0, 0x21, 0x00


	//----- nvinfo : EIATTR_SPARSE_MMA_MASK
	.align		4
.L_871:
        /*0098*/ 	.byte	0x03, 0x50
        /*009a*/ 	.short	0x0000


	//----- nvinfo : EIATTR_MAXREG_COUNT
	.align		4
        /*009c*/ 	.byte	0x03, 0x1b
        /*009e*/ 	.short	0x0080


	//----- nvinfo : EIATTR_NUM_BARRIERS
	.align		4
        /*00a0*/ 	.byte	0x02, 0x4c
        /*00a2*/ 	.byte	0x01
	.zero		1


	//----- nvinfo : EIATTR_ANNOTATIONS
	.align		4
        /*00a4*/ 	.byte	0x04, 0x55
        /*00a6*/ 	.short	(.L_873 - .L_872)


	//   ....[0]....
.L_872:
        /* <DEDUP_REMOVED lines=15> */


	//----- nvinfo : EIATTR_MERCURY_ISA_VERSION
	.align		4
.L_873:
        /*0188*/ 	.byte	0x03, 0x5f
        /*018a*/ 	.short	0x0101


	//----- nvinfo : EIATTR_INT_WARP_WIDE_INSTR_OFFSETS
	.align		4
        /*018c*/ 	.byte	0x04, 0x31
        /*018e*/ 	.short	(.L_875 - .L_874)


	//   ....[0]....
.L_874:
        /*0190*/ 	.word	0x00002570


	//   ....[1]....
        /*0194*/ 	.word	0x00002630


	//----- nvinfo : EIATTR_COOP_GROUP_MASK_REGIDS
	.align		4
.L_875:
        /*0198*/ 	.byte	0x04, 0x29
        /*019a*/ 	.short	(.L_877 - .L_876)


	//   ....[0]....
.L_876:
        /*019c*/ 	.word	0xffffffff


	//   ....[1]....
        /*01a0*/ 	.word	0xffffffff


	//   ....[2]....
        /*01a4*/ 	.word	0xffffffff


	//   ....[3]....
        /*01a8*/ 	.word	0xffffffff


	//   ....[4]....
        /*01ac*/ 	.word	0xffffffff


	//   ....[5]....
        /*01b0*/ 	.word	0xffffffff


	//   ....[6]....
        /*01b4*/ 	.word	0xffffffff


	//   ....[7]....
        /*01b8*/ 	.word	0xffffffff


	//----- nvinfo : EIATTR_COOP_GROUP_INSTR_OFFSETS
	.align		4
.L_877:
        /*01bc*/ 	.byte	0x04, 0x28
        /*01be*/ 	.short	(.L_879 - .L_878)


	//   ....[0]....
.L_878:
        /*01c0*/ 	.word	0x00002450


	//   ....[1]....
        /*01c4*/ 	.word	0x00002470


	//   ....[2]....
        /*01c8*/ 	.word	0x00002cd0


	//   ....[3]....
        /*01cc*/ 	.word	0x00002d10


	//   ....[4]....
        /*01d0*/ 	.word	0x00002e00


	//   ....[5]....
        /*01d4*/ 	.word	0x00002e30


	//   ....[6]....
        /*01d8*/ 	.word	0x00002ea0


	//   ....[7]....
        /*01dc*/ 	.word	0x00002eb0


	//----- nvinfo : EIATTR_EXIT_INSTR_OFFSETS
	.align		4
.L_879:
        /*01e0*/ 	.byte	0x04, 0x1c
        /*01e2*/ 	.short	(.L_881 - .L_880)


	//   ....[0]....
.L_880:
        /*01e4*/ 	.word	0x00000060


	//   ....[1]....
        /*01e8*/ 	.word	0x00004a90


	//----- nvinfo : EIATTR_MAX_THREADS
	.align		4
.L_881:
        /*01ec*/ 	.byte	0x04, 0x05
        /*01ee*/ 	.short	(.L_883 - .L_882)
.L_882:
        /*01f0*/ 	.word	0x000001e0
        /*01f4*/ 	.word	0x00000001
        /*01f8*/ 	.word	0x00000001


	//----- nvinfo : EIATTR_CRS_STACK_SIZE
	.align		4
.L_883:
        /*01fc*/ 	.byte	0x04, 0x1e
        /*01fe*/ 	.short	(.L_885 - .L_884)
.L_884:
        /*0200*/ 	.word	0x00000000


	//----- nvinfo : EIATTR_CBANK_PARAM_SIZE
	.align		4
.L_885:
        /*0204*/ 	.byte	0x03, 0x19
        /*0206*/ 	.short	0x0048


	//----- nvinfo : EIATTR_PARAM_CBANK
	.align		4
        /*0208*/ 	.byte	0x04, 0x0a
        /*020a*/ 	.short	(.L_887 - .L_886)
	.align		4
.L_886:
        /*020c*/ 	.word	index@(.nv.constant0._ZN13group_norm_v214gn_cuda_kernelI13__nv_bfloat16Li480ELi1ELi32ELi30ELi4096ELb0ELi32ELi960ELi960ELi4ELb1ELi1ELb0ELb0ENS_16CompileConditionILi900EEEEEvPT_PKS4_S7_S7_flPfS8_Pj)
        /*0210*/ 	.short	0x0210
        /*0212*/ 	.short	0x0048


	//----- nvinfo : EIATTR_SW_WAR
	.align		4
.L_887:
        /*0214*/ 	.byte	0x04, 0x36
        /*0216*/ 	.short	(.L_889 - .L_888)
.L_888:
        /*0218*/ 	.word	0x00000008
.L_889:


//--------------------- .nv.info._ZN13group_norm_v214gn_cuda_kernelI13__nv_bfloat16Li480ELi1ELi32ELi30ELi4096ELb0ELi64ELi960ELi960ELi4ELb1ELi2ELb0ELb0ENS_16CompileConditionILi900EEEEEvPT_PKS4_S7_S7_flPfS8_Pj --------------------------
	.section	.nv.info._ZN13group_norm_v214gn_cuda_kernelI13__nv_bfloat16Li480ELi1ELi32ELi30ELi4096ELb0ELi64ELi960ELi960ELi4ELb1ELi2ELb0ELb0ENS_16CompileConditionILi900EEEEEvPT_PKS4_S7_S7_flPfS8_Pj,"",@"SHT_CUDA_INFO"
	.sectionflags	@""
	.align	4


	//----- nvinfo : EIATTR_CUDA_API_VERSION
	.align		4
        /*0000*/ 	.byte	0x04, 0x37
        /*0002*/ 	.short	(.L_891 - .L_890)
.L_890:
        /*0004*/ 	.word	0x00000082


	//----- nvinfo : EIATTR_KPARAM_INFO
	.align		4
.L_891:
        /*0008*/ 	.byte	0x04, 0x17
        /*000a*/ 	.short	(.L_893 - .L_892)
.L_892:
        /*000c*/ 	.word	0x00000000
        /*0010*/ 	.short	0x0008
        /*0012*/ 	.short	0x0040
        /*0014*/ 	.byte	0x00, 0xf0, 0x21, 0x00


	//----- nvinfo : EIATTR_KPARAM_INFO
	.align		4
.L_893:
        /*0018*/ 	.byte	0x04, 0x17
        /*001a*/ 	.short	(.L_895 - .L_894)
.L_894:
        /*001c*/ 	.word	0x00000000
        /*0020*/ 	.short	0x0007
        /*0022*/ 	.short	0x0038
        /*0024*/ 	.byte	0x00, 0xf0, 0x21, 0x00


	//----- nvinfo : EIATTR_KPARAM_INFO
	.align		4
.L_895:
        /*0028*/ 	.byte	0x04, 0x17
        /*002a*/ 	.short	(.L_897 - .L_896)
.L_896:
        /*002c*/ 	.word	0x00000000
        /*0030*/ 	.short	0x0006
        /*0032*/ 	.short	0x0030
        /*0034*/ 	.byte	0x00, 0xf0, 0x21, 0x00


	//----- nvinfo : EIATTR_KPARAM_INFO
	.align		4
.L_897:
        /*0038*/ 	.byte	0x04, 0x17
        /*003a*/ 	.short	(.L_899 - .L_898)
.L_898:
        /*003c*/ 	.word	0x00000000
        /*0040*/ 	.short	0x0005
        /*0042*/ 	.short	0x0028
        /*0044*/ 	.byte	0x00, 0xf0, 0x21, 0x00


	//----- nvinfo : EIATTR_KPARAM_INFO
	.align		4
.L_899:
        /*0048*/ 	.byte	0x04, 0x17
        /*004a*/ 	.short	(.L_901 - .L_900)
.L_900:
        /*004c*/ 	.word	0x00000000
        /*0050*/ 	.short	0x0004
        /*0052*/ 	.short	0x0020
        /*0054*/ 	.byte	0x00, 0xf0, 0x11, 0x00


	//----- nvinfo : EIATTR_KPARAM_INFO
	.align		4
.L_901:
        /*0058*/ 	.byte	0x04, 0x17
        /*005a*/ 	.short	(.L_903 - .L_902)
.L_902:
        /*005c*/ 	.word	0x00000000
        /*0060*/ 	.short	0x0003
        /*0062*/ 	.short	0x0018
        /*0064*/ 	.byte	0x00, 0xf0, 0x21, 0x00


	//----- nvinfo : EIATTR_KPARAM_INFO
	.align		4
.L_903:
        /*0068*/ 	.byte	0x04, 0x17
        /*006a*/ 	.short	(.L_905 - .L_904)
.L_904:
        /*006c*/ 	.word	0x00000000
        /*0070*/ 	.short	0x0002
        /*0072*/ 	.short	0x0010
        /*0074*/ 	.byte	0x00, 0xf0, 0x21, 0x00


	//----- nvinfo : EIATTR_KPARAM_INFO
	.align		4
.L_905:
        /*0078*/ 	.byte	0x04, 0x17
        /*007a*/ 	.short	(.L_907 - .L_906)
.L_906:
        /*007c*/ 	.word	0x00000000
        /*0080*/ 	.short	0x0001
        /*0082*/ 	.short	0x0008
        /*0084*/ 	.byte	0x00, 0xf0, 0x21, 0x00


	//----- nvinfo : EIATTR_KPARAM_INFO
	.align		4
.L_907:
        /*0088*/ 	.byte	0x04, 0x17
        /*008a*/ 	.short	(.L_909 - .L_908)
.L_908:
        /*008c*/ 	.word	0x00000000
        /*0090*/ 	.short	0x0000
        /*0092*/ 	.short	0x0000
        /*0094*/ 	.byte	0x00, 0xf0, 0x21, 0x00


	//----- nvinfo : EIATTR_SPARSE_MMA_MASK
	.align		4
.L_909:
        /*0098*/ 	.byte	0x03, 0x50
        /*009a*/ 	.short	0x0000


	//----- nvinfo : EIATTR_MAXREG_COUNT
	.align		4
        /*009c*/ 	.byte	0x03, 0x1b
        /*009e*/ 	.short	0x0080


	//----- nvinfo : EIATTR_NUM_BARRIERS
	.align		4
        /*00a0*/ 	.byte	0x02, 0x4c
        /*00a2*/ 	.byte	0x01
	.zero		1


	//----- nvinfo : EIATTR_ANNOTATIONS
	.align		4
        /*00a4*/ 	.byte	0x04, 0x55
        /*00a6*/ 	.short	(.L_911 - .L_910)


	//   ....[0]....
.L_910:
        /* <DEDUP_REMOVED lines=191> */


	//----- nvinfo : EIATTR_MERCURY_ISA_VERSION
	.align		4
.L_911:
        /*0c80*/ 	.byte	0x03, 0x5f
        /*0c82*/ 	.short	0x0101


	//----- nvinfo : EIATTR_INT_WARP_WIDE_INSTR_OFFSETS
	.align		4
        /*0c84*/ 	.byte	0x04, 0x31
        /*0c86*/ 	.short	(.L_913 - .L_912)


	//   ....[0]....
.L_912:
        /*0c88*/ 	.word	0x00003f70


	//   ....[1]....
        /*0c8c*/ 	.word	0x00004030


	//----- nvinfo : EIATTR_COOP_GROUP_MASK_REGIDS
	.align		4
.L_913:
        /*0c90*/ 	.byte	0x04, 0x29
        /*0c92*/ 	.short	(.L_915 - .L_914)


	//   ....[0]....
.L_914:
        /*0c94*/ 	.word	0xffffffff


	//   ....[1]....
        /*0c98*/ 	.word	0xffffffff


	//   ....[2]....
        /*0c9c*/ 	.word	0xffffffff


	//   ....[3]....
        /*0ca0*/ 	.word	0xffffffff


	//   ....[4]....
        /*0ca4*/ 	.word	0xffffffff


	//   ....[5]....
        /*0ca8*/ 	.word	0xffffffff


	//   ....[6]....
        /*0cac*/ 	.word	0xffffffff


	//   ....[7]....
        /*0cb0*/ 	.word	0xffffffff


	//----- nvinfo : EIATTR_COOP_GROUP_INSTR_OFFSETS
	.align		4
.L_915:
        /*0cb4*/ 	.byte	0x04, 0x28
        /*0cb6*/ 	.short	(.L_917 - .L_916)


	//   ....[0]....
.L_916:
        /*0cb8*/ 	.word	0x00003e30


	//   ....[1]....
        /*0cbc*/ 	.word	0x00003ec0


	//   ....[2]....
        /*0cc0*/ 	.word	0x000044b0


	//   ....[3]....
        /*0cc4*/ 	.word	0x000044f0


	//   ....[4]....
        /*0cc8*/ 	.word	0x000045f0


	//   ....[5]....
        /*0ccc*/ 	.word	0x00004620


	//   ....[6]....
        /*0cd0*/ 	.word	0x00004720


	//   ....[7]....
        /*0cd4*/ 	.word	0x00004750


	//----- nvinfo : EIATTR_EXIT_INSTR_OFFSETS
	.align		4
.L_917:
        /*0cd8*/ 	.byte	0x04, 0x1c
        /*0cda*/ 	.short	(.L_919 - .L_918)


	//   ....[0]....
.L_918:
        /*0cdc*/ 	.word	0x00000060


	//   ....[1]....
        /*0ce0*/ 	.word	0x00008d50


	//----- nvinfo : EIATTR_MAX_THREADS
	.align		4
.L_919:
        /*0ce4*/ 	.byte	0x04, 0x05
        /*0ce6*/ 	.short	(.L_921 - .L_920)
.L_920:
        /*0ce8*/ 	.word	0x000001e0
        /*0cec*/ 	.word	0x00000001
        /*0cf0*/ 	.word	0x00000001


	//----- nvinfo : EIATTR_CRS_STACK_SIZE
	.align		4
.L_921:
        /*0cf4*/ 	.byte	0x04, 0x1e
        /*0cf6*/ 	.short	(.L_923 - .L_922)
.L_922:
        /*0cf8*/ 	.word	0x00000000


	//----- nvinfo : EIATTR_CBANK_PARAM_SIZE
	.align		4
.L_923:
        /*0cfc*/ 	.byte	0x03, 0x19
        /*0cfe*/ 	.short	0x0048


	//----- nvinfo : EIATTR_PARAM_CBANK
	.align		4
        /*0d00*/ 	.byte	0x04, 0x0a
        /*0d02*/ 	.short	(.L_925 - .L_924)
	.align		4
.L_924:
        /*0d04*/ 	.word	index@(.nv.constant0._ZN13group_norm_v214gn_cuda_kernelI13__nv_bfloat16Li480ELi1ELi32ELi30ELi4096ELb0ELi64ELi960ELi960ELi4ELb1ELi2ELb0ELb0ENS_16CompileConditionILi900EEEEEvPT_PKS4_S7_S7_flPfS8_Pj)
        /*0d08*/ 	.short	0x0210
        /*0d0a*/ 	.short	0x0048


	//----- nvinfo : EIATTR_SW_WAR
	.align		4
.L_925:
        /*0d0c*/ 	.byte	0x04, 0x36
        /*0d0e*/ 	.short	(.L_927 - .L_926)
.L_926:
        /*0d10*/ 	.word	0x00000008
.L_927:


//--------------------- .nv.info._ZN13group_norm_v214gn_cuda_kernelI13__nv_bfloat16Li480ELi3ELi32ELi30ELi4096ELb0ELi16ELi960ELi960ELi4ELb1ELi1ELb0ELb0ENS_16CompileConditionILi900EEEEEvPT_PKS4_S7_S7_flPfS8_Pj --------------------------
	.section	.nv.info._ZN13group_norm_v214gn_cuda_kernelI13__nv_bfloat16Li480ELi3ELi32ELi30ELi4096ELb0ELi16ELi960ELi960ELi4ELb1ELi1ELb0ELb0ENS_16CompileConditionILi900EEEEEvPT_PKS4_S7_S7_flPfS8_Pj,"",@"SHT_CUDA_INFO"
	.sectionflags	@""
	.align	4


	//----- nvinfo : EIATTR_CUDA_API_VERSION
	.align		4
        /*0000*/ 	.byte	0x04, 0x37
        /*0002*/ 	.short	(.L_929 - .L_928)
.L_928:
        /*0004*/ 	.word	0x00000082


	//----- nvinfo : EIATTR_KPARAM_INFO
	.align		4
.L_929:
        /*0008*/ 	.byte	0x04, 0x17
        /*000a*/ 	.short	(.L_931 - .L_930)
.L_930:
        /*000c*/ 	.word	0x00000000
        /*0010*/ 	.short	0x0008
        /*0012*/ 	.short	0x0040
        /*0014*/ 	.byte	0x00, 0xf0, 0x21, 0x00


	//----- nvinfo : EIATTR_KPARAM_INFO
	.align		4
.L_931:
        /*0018*/ 	.byte	0x04, 0x17
        /*001a*/ 	.short	(.L_933 - .L_932)
.L_932:
        /*001c*/ 	.word	0x00000000
        /*0020*/ 	.short	0x0007
        /*0022*/ 	.short	0x0038
        /*0024*/ 	.byte	0x00, 0xf0, 0x21, 0x00


	//----- nvinfo : EIATTR_KPARAM_INFO
	.align		4
.L_933:
        /*0028*/ 	.byte	0x04, 0x17
        /*002a*/ 	.short	(.L_935 - .L_934)
.L_934:
        /*002c*/ 	.word	0x00000000
        /*0030*/ 	.short	0x0006
        /*0032*/ 	.short	0x0030
        /*0034*/ 	.byte	0x00, 0xf0, 0x21, 0x00


	//----- nvinfo : EIATTR_KPARAM_INFO
	.align		4
.L_935:
        /*0038*/ 	.byte	0x04, 0x17
        /*003a*/ 	.short	(.L_937 - .L_936)
.L_936:
        /*003c*/ 	.word	0x00000000
        /*0040*/ 	.short	0x0005
        /*0042*/ 	.short	0x0028
        /*0044*/ 	.byte	0x00, 0xf0, 0x21, 0x00


	//----- nvinfo : EIATTR_KPARAM_INFO
	.align		4
.L_937:
        /*0048*/ 	.byte	0x04, 0x17
        /*004a*/ 	.short	(.L_939 - .L_938)
.L_938:
        /*004c*/ 	.word	0x00000000
        /*0050*/ 	.short	0x0004
        /*0052*/ 	.short	0x0020
        /*0054*/ 	.byte	0x00, 0xf0, 0x11, 0x00


	//----- nvinfo : EIATTR_KPARAM_INFO
	.align		4
.L_939:
        /*0058*/ 	.byte	0x04, 0x17
        /*005a*/ 	.short	(.L_941 - .L_940)
.L_940:
        /*005c*/ 	.word	0x00000000
        /*0060*/ 	.short	0x0003
        /*0062*/ 	.short	0x0018
        /*0064*/ 	.byte	0x00, 0xf0, 0x21, 0x00


	//----- nvinfo : EIATTR_KPARAM_INFO
	.align		4
.L_941:
        /*0068*/ 	.byte	0x04, 0x17
        /*006a*/ 	.short	(.L_943 - .L_942)
.L_942:
        /*006c*/ 	.word	0x00000000
        /*0070*/ 	.short	0x0002
        /*0072*/ 	.short	0x0010
        /*0074*/ 	.byte	0x00, 0xf0, 0x21, 0x00


	//----- nvinfo : EIATTR_KPARAM_INFO
	.align		4
.L_943:
        /*0078*/ 	.byte	0x04, 0x17
        /*007a*/ 	.short	(.L_945 - .L_944)
.L_944:
        /*007c*/ 	.word	0x00000000
        /*0080*/ 	.short	0x0001
        /*0082*/ 	.short	0x0008
        /*0084*/ 	.byte	0x00, 0xf0, 0x21, 0x00


	//----- nvinfo : EIATTR_KPARAM_INFO
	.align		4
.L_945:
        /*0088*/ 	.byte	0x04, 0x17
        /*008a*/ 	.short	(.L_947 - .L_946)
.L_946:
        /*008c*/ 	.word	0x00000000
        /*0090*/ 	.short	0x0000
        /*0092*/ 	.short	0x0000
        /*0094*/ 	.byte	0x00, 0xf0, 0x21, 0x00


	//----- nvinfo : EIATTR_SPARSE_MMA_MASK
	.align		4
.L_947:
        /*0098*/ 	.byte	0x03, 0x50
        /*009a*/ 	.short	0x0000


	//----- nvinfo : EIATTR_MAXREG_COUNT
	.align		4
        /*009c*/ 	.byte	0x03, 0x1b
        /*009e*/ 	.short	0x0028


	//----- nvinfo : EIATTR_NUM_BARRIERS
	.align		4
        /*00a0*/ 	.byte	0x02, 0x4c
        /*00a2*/ 	.byte	0x01
	.zero		1


	//----- nvinfo : EIATTR_ANNOTATIONS
	.align		4
        /*00a4*/ 	.byte	0x04, 0x55
        /*00a6*/ 	.short	(.L_949 - .L_948)


	//   ....[0]....
.L_948:
        /* <DEDUP_REMOVED lines=51> */


	//----- nvinfo : EIATTR_MERCURY_ISA_VERSION
	.align		4
.L_949:
        /*03c0*/ 	.byte	0x03, 0x5f
        /*03c2*/ 	.short	0x0101


	//----- nvinfo : EIATTR_COOP_GROUP_MASK_REGIDS
	.align		4
        /*03c4*/ 	.byte	0x04, 0x29
        /*03c6*/ 	.short	(.L_951 - .L_950)


	//   ....[0]....
.L_950:
        /*03c8*/ 	.word	0xffffffff


	//   ....[1]....
        /*03cc*/ 	.word	0xffffffff


	//   ....[2]....
        /*03d0*/ 	.word	0xffffffff


	//   ....[3]....
        /*03d4*/ 	.word	0xffffffff


	//   ....[4]....
        /*03d8*/ 	.word	0xffffffff


	//   ....[5]....
        /*03dc*/ 	.word	0xffffffff


	//   ....[6]....
        /*03e0*/ 	.word	0xffffffff


	//   ....[7]....
        /*03e4*/ 	.word	0xffffffff


	//----- nvinfo : EIATTR_COOP_GROUP_INSTR_OFFSETS
	.align		4
.L_951:
        /*03e8*/ 	.byte	0x04, 0x28
        /*03ea*/ 	.short	(.L_953 - .L_952)


	//   ....[0]....
.L_952:
        /*03ec*/ 	.word	0x000019f0


	//   ....[1]....
        /*03f0*/ 	.word	0x00001a30


	//   ....[2]....
        /*03f4*/ 	.word	0x000027a0


	//   ....[3]....
        /*03f8*/ 	.word	0x000027e0


	//   ....[4]....
        /*03fc*/ 	.word	0x000028f0


	//   ....[5]....
        /*0400*/ 	.word	0x00002920


	//   ....[6]....
        /*0404*/ 	.word	0x000029c0


	//   ....[7]....
        /*0408*/ 	.word	0x000029d0


	//----- nvinfo : EIATTR_EXIT_INSTR_OFFSETS
	.align		4
.L_953:
        /*040c*/ 	.byte	0x04, 0x1c
        /*040e*/ 	.short	(.L_955 - .L_954)


	//   ....[0]....
.L_954:
        /*0410*/ 	.word	0x00000060


	//   ....[1]....
        /*0414*/ 	.word	0x00003c80


	//----- nvinfo : EIATTR_MAX_THREADS
	.align		4
.L_955:
        /*0418*/ 	.byte	0x04, 0x05
        /*041a*/ 	.short	(.L_957 - .L_956)
.L_956:
        /*041c*/ 	.word	0x000001e0
        /*0420*/ 	.word	0x00000001
        /*0424*/ 	.word	0x00000001


	//----- nvinfo : EIATTR_CRS_STACK_SIZE
	.align		4
.L_957:
        /*0428*/ 	.byte	0x04, 0x1e
        /*042a*/ 	.short	(.L_959 - .L_958)
.L_958:
        /*042c*/ 	.word	0x00000000


	//----- nvinfo : EIATTR_CBANK_PARAM_SIZE
	.align		4
.L_959:
        /*0430*/ 	.byte	0x03, 0x19
        /*0432*/ 	.short	0x0048


	//----- nvinfo : EIATTR_PARAM_CBANK
	.align		4
        /*0434*/ 	.byte	0x04, 0x0a
        /*0436*/ 	.short	(.L_961 - .L_960)
	.align		4
.L_960:
        /*0438*/ 	.word	index@(.nv.constant0._ZN13group_norm_v214gn_cuda_kernelI13__nv_bfloat16Li480ELi3ELi32ELi30ELi4096ELb0ELi16ELi960ELi960ELi4ELb1ELi1ELb0ELb0ENS_16CompileConditionILi900EEEEEvPT_PKS4_S7_S7_flPfS8_Pj)
        /*043c*/ 	.short	0x0210
        /*043e*/ 	.short	0x0048


	//----- nvinfo : EIATTR_SW_WAR
	.align		4
.L_961:
        /*0440*/ 	.byte	0x04, 0x36
        /*0442*/ 	.short	(.L_963 - .L_962)
.L_962:
        /*0444*/ 	.word	0x00000008
.L_963:


//--------------------- .nv.info._ZN13group_norm_v214gn_cuda_kernelI13__nv_bfloat16Li480ELi2ELi32ELi30ELi4096ELb0ELi32ELi960ELi960ELi4ELb1ELi2ELb0ELb0ENS_16CompileConditionILi900EEEEEvPT_PKS4_S7_S7_flPfS8_Pj --------------------------
	.section	.nv.info._ZN13group_norm_v214gn_cuda_kernelI13__nv_bfloat16Li480ELi2ELi32ELi30ELi4096ELb0ELi32ELi960ELi960ELi4ELb1ELi2ELb0ELb0ENS_16CompileConditionILi900EEEEEvPT_PKS4_S7_S7_flPfS8_Pj,"",@"SHT_CUDA_INFO"
	.sectionflags	@""
	.align	4


	//----- nvinfo : EIATTR_CUDA_API_VERSION
	.align		4
        /*0000*/ 	.byte	0x04, 0x37
        /*0002*/ 	.short	(.L_965 - .L_964)
.L_964:
        /*0004*/ 	.word	0x00000082


	//----- nvinfo : EIATTR_KPARAM_INFO
	.align		4
.L_965:
        /*0008*/ 	.byte	0x04, 0x17
        /*000a*/ 	.short	(.L_967 - .L_966)
.L_966:
        /*000c*/ 	.word	0x00000000
        /*0010*/ 	.short	0x0008
        /*0012*/ 	.short	0x0040
        /*0014*/ 	.byte	0x00, 0xf0, 0x21, 0x00


	//----- nvinfo : EIATTR_KPARAM_INFO
	.align		4
.L_967:
        /*0018*/ 	.byte	0x04, 0x17
        /*001a*/ 	.short	(.L_969 - .L_968)
.L_968:
        /*001c*/ 	.word	0x00000000
        /*0020*/ 	.short	0x0007
        /*0022*/ 	.short	0x0038
        /*0024*/ 	.byte	0x00, 0xf0, 0x21, 0x00


	//----- nvinfo : EIATTR_KPARAM_INFO
	.align		4
.L_969:
        /*0028*/ 	.byte	0x04, 0x17
        /*002a*/ 	.short	(.L_971 - .L_970)
.L_970:
        /*002c*/ 	.word	0x00000000
        /*0030*/ 	.short	0x0006
        /*0032*/ 	.short	0x0030
        /*0034*/ 	.byte	0x00, 0xf0, 0x21, 0x00


	//----- nvinfo : EIATTR_KPARAM_INFO
	.align		4
.L_971:
        /*0038*/ 	.byte	0x04, 0x17
        /*003a*/ 	.short	(.L_973 - .L_972)
.L_972:
        /*003c*/ 	.word	0x00000000
        /*0040*/ 	.short	0x0005
        /*0042*/ 	.short	0x0028
        /*0044*/ 	.byte	0x00, 0xf0, 0x21, 0x00


	//----- nvinfo : EIATTR_KPARAM_INFO
	.align		4
.L_973:
        /*0048*/ 	.byte	0x04, 0x17
        /*004a*/ 	.short	(.L_975 - .L_974)
.L_974:
        /*004c*/ 	.word	0x00000000
        /*0050*/ 	.short	0x0004
        /*0052*/ 	.short	0x0020
        /*0054*/ 	.byte	0x00, 0xf0, 0x11, 0x00


	//----- nvinfo : EIATTR_KPARAM_INFO
	.align		4
.L_975:
        /*0058*/ 	.byte	0x04, 0x17
        /*005a*/ 	.short	(.L_977 - .L_976)
.L_976:
        /*005c*/ 	.word	0x00000000
        /*0060*/ 	.short	0x0003
        /*0062*/ 	.short	0x0018
        /*0064*/ 	.byte	0x00, 0xf0, 0x21, 0x00


	//----- nvinfo : EIATTR_KPARAM_INFO
	.align		4
.L_977:
        /*0068*/ 	.byte	0x04, 0x17
        /*006a*/ 	.short	(.L_979 - .L_978)
.L_978:
        /*006c*/ 	.word	0x00000000
        /*0070*/ 	.short	0x0002
        /*0072*/ 	.short	0x0010
        /*0074*/ 	.byte	0x00, 0xf0, 0x21, 0x00


	//----- nvinfo : EIATTR_KPARAM_INFO
	.align		4
.L_979:
        /*0078*/ 	.byte	0x04, 0x17
        /*007a*/ 	.short	(.L_981 - .L_980)
.L_980:
        /*007c*/ 	.word	0x00000000
        /*0080*/ 	.short	0x0001
        /*0082*/ 	.short	0x0008
        /*0084*/ 	.byte	0x00, 0xf0, 0x21, 0x00


	//----- nvinfo : EIATTR_KPARAM_INFO
	.align		4
.L_981:
        /*0088*/ 	.byte	0x04, 0x17
        /*008a*/ 	.short	(.L_983 - .L_982)
.L_982:
        /*008c*/ 	.word	0x00000000
        /*0090*/ 	.short	0x0000
        /*0092*/ 	.short	0x0000
        /*0094*/ 	.byte	0x00, 0xf0, 0x21, 0x00


	//----- nvinfo : EIATTR_SPARSE_MMA_MASK
	.align		4
.L_983:
        /*0098*/ 	.byte	0x03, 0x50
        /*009a*/ 	.short	0x0000


	//----- nvinfo : EIATTR_MAXREG_COUNT
	.align		4
        /*009c*/ 	.byte	0x03, 0x1b
        /*009e*/ 	.short	0x0040


	//----- nvinfo : EIATTR_NUM_BARRIERS
	.align		4
        /*00a0*/ 	.byte	0x02, 0x4c
        /*00a2*/ 	.byte	0x01
	.zero		1


	//----- nvinfo : EIATTR_ANNOTATIONS
	.align		4
        /*00a4*/ 	.byte	0x04, 0x55
        /*00a6*/ 	.short	(.L_985 - .L_984)


	//   ....[0]....
.L_984:
        /* <DEDUP_REMOVED lines=109> */


	//----- nvinfo : EIATTR_MERCURY_ISA_VERSION
	.align		4
.L_985:
        /*0760*/ 	.byte	0x03, 0x5f
        /*0762*/ 	.short	0x0101


	//----- nvinfo : EIATTR_COOP_GROUP_MASK_REGIDS
	.align		4
        /*0764*/ 	.byte	0x04, 0x29
        /*0766*/ 	.short	(.L_987 - .L_986)


	//   ....[0]....
.L_986:
        /*0768*/ 	.word	0xffffffff


	//   ....[1]....
        /*076c*/ 	.word	0xffffffff


	//   ....[2]....
        /*0770*/ 	.word	0xffffffff


	//   ....[3]....
        /*0774*/ 	.word	0xffffffff


	//   ....[4]....
        /*0778*/ 	.word	0xffffffff


	//   ....[5]....
        /*077c*/ 	.word	0xffffffff


	//   ....[6]....
        /*0780*/ 	.word	0xffffffff


	//   ....[7]....
        /*0784*/ 	.word	0xffffffff


	//----- nvinfo : EIATTR_COOP_GROUP_INSTR_OFFSETS
	.align		4
.L_987:
        /*0788*/ 	.byte	0x04, 0x28
        /*078a*/ 	.short	(.L_989 - .L_988)


	//   ....[0]....
.L_988:
        /*078c*/ 	.word	0x00002570


	//   ....[1]....
        /*0790*/ 	.word	0x000025b0


	//   ....[2]....
        /*0794*/ 	.word	0x00002df0


	//   ....[3]....
        /*0798*/ 	.word	0x00002e30


	//   ....[4]....
        /*079c*/ 	.word	0x00002f40


	//   ....[5]....
        /*07a0*/ 	.word	0x00002f70


	//   ....[6]....
        /*07a4*/ 	.word	0x00003060


	//   ....[7]....
        /*07a8*/ 	.word	0x00003090


	//----- nvinfo : EIATTR_EXIT_INSTR_OFFSETS
	.align		4
.L_989:
        /*07ac*/ 	.byte	0x04, 0x1c
        /*07ae*/ 	.short	(.L_991 - .L_990)


	//   ....[0]....
.L_990:
        /*07b0*/ 	.word	0x00000060


	//   ....[1]....
        /*07b4*/ 	.word	0x00005790


	//----- nvinfo : EIATTR_MAX_THREADS
	.align		4
.L_991:
        /*07b8*/ 	.byte	0x04, 0x05
        /*07ba*/ 	.short	(.L_993 - .L_992)
.L_992:
        /*07bc*/ 	.word	0x000001e0
        /*07c0*/ 	.word	0x00000001
        /*07c4*/ 	.word	0x00000001


	//----- nvinfo : EIATTR_CRS_STACK_SIZE
	.align		4
.L_993:
        /*07c8*/ 	.byte	0x04, 0x1e
        /*07ca*/ 	.short	(.L_995 - .L_994)
.L_994:
        /*07cc*/ 	.word	0x00000000


	//----- nvinfo : EIATTR_CBANK_PARAM_SIZE
	.align		4
.L_995:
        /*07d0*/ 	.byte	0x03, 0x19
        /*07d2*/ 	.short	0x0048


	//----- nvinfo : EIATTR_PARAM_CBANK
	.align		4
        /*07d4*/ 	.byte	0x04, 0x0a
        /*07d6*/ 	.short	(.L_997 - .L_996)
	.align		4
.L_996:
        /*07d8*/ 	.word	index@(.nv.constant0._ZN13group_norm_v214gn_cuda_kernelI13__nv_bfloat16Li480ELi2ELi32ELi30ELi4096ELb0ELi32ELi960ELi960ELi4ELb1ELi2ELb0ELb0ENS_16CompileConditionILi900EEEEEvPT_PKS4_S7_S7_flPfS8_Pj)
        /*07dc*/ 	.short	0x0210
        /*07de*/ 	.short	0x0048


	//----- nvinfo : EIATTR_SW_WAR
	.align		4
.L_997:
        /*07e0*/ 	.byte	0x04, 0x36
        /*07e2*/ 	.short	(.L_999 - .L_998)
.L_998:
        /*07e4*/ 	.word	0x00000008
.L_999:


//--------------------- .nv.info._ZN13group_norm_v214gn_cuda_kernelI13__nv_bfloat16Li480ELi1ELi16ELi60ELi4096ELb1ELi32ELi960ELi960ELi4ELb1ELi1ELb0ELb0ENS_16CompileConditionILi900EEEEEvPT_PKS4_S7_S7_flPfS8_Pj --------------------------
	.section	.nv.info._ZN13group_norm_v214gn_cuda_kernelI13__nv_bfloat16Li480ELi1ELi16ELi60ELi4096ELb1ELi32ELi960ELi960ELi4ELb1ELi1ELb0ELb0ENS_16CompileConditionILi900EEEEEvPT_PKS4_S7_S7_flPfS8_Pj,"",@"SHT_CUDA_INFO"
	.sectionflags	@""
	.align	4


	//----- nvinfo : EIATTR_CUDA_API_VERSION
	.align		4
        /*0000*/ 	.byte	0x04, 0x37
        /*0002*/ 	.short	(.L_1001 - .L_1000)
.L_1000:
        /*0004*/ 	.word	0x00000082


	//----- nvinfo : EIATTR_KPARAM_INFO
	.align		4
.L_1001:
        /*0008*/ 	.byte	0x04, 0x17
        /*000a*/ 	.short	(.L_1003 - .L_1002)
.L_1002:
        /*000c*/ 	.word	0x00000000
        /*0010*/ 	.short	0x0008
        /*0012*/ 	.short	0x0040
        /*0014*/ 	.byte	0x00, 0xf0, 0x21, 0x00


	//----- nvinfo : EIATTR_KPARAM_INFO
	.align		4
.L_1003:
        /*0018*/ 	.byte	0x04, 0x17
        /*001a*/ 	.short	(.L_1005 - .L_1004)
.L_1004:
        /*001c*/ 	.word	0x00000000
        /*0020*/ 	.short	0x0007
        /*0022*/ 	.short	0x0038
        /*0024*/ 	.byte	0x00, 0xf0, 0x21, 0x00


	//----- nvinfo : EIATTR_KPARAM_INFO
	.align		4
.L_1005:
        /*0028*/ 	.byte	0x04, 0x17
        /*002a*/ 	.short	(.L_1007 - .L_1006)
.L_1006:
        /*002c*/ 	.word	0x00000000
        /*0030*/ 	.short	0x0006
        /*0032*/ 	.short	0x0030
        /*0034*/ 	.byte	0x00, 0xf0, 0x21, 0x00


	//----- nvinfo : EIATTR_KPARAM_INFO
	.align		4
.L_1007:
        /*0038*/ 	.byte	0x04, 0x17
        /*003a*/ 	.short	(.L_1009 - .L_1008)
.L_1008:
        /*003c*/ 	.word	0x00000000
        /*0040*/ 	.short	0x0005
        /*0042*/ 	.short	0x0028
        /*0044*/ 	.byte	0x00, 0xf0, 0x21, 0x00


	//----- nvinfo : EIATTR_KPARAM_INFO
	.align		4
.L_1009:
        /*0048*/ 	.byte	0x04, 0x17
        /*004a*/ 	.short	(.L_1011 - .L_1010)
.L_1010:
        /*004c*/ 	.word	0x00000000
        /*0050*/ 	.short	0x0004
        /*0052*/ 	.short	0x0020
        /*0054*/ 	.byte	0x00, 0xf0, 0x11, 0x00


	//----- nvinfo : EIATTR_KPARAM_INFO
	.align		4
.L_1011:
        /*0058*/ 	.byte	0x04, 0x17
        /*005a*/ 	.short	(.L_1013 - .L_1012)
.L_1012:
        /*005c*/ 	.word	0x00000000
        /*0060*/ 	.short	0x0003
        /*0062*/ 	.short	0x0018
        /*0064*/ 	.byte	0x00, 0xf0, 0x21, 0x00


	//----- nvinfo : EIATTR_KPARAM_INFO
	.align		4
.L_1013:
        /*0068*/ 	.byte	0x04, 0x17
        /*006a*/ 	.short	(.L_1015 - .L_1014)
.L_1014:
        /*006c*/ 	.word	0x00000000
        /*0070*/ 	.short	0x0002
        /*0072*/ 	.short	0x0010
        /*0074*/ 	.byte	0x00, 0xf0, 0x21, 0x00


	//----- nvinfo : EIATTR_KPARAM_INFO
	.align		4
.L_1015:
        /*0078*/ 	.byte	0x04, 0x17
        /*007a*/ 	.short	(.L_1017 - .L_1016)
.L_1016:
        /*007c*/ 	.word	0x00000000
        /*0080*/ 	.short	0x0001
        /*0082*/ 	.short	0x0008
        /*0084*/ 	.byte	0x00, 0xf0, 0x21, 0x00


	//----- nvinfo : EIATTR_KPARAM_INFO
	.align		4
.L_1017:
        /*0088*/ 	.byte	0x04, 0x17
        /*008a*/ 	.short	(.L_1019 - .L_1018)
.L_1018:
        /*008c*/ 	.word	0x00000000
        /*0090*/ 	.short	0x0000
        /*0092*/ 	.short	0x0000
        /*0094*/ 	.byte	0x00, 0xf0, 0x21, 0x00


	//----- nvinfo : EIATTR_SPARSE_MMA_MASK
	.align		4
.L_1019:
        /*0098*/ 	.byte	0x03, 0x50
        /*009a*/ 	.short	0x0000


	//----- nvinfo : EIATTR_MAXREG_COUNT
	.align		4
        /*009c*/ 	.byte	0x03, 0x1b
        /*009e*/ 	.short	0x0080


	//----- nvinfo : EIATTR_NUM_BARRIERS
	.align		4
        /*00a0*/ 	.byte	0x02, 0x4c
        /*00a2*/ 	.byte	0x01
	.zero		1


	//----- nvinfo : EIATTR_ANNOTATIONS
	.align		4
        /*00a4*/ 	.byte	0x04, 0x55
        /*00a6*/ 	.short	(.L_1021 - .L_1020)


	//   ....[0]....
.L_1020:
        /* <DEDUP_REMOVED lines=10> */


	//----- nvinfo : EIATTR_MERCURY_ISA_VERSION
	.align		4
.L_1021:
        /*0138*/ 	.byte	0x03, 0x5f
        /*013a*/ 	.short	0x0101


	//----- nvinfo : EIATTR_INT_WARP_WIDE_INSTR_OFFSETS
	.align		4
        /*013c*/ 	.byte	0x04, 0x31
        /*013e*/ 	.short	(.L_1023 - .L_1022)


	//   ....[0]....
.L_1022:
        /*0140*/ 	.word	0x00002160


	//   ....[1]....
        /*0144*/ 	.word	0x00002220


	//----- nvinfo : EIATTR_COOP_GROUP_MASK_REGIDS
	.align		4
.L_1023:
        /*0148*/ 	.byte	0x04, 0x29
        /*014a*/ 	.short	(.L_1025 - .L_1024)


	//   ....[0]....
.L_1024:
        /*014c*/ 	.word	0xffffffff


	//   ....[1]....
        /*0150*/ 	.word	0xffffffff


	//   ....[2]....
        /*0154*/ 	.word	0xffffffff


	//   ....[3]....
        /*0158*/ 	.word	0xffffffff


	//   ....[4]....
        /*015c*/ 	.word	0xffffffff


	//   ....[5]....
        /*0160*/ 	.word	0xffffffff


	//   ....[6]....
        /*0164*/ 	.word	0xffffffff


	//   ....[7]....
        /*0168*/ 	.word	0xffffffff


	//   ....[8]....
        /*016c*/ 	.word	0xffffffff


	//   ....[9]....
        /*0170*/ 	.word	0xffffffff


	//----- nvinfo : EIATTR_COOP_GROUP_INSTR_OFFSETS
	.align		4
.L_1025:
        /*0174*/ 	.byte	0x04, 0x28
        /*0176*/ 	.short	(.L_1027 - .L_1026)


	//   ....[0]....
.L_1026:
        /*0178*/ 	.word	0x00002040


	//   ....[1]....
        /*017c*/ 	.word	0x00002060


	//   ....[2]....
        /*0180*/ 	.word	0x00002660


	//   ....[3]....
        /*0184*/ 	.word	0x000026a0


	//   ....[4]....
        /*0188*/ 	.word	0x000027a0


	//   ....[5]....
        /*018c*/ 	.word	0x000027d0


	//   ....[6]....
        /*0190*/ 	.word	0x000028b0


	//   ....[7]....
        /*0194*/ 	.word	0x000028c0


	//   ....[8]....
        /*0198*/ 	.word	0x000028f0


	//   ....[9]....
        /*019c*/ 	.word	0x00002900


	//----- nvinfo : EIATTR_EXIT_INSTR_OFFSETS
	.align		4
.L_1027:
        /*01a0*/ 	.byte	0x04, 0x1c
        /*01a2*/ 	.short	(.L_1029 - .L_1028)


	//   ....[0]....
.L_1028:
        /*01a4*/ 	.word	0x00000060


	//   ....[1]....
        /*01a8*/ 	.word	0x00005850


	//----- nvinfo : EIATTR_MAX_THREADS
	.align		4
.L_1029:
        /*01ac*/ 	.byte	0x04, 0x05
        /*01ae*/ 	.short	(.L_1031 - .L_1030)
.L_1030:
        /*01b0*/ 	.word	0x000001e0
        /*01b4*/ 	.word	0x00000001
        /*01b8*/ 	.word	0x00000001


	//----- nvinfo : EIATTR_CRS_STACK_SIZE
	.align		4
.L_1031:
        /*01bc*/ 	.byte	0x04, 0x1e
        /*01be*/ 	.short	(.L_1033 - .L_1032)
.L_1032:
        /*01c0*/ 	.word	0x00000000


	//----- nvinfo : EIATTR_CBANK_PARAM_SIZE
	.align		4
.L_1033:
        /*01c4*/ 	.byte	0x03, 0x19
        /*01c6*/ 	.short	0x0048


	//----- nvinfo : EIATTR_PARAM_CBANK
	.align		4
        /*01c8*/ 	.byte	0x04, 0x0a
        /*01ca*/ 	.short	(.L_1035 - .L_1034)
	.align		4
.L_1034:
        /*01cc*/ 	.word	index@(.nv.constant0._ZN13group_norm_v214gn_cuda_kernelI13__nv_bfloat16Li480ELi1ELi16ELi60ELi4096ELb1ELi32ELi960ELi960ELi4ELb1ELi1ELb0ELb0ENS_16CompileConditionILi900EEEEEvPT_PKS4_S7_S7_flPfS8_Pj)
        /*01d0*/ 	.short	0x0210
        /*01d2*/ 	.short	0x0048


	//----- nvinfo : EIATTR_SW_WAR
	.align		4
.L_1035:
        /*01d4*/ 	.byte	0x04, 0x36
        /*01d6*/ 	.short	(.L_1037 - .L_1036)
.L_1036:
        /*01d8*/ 	.word	0x00000008
.L_1037:


//--------------------- .nv.info._ZN13group_norm_v214gn_cuda_kernelI13__nv_bfloat16Li480ELi1ELi16ELi60ELi4096ELb1ELi64ELi960ELi960ELi4ELb1ELi2ELb0ELb0ENS_16CompileConditionILi900EEEEEvPT_PKS4_S7_S7_flPfS8_Pj --------------------------
	.section	.nv.info._ZN13group_norm_v214gn_cuda_kernelI13__nv_bfloat16Li480ELi1ELi16ELi60ELi4096ELb1ELi64ELi960ELi960ELi4ELb1ELi2ELb0ELb0ENS_16CompileConditionILi900EEEEEvPT_PKS4_S7_S7_flPfS8_Pj,"",@"SHT_CUDA_INFO"
	.sectionflags	@""
	.align	4


	//----- nvinfo : EIATTR_CUDA_API_VERSION
	.align		4
        /*0000*/ 	.byte	0x04, 0x37
        /*0002*/ 	.short	(.L_1039 - .L_1038)
.L_1038:
        /*0004*/ 	.word	0x00000082


	//----- nvinfo : EIATTR_KPARAM_INFO
	.align		4
.L_1039:
        /*0008*/ 	.byte	0x04, 0x17
        /*000a*/ 	.short	(.L_1041 - .L_1040)
.L_1040:
        /*000c*/ 	.word	0x00000000
        /*0010*/ 	.short	0x0008
        /*0012*/ 	.short	0x0040
        /*0014*/ 	.byte	0x00, 0xf0, 0x21, 0x00


	//----- nvinfo : EIATTR_KPARAM_INFO
	.align		4
.L_1041:
        /*0018*/ 	.byte	0x04, 0x17
        /*001a*/ 	.short	(.L_1043 - .L_1042)
.L_1042:
        /*001c*/ 	.word	0x00000000
        /*0020*/ 	.short	0x0007
        /*0022*/ 	.short	0x0038
        /*0024*/ 	.byte	0x00, 0xf0, 0x21, 0x00


	//----- nvinfo : EIATTR_KPARAM_INFO
	.align		4
.L_1043:
        /*0028*/ 	.byte	0x04, 0x17
        /*002a*/ 	.short	(.L_1045 - .L_1044)
.L_1044:
        /*002c*/ 	.word	0x00000000
        /*0030*/ 	.short	0x0006
        /*0032*/ 	.short	0x0030
        /*0034*/ 	.byte	0x00, 0xf0, 0x21, 0x00


	//----- nvinfo : EIATTR_KPARAM_INFO
	.align		4
.L_1045:
        /*0038*/ 	.byte	0x04, 0x17
        /*003a*/ 	.short	(.L_1047 - .L_1046)
.L_1046:
        /*003c*/ 	.word	0x00000000
        /*0040*/ 	.short	0x0005
        /*0042*/ 	.short	0x0028
        /*0044*/ 	.byte	0x00, 0xf0, 0x21, 0x00


	//----- nvinfo : EIATTR_KPARAM_INFO
	.align		4
.L_1047:
        /*0048*/ 	.byte	0x04, 0x17
        /*004a*/ 	.short	(.L_1049 - .L_1048)
.L_1048:
        /*004c*/ 	.word	0x00000000
        /*0050*/ 	.short	0x0004
        /*0052*/ 	.short	0x0020
        /*0054*/ 	.byte	0x00, 0xf0, 0x11, 0x00


	//----- nvinfo : EIATTR_KPARAM_INFO
	.align		4
.L_1049:
        /*0058*/ 	.byte	0x04, 0x17
        /*005a*/ 	.short	(.L_1051 - .L_1050)
.L_1050:
        /*005c*/ 	.word	0x00000000
        /*0060*/ 	.short	0x0003
        /*0062*/ 	.short	0x0018
        /*0064*/ 	.byte	0x00, 0xf0, 0x21, 0x00


	//----- nvinfo : EIATTR_KPARAM_INFO
	.align		4
.L_1051:
        /*0068*/ 	.byte	0x04, 0x17
        /*006a*/ 	.short	(.L_1053 - .L_1052)
.L_1052:
        /*006c*/ 	.word	0x00000000
        /*0070*/ 	.short	0x0002
        /*0072*/ 	.short	0x0010
        /*0074*/ 	.byte	0x00, 0xf0, 0x21, 0x00


	//----- nvinfo : EIATTR_KPARAM_INFO
	.align		4
.L_1053:
        /*0078*/ 	.byte	0x04, 0x17
        /*007a*/ 	.short	(.L_1055 - .L_1054)
.L_1054:
        /*007c*/ 	.word	0x00000000
        /*0080*/ 	.short	0x0001
        /*0082*/ 	.short	0x0008
        /*0084*/ 	.byte	0x00, 0xf0, 0x21, 0x00


	//----- nvinfo : EIATTR_KPARAM_INFO
	.align		4
.L_1055:
        /*0088*/ 	.byte	0x04, 0x17
        /*008a*/ 	.short	(.L_1057 - .L_1056)
.L_1056:
        /*008c*/ 	.word	0x00000000
        /*0090*/ 	.short	0x0000
        /*0092*/ 	.short	0x0000
        /*0094*/ 	.byte	0x00, 0xf0, 0x21, 0x00


	//----- nvinfo : EIATTR_SPARSE_MMA_MASK
	.align		4
.L_1057:
        /*0098*/ 	.byte	0x03, 0x50
        /*009a*/ 	.short	0x0000


	//----- nvinfo : EIATTR_MAXREG_COUNT
	.align		4
        /*009c*/ 	.byte	0x03, 0x1b
        /*009e*/ 	.short	0x0080


	//----- nvinfo : EIATTR_NUM_BARRIERS
	.align		4
        /*00a0*/ 	.byte	0x02, 0x4c
        /*00a2*/ 	.byte	0x01
	.zero		1


	//----- nvinfo : EIATTR_ANNOTATIONS
	.align		4
        /*00a4*/ 	.byte	0x04, 0x55
        /*00a6*/ 	.short	(.L_1059 - .L_1058)


	//   ....[0]....
.L_1058:
        /* <DEDUP_REMOVED lines=213> */


	//----- nvinfo : EIATTR_MERCURY_ISA_VERSION
	.align		4
.L_1059:
        /*0de8*/ 	.byte	0x03, 0x5f
        /*0dea*/ 	.short	0x0101


	//----- nvinfo : EIATTR_INT_WARP_WIDE_INSTR_OFFSETS
	.align		4
        /*0dec*/ 	.byte	0x04, 0x31
        /*0dee*/ 	.short	(.L_1061 - .L_1060)


	//   ....[0]....
.L_1060:
        /*0df0*/ 	.word	0x00003bc0


	//   ....[1]....
        /*0df4*/ 	.word	0x00003c80


	//----- nvinfo : EIATTR_COOP_GROUP_MASK_REGIDS
	.align		4
.L_1061:
        /*0df8*/ 	.byte	0x04, 0x29
        /*0dfa*/ 	.short	(.L_1063 - .L_1062)


	//   ....[0]....
.L_1062:
        /*0dfc*/ 	.word	0xffffffff


	//   ....[1]....
        /*0e00*/ 	.word	0xffffffff


	//   ....[2]....
        /*0e04*/ 	.word	0xffffffff


	//   ....[3]....
        /*0e08*/ 	.word	0xffffffff


	//   ....[4]....
        /*0e0c*/ 	.word	0xffffffff


	//   ....[5]....
        /*0e10*/ 	.word	0xffffffff


	//   ....[6]....
        /*0e14*/ 	.word	0xffffffff


	//   ....[7]....
        /*0e18*/ 	.word	0xffffffff


	//   ....[8]....
        /*0e1c*/ 	.word	0xffffffff


	//   ....[9]....
        /*0e20*/ 	.word	0xffffffff


	//----- nvinfo : EIATTR_COOP_GROUP_INSTR_OFFSETS
	.align		4
.L_1063:
        /*0e24*/ 	.byte	0x04, 0x28
        /*0e26*/ 	.short	(.L_1065 - .L_1064)


	//   ....[0]....
.L_1064:
        /*0e28*/ 	.word	0x00003ac0


	//   ....[1]....
        /*0e2c*/ 	.word	0x00003ad0


	//   ....[2]....
        /*0e30*/ 	.word	0x00003f90


	//   ....[3]....
        /*0e34*/ 	.word	0x00003fd0


	//   ....[4]....
        /*0e38*/ 	.word	0x000040d0


	//   ....[5]....
        /*0e3c*/ 	.word	0x00004100


	//   ....[6]....
        /*0e40*/ 	.word	0x000041f0


	//   ....[7]....
        /*0e44*/ 	.word	0x00004220


	//   ....[8]....
        /*0e48*/ 	.word	0x00004310


	//   ....[9]....
        /*0e4c*/ 	.word	0x00004340


	//----- nvinfo : EIATTR_EXIT_INSTR_OFFSETS
	.align		4
.L_1065:
        /*0e50*/ 	.byte	0x04, 0x1c
        /*0e52*/ 	.short	(.L_1067 - .L_1066)


	//   ....[0]....
.L_1066:
        /*0e54*/ 	.word	0x00000060


	//   ....[1]....
        /*0e58*/ 	.word	0x0000b250


	//----- nvinfo : EIATTR_MAX_THREADS
	.align		4
.L_1067:
        /*0e5c*/ 	.byte	0x04, 0x05
        /*0e5e*/ 	.short	(.L_1069 - .L_1068)
.L_1068:
        /*0e60*/ 	.word	0x000001e0
        /*0e64*/ 	.word	0x00000001
        /*0e68*/ 	.word	0x00000001


	//----- nvinfo : EIATTR_CRS_STACK_SIZE
	.align		4
.L_1069:
        /*0e6c*/ 	.byte	0x04, 0x1e
        /*0e6e*/ 	.short	(.L_1071 - .L_1070)
.L_1070:
        /*0e70*/ 	.word	0x00000000


	//----- nvinfo : EIATTR_CBANK_PARAM_SIZE
	.align		4
.L_1071:
        /*0e74*/ 	.byte	0x03, 0x19
        /*0e76*/ 	.short	0x0048


	//----- nvinfo : EIATTR_PARAM_CBANK
	.align		4
        /*0e78*/ 	.byte	0x04, 0x0a
        /*0e7a*/ 	.short	(.L_1073 - .L_1072)
	.align		4
.L_1072:
        /*0e7c*/ 	.word	index@(.nv.constant0._ZN13group_norm_v214gn_cuda_kernelI13__nv_bfloat16Li480ELi1ELi16ELi60ELi4096ELb1ELi64ELi960ELi960ELi4ELb1ELi2ELb0ELb0ENS_16CompileConditionILi900EEEEEvPT_PKS4_S7_S7_flPfS8_Pj)
        /*0e80*/ 	.short	0x0210
        /*0e82*/ 	.short	0x0048


	//----- nvinfo : EIATTR_SW_WAR
	.align		4
.L_1073:
        /*0e84*/ 	.byte	0x04, 0x36
        /*0e86*/ 	.short	(.L_1075 - .L_1074)
.L_1074:
        /*0e88*/ 	.word	0x00000008
.L_1075:


//--------------------- .nv.info._ZN13group_norm_v214gn_cuda_kernelI13__nv_bfloat16Li480ELi3ELi16ELi60ELi4096ELb1ELi16ELi960ELi960ELi4ELb1ELi1ELb0ELb0ENS_16CompileConditionILi900EEEEEvPT_PKS4_S7_S7_flPfS8_Pj --------------------------
	.section	.nv.info._ZN13group_norm_v214gn_cuda_kernelI13__nv_bfloat16Li480ELi3ELi16ELi60ELi4096ELb1ELi16ELi960ELi960ELi4ELb1ELi1ELb0ELb0ENS_16CompileConditionILi900EEEEEvPT_PKS4_S7_S7_flPfS8_Pj,"",@"SHT_CUDA_INFO"
	.sectionflags	@""
	.align	4


	//----- nvinfo : EIATTR_CUDA_API_VERSION
	.align		4
        /*0000*/ 	.byte	0x04, 0x37
        /*0002*/ 	.short	(.L_1077 - .L_1076)
.L_1076:
        /*0004*/ 	.word	0x00000082


	//----- nvinfo : EIATTR_KPARAM_INFO
	.align		4
.L_1077:
        /*0008*/ 	.byte	0x04, 0x17
        /*000a*/ 	.short	(.L_1079 - .L_1078)
.L_1078:
        /*000c*/ 	.word	0x00000000
        /*0010*/ 	.short	0x0008
        /*0012*/ 	.short	0x0040
        /*0014*/ 	.byte	0x00, 0xf0, 0x21, 0x00


	//----- nvinfo : EIATTR_KPARAM_INFO
	.align		4
.L_1079:
        /*0018*/ 	.byte	0x04, 0x17
        /*001a*/ 	.short	(.L_1081 - .L_1080)
.L_1080:
        /*001c*/ 	.word	0x00000000
        /*0020*/ 	.short	0x0007
        /*0022*/ 	.short	0x0038
        /*0024*/ 	.byte	0x00, 0xf0, 0x21, 0x00


	//----- nvinfo : EIATTR_KPARAM_INFO
	.align		4
.L_1081:
        /*0028*/ 	.byte	0x04, 0x17
        /*002a*/ 	.short	(.L_1083 - .L_1082)
.L_1082:
        /*002c*/ 	.word	0x00000000
        /*0030*/ 	.short	0x0006
        /*0032*/ 	.short	0x0030
        /*0034*/ 	.byte	0x00, 0xf0, 0x21, 0x00


	//----- nvinfo : EIATTR_KPARAM_INFO
	.align		4
.L_1083:
        /*0038*/ 	.byte	0x04, 0x17
        /*003a*/ 	.short	(.L_1085 - .L_1084)
.L_1084:
        /*003c*/ 	.word	0x00000000
        /*0040*/ 	.short	0x0005
        /*0042*/ 	.short	0x0028
        /*0044*/ 	.byte	0x00, 0xf0, 0x21, 0x00


	//----- nvinfo : EIATTR_KPARAM_INFO
	.align		4
.L_1085:
        /*0048*/ 	.byte	0x04, 0x17
        /*004a*/ 	.short	(.L_1087 - .L_1086)
.L_1086:
        /*004c*/ 	.word	0x00000000
        /*0050*/ 	.short	0x0004
        /*0052*/ 	.short	0x0020
        /*0054*/ 	.byte	0x00, 0xf0, 0x11, 0x00


	//----- nvinfo : EIATTR_KPARAM_INFO
	.align		4
.L_1087:
        /*0058*/ 	.byte	0x04, 0x17
        /*005a*/ 	.short	(.L_1089 - .L_1088)
.L_1088:
        /*005c*/ 	.word	0x00000000
        /*0060*/ 	.short	0x0003
        /*0062*/ 	.short	0x0018
        /*0064*/ 	.byte	0x00, 0xf0, 0x21, 0x00


	//----- nvinfo : EIATTR_KPARAM_INFO
	.align		4
.L_1089:
        /*0068*/ 	.byte	0x04, 0x17
        /*006a*/ 	.short	(.L_1091 - .L_1090)
.L_1090:
        /*006c*/ 	.word	0x00000000
        /*0070*/ 	.short	0x0002
        /*0072*/ 	.short	0x0010
        /*0074*/ 	.byte	0x00, 0xf0, 0x21, 0x00


	//----- nvinfo : EIATTR_KPARAM_INFO
	.align		4
.L_1091:
        /*0078*/ 	.byte	0x04, 0x17
        /*007a*/ 	.short	(.L_1093 - .L_1092)
.L_1092:
        /*007c*/ 	.word	0x00000000
        /*0080*/ 	.short	0x0001
        /*0082*/ 	.short	0x0008
        /*0084*/ 	.byte	0x00, 0xf0, 0x21, 0x00


	//----- nvinfo : EIATTR_KPARAM_INFO
	.align		4
.L_1093:
        /*0088*/ 	.byte	0x04, 0x17
        /*008a*/ 	.short	(.L_1095 - .L_1094)
.L_1094:
        /*008c*/ 	.word	0x00000000
        /*0090*/ 	.short	0x0000
        /*0092*/ 	.short	0x0000
        /*0094*/ 	.byte	0x00, 0xf0, 0x21, 0x00


	//----- nvinfo : EIATTR_SPARSE_MMA_MASK
	.align		4
.L_1095:
        /*0098*/ 	.byte	0x03, 0x50
        /*009a*/ 	.short	0x0000


	//----- nvinfo : EIATTR_MAXREG_COUNT
	.align		4
        /*009c*/ 	.byte	0x03, 0x1b
        /*009e*/ 	.short	0x0028


	//----- nvinfo : EIATTR_NUM_BARRIERS
	.align		4
        /*00a0*/ 	.byte	0x02, 0x4c
        /*00a2*/ 	.byte	0x01
	.zero		1


	//----- nvinfo : EIATTR_ANNOTATIONS
	.align		4
        /*00a4*/ 	.byte	0x04, 0x55
        /*00a6*/ 	.short	(.L_1097 - .L_1096)


	//   ....[0]....
.L_1096:
        /* <DEDUP_REMOVED lines=63> */


	//----- nvinfo : EIATTR_MERCURY_ISA_VERSION
	.align		4
.L_1097:
        /*0480*/ 	.byte	0x03, 0x5f
        /*0482*/ 	.short	0x0101


	//----- nvinfo : EIATTR_COOP_GROUP_MASK_REGIDS
	.align		4
        /*0484*/ 	.byte	0x04, 0x29
        /*0486*/ 	.short	(.L_1099 - .L_1098)


	//   ....[0]....
.L_1098:
        /*0488*/ 	.word	0xffffffff


	//   ....[1]....
        /*048c*/ 	.word	0xffffffff


	//   ....[2]....
        /*0490*/ 	.word	0xffffffff


	//   ....[3]....
        /*0494*/ 	.word	0xffffffff


	//   ....[4]....
        /*0498*/ 	.word	0xffffffff


	//   ....[5]....
        /*049c*/ 	.word	0xffffffff


	//   ....[6]....
        /*04a0*/ 	.word	0xffffffff


	//   ....[7]....
        /*04a4*/ 	.word	0xffffffff


	//   ....[8]....
        /*04a8*/ 	.word	0xffffffff


	//   ....[9]....
        /*04ac*/ 	.word	0xffffffff


	//----- nvinfo : EIATTR_COOP_GROUP_INSTR_OFFSETS
	.align		4
.L_1099:
        /*04b0*/ 	.byte	0x04, 0x28
        /*04b2*/ 	.short	(.L_1101 - .L_1100)


	//   ....[0]....
.L_1100:
        /*04b4*/ 	.word	0x00001690


	//   ....[1]....
        /*04b8*/ 	.word	0x000016d0


	//   ....[2]....
        /*04bc*/ 	.word	0x00001f30


	//   ....[3]....
        /*04c0*/ 	.word	0x00001f70


	//   ....[4]....
        /*04c4*/ 	.word	0x00002090


	//   ....[5]....
        /*04c8*/ 	.word	0x000020c0


	//   ....[6]....
        /*04cc*/ 	.word	0x00002110


	//   ....[7]....
        /*04d0*/ 	.word	0x00002120


	//   ....[8]....
        /*04d4*/ 	.word	0x00002150


	//   ....[9]....
        /*04d8*/ 	.word	0x00002160


	//----- nvinfo : EIATTR_EXIT_INSTR_OFFSETS
	.align		4
.L_1101:
        /*04dc*/ 	.byte	0x04, 0x1c
        /*04de*/ 	.short	(.L_1103 - .L_1102)


	//   ....[0]....
.L_1102:
        /*04e0*/ 	.word	0x00000060


	//   ....[1]....
        /*04e4*/ 	.word	0x00003ff0


	//----- nvinfo : EIATTR_MAX_THREADS
	.align		4
.L_1103:
        /*04e8*/ 	.byte	0x04, 0x05
        /*04ea*/ 	.short	(.L_1105 - .L_1104)
.L_1104:
        /*04ec*/ 	.word	0x000001e0
        /*04f0*/ 	.word	0x00000001
        /*04f4*/ 	.word	0x00000001


	//----- nvinfo : EIATTR_CRS_STACK_SIZE
	.align		4
.L_1105:
        /*04f8*/ 	.byte	0x04, 0x1e
        /*04fa*/ 	.short	(.L_1107 - .L_1106)
.L_1106:
        /*04fc*/ 	.word	0x00000000


	//----- nvinfo : EIATTR_CBANK_PARAM_SIZE
	.align		4
.L_1107:
        /*0500*/ 	.byte	0x03, 0x19
        /*0502*/ 	.short	0x0048


	//----- nvinfo : EIATTR_PARAM_CBANK
	.align		4
        /*0504*/ 	.byte	0x04, 0x0a
        /*0506*/ 	.short	(.L_1109 - .L_1108)
	.align		4
.L_1108:
        /*0508*/ 	.word	index@(.nv.constant0._ZN13group_norm_v214gn_cuda_kernelI13__nv_bfloat16Li480ELi3ELi16ELi60ELi4096ELb1ELi16ELi960ELi960ELi4ELb1ELi1ELb0ELb0ENS_16CompileConditionILi900EEEEEvPT_PKS4_S7_S7_flPfS8_Pj)
        /*050c*/ 	.short	0x0210
        /*050e*/ 	.short	0x0048


	//----- nvinfo : EIATTR_SW_WAR
	.align		4
.L_1109:
        /*0510*/ 	.byte	0x04, 0x36
        /*0512*/ 	.short	(.L_1111 - .L_1110)
.L_1110:
        /*0514*/ 	.word	0x00000008
.L_1111:


//--------------------- .nv.info._ZN13group_norm_v214gn_cuda_kernelI13__nv_bfloat16Li480ELi2ELi16ELi60ELi4096ELb1ELi32ELi960ELi960ELi4ELb1ELi2ELb0ELb0ENS_16CompileConditionILi900EEEEEvPT_PKS4_S7_S7_flPfS8_Pj --------------------------
	.section	.nv.info._ZN13group_norm_v214gn_cuda_kernelI13__nv_bfloat16Li480ELi2ELi16ELi60ELi4096ELb1ELi32ELi960ELi960ELi4ELb1ELi2ELb0ELb0ENS_16CompileConditionILi900EEEEEvPT_PKS4_S7_S7_flPfS8_Pj,"",@"SHT_CUDA_INFO"
	.sectionflags	@""
	.align	4


	//----- nvinfo : EIATTR_CUDA_API_VERSION
	.align		4
        /*0000*/ 	.byte	0x04, 0x37
        /*0002*/ 	.short	(.L_1113 - .L_1112)
.L_1112:
        /*0004*/ 	.word	0x00000082


	//----- nvinfo : EIATTR_KPARAM_INFO
	.align		4
.L_1113:
        /*0008*/ 	.byte	0x04, 0x17
        /*000a*/ 	.short	(.L_1115 - .L_1114)
.L_1114:
        /*000c*/ 	.word	0x00000000
        /*0010*/ 	.short	0x0008
        /*0012*/ 	.short	0x0040
        /*0014*/ 	.byte	0x00, 0xf0, 0x21, 0x00


	//----- nvinfo : EIATTR_KPARAM_INFO
	.align		4
.L_1115:
        /*0018*/ 	.byte	0x04, 0x17
        /*001a*/ 	.short	(.L_1117 - .L_1116)
.L_1116:
        /*001c*/ 	.word	0x00000000
        /*0020*/ 	.short	0x0007
        /*0022*/ 	.short	0x0038
        /*0024*/ 	.byte	0x00, 0xf0, 0x21, 0x00


	//----- nvinfo : EIATTR_KPARAM_INFO
	.align		4
.L_1117:
        /*0028*/ 	.byte	0x04, 0x17
        /*002a*/ 	.short	(.L_1119 - .L_1118)
.L_1118:
        /*002c*/ 	.word	0x00000000
        /*0030*/ 	.short	0x0006
        /*0032*/ 	.short	0x0030
        /*0034*/ 	.byte	0x00, 0xf0, 0x21, 0x00


	//----- nvinfo : EIATTR_KPARAM_INFO
	.align		4
.L_1119:
        /*0038*/ 	.byte	0x04, 0x17
        /*003a*/ 	.short	(.L_1121 - .L_1120)
.L_1120:
        /*003c*/ 	.word	0x00000000
        /*0040*/ 	.short	0x0005
        /*0042*/ 	.short	0x0028
        /*0044*/ 	.byte	0x00, 0xf0, 0x21, 0x00


	//----- nvinfo : EIATTR_KPARAM_INFO
	.align		4
.L_1121:
        /*0048*/ 	.byte	0x04, 0x17
        /*004a*/ 	.short	(.L_1123 - .L_1122)
.L_1122:
        /*004c*/ 	.word	0x00000000
        /*0050*/ 	.short	0x0004
        /*0052*/ 	.short	0x0020
        /*0054*/ 	.byte	0x00, 0xf0, 0x11, 0x00


	//----- nvinfo : EIATTR_KPARAM_INFO
	.align		4
.L_1123:
        /*0058*/ 	.byte	0x04, 0x17
        /*005a*/ 	.short	(.L_1125 - .L_1124)
.L_1124:
        /*005c*/ 	.word	0x00000000
        /*0060*/ 	.short	0x0003
        /*0062*/ 	.short	0x0018
        /*0064*/ 	.byte	0x00, 0xf0, 0x21, 0x00


	//----- nvinfo : EIATTR_KPARAM_INFO
	.align		4
.L_1125:
        /*0068*/ 	.byte	0x04, 0x17
        /*006a*/ 	.short	(.L_1127 - .L_1126)
.L_1126:
        /*006c*/ 	.word	0x00000000
        /*0070*/ 	.short	0x0002
        /*0072*/ 	.short	0x0010
        /*0074*/ 	.byte	0x00, 0xf0, 0x21, 0x00


	//----- nvinfo : EIATTR_KPARAM_INFO
	.align		4
.L_1127:
        /*0078*/ 	.byte	0x04, 0x17
        /*007a*/ 	.short	(.L_1129 - .L_1128)
.L_1128:
        /*007c*/ 	.word	0x00000000
        /*0080*/ 	.short	0x0001
        /*0082*/ 	.short	0x0008
        /*0084*/ 	.byte	0x00, 0xf0, 0x21, 0x00


	//----- nvinfo : EIATTR_KPARAM_INFO
	.align		4
.L_1129:
        /*0088*/ 	.byte	0x04, 0x17
        /*008a*/ 	.short	(.L_1131 - .L_1130)
.L_1130:
        /*008c*/ 	.word	0x00000000
        /*0090*/ 	.short	0x0000
        /*0092*/ 	.short	0x0000
        /*0094*/ 	.byte	0x00, 0xf0, 0x21, 0x00


	//----- nvinfo : EIATTR_SPARSE_MMA_MASK
	.align		4
.L_1131:
        /*0098*/ 	.byte	0x03, 0x50
        /*009a*/ 	.short	0x0000


	//----- nvinfo : EIATTR_MAXREG_COUNT
	.align		4
        /*009c*/ 	.byte	0x03, 0x1b
        /*009e*/ 	.short	0x0040


	//----- nvinfo : EIATTR_NUM_BARRIERS
	.align		4
        /*00a0*/ 	.byte	0x02, 0x4c
        /*00a2*/ 	.byte	0x01
	.zero		1


	//----- nvinfo : EIATTR_ANNOTATIONS
	.align		4
        /*00a4*/ 	.byte	0x04, 0x55
        /*00a6*/ 	.short	(.L_1133 - .L_1132)


	//   ....[0]....
.L_1132:
        /* <DEDUP_REMOVED lines=109> */


	//----- nvinfo : EIATTR_MERCURY_ISA_VERSION
	.align		4
.L_1133:
        /*0760*/ 	.byte	0x03, 0x5f
        /*0762*/ 	.short	0x0101


	//----- nvinfo : EIATTR_COOP_GROUP_MASK_REGIDS
	.align		4
        /*0764*/ 	.byte	0x04, 0x29
        /*0766*/ 	.short	(.L_1135 - .L_1134)


	//   ....[0]....
.L_1134:
        /*0768*/ 	.word	0xffffffff


	//   ....[1]....
        /*076c*/ 	.word	0xffffffff


	//   ....[2]....
        /*0770*/ 	.word	0xffffffff


	//   ....[3]....
        /*0774*/ 	.word	0xffffffff


	//   ....[4]....
        /*0778*/ 	.word	0xffffffff


	//   ....[5]....
        /*077c*/ 	.word	0xffffffff


	//   ....[6]....
        /*0780*/ 	.word	0xffffffff


	//   ....[7]....
        /*0784*/ 	.word	0xffffffff


	//   ....[8]....
        /*0788*/ 	.word	0xffffffff


	//   ....[9]....
        /*078c*/ 	.word	0xffffffff


	//----- nvinfo : EIATTR_COOP_GROUP_INSTR_OFFSETS
	.align		4
.L_1135:
        /*0790*/ 	.byte	0x04, 0x28
        /*0792*/ 	.short	(.L_1137 - .L_1136)


	//   ....[0]....
.L_1136:
        /*0794*/ 	.word	0x000021d0


	//   ....[1]....
        /*0798*/ 	.word	0x00002210


	//   ....[2]....
        /*079c*/ 	.word	0x00002800


	//   ....[3]....
        /*07a0*/ 	.word	0x00002840


	//   ....[4]....
        /*07a4*/ 	.word	0x00002960


	//   ....[5]....
        /*07a8*/ 	.word	0x00002990


	//   ....[6]....
        /*07ac*/ 	.word	0x00002a80


	//   ....[7]....
        /*07b0*/ 	.word	0x00002ab0


	//   ....[8]....
        /*07b4*/ 	.word	0x00002b10


	//   ....[9]....
        /*07b8*/ 	.word	0x00002b20


	//----- nvinfo : EIATTR_EXIT_INSTR_OFFSETS
	.align		4
.L_1137:
        /*07bc*/ 	.byte	0x04, 0x1c
        /*07be*/ 	.short	(.L_1139 - .L_1138)


	//   ....[0]....
.L_1138:
        /*07c0*/ 	.word	0x00000060


	//   ....[1]....
        /*07c4*/ 	.word	0x00006440


	//----- nvinfo : EIATTR_MAX_THREADS
	.align		4
.L_1139:
        /*07c8*/ 	.byte	0x04, 0x05
        /*07ca*/ 	.short	(.L_1141 - .L_1140)
.L_1140:
        /*07cc*/ 	.word	0x000001e0
        /*07d0*/ 	.word	0x00000001
        /*07d4*/ 	.word	0x00000001


	//----- nvinfo : EIATTR_CRS_STACK_SIZE
	.align		4
.L_1141:
        /*07d8*/ 	.byte	0x04, 0x1e
        /*07da*/ 	.short	(.L_1143 - .L_1142)
.L_1142:
        /*07dc*/ 	.word	0x00000000


	//----- nvinfo : EIATTR_CBANK_PARAM_SIZE
	.align		4
.L_1143:
        /*07e0*/ 	.byte	0x03, 0x19
        /*07e2*/ 	.short	0x0048


	//----- nvinfo : EIATTR_PARAM_CBANK
	.align		4
        /*07e4*/ 	.byte	0x04, 0x0a
        /*07e6*/ 	.short	(.L_1145 - .L_1144)
	.align		4
.L_1144:
        /*07e8*/ 	.word	index@(.nv.constant0._ZN13group_norm_v214gn_cuda_kernelI13__nv_bfloat16Li480ELi2ELi16ELi60ELi4096ELb1ELi32ELi960ELi960ELi4ELb1ELi2ELb0ELb0ENS_16CompileConditionILi900EEEEEvPT_PKS4_S7_S7_flPfS8_Pj)
        /*07ec*/ 	.short	0x0210
        /*07ee*/ 	.short	0x0048


	//----- nvinfo : EIATTR_SW_WAR
	.align		4
.L_1145:
        /*07f0*/ 	.byte	0x04, 0x36
        /*07f2*/ 	.short	(.L_1147 - .L_1146)
.L_1146:
        /*07f4*/ 	.word	0x00000008
.L_1147:


//--------------------- .nv.info._ZN13group_norm_v218gn_bwd_cuda_kernelI6__halfLi480ELi3ELi32ELi30ELi4096ELb0ELb1ELi16ELi960ELi960ELi4ELb1ELi1ELb1ELb0ELNS_15WgradSyncMethodE3ENS_16CompileConditionILi900EEEEEvPT_S6_S6_PKS5_S8_S8_S8_PKfflPfPj --------------------------
	.section	.nv.info._ZN13group_norm_v218gn_bwd_cuda_kernelI6__halfLi480ELi3ELi32ELi30ELi4096ELb0ELb1ELi16ELi960ELi960ELi4ELb1ELi1ELb1ELb0ELNS_15WgradSyncMethodE3ENS_16CompileConditionILi900EEEEEvPT_S6_S6_PKS5_S8_S8_S8_PKfflPfPj,"",@"SHT_CUDA_INFO"
	.sectionflags	@""
	.align	4


	//----- nvinfo : EIATTR_CUDA_API_VERSION
	.align		4
        /*0000*/ 	.byte	0x04, 0x37
        /*0002*/ 	.short	(.L_1149 - .L_1148)
.L_1148:
        /*0004*/ 	.word	0x00000082


	//----- nvinfo : EIATTR_KPARAM_INFO
	.align		4
.L_1149:
        /*0008*/ 	.byte	0x04, 0x17
        /*000a*/ 	.short	(.L_1151 - .L_1150)
.L_1150:
        /*000c*/ 	.word	0x00000000
        /*0010*/ 	.short	0x000b
        /*0012*/ 	.short	0x0058
        /*0014*/ 	.byte	0x00, 0xf0, 0x21, 0x00


	//----- nvinfo : EIATTR_KPARAM_INFO
	.align		4
.L_1151:
        /*0018*/ 	.byte	0x04, 0x17
        /*001a*/ 	.short	(.L_1153 - .L_1152)
.L_1152:
        /*001c*/ 	.word	0x00000000
        /*0020*/ 	.short	0x000a
        /*0022*/ 	.short	0x0050
        /*0024*/ 	.byte	0x00, 0xf0, 0x21, 0x00


	//----- nvinfo : EIATTR_KPARAM_INFO
	.align		4
.L_1153:
        /*0028*/ 	.byte	0x04, 0x17
        /*002a*/ 	.short	(.L_1155 - .L_1154)
.L_1154:
        /*002c*/ 	.word	0x00000000
        /*0030*/ 	.short	0x0009
        /*0032*/ 	.short	0x0048
        /*0034*/ 	.byte	0x00, 0xf0, 0x21, 0x00


	//----- nvinfo : EIATTR_KPARAM_INFO
	.align		4
.L_1155:
        /*0038*/ 	.byte	0x04, 0x17
        /*003a*/ 	.short	(.L_1157 - .L_1156)
.L_1156:
        /*003c*/ 	.word	0x00000000
        /*0040*/ 	.short	0x0008
        /*0042*/ 	.short	0x0040
        /*0044*/ 	.byte	0x00, 0xf0, 0x11, 0x00


	//----- nvinfo : EIATTR_KPARAM_INFO
	.align		4
.L_1157:
        /*0048*/ 	.byte	0x04, 0x17
        /*004a*/ 	.short	(.L_1159 - .L_1158)
.L_1158:
        /*004c*/ 	.word	0x00000000
        /*0050*/ 	.short	0x0007
        /*0052*/ 	.short	0x0038
        /*0054*/ 	.byte	0x00, 0xf0, 0x21, 0x00


	//----- nvinfo : EIATTR_KPARAM_INFO
	.align		4
.L_1159:
        /*0058*/ 	.byte	0x04, 0x17
        /*005a*/ 	.short	(.L_1161 - .L_1160)
.L_1160:
        /*005c*/ 	.word	0x00000000
        /*0060*/ 	.short	0x0006
        /*0062*/ 	.short	0x0030
        /*0064*/ 	.byte	0x00, 0xf0, 0x21, 0x00


	//----- nvinfo : EIATTR_KPARAM_INFO
	.align		4
.L_1161:
        /*0068*/ 	.byte	0x04, 0x17
        /*006a*/ 	.short	(.L_1163 - .L_1162)
.L_1162:
        /*006c*/ 	.word	0x00000000
        /*0070*/ 	.short	0x0005
        /*0072*/ 	.short	0x0028
        /*0074*/ 	.byte	0x00, 0xf0, 0x21, 0x00


	//----- nvinfo : EIATTR_KPARAM_INFO
	.align		4
.L_1163:
        /*0078*/ 	.byte	0x04, 0x17
        /*007a*/ 	.short	(.L_1165 - .L_1164)
.L_1164:
        /*007c*/ 	.word	0x00000000
        /*0080*/ 	.short	0x0004
        /*0082*/ 	.short	0x0020
        /*0084*/ 	.byte	0x00, 0xf0, 0x21, 0x00


	//----- nvinfo : EIATTR_KPARAM_INFO
	.align		4
.L_1165:
        /*0088*/ 	.byte	0x04, 0x17
        /*008a*/ 	.short	(.L_1167 - .L_1166)
.L_1166:
        /*008c*/ 	.word	0x00000000
        /*0090*/ 	.short	0x0003
        /*0092*/ 	.short	0x0018
        /*0094*/ 	.byte	0x00, 0xf0, 0x21, 0x00


	//----- nvinfo : EIATTR_KPARAM_INFO
	.align		4
.L_1167:
        /*0098*/ 	.byte	0x04, 0x17
        /*009a*/ 	.short	(.L_1169 - .L_1168)
.L_1168:
        /*009c*/ 	.word	0x00000000
        /*00a0*/ 	.short	0x0002
        /*00a2*/ 	.short	0x0010
        /*00a4*/ 	.byte	0x00, 0xf0, 0x21, 0x00


	//----- nvinfo : EIATTR_KPARAM_INFO
	.align		4
.L_1169:
        /*00a8*/ 	.byte	0x04, 0x17
        /*00aa*/ 	.short	(.L_1171 - .L_1170)
.L_1170:
        /*00ac*/ 	.word	0x00000000
        /*00b0*/ 	.short	0x0001
        /*00b2*/ 	.short	0x0008
        /*00b4*/ 	.byte	0x00, 0xf0, 0x21, 0x00


	//----- nvinfo : EIATTR_KPARAM_INFO
	.align		4
.L_1171:
        /*00b8*/ 	.byte	0x04, 0x17
        /*00ba*/ 	.short	(.L_1173 - .L_1172)
.L_1172:
        /*00bc*/ 	.word	0x00000000
        /*00c0*/ 	.short	0x0000
        /*00c2*/ 	.short	0x0000
        /*00c4*/ 	.byte	0x00, 0xf0, 0x21, 0x00


	//----- nvinfo : EIATTR_SPARSE_MMA_MASK
	.align		4
.L_1173:
        /*00c8*/ 	.byte	0x03, 0x50
        /*00ca*/ 	.short	0x0000


	//----- nvinfo : EIATTR_MAXREG_COUNT
	.align		4
        /*00cc*/ 	.byte	0x03, 0x1b
        /*00ce*/ 	.short	0x0028


	//----- nvinfo : EIATTR_NUM_BARRIERS
	.align		4
        /*00d0*/ 	.byte	0x02, 0x4c
        /*00d2*/ 	.byte	0x01
	.zero		1


	//----- nvinfo : EIATTR_ANNOTATIONS
	.align		4
        /*00d4*/ 	.byte	0x04, 0x55
        /*00d6*/ 	.short	(.L_1175 - .L_1174)


	//   ....[0]....
.L_1174:
        /* <DEDUP_REMOVED lines=154> */


	//----- nvinfo : EIATTR_MERCURY_ISA_VERSION
	.align		4
.L_1175:
        /*0a60*/ 	.byte	0x03, 0x5f
        /*0a62*/ 	.short	0x0101


	//----- nvinfo : EIATTR_COOP_GROUP_MASK_REGIDS
	.align		4
        /*0a64*/ 	.byte	0x04, 0x29
        /*0a66*/ 	.short	(.L_1177 - .L_1176)


	//   ....[0]....
.L_1176:
        /*0a68*/ 	.word	0xffffffff


	//   ....[1]....
        /*0a6c*/ 	.word	0xffffffff


	//   ....[2]....
        /*0a70*/ 	.word	0xffffffff


	//   ....[3]....
        /*0a74*/ 	.word	0xffffffff


	//   ....[4]....
        /*0a78*/ 	.word	0xffffffff


	//   ....[5]....
        /*0a7c*/ 	.word	0xffffffff


	//   ....[6]....
        /*0a80*/ 	.word	0xffffffff


	//   ....[7]....
        /*0a84*/ 	.word	0xffffffff


	//   ....[8]....
        /*0a88*/ 	.word	0x05000010


	//   ....[9]....
        /*0a8c*/ 	.word	0x0500000f


	//   ....[10]....
        /*0a90*/ 	.word	0x05000013


	//   ....[11]....
        /*0a94*/ 	.word	0x0500000c


	//   ....[12]....
        /*0a98*/ 	.word	0x05000017


	//   ....[13]....
        /*0a9c*/ 	.word	0x05000010


	//   ....[14]....
        /*0aa0*/ 	.word	0x05000011


	//   ....[15]....
        /*0aa4*/ 	.word	0x05000015


	//   ....[16]....
        /*0aa8*/ 	.word	0x05000012


	//   ....[17]....
        /*0aac*/ 	.word	0x05000013


	//   ....[18]....
        /*0ab0*/ 	.word	0x05000019


	//   ....[19]....
        /*0ab4*/ 	.word	0x05000014


	//   ....[20]....
        /*0ab8*/ 	.word	0x05000024


	//   ....[21]....
        /*0abc*/ 	.word	0x05000018


	//   ....[22]....
        /*0ac0*/ 	.word	0x05000011


	//   ....[23]....
        /*0ac4*/ 	.word	0x05000019


	//   ....[24]....
        /*0ac8*/ 	.word	0x05000012


	//   ....[25]....
        /*0acc*/ 	.word	0x05000013


	//   ....[26]....
        /*0ad0*/ 	.word	0x05000019


	//   ....[27]....
        /*0ad4*/ 	.word	0x05000014


	//   ....[28]....
        /*0ad8*/ 	.word	0x05000024


	//   ....[29]....
        /*0adc*/ 	.word	0x05000018


	//   ....[30]....
        /*0ae0*/ 	.word	0x05000011


	//   ....[31]....
        /*0ae4*/ 	.word	0x05000019


	//   ....[32]....
        /*0ae8*/ 	.word	0x05000016


	//   ....[33]....
        /*0aec*/ 	.word	0x05000013


	//   ....[34]....
        /*0af0*/ 	.word	0x05000018


	//   ....[35]....
        /*0af4*/ 	.word	0x05000012


	//   ....[36]....
        /*0af8*/ 	.word	0x05000014


	//   ....[37]....
        /*0afc*/ 	.word	0x05000024


	//   ....[38]....
        /*0b00*/ 	.word	0x05000016


	//   ....[39]....
        /*0b04*/ 	.word	0x05000019


	//   ....[40]....
        /*0b08*/ 	.word	0x05000011


	//   ....[41]....
        /*0b0c*/ 	.word	0x05000018


	//   ....[42]....
        /*0b10*/ 	.word	0x0500000f


	//   ....[43]....
        /*0b14*/ 	.word	0x05000012


	//   ....[44]....
        /*0b18*/ 	.word	0x05000019


	//   ....[45]....
        /*0b1c*/ 	.word	0x05000024


	//   ....[46]....
        /*0b20*/ 	.word	0x05000013


	//   ....[47]....
        /*0b24*/ 	.word	0x05000014


	//   ....[48]....
        /*0b28*/ 	.word	0x05000013


	//   ....[49]....
        /*0b2c*/ 	.word	0x05000019


	//   ....[50]....
        /*0b30*/ 	.word	0x05000014


	//   ....[51]....
        /*0b34*/ 	.word	0x05000013


	//   ....[52]....
        /*0b38*/ 	.word	0x05000012


	//   ....[53]....
        /*0b3c*/ 	.word	0x05000019


	//   ....[54]....
        /*0b40*/ 	.word	0x05000011


	//   ....[55]....
        /*0b44*/ 	.word	0x05000012


	//   ....[56]....
        /*0b48*/ 	.word	0x05000013


	//   ....[57]....
        /*0b4c*/ 	.word	0x05000014


	//   ....[58]....
        /*0b50*/ 	.word	0x05000019


	//   ....[59]....
        /*0b54*/ 	.word	0x05000012


	//   ....[60]....
        /*0b58*/ 	.word	0x05000011


	//   ....[61]....
        /*0b5c*/ 	.word	0x05000024


	//   ....[62]....
        /*0b60*/ 	.word	0x05000013


	//   ....[63]....
        /*0b64*/ 	.word	0x05000017


	//   ....[64]....
        /*0b68*/ 	.word	0x05000014


	//   ....[65]....
        /*0b6c*/ 	.word	0x05000014


	//   ....[66]....
        /*0b70*/ 	.word	0x05000014


	//   ....[67]....
        /*0b74*/ 	.word	0x05000014


	//   ....[68]....
        /*0b78*/ 	.word	0x05000014


	//   ....[69]....
        /*0b7c*/ 	.word	0x05000014


	//   ....[70]....
        /*0b80*/ 	.word	0x05000014


	//   ....[71]....
        /*0b84*/ 	.word	0x05000014


	//   ....[72]....
        /*0b88*/ 	.word	0x05000014


	//   ....[73]....
        /*0b8c*/ 	.word	0x05000014


	//   ....[74]....
        /*0b90*/ 	.word	0x05000014


	//   ....[75]....
        /*0b94*/ 	.word	0x05000014


	//   ....[76]....
        /*0b98*/ 	.word	0x05000014


	//   ....[77]....
        /*0b9c*/ 	.word	0x05000014


	//   ....[78]....
        /*0ba0*/ 	.word	0x05000014


	//   ....[79]....
        /*0ba4*/ 	.word	0x05000014


	//   ....[80]....
        /*0ba8*/ 	.word	0x05000014


	//   ....[81]....
        /*0bac*/ 	.word	0x05000014


	//   ....[82]....
        /*0bb0*/ 	.word	0x05000014


	//   ....[83]....
        /*0bb4*/ 	.word	0x05000014


	//   ....[84]....
        /*0bb8*/ 	.word	0x05000014


	//   ....[85]....
        /*0bbc*/ 	.word	0x05000014


	//   ....[86]....
        /*0bc0*/ 	.word	0x05000014


	//   ....[87]....
        /*0bc4*/ 	.word	0x05000014


	//   ....[88]....
        /*0bc8*/ 	.word	0x05000014


	//   ....[89]....
        /*0bcc*/ 	.word	0x05000014


	//   ....[90]....
        /*0bd0*/ 	.word	0x05000014


	//   ....[91]....
        /*0bd4*/ 	.word	0x05000014


	//   ....[92]....
        /*0bd8*/ 	.word	0x05000014


	//   ....[93]....
        /*0bdc*/ 	.word	0x05000014


	//   ....[94]....
        /*0be0*/ 	.word	0x05000014


	//   ....[95]....
        /*0be4*/ 	.word	0x05000014


	//   ....[96]....
        /*0be8*/ 	.word	0x05000014


	//   ....[97]....
        /*0bec*/ 	.word	0x05000014


	//   ....[98]....
        /*0bf0*/ 	.word	0x05000014


	//   ....[99]....
        /*0bf4*/ 	.word	0x05000014


	//   ....[100]....
        /*0bf8*/ 	.word	0x05000014


	//   ....[101]....
        /*0bfc*/ 	.word	0x05000014


	//   ....[102]....
        /*0c00*/ 	.word	0x05000014


	//   ....[103]....
        /*0c04*/ 	.word	0x05000014


	//   ....[104]....
        /*0c08*/ 	.word	0x05000014


	//   ....[105]....
        /*0c0c*/ 	.word	0x05000014


	//   ....[106]....
        /*0c10*/ 	.word	0x05000014


	//   ....[107]....
        /*0c14*/ 	.word	0x05000014


	//   ....[108]....
        /*0c18*/ 	.word	0x05000014


	//   ....[109]....
        /*0c1c*/ 	.word	0x05000014


	//   ....[110]....
        /*0c20*/ 	.word	0x05000014


	//   ....[111]....
        /*0c24*/ 	.word	0x05000014


	//   ....[112]....
        /*0c28*/ 	.word	0x05000014


	//   ....[113]....
        /*0c2c*/ 	.word	0x05000014


	//   ....[114]....
        /*0c30*/ 	.word	0x05000014


	//   ....[115]....
        /*0c34*/ 	.word	0x05000014


	//   ....[116]....
        /*0c38*/ 	.word	0x05000014


	//   ....[117]....
        /*0c3c*/ 	.word	0x05000014


	//   ....[118]....
        /*0c40*/ 	.word	0x05000014


	//   ....[119]....
        /*0c44*/ 	.word	0x05000014


	//----- nvinfo : EIATTR_COOP_GROUP_INSTR_OFFSETS
	.align		4
.L_1177:
        /*0c48*/ 	.byte	0x04, 0x28
        /*0c4a*/ 	.short	(.L_1179 - .L_1178)


	//   ....[0]....
.L_1178:
        /*0c4c*/ 	.word	0x00003c60


	//   ....[1]....
        /*0c50*/ 	.word	0x00003c90


	//   ....[2]....
        /*0c54*/ 	.word	0x00004c00


	//   ....[3]....
        /*0c58*/ 	.word	0x00004c40


	//   ....[4]....
        /*0c5c*/ 	.word	0x00004c60


	//   ....[5]....
        /*0c60*/ 	.word	0x00004c80


	//   ....[6]....
        /*0c64*/ 	.word	0x00004ca0


	//   ....[7]....
        /*0c68*/ 	.word	0x00004cc0


	//   ....[8]....
        /*0c6c*/ 	.word	0x00007020


	//   ....[9]....
        /*0c70*/ 	.word	0x00007050


	//   ....[10]....
        /*0c74*/ 	.word	0x000070a0


	//   ....[11]....
        /*0c78*/ 	.word	0x000070b0


	//   ....[12]....
        /*0c7c*/ 	.word	0x000070e0


	//   ....[13]....
        /*0c80*/ 	.word	0x000070f0


	//   ....[14]....
        /*0c84*/ 	.word	0x00007120


	//   ....[15]....
        /*0c88*/ 	.word	0x00007130


	//   ....[16]....
        /*0c8c*/ 	.word	0x000072e0


	//   ....[17]....
        /*0c90*/ 	.word	0x00007310


	//   ....[18]....
        /*0c94*/ 	.word	0x00007360


	//   ....[19]....
        /*0c98*/ 	.word	0x00007370


	//   ....[20]....
        /*0c9c*/ 	.word	0x000073a0


	//   ....[21]....
        /*0ca0*/ 	.word	0x000073b0


	//   ....[22]....
        /*0ca4*/ 	.word	0x000073e0


	//   ....[23]....
        /*0ca8*/ 	.word	0x000073f0


	//   ....[24]....
        /*0cac*/ 	.word	0x00007540


	//   ....[25]....
        /*0cb0*/ 	.word	0x00007570


	//   ....[26]....
        /*0cb4*/ 	.word	0x000075c0


	//   ....[27]....
        /*0cb8*/ 	.word	0x000075d0


	//   ....[28]....
        /*0cbc*/ 	.word	0x00007600


	//   ....[29]....
        /*0cc0*/ 	.word	0x00007610


	//   ....[30]....
        /*0cc4*/ 	.word	0x00007640


	//   ....[31]....
        /*0cc8*/ 	.word	0x00007650


	//   ....[32]....
        /*0ccc*/ 	.word	0x000078d0


	//   ....[33]....
        /*0cd0*/ 	.word	0x000078e0


	//   ....[34]....
        /*0cd4*/ 	.word	0x000078f0


	//   ....[35]....
        /*0cd8*/ 	.word	0x00007900


	//   ....[36]....
        /*0cdc*/ 	.word	0x00007960


	//   ....[37]....
        /*0ce0*/ 	.word	0x00007990


	//   ....[38]....
        /*0ce4*/ 	.word	0x000079a0


	//   ....[39]....
        /*0ce8*/ 	.word	0x000079b0


	//   ....[40]....
        /*0cec*/ 	.word	0x000079e0


	//   ....[41]....
        /*0cf0*/ 	.word	0x00007a10


	//   ....[42]....
        /*0cf4*/ 	.word	0x00007a30


	//   ....[43]....
        /*0cf8*/ 	.word	0x00007a40


	//   ....[44]....
        /*0cfc*/ 	.word	0x00007a80


	//   ....[45]....
        /*0d00*/ 	.word	0x00007ab0


	//   ....[46]....
        /*0d04*/ 	.word	0x00007ac0


	//   ....[47]....
        /*0d08*/ 	.word	0x00007ad0


	//   ....[48]....
        /*0d0c*/ 	.word	0x00007d00


	//   ....[49]....
        /*0d10*/ 	.word	0x00007d30


	//   ....[50]....
        /*0d14*/ 	.word	0x00007d50


	//   ....[51]....
        /*0d18*/ 	.word	0x00007d70


	//   ....[52]....
        /*0d1c*/ 	.word	0x00007d90


	//   ....[53]....
        /*0d20*/ 	.word	0x00007da0


	//   ....[54]....
        /*0d24*/ 	.word	0x00007df0


	//   ....[55]....
        /*0d28*/ 	.word	0x00007e80


	//   ....[56]....
        /*0d2c*/ 	.word	0x00007ed0


	//   ....[57]....
        /*0d30*/ 	.word	0x00007ee0


	//   ....[58]....
        /*0d34*/ 	.word	0x00007f50


	//   ....[59]....
        /*0d38*/ 	.word	0x00007f80


	//   ....[60]....
        /*0d3c*/ 	.word	0x00007f90


	//   ....[61]....
        /*0d40*/ 	.word	0x00007fc0


	//   ....[62]....
        /*0d44*/ 	.word	0x00007fe0


	//   ....[63]....
        /*0d48*/ 	.word	0x00008010


	//   ....[64]....
        /*0d4c*/ 	.word	0x00008110


	//   ....[65]....
        /*0d50*/ 	.word	0x00008160


	//   ....[66]....
        /*0d54*/ 	.word	0x000081c0


	//   ....[67]....
        /*0d58*/ 	.word	0x00008220


	//   ....[68]....
        /*0d5c*/ 	.word	0x00008280


	//   ....[69]....
        /*0d60*/ 	.word	0x000082e0


	//   ....[70]....
        /*0d64*/ 	.word	0x00008340


	//   ....[71]....
        /*0d68*/ 	.word	0x000083a0


	//   ....[72]....
        /*0d6c*/ 	.word	0x00008430


	//   ....[73]....
        /*0d70*/ 	.word	0x000084c0


	//   ....[74]....
        /*0d74*/ 	.word	0x00008520


	//   ....[75]....
        /*0d78*/ 	.word	0x00008580


	//   ....[76]....
        /*0d7c*/ 	.word	0x000085e0


	//   ....[77]....
        /*0d80*/ 	.word	0x00008640


	//   ....[78]....
        /*0d84*/ 	.word	0x000086a0


	//   ....[79]....
        /*0d88*/ 	.word	0x00008700


	//   ....[80]....
        /*0d8c*/ 	.word	0x00008790


	//   ....[81]....
        /*0d90*/ 	.word	0x00008820


	//   ....[82]....
        /*0d94*/ 	.word	0x00008880


	//   ....[83]....
        /*0d98*/ 	.word	0x000088e0


	//   ....[84]....
        /*0d9c*/ 	.word	0x00008940


	//   ....[85]....
        /*0da0*/ 	.word	0x000089a0


	//   ....[86]....
        /*0da4*/ 	.word	0x00008a00


	//   ....[87]....
        /*0da8*/ 	.word	0x00008a60


	//   ....[88]....
        /*0dac*/ 	.word	0x00008af0


	//   ....[89]....
        /*0db0*/ 	.word	0x00008bb0


	//   ....[90]....
        /*0db4*/ 	.word	0x00008c10


	//   ....[91]....
        /*0db8*/ 	.word	0x00008c70


	//   ....[92]....
        /*0dbc*/ 	.word	0x00008ce0


	//   ....[93]....
        /*0dc0*/ 	.word	0x00008d40


	//   ....[94]....
        /*0dc4*/ 	.word	0x00008db0


	//   ....[95]....
        /*0dc8*/ 	.word	0x00008e20


	//   ....[96]....
        /*0dcc*/ 	.word	0x00008f20


	//   ....[97]....
        /*0dd0*/ 	.word	0x00008f70


	//   ....[98]....
        /*0dd4*/ 	.word	0x00008fe0


	//   ....[99]....
        /*0dd8*/ 	.word	0x00009030


	//   ....[100]....
        /*0ddc*/ 	.word	0x000090a0


	//   ....[101]....
        /*0de0*/ 	.word	0x00009100


	//   ....[102]....
        /*0de4*/ 	.word	0x00009170


	//   ....[103]....
        /*0de8*/ 	.word	0x000091c0


	//   ....[104]....
        /*0dec*/ 	.word	0x000093b0


	//   ....[105]....
        /*0df0*/ 	.word	0x00009400


	//   ....[106]....
        /*0df4*/ 	.word	0x00009460


	//   ....[107]....
        /*0df8*/ 	.word	0x000094b0


	//   ....[108]....
        /*0dfc*/ 	.word	0x00009510


	//   ....[109]....
        /*0e00*/ 	.word	0x000095d0


	//   ....[110]....
        /*0e04*/ 	.word	0x00009630


	//   ....[111]....
        /*0e08*/ 	.word	0x000096c0


	//   ....[112]....
        /*0e0c*/ 	.word	0x000097a0


	//   ....[113]....
        /*0e10*/ 	.word	0x000097f0


	//   ....[114]....
        /*0e14*/ 	.word	0x00009860


	//   ....[115]....
        /*0e18*/ 	.word	0x000098c0


	//   ....[116]....
        /*0e1c*/ 	.word	0x00009930


	//   ....[117]....
        /*0e20*/ 	.word	0x00009990


	//   ....[118]....
        /*0e24*/ 	.word	0x00009a00


	//   ....[119]....
        /*0e28*/ 	.word	0x00009a60


	//----- nvinfo : EIATTR_EXIT_INSTR_OFFSETS
	.align		4
.L_1179:
        /*0e2c*/ 	.byte	0x04, 0x1c
        /*0e2e*/ 	.short	(.L_1181 - .L_1180)


	//   ....[0]....
.L_1180:
        /*0e30*/ 	.word	0x00005fd0


	//   ....[1]....
        /*0e34*/ 	.word	0x000080c0


	//----- nvinfo : EIATTR_MAX_THREADS
	.align		4
.L_1181:
        /*0e38*/ 	.byte	0x04, 0x05
        /*0e3a*/ 	.short	(.L_1183 - .L_1182)
.L_1182:
        /*0e3c*/ 	.word	0x000001e0
        /*0e40*/ 	.word	0x00000001
        /*0e44*/ 	.word	0x00000001


	//----- nvinfo : EIATTR_CRS_STACK_SIZE
	.align		4
.L_1183:
        /*0e48*/ 	.byte	0x04, 0x1e
        /*0e4a*/ 	.short	(.L_1185 - .L_1184)
.L_1184:
        /*0e4c*/ 	.word	0x00000000


	//----- nvinfo : EIATTR_CBANK_PARAM_SIZE
	.align		4
.L_1185:
        /*0e50*/ 	.byte	0x03, 0x19
        /*0e52*/ 	.short	0x0060


	//----- nvinfo : EIATTR_PARAM_CBANK
	.align		4
        /*0e54*/ 	.byte	0x04, 0x0a
        /*0e56*/ 	.short	(.L_1187 - .L_1186)
	.align		4
.L_1186:
        /*0e58*/ 	.word	index@(.nv.constant0._ZN13group_norm_v218gn_bwd_cuda_kernelI6__halfLi480ELi3ELi32ELi30ELi4096ELb0ELb1ELi16ELi960ELi960ELi4ELb1ELi1ELb1ELb0ELNS_15WgradSyncMethodE3ENS_16CompileConditionILi900EEEEEvPT_S6_S6_PKS5_S8_S8_S8_PKfflPfPj)
        /*0e5c*/ 	.short	0x0210
        /*0e5e*/ 	.short	0x0060


	//----- nvinfo : EIATTR_SW_WAR
	.align		4
.L_1187:
        /*0e60*/ 	.byte	0x04, 0x36
        /*0e62*/ 	.short	(.L_1189 - .L_1188)
.L_1188:
        /*0e64*/ 	.word	0x00000008
.L_1189:


//--------------------- .nv.info._ZN13group_norm_v218gn_bwd_cuda_kernelI6__halfLi480ELi1ELi32ELi30ELi4096ELb0ELb1ELi32ELi960ELi960ELi4ELb1ELi1ELb0ELb0ELNS_15WgradSyncMethodE3ENS_16CompileConditionILi900EEEEEvPT_S6_S6_PKS5_S8_S8_S8_PKfflPfPj --------------------------
	.section	.nv.info._ZN13group_norm_v218gn_bwd_cuda_kernelI6__halfLi480ELi1ELi32ELi30ELi4096ELb0ELb1ELi32ELi960ELi960ELi4ELb1ELi1ELb0ELb0ELNS_15WgradSyncMethodE3ENS_16CompileConditionILi900EEEEEvPT_S6_S6_PKS5_S8_S8_S8_PKfflPfPj,"",@"SHT_CUDA_INFO"
	.sectionflags	@""
	.align	4


	//----- nvinfo : EIATTR_CUDA_API_VERSION
	.align		4
        /*0000*/ 	.byte	0x04, 0x37
        /*0002*/ 	.short	(.L_1191 - .L_1190)
.L_1190:
        /*0004*/ 	.word	0x00000082


	//----- nvinfo : EIATTR_KPARAM_INFO
	.align		4
.L_1191:
        /*0008*/ 	.byte	0x04, 0x17
        /*000a*/ 	.short	(.L_1193 - .L_1192)
.L_1192:
        /*000c*/ 	.word	0x00000000
        /*0010*/ 	.short	0x000b
        /*0012*/ 	.short	0x0058
        /*0014*/ 	.byte	0x00, 0xf0, 0x21, 0x00


	//----- nvinfo : EIATTR_KPARAM_INFO
	.align		4
.L_1193:
        /*0018*/ 	.byte	0x04, 0x17
        /*001a*/ 	.short	(.L_1195 - .L_1194)
.L_1194:
        /*001c*/ 	.word	0x00000000
        /*0020*/ 	.short	0x000a
        /*0022*/ 	.short	0x0050
        /*0024*/ 	.byte	0x00, 0xf0, 0x21, 0x00


	//----- nvinfo : EIATTR_KPARAM_INFO
	.align		4
.L_1195:
        /*0028*/ 	.byte	0x04, 0x17
        /*002a*/ 	.short	(.L_1197 - .L_1196)
.L_1196:
        /*002c*/ 	.word	0x00000000
        /*0030*/ 	.short	0x0009
        /*0032*/ 	.short	0x0048
        /*0034*/ 	.byte	0x00, 0xf0, 0x21, 0x00


	//----- nvinfo : EIATTR_KPARAM_INFO
	.align		4
.L_1197:
        /*0038*/ 	.byte	0x04, 0x17
        /*003a*/ 	.short	(.L_1199 - .L_1198)
.L_1198:
        /*003c*/ 	.word	0x00000000
        /*0040*/ 	.short	0x0008
        /*0042*/ 	.short	0x0040
        /*0044*/ 	.byte	0x00, 0xf0, 0x11, 0x00


	//----- nvinfo : EIATTR_KPARAM_INFO
	.align		4
.L_1199:
        /*0048*/ 	.byte	0x04, 0x17
        /*004a*/ 	.short	(.L_1201 - .L_1200)
.L_1200:
        /*004c*/ 	.word	0x00000000
        /*0050*/ 	.short	0x0007
        /*0052*/ 	.short	0x0038
        /*0054*/ 	.byte	0x00, 0xf0, 0x21, 0x00


	//----- nvinfo : EIATTR_KPARAM_INFO
	.align		4
.L_1201:
        /*0058*/ 	.byte	0x04, 0x17
        /*005a*/ 	.short	(.L_1203 - .L_1202)
.L_1202:
        /*005c*/ 	.word	0x00000000
        /*0060*/ 	.short	0x0006
        /*0062*/ 	.short	0x0030
        /*0064*/ 	.byte	0x00, 0xf0, 0x21, 0x00


	//----- nvinfo : EIATTR_KPARAM_INFO
	.align		4
.L_1203:
        /*0068*/ 	.byte	0x04, 0x17
        /*006a*/ 	.short	(.L_1205 - .L_1204)
.L_1204:
        /*006c*/ 	.word	0x00000000
        /*0070*/ 	.short	0x0005
        /*0072*/ 	.short	0x0028
        /*0074*/ 	.byte	0x00, 0xf0, 0x21, 0x00


	//----- nvinfo : EIATTR_KPARAM_INFO
	.align		4
.L_1205:
        /*0078*/ 	.byte	0x04, 0x17
        /*007a*/ 	.short	(.L_1207 - .L_1206)
.L_1206:
        /*007c*/ 	.word	0x00000000
        /*0080*/ 	.short	0x0004
        /*0082*/ 	.short	0x0020
        /*0084*/ 	.byte	0x00, 0xf0, 0x21, 0x00


	//----- nvinfo : EIATTR_KPARAM_INFO
	.align		4
.L_1207:
        /*0088*/ 	.byte	0x04, 0x17
        /*008a*/ 	.short	(.L_1209 - .L_1208)
.L_1208:
        /*008c*/ 	.word	0x00000000
        /*0090*/ 	.short	0x0003
        /*0092*/ 	.short	0x0018
        /*0094*/ 	.byte	0x00, 0xf0, 0x21, 0x00


	//----- nvinfo : EIATTR_KPARAM_INFO
	.align		4
.L_1209:
        /*0098*/ 	.byte	0x04, 0x17
        /*009a*/ 	.short	(.L_1211 - .L_1210)
.L_1210:
        /*009c*/ 	.word	0x00000000
        /*00a0*/ 	.short	0x0002
        /*00a2*/ 	.short	0x0010
        /*00a4*/ 	.byte	0x00, 0xf0, 0x21, 0x00


	//----- nvinfo : EIATTR_KPARAM_INFO
	.align		4
.L_1211:
        /*00a8*/ 	.byte	0x04, 0x17
        /*00aa*/ 	.short	(.L_1213 - .L_1212)
.L_1212:
        /*00ac*/ 	.word	0x00000000
        /*00b0*/ 	.short	0x0001
        /*00b2*/ 	.short	0x0008
        /*00b4*/ 	.byte	0x00, 0xf0, 0x21, 0x00


	//----- nvinfo : EIATTR_KPARAM_INFO
	.align		4
.L_1213:
        /*00b8*/ 	.byte	0x04, 0x17
        /*00ba*/ 	.short	(.L_1215 - .L_1214)
.L_1214:
        /*00bc*/ 	.word	0x00000000
        /*00c0*/ 	.short	0x0000
        /*00c2*/ 	.short	0x0000
        /*00c4*/ 	.byte	0x00, 0xf0, 0x21, 0x00


	//----- nvinfo : EIATTR_SPARSE_MMA_MASK
	.align		4
.L_1215:
        /*00c8*/ 	.byte	0x03, 0x50
        /*00ca*/ 	.short	0x0000


	//----- nvinfo : EIATTR_MAXREG_COUNT
	.align		4
        /*00cc*/ 	.byte	0x03, 0x1b
        /*00ce*/ 	.short	0x0080


	//----- nvinfo : EIATTR_NUM_BARRIERS
	.align		4
        /*00d0*/ 	.byte	0x02, 0x4c
        /*00d2*/ 	.byte	0x01
	.zero		1


	//----- nvinfo : EIATTR_ANNOTATIONS
	.align		4
        /*00d4*/ 	.byte	0x04, 0x55
        /*00d6*/ 	.short	(.L_1217 - .L_1216)


	//   ....[0]....
.L_1216:
        /* <DEDUP_REMOVED lines=107> */


	//----- nvinfo : EIATTR_MERCURY_ISA_VERSION
	.align		4
.L_1217:
        /*0770*/ 	.byte	0x03, 0x5f
        /*0772*/ 	.short	0x0101


	//----- nvinfo : EIATTR_COOP_GROUP_MASK_REGIDS
	.align		4
        /*0774*/ 	.byte	0x04, 0x29
        /*0776*/ 	.short	(.L_1219 - .L_1218)


	//   ....[0]....
.L_1218:
        /*0778*/ 	.word	0xffffffff


	//   ....[1]....
        /*077c*/ 	.word	0xffffffff


	//   ....[2]....
        /*0780*/ 	.word	0xffffffff


	//   ....[3]....
        /*0784*/ 	.word	0xffffffff


	//   ....[4]....
        /*0788*/ 	.word	0xffffffff


	//   ....[5]....
        /*078c*/ 	.word	0xffffffff


	//   ....[6]....
        /*0790*/ 	.word	0xffffffff


	//   ....[7]....
        /*0794*/ 	.word	0xffffffff


	//   ....[8]....
        /*0798*/ 	.word	0x05000017


	//   ....[9]....
        /*079c*/ 	.word	0x0500001c


	//   ....[10]....
        /*07a0*/ 	.word	0x0500001e


	//   ....[11]....
        /*07a4*/ 	.word	0x0500001d


	//   ....[12]....
        /*07a8*/ 	.word	0x05000025


	//   ....[13]....
        /*07ac*/ 	.word	0x05000018


	//   ....[14]....
        /*07b0*/ 	.word	0x0500001c


	//   ....[15]....
        /*07b4*/ 	.word	0x0500001e


	//   ....[16]....
        /*07b8*/ 	.word	0x0500001c


	//   ....[17]....
        /*07bc*/ 	.word	0x0500001e


	//   ....[18]....
        /*07c0*/ 	.word	0x05000017


	//   ....[19]....
        /*07c4*/ 	.word	0x0500001d


	//   ....[20]....
        /*07c8*/ 	.word	0x05000020


	//   ....[21]....
        /*07cc*/ 	.word	0x0500001c


	//   ....[22]....
        /*07d0*/ 	.word	0x05000021


	//   ....[23]....
        /*07d4*/ 	.word	0x05000017


	//   ....[24]....
        /*07d8*/ 	.word	0x0500001c


	//   ....[25]....
        /*07dc*/ 	.word	0x0500001e


	//   ....[26]....
        /*07e0*/ 	.word	0x05000017


	//   ....[27]....
        /*07e4*/ 	.word	0x0500001d


	//   ....[28]....
        /*07e8*/ 	.word	0x05000020


	//   ....[29]....
        /*07ec*/ 	.word	0x0500001c


	//   ....[30]....
        /*07f0*/ 	.word	0x05000021


	//   ....[31]....
        /*07f4*/ 	.word	0x05000017


	//   ....[32]....
        /*07f8*/ 	.word	0x0500001e


	//   ....[33]....
        /*07fc*/ 	.word	0x05000017


	//   ....[34]....
        /*0800*/ 	.word	0x0500001d


	//   ....[35]....
        /*0804*/ 	.word	0x0500001c


	//   ....[36]....
        /*0808*/ 	.word	0x05000020


	//   ....[37]....
        /*080c*/ 	.word	0x05000021


	//   ....[38]....
        /*0810*/ 	.word	0x05000017


	//   ....[39]....
        /*0814*/ 	.word	0x0500001c


	//   ....[40]....
        /*0818*/ 	.word	0x05000023


	//   ....[41]....
        /*081c*/ 	.word	0x05000020


	//   ....[42]....
        /*0820*/ 	.word	0x0500001d


	//   ....[43]....
        /*0824*/ 	.word	0x05000021


	//   ....[44]....
        /*0828*/ 	.word	0x05000022


	//   ....[45]....
        /*082c*/ 	.word	0x05000029


	//   ....[46]....
        /*0830*/ 	.word	0x0500001e


	//   ....[47]....
        /*0834*/ 	.word	0x0500001b


	//   ....[48]....
        /*0838*/ 	.word	0x05000017


	//   ....[49]....
        /*083c*/ 	.word	0x0500001a


	//   ....[50]....
        /*0840*/ 	.word	0x0500002e


	//   ....[51]....
        /*0844*/ 	.word	0x0500001d


	//   ....[52]....
        /*0848*/ 	.word	0x0500002c


	//   ....[53]....
        /*084c*/ 	.word	0x05000032


	//   ....[54]....
        /*0850*/ 	.word	0x05000023


	//   ....[55]....
        /*0854*/ 	.word	0x05000024


	//   ....[56]....
        /*0858*/ 	.word	0x05000026


	//   ....[57]....
        /*085c*/ 	.word	0x05000028


	//   ....[58]....
        /*0860*/ 	.word	0x05000025


	//   ....[59]....
        /*0864*/ 	.word	0x0500002a


	//   ....[60]....
        /*0868*/ 	.word	0x0500002c


	//   ....[61]....
        /*086c*/ 	.word	0x05000033


	//   ....[62]....
        /*0870*/ 	.word	0x05000022


	//   ....[63]....
        /*0874*/ 	.word	0x05000017


	//   ....[64]....
        /*0878*/ 	.word	0x05000017


	//   ....[65]....
        /*087c*/ 	.word	0x05000017


	//   ....[66]....
        /*0880*/ 	.word	0x05000017


	//   ....[67]....
        /*0884*/ 	.word	0x05000017


	//   ....[68]....
        /*0888*/ 	.word	0x05000017


	//   ....[69]....
        /*088c*/ 	.word	0x05000017


	//   ....[70]....
        /*0890*/ 	.word	0x05000017


	//   ....[71]....
        /*0894*/ 	.word	0x05000017


	//   ....[72]....
        /*0898*/ 	.word	0x05000017


	//   ....[73]....
        /*089c*/ 	.word	0x05000017


	//   ....[74]....
        /*08a0*/ 	.word	0x05000017


	//   ....[75]....
        /*08a4*/ 	.word	0x05000017


	//   ....[76]....
        /*08a8*/ 	.word	0x05000017


	//   ....[77]....
        /*08ac*/ 	.word	0x05000017


	//   ....[78]....
        /*08b0*/ 	.word	0x05000017


	//   ....[79]....
        /*08b4*/ 	.word	0x05000017


	//   ....[80]....
        /*08b8*/ 	.word	0x05000017


	//   ....[81]....
        /*08bc*/ 	.word	0x05000017


	//   ....[82]....
        /*08c0*/ 	.word	0x05000017


	//   ....[83]....
        /*08c4*/ 	.word	0x05000017


	//   ....[84]....
        /*08c8*/ 	.word	0x05000017


	//   ....[85]....
        /*08cc*/ 	.word	0x05000017


	//   ....[86]....
        /*08d0*/ 	.word	0x05000017


	//   ....[87]....
        /*08d4*/ 	.word	0x05000017


	//   ....[88]....
        /*08d8*/ 	.word	0x05000017


	//   ....[89]....
        /*08dc*/ 	.word	0x05000017


	//   ....[90]....
        /*08e0*/ 	.word	0x05000017


	//   ....[91]....
        /*08e4*/ 	.word	0x05000017


	//   ....[92]....
        /*08e8*/ 	.word	0x05000017


	//   ....[93]....
        /*08ec*/ 	.word	0x05000017


	//   ....[94]....
        /*08f0*/ 	.word	0x05000017


	//   ....[95]....
        /*08f4*/ 	.word	0x05000017


	//   ....[96]....
        /*08f8*/ 	.word	0x05000017


	//   ....[97]....
        /*08fc*/ 	.word	0x05000017


	//   ....[98]....
        /*0900*/ 	.word	0x05000017


	//   ....[99]....
        /*0904*/ 	.word	0x05000017


	//   ....[100]....
        /*0908*/ 	.word	0x05000017


	//   ....[101]....
        /*090c*/ 	.word	0x05000017


	//   ....[102]....
        /*0910*/ 	.word	0x05000017


	//   ....[103]....
        /*0914*/ 	.word	0x05000017


	//   ....[104]....
        /*0918*/ 	.word	0x05000017


	//   ....[105]....
        /*091c*/ 	.word	0x05000017


	//   ....[106]....
        /*0920*/ 	.word	0x05000017


	//   ....[107]....
        /*0924*/ 	.word	0x05000017


	//   ....[108]....
        /*0928*/ 	.word	0x05000017


	//   ....[109]....
        /*092c*/ 	.word	0x05000017


	//   ....[110]....
        /*0930*/ 	.word	0x05000017


	//   ....[111]....
        /*0934*/ 	.word	0x05000017


	//   ....[112]....
        /*0938*/ 	.word	0x05000017


	//   ....[113]....
        /*093c*/ 	.word	0x05000017


	//   ....[114]....
        /*0940*/ 	.word	0x05000017


	//   ....[115]....
        /*0944*/ 	.word	0x05000017


	//   ....[116]....
        /*0948*/ 	.word	0x05000017


	//   ....[117]....
        /*094c*/ 	.word	0x05000017


	//   ....[118]....
        /*0950*/ 	.word	0x05000017


	//   ....[119]....
        /*0954*/ 	.word	0x05000017


	//----- nvinfo : EIATTR_COOP_GROUP_INSTR_OFFSETS
	.align		4
.L_1219:
        /*0958*/ 	.byte	0x04, 0x28
        /*095a*/ 	.short	(.L_1221 - .L_1220)


	//   ....[0]....
.L_1220:
        /*095c*/ 	.word	0x00004fd0


	//   ....[1]....
        /*0960*/ 	.word	0x00004ff0


	//   ....[2]....
        /*0964*/ 	.word	0x000059d0


	//   ....[3]....
        /*0968*/ 	.word	0x00005a10


	//   ....[4]....
        /*096c*/ 	.word	0x00005a40


	//   ....[5]....
        /*0970*/ 	.word	0x00005a60


	//   ....[6]....
        /*0974*/ 	.word	0x00005a80


	//   ....[7]....
        /*0978*/ 	.word	0x00005aa0


	//   ....[8]....
        /*097c*/ 	.word	0x00008720


	//   ....[9]....
        /*0980*/ 	.word	0x00008750


	//   ....[10]....
        /*0984*/ 	.word	0x00008790


	//   ....[11]....
        /*0988*/ 	.word	0x000087a0


	//   ....[12]....
        /*098c*/ 	.word	0x000087d0


	//   ....[13]....
        /*0990*/ 	.word	0x000087e0


	//   ....[14]....
        /*0994*/ 	.word	0x00008810


	//   ....[15]....
        /*0998*/ 	.word	0x00008820


	//   ....[16]....
        /*099c*/ 	.word	0x000089b0


	//   ....[17]....
        /*09a0*/ 	.word	0x000089e0


	//   ....[18]....
        /*09a4*/ 	.word	0x00008a10


	//   ....[19]....
        /*09a8*/ 	.word	0x00008a30


	//   ....[20]....
        /*09ac*/ 	.word	0x00008a60


	//   ....[21]....
        /*09b0*/ 	.word	0x00008a70


	//   ....[22]....
        /*09b4*/ 	.word	0x00008aa0


	//   ....[23]....
        /*09b8*/ 	.word	0x00008ab0


	//   ....[24]....
        /*09bc*/ 	.word	0x00008be0


	//   ....[25]....
        /*09c0*/ 	.word	0x00008c10


	//   ....[26]....
        /*09c4*/ 	.word	0x00008c40


	//   ....[27]....
        /*09c8*/ 	.word	0x00008c60


	//   ....[28]....
        /*09cc*/ 	.word	0x00008c90


	//   ....[29]....
        /*09d0*/ 	.word	0x00008ca0


	//   ....[30]....
        /*09d4*/ 	.word	0x00008cd0


	//   ....[31]....
        /*09d8*/ 	.word	0x00008ce0


	//   ....[32]....
        /*09dc*/ 	.word	0x00008f80


	//   ....[33]....
        /*09e0*/ 	.word	0x00009010


	//   ....[34]....
        /*09e4*/ 	.word	0x00009070


	//   ....[35]....
        /*09e8*/ 	.word	0x000090a0


	//   ....[36]....
        /*09ec*/ 	.word	0x000090d0


	//   ....[37]....
        /*09f0*/ 	.word	0x000090e0


	//   ....[38]....
        /*09f4*/ 	.word	0x00009100


	//   ....[39]....
        /*09f8*/ 	.word	0x00009120


	//   ....[40]....
        /*09fc*/ 	.word	0x00009150


	//   ....[41]....
        /*0a00*/ 	.word	0x00009170


	//   ....[42]....
        /*0a04*/ 	.word	0x00009190


	//   ....[43]....
        /*0a08*/ 	.word	0x000091b0


	//   ....[44]....
        /*0a0c*/ 	.word	0x000091d0


	//   ....[45]....
        /*0a10*/ 	.word	0x00009200


	//   ....[46]....
        /*0a14*/ 	.word	0x00009230


	//   ....[47]....
        /*0a18*/ 	.word	0x00009270


	//   ....[48]....
        /*0a1c*/ 	.word	0x00009290


	//   ....[49]....
        /*0a20*/ 	.word	0x000092d0


	//   ....[50]....
        /*0a24*/ 	.word	0x000092f0


	//   ....[51]....
        /*0a28*/ 	.word	0x00009330


	//   ....[52]....
        /*0a2c*/ 	.word	0x00009350


	//   ....[53]....
        /*0a30*/ 	.word	0x00009370


	//   ....[54]....
        /*0a34*/ 	.word	0x000093a0


	//   ....[55]....
        /*0a38*/ 	.word	0x000093d0


	//   ....[56]....
        /*0a3c*/ 	.word	0x00009410


	//   ....[57]....
        /*0a40*/ 	.word	0x00009450


	//   ....[58]....
        /*0a44*/ 	.word	0x00009480


	//   ....[59]....
        /*0a48*/ 	.word	0x000094b0


	//   ....[60]....
        /*0a4c*/ 	.word	0x000094d0


	//   ....[61]....
        /*0a50*/ 	.word	0x000094f0


	//   ....[62]....
        /*0a54*/ 	.word	0x000095d0


	//   ....[63]....
        /*0a58*/ 	.word	0x00009680


	//   ....[64]....
        /*0a5c*/ 	.word	0x000097a0


	//   ....[65]....
        /*0a60*/ 	.word	0x000097f0


	//   ....[66]....
        /*0a64*/ 	.word	0x00009860


	//   ....[67]....
        /*0a68*/ 	.word	0x000098c0


	//   ....[68]....
        /*0a6c*/ 	.word	0x00009930


	//   ....[69]....
        /*0a70*/ 	.word	0x00009990


	//   ....[70]....
        /*0a74*/ 	.word	0x00009a00


	//   ....[71]....
        /*0a78*/ 	.word	0x00009a60


	//   ....[72]....
        /*0a7c*/ 	.word	0x00009b00


	//   ....[73]....
        /*0a80*/ 	.word	0x00009b90


	//   ....[74]....
        /*0a84*/ 	.word	0x00009c00


	//   ....[75]....
        /*0a88*/ 	.word	0x00009c60


	//   ....[76]....
        /*0a8c*/ 	.word	0x00009cd0


	//   ....[77]....
        /*0a90*/ 	.word	0x00009d30


	//   ....[78]....
        /*0a94*/ 	.word	0x00009da0


	//   ....[79]....
        /*0a98*/ 	.word	0x00009e00


	//   ....[80]....
        /*0a9c*/ 	.word	0x00009ea0


	//   ....[81]....
        /*0aa0*/ 	.word	0x00009f30


	//   ....[82]....
        /*0aa4*/ 	.word	0x00009fa0


	//   ....[83]....
        /*0aa8*/ 	.word	0x0000a000


	//   ....[84]....
        /*0aac*/ 	.word	0x0000a070


	//   ....[85]....
        /*0ab0*/ 	.word	0x0000a0d0


	//   ....[86]....
        /*0ab4*/ 	.word	0x0000a140


	//   ....[87]....
        /*0ab8*/ 	.word	0x0000a1a0


	//   ....[88]....
        /*0abc*/ 	.word	0x0000a240


	//   ....[89]....
        /*0ac0*/ 	.word	0x0000a320


	//   ....[90]....
        /*0ac4*/ 	.word	0x0000a3f0


	//   ....[91]....
        /*0ac8*/ 	.word	0x0000a440


	//   ....[92]....
        /*0acc*/ 	.word	0x0000a4e0


	//   ....[93]....
        /*0ad0*/ 	.word	0x0000a540


	//   ....[94]....
        /*0ad4*/ 	.word	0x0000a5f0


	//   ....[95]....
        /*0ad8*/ 	.word	0x0000a650


	//   ....[96]....
        /*0adc*/ 	.word	0x0000a6e0


	//   ....[97]....
        /*0ae0*/ 	.word	0x0000a760


	//   ....[98]....
        /*0ae4*/ 	.word	0x0000a7d0


	//   ....[99]....
        /*0ae8*/ 	.word	0x0000a830


	//   ....[100]....
        /*0aec*/ 	.word	0x0000a8a0


	//   ....[101]....
        /*0af0*/ 	.word	0x0000a900


	//   ....[102]....
        /*0af4*/ 	.word	0x0000a9d0


	//   ....[103]....
        /*0af8*/ 	.word	0x0000aa40


	//   ....[104]....
        /*0afc*/ 	.word	0x0000aaf0


	//   ....[105]....
        /*0b00*/ 	.word	0x0000ab60


	//   ....[106]....
        /*0b04*/ 	.word	0x0000abd0


	//   ....[107]....
        /*0b08*/ 	.word	0x0000ac30


	//   ....[108]....
        /*0b0c*/ 	.word	0x0000aca0


	//   ....[109]....
        /*0b10*/ 	.word	0x0000ad00


	//   ....[110]....
        /*0b14*/ 	.word	0x0000ad70


	//   ....[111]....
        /*0b18*/ 	.word	0x0000add0


	//   ....[112]....
        /*0b1c*/ 	.word	0x0000ae30


	//   ....[113]....
        /*0b20*/ 	.word	0x0000ae80


	//   ....[114]....
        /*0b24*/ 	.word	0x0000aef0


	//   ....[115]....
        /*0b28*/ 	.word	0x0000af50


	//   ....[116]....
        /*0b2c*/ 	.word	0x0000afc0


	//   ....[117]....
        /*0b30*/ 	.word	0x0000b020


	//   ....[118]....
        /*0b34*/ 	.word	0x0000b170


	//   ....[119]....
        /*0b38*/ 	.word	0x0000b220


	//----- nvinfo : EIATTR_EXIT_INSTR_OFFSETS
	.align		4
.L_1221:
        /*0b3c*/ 	.byte	0x04, 0x1c
        /*0b3e*/ 	.short	(.L_1223 - .L_1222)


	//   ....[0]....
.L_1222:
        /*0b40*/ 	.word	0x000076f0


	//   ....[1]....
        /*0b44*/ 	.word	0x00009740


	//----- nvinfo : EIATTR_MAX_THREADS
	.align		4
.L_1223:
        /*0b48*/ 	.byte	0x04, 0x05
        /*0b4a*/ 	.short	(.L_1225 - .L_1224)
.L_1224:
        /*0b4c*/ 	.word	0x000001e0
        /*0b50*/ 	.word	0x00000001
        /*0b54*/ 	.word	0x00000001


	//----- nvinfo : EIATTR_CRS_STACK_SIZE
	.align		4
.L_1225:
        /*0b58*/ 	.byte	0x04, 0x1e
        /*0b5a*/ 	.short	(.L_1227 - .L_1226)
.L_1226:
        /*0b5c*/ 	.word	0x00000000


	//----- nvinfo : EIATTR_CBANK_PARAM_SIZE
	.align		4
.L_1227:
        /*0b60*/ 	.byte	0x03, 0x19
        /*0b62*/ 	.short	0x0060


	//----- nvinfo : EIATTR_PARAM_CBANK
	.align		4
        /*0b64*/ 	.byte	0x04, 0x0a
        /*0b66*/ 	.short	(.L_1229 - .L_1228)
	.align		4
.L_1228:
        /*0b68*/ 	.word	index@(.nv.constant0._ZN13group_norm_v218gn_bwd_cuda_kernelI6__halfLi480ELi1ELi32ELi30ELi4096ELb0ELb1ELi32ELi960ELi960ELi4ELb1ELi1ELb0ELb0ELNS_15WgradSyncMethodE3ENS_16CompileConditionILi900EEEEEvPT_S6_S6_PKS5_S8_S8_S8_PKfflPfPj)
        /*0b6c*/ 	.short	0x0210
        /*0b6e*/ 	.short	0x0060


	//----- nvinfo : EIATTR_SW_WAR
	.align		4
.L_1229:
        /*0b70*/ 	.byte	0x04, 0x36
        /*0b72*/ 	.short	(.L_1231 - .L_1230)
.L_1230:
        /*0b74*/ 	.word	0x00000008
.L_1231:


//--------------------- .nv.info._ZN13group_norm_v218gn_bwd_cuda_kernelI6__halfLi480ELi3ELi32ELi30ELi4096ELb0ELb1ELi32ELi960ELi960ELi4ELb1ELi2ELb1ELb0ELNS_15WgradSyncMethodE3ENS_16CompileConditionILi900EEEEEvPT_S6_S6_PKS5_S8_S8_S8_PKfflPfPj --------------------------
	.section	.nv.info._ZN13group_norm_v218gn_bwd_cuda_kernelI6__halfLi480ELi3ELi32ELi30ELi4096ELb0ELb1ELi32ELi960ELi960ELi4ELb1ELi2ELb1ELb0ELNS_15WgradSyncMethodE3ENS_16CompileConditionILi900EEEEEvPT_S6_S6_PKS5_S8_S8_S8_PKfflPfPj,"",@"SHT_CUDA_INFO"
	.sectionflags	@""
	.align	4


	//----- nvinfo : EIATTR_CUDA_API_VERSION
	.align		4
        /*0000*/ 	.byte	0x04, 0x37
        /*0002*/ 	.short	(.L_1233 - .L_1232)
.L_1232:
        /*0004*/ 	.word	0x00000082


	//----- nvinfo : EIATTR_KPARAM_INFO
	.align		4
.L_1233:
        /*0008*/ 	.byte	0x04, 0x17
        /*000a*/ 	.short	(.L_1235 - .L_1234)
.L_1234:
        /*000c*/ 	.word	0x00000000
        /*0010*/ 	.short	0x000b
        /*0012*/ 	.short	0x0058
        /*0014*/ 	.byte	0x00, 0xf0, 0x21, 0x00


	//----- nvinfo : EIATTR_KPARAM_INFO
	.align		4
.L_1235:
        /*0018*/ 	.byte	0x04, 0x17
        /*001a*/ 	.short	(.L_1237 - .L_1236)
.L_1236:
        /*001c*/ 	.word	0x00000000
        /*0020*/ 	.short	0x000a
        /*0022*/ 	.short	0x0050
        /*0024*/ 	.byte	0x00, 0xf0, 0x21, 0x00


	//----- nvinfo : EIATTR_KPARAM_INFO
	.align		4
.L_1237:
        /*0028*/ 	.byte	0x04, 0x17
        /*002a*/ 	.short	(.L_1239 - .L_1238)
.L_1238:
        /*002c*/ 	.word	0x00000000
        /*0030*/ 	.short	0x0009
        /*0032*/ 	.short	0x0048
        /*0034*/ 	.byte	0x00, 0xf0, 0x21, 0x00


	//----- nvinfo : EIATTR_KPARAM_INFO
	.align		4
.L_1239:
        /*0038*/ 	.byte	0x04, 0x17
        /*003a*/ 	.short	(.L_1241 - .L_1240)
.L_1240:
        /*003c*/ 	.word	0x00000000
        /*0040*/ 	.short	0x0008
        /*0042*/ 	.short	0x0040
        /*0044*/ 	.byte	0x00, 0xf0, 0x11, 0x00


	//----- nvinfo : EIATTR_KPARAM_INFO
	.align		4
.L_1241:
        /*0048*/ 	.byte	0x04, 0x17
        /*004a*/ 	.short	(.L_1243 - .L_1242)
.L_1242:
        /*004c*/ 	.word	0x00000000
        /*0050*/ 	.short	0x0007
        /*0052*/ 	.short	0x0038
        /*0054*/ 	.byte	0x00, 0xf0, 0x21, 0x00


	//----- nvinfo : EIATTR_KPARAM_INFO
	.align		4
.L_1243:
        /*0058*/ 	.byte	0x04, 0x17
        /*005a*/ 	.short	(.L_1245 - .L_1244)
.L_1244:
        /*005c*/ 	.word	0x00000000
        /*0060*/ 	.short	0x0006
        /*0062*/ 	.short	0x0030
        /*0064*/ 	.byte	0x00, 0xf0, 0x21, 0x00


	//----- nvinfo : EIATTR_KPARAM_INFO
	.align		4
.L_1245:
        /*0068*/ 	.byte	0x04, 0x17
        /*006a*/ 	.short	(.L_1247 - .L_1246)
.L_1246:
        /*006c*/ 	.word	0x00000000
        /*0070*/ 	.short	0x0005
        /*0072*/ 	.short	0x0028
        /*0074*/ 	.byte	0x00, 0xf0, 0x21, 0x00


	//----- nvinfo : EIATTR_KPARAM_INFO
	.align		4
.L_1247:
        /*0078*/ 	.byte	0x04, 0x17
        /*007a*/ 	.short	(.L_1249 - .L_1248)
.L_1248:
        /*007c*/ 	.word	0x00000000
        /*0080*/ 	.short	0x0004
        /*0082*/ 	.short	0x0020
        /*0084*/ 	.byte	0x00, 0xf0, 0x21, 0x00


	//----- nvinfo : EIATTR_KPARAM_INFO
	.align		4
.L_1249:
        /*0088*/ 	.byte	0x04, 0x17
        /*008a*/ 	.short	(.L_1251 - .L_1250)
.L_1250:
        /*008c*/ 	.word	0x00000000
        /*0090*/ 	.short	0x0003
        /*0092*/ 	.short	0x0018
        /*0094*/ 	.byte	0x00, 0xf0, 0x21, 0x00


	//----- nvinfo : EIATTR_KPARAM_INFO
	.align		4
.L_1251:
        /*0098*/ 	.byte	0x04, 0x17
        /*009a*/ 	.short	(.L_1253 - .L_1252)
.L_1252:
        /*009c*/ 	.word	0x00000000
        /*00a0*/ 	.short	0x0002
        /*00a2*/ 	.short	0x0010
        /*00a4*/ 	.byte	0x00, 0xf0, 0x21, 0x00


	//----- nvinfo : EIATTR_KPARAM_INFO
	.align		4
.L_1253:
        /*00a8*/ 	.byte	0x04, 0x17
        /*00aa*/ 	.short	(.L_1255 - .L_1254)
.L_1254:
        /*00ac*/ 	.word	0x00000000
        /*00b0*/ 	.short	0x0001
        /*00b2*/ 	.short	0x0008
        /*00b4*/ 	.byte	0x00, 0xf0, 0x21, 0x00


	//----- nvinfo : EIATTR_KPARAM_INFO
	.align		4
.L_1255:
        /*00b8*/ 	.byte	0x04, 0x17
        /*00ba*/ 	.short	(.L_1257 - .L_1256)
.L_1256:
        /*00bc*/ 	.word	0x00000000
        /*00c0*/ 	.short	0x0000
        /*00c2*/ 	.short	0x0000
        /*00c4*/ 	.byte	0x00, 0xf0, 0x21, 0x00


	//----- nvinfo : EIATTR_SPARSE_MMA_MASK
	.align		4
.L_1257:
        /*00c8*/ 	.byte	0x03, 0x50
        /*00ca*/ 	.short	0x0000


	//----- nvinfo : EIATTR_MAXREG_COUNT
	.align		4
        /*00cc*/ 	.byte	0x03, 0x1b
        /*00ce*/ 	.short	0x0028


	//----- nvinfo : EIATTR_NUM_BARRIERS
	.align		4
        /*00d0*/ 	.byte	0x02, 0x4c
        /*00d2*/ 	.byte	0x01
	.zero		1


	//----- nvinfo : EIATTR_ANNOTATIONS
	.align		4
        /*00d4*/ 	.byte	0x04, 0x55
        /*00d6*/ 	.short	(.L_1259 - .L_1258)


	//   ....[0]....
.L_1258:
        /* <DEDUP_REMOVED lines=13> */


	//----- nvinfo : EIATTR_MERCURY_ISA_VERSION
	.align		4
.L_1259:
        /*0190*/ 	.byte	0x03, 0x5f
        /*0192*/ 	.short	0x0101


	//----- nvinfo : EIATTR_COOP_GROUP_MASK_REGIDS
	.align		4
        /*0194*/ 	.byte	0x04, 0x29
        /*0196*/ 	.short	(.L_1261 - .L_1260)


	//   ....[0]....
.L_1260:
        /*0198*/ 	.word	0xffffffff


	//   ....[1]....
        /*019c*/ 	.word	0xffffffff


	//   ....[2]....
        /*01a0*/ 	.word	0xffffffff


	//   ....[3]....
        /*01a4*/ 	.word	0xffffffff


	//   ....[4]....
        /*01a8*/ 	.word	0xffffffff


	//   ....[5]....
        /*01ac*/ 	.word	0xffffffff


	//   ....[6]....
        /*01b0*/ 	.word	0xffffffff


	//   ....[7]....
        /*01b4*/ 	.word	0xffffffff


	//   ....[8]....
        /*01b8*/ 	.word	0x05000010


	//   ....[9]....
        /*01bc*/ 	.word	0x0500000f


	//   ....[10]....
        /*01c0*/ 	.word	0x05000013


	//   ....[11]....
        /*01c4*/ 	.word	0x0500000c


	//   ....[12]....
        /*01c8*/ 	.word	0x05000017


	//   ....[13]....
        /*01cc*/ 	.word	0x05000010


	//   ....[14]....
        /*01d0*/ 	.word	0x05000011


	//   ....[15]....
        /*01d4*/ 	.word	0x05000015


	//   ....[16]....
        /*01d8*/ 	.word	0x05000012


	//   ....[17]....
        /*01dc*/ 	.word	0x05000013


	//   ....[18]....
        /*01e0*/ 	.word	0x05000019


	//   ....[19]....
        /*01e4*/ 	.word	0x05000014


	//   ....[20]....
        /*01e8*/ 	.word	0x05000024


	//   ....[21]....
        /*01ec*/ 	.word	0x05000018


	//   ....[22]....
        /*01f0*/ 	.word	0x05000011


	//   ....[23]....
        /*01f4*/ 	.word	0x05000019


	//   ....[24]....
        /*01f8*/ 	.word	0x05000012


	//   ....[25]....
        /*01fc*/ 	.word	0x05000013


	//   ....[26]....
        /*0200*/ 	.word	0x05000019


	//   ....[27]....
        /*0204*/ 	.word	0x05000014


	//   ....[28]....
        /*0208*/ 	.word	0x05000024


	//   ....[29]....
        /*020c*/ 	.word	0x05000018


	//   ....[30]....
        /*0210*/ 	.word	0x05000011


	//   ....[31]....
        /*0214*/ 	.word	0x05000019


	//   ....[32]....
        /*0218*/ 	.word	0x05000016


	//   ....[33]....
        /*021c*/ 	.word	0x05000013


	//   ....[34]....
        /*0220*/ 	.word	0x05000018


	//   ....[35]....
        /*0224*/ 	.word	0x05000012


	//   ....[36]....
        /*0228*/ 	.word	0x05000014


	//   ....[37]....
        /*022c*/ 	.word	0x05000024


	//   ....[38]....
        /*0230*/ 	.word	0x05000016


	//   ....[39]....
        /*0234*/ 	.word	0x05000019


	//   ....[40]....
        /*0238*/ 	.word	0x05000011


	//   ....[41]....
        /*023c*/ 	.word	0x05000018


	//   ....[42]....
        /*0240*/ 	.word	0x0500000f


	//   ....[43]....
        /*0244*/ 	.word	0x05000012


	//   ....[44]....
        /*0248*/ 	.word	0x05000019


	//   ....[45]....
        /*024c*/ 	.word	0x05000024


	//   ....[46]....
        /*0250*/ 	.word	0x05000013


	//   ....[47]....
        /*0254*/ 	.word	0x05000014


	//   ....[48]....
        /*0258*/ 	.word	0x05000013


	//   ....[49]....
        /*025c*/ 	.word	0x05000019


	//   ....[50]....
        /*0260*/ 	.word	0x05000014


	//   ....[51]....
        /*0264*/ 	.word	0x05000013


	//   ....[52]....
        /*0268*/ 	.word	0x05000012


	//   ....[53]....
        /*026c*/ 	.word	0x05000019


	//   ....[54]....
        /*0270*/ 	.word	0x05000011


	//   ....[55]....
        /*0274*/ 	.word	0x05000012


	//   ....[56]....
        /*0278*/ 	.word	0x05000014


	//   ....[57]....
        /*027c*/ 	.word	0x05000013


	//   ....[58]....
        /*0280*/ 	.word	0x05000019


	//   ....[59]....
        /*0284*/ 	.word	0x05000012


	//   ....[60]....
        /*0288*/ 	.word	0x05000011


	//   ....[61]....
        /*028c*/ 	.word	0x05000024


	//   ....[62]....
        /*0290*/ 	.word	0x05000013


	//   ....[63]....
        /*0294*/ 	.word	0x05000017


	//   ....[64]....
        /*0298*/ 	.word	0x05000014


	//   ....[65]....
        /*029c*/ 	.word	0x05000014


	//   ....[66]....
        /*02a0*/ 	.word	0x05000014


	//   ....[67]....
        /*02a4*/ 	.word	0x05000014


	//   ....[68]....
        /*02a8*/ 	.word	0x05000014


	//   ....[69]....
        /*02ac*/ 	.word	0x05000014


	//   ....[70]....
        /*02b0*/ 	.word	0x05000014


	//   ....[71]....
        /*02b4*/ 	.word	0x05000014


	//   ....[72]....
        /*02b8*/ 	.word	0x05000014


	//   ....[73]....
        /*02bc*/ 	.word	0x05000014


	//   ....[74]....
        /*02c0*/ 	.word	0x05000014


	//   ....[75]....
        /*02c4*/ 	.word	0x05000014


	//   ....[76]....
        /*02c8*/ 	.word	0x05000014


	//   ....[77]....
        /*02cc*/ 	.word	0x05000014


	//   ....[78]....
        /*02d0*/ 	.word	0x05000014


	//   ....[79]....
        /*02d4*/ 	.word	0x05000014


	//   ....[80]....
        /*02d8*/ 	.word	0x05000014


	//   ....[81]....
        /*02dc*/ 	.word	0x05000014


	//   ....[82]....
        /*02e0*/ 	.word	0x05000014


	//   ....[83]....
        /*02e4*/ 	.word	0x05000014


	//   ....[84]....
        /*02e8*/ 	.word	0x05000014


	//   ....[85]....
        /*02ec*/ 	.word	0x05000014


	//   ....[86]....
        /*02f0*/ 	.word	0x05000014


	//   ....[87]....
        /*02f4*/ 	.word	0x05000014


	//   ....[88]....
        /*02f8*/ 	.word	0x05000014


	//   ....[89]....
        /*02fc*/ 	.word	0x05000014


	//   ....[90]....
        /*0300*/ 	.word	0x05000014


	//   ....[91]....
        /*0304*/ 	.word	0x05000014


	//   ....[92]....
        /*0308*/ 	.word	0x05000014


	//   ....[93]....
        /*030c*/ 	.word	0x05000014


	//   ....[94]....
        /*0310*/ 	.word	0x05000014


	//   ....[95]....
        /*0314*/ 	.word	0x05000014


	//   ....[96]....
        /*0318*/ 	.word	0x05000014


	//   ....[97]....
        /*031c*/ 	.word	0x05000014


	//   ....[98]....
        /*0320*/ 	.word	0x05000014


	//   ....[99]....
        /*0324*/ 	.word	0x05000014


	//   ....[100]....
        /*0328*/ 	.word	0x05000014


	//   ....[101]....
        /*032c*/ 	.word	0x05000014


	//   ....[102]....
        /*0330*/ 	.word	0x05000014


	//   ....[103]....
        /*0334*/ 	.word	0x05000014


	//   ....[104]....
        /*0338*/ 	.word	0x05000014


	//   ....[105]....
        /*033c*/ 	.word	0x05000014


	//   ....[106]....
        /*0340*/ 	.word	0x05000014


	//   ....[107]....
        /*0344*/ 	.word	0x05000014


	//   ....[108]....
        /*0348*/ 	.word	0x05000014


	//   ....[109]....
        /*034c*/ 	.word	0x05000014


	//   ....[110]....
        /*0350*/ 	.word	0x05000014


	//   ....[111]....
        /*0354*/ 	.word	0x05000014


	//   ....[112]....
        /*0358*/ 	.word	0x05000014


	//   ....[113]....
        /*035c*/ 	.word	0x05000014


	//   ....[114]....
        /*0360*/ 	.word	0x05000014


	//   ....[115]....
        /*0364*/ 	.word	0x05000014


	//   ....[116]....
        /*0368*/ 	.word	0x05000014


	//   ....[117]....
        /*036c*/ 	.word	0x05000014


	//   ....[118]....
        /*0370*/ 	.word	0x05000014


	//   ....[119]....
        /*0374*/ 	.word	0x05000014


	//----- nvinfo : EIATTR_COOP_GROUP_INSTR_OFFSETS
	.align		4
.L_1261:
        /*0378*/ 	.byte	0x04, 0x28
        /*037a*/ 	.short	(.L_1263 - .L_1262)


	//   ....[0]....
.L_1262:
        /*037c*/ 	.word	0x00001e60


	//   ....[1]....
        /*0380*/ 	.word	0x00001e90


	//   ....[2]....
        /*0384*/ 	.word	0x000028e0


	//   ....[3]....
        /*0388*/ 	.word	0x00002910


	//   ....[4]....
        /*038c*/ 	.word	0x00002940


	//   ....[5]....
        /*0390*/ 	.word	0x00002950


	//   ....[6]....
        /*0394*/ 	.word	0x00002980


	//   ....[7]....
        /*0398*/ 	.word	0x00002990


	//   ....[8]....
        /*039c*/ 	.word	0x00004900


	//   ....[9]....
        /*03a0*/ 	.word	0x00004920


	//   ....[10]....
        /*03a4*/ 	.word	0x00004960


	//   ....[11]....
        /*03a8*/ 	.word	0x00004970


	//   ....[12]....
        /*03ac*/ 	.word	0x000049a0


	//   ....[13]....
        /*03b0*/ 	.word	0x000049b0


	//   ....[14]....
        /*03b4*/ 	.word	0x000049e0


	//   ....[15]....
        /*03b8*/ 	.word	0x000049f0


	//   ....[16]....
        /*03bc*/ 	.word	0x00004bb0


	//   ....[17]....
        /*03c0*/ 	.word	0x00004be0


	//   ....[18]....
        /*03c4*/ 	.word	0x00004c20


	//   ....[19]....
        /*03c8*/ 	.word	0x00004c30


	//   ....[20]....
        /*03cc*/ 	.word	0x00004c60


	//   ....[21]....
        /*03d0*/ 	.word	0x00004c70


	//   ....[22]....
        /*03d4*/ 	.word	0x00004ca0


	//   ....[23]....
        /*03d8*/ 	.word	0x00004cb0


	//   ....[24]....
        /*03dc*/ 	.word	0x00004e10


	//   ....[25]....
        /*03e0*/ 	.word	0x00004e40


	//   ....[26]....
        /*03e4*/ 	.word	0x00004e80


	//   ....[27]....
        /*03e8*/ 	.word	0x00004e90


	//   ....[28]....
        /*03ec*/ 	.word	0x00004ec0


	//   ....[29]....
        /*03f0*/ 	.word	0x00004ed0


	//   ....[30]....
        /*03f4*/ 	.word	0x00004f00


	//   ....[31]....
        /*03f8*/ 	.word	0x00004f10


	//   ....[32]....
        /*03fc*/ 	.word	0x00005190


	//   ....[33]....
        /*0400*/ 	.word	0x000051a0


	//   ....[34]....
        /*0404*/ 	.word	0x000051b0


	//   ....[35]....
        /*0408*/ 	.word	0x000051c0


	//   ....[36]....
        /*040c*/ 	.word	0x00005220


	//   ....[37]....
        /*0410*/ 	.word	0x00005250


	//   ....[38]....
        /*0414*/ 	.word	0x00005260


	//   ....[39]....
        /*0418*/ 	.word	0x00005270


	//   ....[40]....
        /*041c*/ 	.word	0x000052a0


	//   ....[41]....
        /*0420*/ 	.word	0x000052d0


	//   ....[42]....
        /*0424*/ 	.word	0x000052f0


	//   ....[43]....
        /*0428*/ 	.word	0x00005300


	//   ....[44]....
        /*042c*/ 	.word	0x00005340


	//   ....[45]....
        /*0430*/ 	.word	0x00005370


	//   ....[46]....
        /*0434*/ 	.word	0x00005380


	//   ....[47]....
        /*0438*/ 	.word	0x00005390


	//   ....[48]....
        /*043c*/ 	.word	0x000055c0


	//   ....[49]....
        /*0440*/ 	.word	0x000055f0


	//   ....[50]....
        /*0444*/ 	.word	0x00005610


	//   ....[51]....
        /*0448*/ 	.word	0x00005630


	//   ....[52]....
        /*044c*/ 	.word	0x00005650


	//   ....[53]....
        /*0450*/ 	.word	0x00005660


	//   ....[54]....
        /*0454*/ 	.word	0x000056b0


	//   ....[55]....
        /*0458*/ 	.word	0x00005740


	//   ....[56]....
        /*045c*/ 	.word	0x00005790


	//   ....[57]....
        /*0460*/ 	.word	0x000057a0


	//   ....[58]....
        /*0464*/ 	.word	0x00005810


	//   ....[59]....
        /*0468*/ 	.word	0x00005840


	//   ....[60]....
        /*046c*/ 	.word	0x00005850


	//   ....[61]....
        /*0470*/ 	.word	0x00005880


	//   ....[62]....
        /*0474*/ 	.word	0x000058a0


	//   ....[63]....
        /*0478*/ 	.word	0x000058d0


	//   ....[64]....
        /*047c*/ 	.word	0x000059d0


	//   ....[65]....
        /*0480*/ 	.word	0x00005a20


	//   ....[66]....
        /*0484*/ 	.word	0x00005a80


	//   ....[67]....
        /*0488*/ 	.word	0x00005ae0


	//   ....[68]....
        /*048c*/ 	.word	0x00005b40


	//   ....[69]....
        /*0490*/ 	.word	0x00005ba0


	//   ....[70]....
        /*0494*/ 	.word	0x00005c00


	//   ....[71]....
        /*0498*/ 	.word	0x00005c60


	//   ....[72]....
        /*049c*/ 	.word	0x00005cf0


	//   ....[73]....
        /*04a0*/ 	.word	0x00005d80


	//   ....[74]....
        /*04a4*/ 	.word	0x00005de0


	//   ....[75]....
        /*04a8*/ 	.word	0x00005e40


	//   ....[76]....
        /*04ac*/ 	.word	0x00005ea0


	//   ....[77]....
        /*04b0*/ 	.word	0x00005f00


	//   ....[78]....
        /*04b4*/ 	.word	0x00005f60


	//   ....[79]....
        /*04b8*/ 	.word	0x00005fc0


	//   ....[80]....
        /*04bc*/ 	.word	0x00006050


	//   ....[81]....
        /*04c0*/ 	.word	0x000060e0


	//   ....[82]....
        /*04c4*/ 	.word	0x00006140


	//   ....[83]....
        /*04c8*/ 	.word	0x000061a0


	//   ....[84]....
        /*04cc*/ 	.word	0x00006200


	//   ....[85]....
        /*04d0*/ 	.word	0x00006260


	//   ....[86]....
        /*04d4*/ 	.word	0x000062c0


	//   ....[87]....
        /*04d8*/ 	.word	0x00006320


	//   ....[88]....
        /*04dc*/ 	.word	0x000063b0


	//   ....[89]....
        /*04e0*/ 	.word	0x00006470


	//   ....[90]....
        /*04e4*/ 	.word	0x000064d0


	//   ....[91]....
        /*04e8*/ 	.word	0x00006530


	//   ....[92]....
        /*04ec*/ 	.word	0x000065a0


	//   ....[93]....
        /*04f0*/ 	.word	0x00006600


	//   ....[94]....
        /*04f4*/ 	.word	0x00006670


	//   ....[95]....
        /*04f8*/ 	.word	0x000066e0


	//   ....[96]....
        /*04fc*/ 	.word	0x000067e0


	//   ....[97]....
        /*0500*/ 	.word	0x00006830


	//   ....[98]....
        /*0504*/ 	.word	0x000068a0


	//   ....[99]....
        /*0508*/ 	.word	0x000068f0


	//   ....[100]....
        /*050c*/ 	.word	0x00006960


	//   ....[101]....
        /*0510*/ 	.word	0x000069c0


	//   ....[102]....
        /*0514*/ 	.word	0x00006a30


	//   ....[103]....
        /*0518*/ 	.word	0x00006a80


	//   ....[104]....
        /*051c*/ 	.word	0x00006c70


	//   ....[105]....
        /*0520*/ 	.word	0x00006cc0


	//   ....[106]....
        /*0524*/ 	.word	0x00006d20


	//   ....[107]....
        /*0528*/ 	.word	0x00006d70


	//   ....[108]....
        /*052c*/ 	.word	0x00006dd0


	//   ....[109]....
        /*0530*/ 	.word	0x00006e90


	//   ....[110]....
        /*0534*/ 	.word	0x00006ef0


	//   ....[111]....
        /*0538*/ 	.word	0x00006f80


	//   ....[112]....
        /*053c*/ 	.word	0x00007060


	//   ....[113]....
        /*0540*/ 	.word	0x000070b0


	//   ....[114]....
        /*0544*/ 	.word	0x00007120


	//   ....[115]....
        /*0548*/ 	.word	0x00007180


	//   ....[116]....
        /*054c*/ 	.word	0x000071f0


	//   ....[117]....
        /*0550*/ 	.word	0x00007250


	//   ....[118]....
        /*0554*/ 	.word	0x000072c0


	//   ....[119]....
        /*0558*/ 	.word	0x00007320


	//----- nvinfo : EIATTR_EXIT_INSTR_OFFSETS
	.align		4
.L_1263:
        /*055c*/ 	.byte	0x04, 0x1c
        /*055e*/ 	.short	(.L_1265 - .L_1264)


	//   ....[0]....
.L_1264:
        /*0560*/ 	.word	0x00003890


	//   ....[1]....
        /*0564*/ 	.word	0x00005980


	//----- nvinfo : EIATTR_MAX_THREADS
	.align		4
.L_1265:
        /*0568*/ 	.byte	0x04, 0x05
        /*056a*/ 	.short	(.L_1267 - .L_1266)
.L_1266:
        /*056c*/ 	.word	0x000001e0
        /*0570*/ 	.word	0x00000001
        /*0574*/ 	.word	0x00000001


	//----- nvinfo : EIATTR_CRS_STACK_SIZE
	.align		4
.L_1267:
        /*0578*/ 	.byte	0x04, 0x1e
        /*057a*/ 	.short	(.L_1269 - .L_1268)
.L_1268:
        /*057c*/ 	.word	0x00000000


	//----- nvinfo : EIATTR_CBANK_PARAM_SIZE
	.align		4
.L_1269:
        /*0580*/ 	.byte	0x03, 0x19
        /*0582*/ 	.short	0x0060


	//----- nvinfo : EIATTR_PARAM_CBANK
	.align		4
        /*0584*/ 	.byte	0x04, 0x0a
        /*0586*/ 	.short	(.L_1271 - .L_1270)
	.align		4
.L_1270:
        /*0588*/ 	.word	index@(.nv.constant0._ZN13group_norm_v218gn_bwd_cuda_kernelI6__halfLi480ELi3ELi32ELi30ELi4096ELb0ELb1ELi32ELi960ELi960ELi4ELb1ELi2ELb1ELb0ELNS_15WgradSyncMethodE3ENS_16CompileConditionILi900EEEEEvPT_S6_S6_PKS5_S8_S8_S8_PKfflPfPj)
        /*058c*/ 	.short	0x0210
        /*058e*/ 	.short	0x0060


	//----- nvinfo : EIATTR_SW_WAR
	.align		4
.L_1271:
        /*0590*/ 	.byte	0x04, 0x36
        /*0592*/ 	.short	(.L_1273 - .L_1272)
.L_1272:
        /*0594*/ 	.word	0x00000008
.L_1273:


//--------------------- .nv.info._ZN13group_norm_v218gn_bwd_cuda_kernelI6__halfLi480ELi3ELi32ELi30ELi4096ELb0ELb1ELi64ELi960ELi960ELi4ELb1ELi5ELb1ELb0ELNS_15WgradSyncMethodE3ENS_16CompileConditionILi900EEEEEvPT_S6_S6_PKS5_S8_S8_S8_PKfflPfPj --------------------------
	.section	.nv.info._ZN13group_norm_v218gn_bwd_cuda_kernelI6__halfLi480ELi3ELi32ELi30ELi4096ELb0ELb1ELi64ELi960ELi960ELi4ELb1ELi5ELb1ELb0ELNS_15WgradSyncMethodE3ENS_16CompileConditionILi900EEEEEvPT_S6_S6_PKS5_S8_S8_S8_PKfflPfPj,"",@"SHT_CUDA_INFO"
	.sectionflags	@""
	.align	4


	//----- nvinfo : EIATTR_CUDA_API_VERSION
	.align		4
        /*0000*/ 	.byte	0x04, 0x37
        /*0002*/ 	.short	(.L_1275 - .L_1274)
.L_1274:
        /*0004*/ 	.word	0x00000082


	//----- nvinfo : EIATTR_KPARAM_INFO
	.align		4
.L_1275:
        /*0008*/ 	.byte	0x04, 0x17
        /*000a*/ 	.short	(.L_1277 - .L_1276)
.L_1276:
        /*000c*/ 	.word	0x00000000
        /*0010*/ 	.short	0x000b
        /*0012*/ 	.short	0x0058
        /*0014*/ 	.byte	0x00, 0xf0, 0x21, 0x00


	//----- nvinfo : EIATTR_KPARAM_INFO
	.align		4
.L_1277:
        /*0018*/ 	.byte	0x04, 0x17
        /*001a*/ 	.short	(.L_1279 - .L_1278)
.L_1278:
        /*001c*/ 	.word	0x00000000
        /*0020*/ 	.short	0x000a
        /*0022*/ 	.short	0x0050
        /*0024*/ 	.byte	0x00, 0xf0, 0x21, 0x00


	//----- nvinfo : EIATTR_KPARAM_INFO
	.align		4
.L_1279:
        /*0028*/ 	.byte	0x04, 0x17
        /*002a*/ 	.short	(.L_1281 - .L_1280)
.L_1280:
        /*002c*/ 	.word	0x00000000
        /*0030*/ 	.short	0x0009
        /*0032*/ 	.short	0x0048
        /*0034*/ 	.byte	0x00, 0xf0, 0x21, 0x00


	//----- nvinfo : EIATTR_KPARAM_INFO
	.align		4
.L_1281:
        /*0038*/ 	.byte	0x04, 0x17
        /*003a*/ 	.short	(.L_1283 - .L_1282)
.L_1282:
        /*003c*/ 	.word	0x00000000
        /*0040*/ 	.short	0x0008
        /*0042*/ 	.short	0x0040
        /*0044*/ 	.byte	0x00, 0xf0, 0x11, 0x00


	//----- nvinfo : EIATTR_KPARAM_INFO
	.align		4
.L_1283:
        /*0048*/ 	.byte	0x04, 0x17
        /*004a*/ 	.short	(.L_1285 - .L_1284)
.L_1284:
        /*004c*/ 	.word	0x00000000
        /*0050*/ 	.short	0x0007
        /*0052*/ 	.short	0x0038
        /*0054*/ 	.byte	0x00, 0xf0, 0x21, 0x00


	//----- nvinfo : EIATTR_KPARAM_INFO
	.align		4
.L_1285:
        /*0058*/ 	.byte	0x04, 0x17
        /*005a*/ 	.short	(.L_1287 - .L_1286)
.L_1286:
        /*005c*/ 	.word	0x00000000
        /*0060*/ 	.short	0x0006
        /*0062*/ 	.short	0x0030
        /*0064*/ 	.byte	0x00, 0xf0, 0x21, 0x00


	//----- nvinfo : EIATTR_KPARAM_INFO
	.align		4
.L_1287:
        /*0068*/ 	.byte	0x04, 0x17
        /*006a*/ 	.short	(.L_1289 - .L_1288)
.L_1288:
        /*006c*/ 	.word	0x00000000
        /*0070*/ 	.short	0x0005
        /*0072*/ 	.short	0x0028
        /*0074*/ 	.byte	0x00, 0xf0, 0x21, 0x00


	//----- nvinfo : EIATTR_KPARAM_INFO
	.align		4
.L_1289:
        /*0078*/ 	.byte	0x04, 0x17
        /*007a*/ 	.short	(.L_1291 - .L_1290)
.L_1290:
        /*007c*/ 	.word	0x00000000
        /*0080*/ 	.short	0x0004
        /*0082*/ 	.short	0x0020
        /*0084*/ 	.byte	0x00, 0xf0, 0x21, 0x00


	//----- nvinfo : EIATTR_KPARAM_INFO
	.align		4
.L_1291:
        /*0088*/ 	.byte	0x04, 0x17
        /*008a*/ 	.short	(.L_1293 - .L_1292)
.L_1292:
        /*008c*/ 	.word	0x00000000
        /*0090*/ 	.short	0x0003
        /*0092*/ 	.short	0x0018
        /*0094*/ 	.byte	0x00, 0xf0, 0x21, 0x00


	//----- nvinfo : EIATTR_KPARAM_INFO
	.align		4
.L_1293:
        /*0098*/ 	.byte	0x04, 0x17
        /*009a*/ 	.short	(.L_1295 - .L_1294)
.L_1294:
        /*009c*/ 	.word	0x00000000
        /*00a0*/ 	.short	0x0002
        /*00a2*/ 	.short	0x0010
        /*00a4*/ 	.byte	0x00, 0xf0, 0x21, 0x00


	//----- nvinfo : EIATTR_KPARAM_INFO
	.align		4
.L_1295:
        /*00a8*/ 	.byte	0x04, 0x17
        /*00aa*/ 	.short	(.L_1297 - .L_1296)
.L_1296:
        /*00ac*/ 	.word	0x00000000
        /*00b0*/ 	.short	0x0001
        /*00b2*/ 	.short	0x0008
        /*00b4*/ 	.byte	0x00, 0xf0, 0x21, 0x00


	//----- nvinfo : EIATTR_KPARAM_INFO
	.align		4
.L_1297:
        /*00b8*/ 	.byte	0x04, 0x17
        /*00ba*/ 	.short	(.L_1299 - .L_1298)
.L_1298:
        /*00bc*/ 	.word	0x00000000
        /*00c0*/ 	.short	0x0000
        /*00c2*/ 	.short	0x0000
        /*00c4*/ 	.byte	0x00, 0xf0, 0x21, 0x00


	//----- nvinfo : EIATTR_SPARSE_MMA_MASK
	.align		4
.L_1299:
        /*00c8*/ 	.byte	0x03, 0x50
        /*00ca*/ 	.short	0x0000


	//----- nvinfo : EIATTR_MAXREG_COUNT
	.align		4
        /*00cc*/ 	.byte	0x03, 0x1b
        /*00ce*/ 	.short	0x0028


	//----- nvinfo : EIATTR_NUM_BARRIERS
	.align		4
        /*00d0*/ 	.byte	0x02, 0x4c
        /*00d2*/ 	.byte	0x01
	.zero		1


	//----- nvinfo : EIATTR_ANNOTATIONS
	.align		4
        /*00d4*/ 	.byte	0x04, 0x55
        /*00d6*/ 	.short	(.L_1301 - .L_1300)


	//   ....[0]....
.L_1300:
        /* <DEDUP_REMOVED lines=13> */


	//----- nvinfo : EIATTR_MERCURY_ISA_VERSION
	.align		4
.L_1301:
        /*0190*/ 	.byte	0x03, 0x5f
        /*0192*/ 	.short	0x0101


	//----- nvinfo : EIATTR_COOP_GROUP_MASK_REGIDS
	.align		4
        /*0194*/ 	.byte	0x04, 0x29
        /*0196*/ 	.short	(.L_1303 - .L_1302)


	//   ....[0]....
.L_1302:
        /*0198*/ 	.word	0xffffffff


	//   ....[1]....
        /*019c*/ 	.word	0xffffffff


	//   ....[2]....
        /*01a0*/ 	.word	0xffffffff


	//   ....[3]....
        /*01a4*/ 	.word	0xffffffff


	//   ....[4]....
        /*01a8*/ 	.word	0xffffffff


	//   ....[5]....
        /*01ac*/ 	.word	0xffffffff


	//   ....[6]....
        /*01b0*/ 	.word	0xffffffff


	//   ....[7]....
        /*01b4*/ 	.word	0xffffffff


	//   ....[8]....
        /*01b8*/ 	.word	0x05000010


	//   ....[9]....
        /*01bc*/ 	.word	0x0500000f


	//   ....[10]....
        /*01c0*/ 	.word	0x05000013


	//   ....[11]....
        /*01c4*/ 	.word	0x0500000c


	//   ....[12]....
        /*01c8*/ 	.word	0x05000017


	//   ....[13]....
        /*01cc*/ 	.word	0x05000010


	//   ....[14]....
        /*01d0*/ 	.word	0x05000011


	//   ....[15]....
        /*01d4*/ 	.word	0x05000015


	//   ....[16]....
        /*01d8*/ 	.word	0x05000012


	//   ....[17]....
        /*01dc*/ 	.word	0x05000013


	//   ....[18]....
        /*01e0*/ 	.word	0x05000019


	//   ....[19]....
        /*01e4*/ 	.word	0x05000014


	//   ....[20]....
        /*01e8*/ 	.word	0x05000024


	//   ....[21]....
        /*01ec*/ 	.word	0x05000018


	//   ....[22]....
        /*01f0*/ 	.word	0x05000011


	//   ....[23]....
        /*01f4*/ 	.word	0x05000019


	//   ....[24]....
        /*01f8*/ 	.word	0x05000012


	//   ....[25]....
        /*01fc*/ 	.word	0x05000013


	//   ....[26]....
        /*0200*/ 	.word	0x05000019


	//   ....[27]....
        /*0204*/ 	.word	0x05000014


	//   ....[28]....
        /*0208*/ 	.word	0x05000024


	//   ....[29]....
        /*020c*/ 	.word	0x05000018


	//   ....[30]....
        /*0210*/ 	.word	0x05000011


	//   ....[31]....
        /*0214*/ 	.word	0x05000019


	//   ....[32]....
        /*0218*/ 	.word	0x05000016


	//   ....[33]....
        /*021c*/ 	.word	0x05000014


	//   ....[34]....
        /*0220*/ 	.word	0x05000018


	//   ....[35]....
        /*0224*/ 	.word	0x05000019


	//   ....[36]....
        /*0228*/ 	.word	0x05000012


	//   ....[37]....
        /*022c*/ 	.word	0x05000013


	//   ....[38]....
        /*0230*/ 	.word	0x05000011


	//   ....[39]....
        /*0234*/ 	.word	0x05000018


	//   ....[40]....
        /*0238*/ 	.word	0x05000014


	//   ....[41]....
        /*023c*/ 	.word	0x05000019


	//   ....[42]....
        /*0240*/ 	.word	0x05000016


	//   ....[43]....
        /*0244*/ 	.word	0x05000013


	//   ....[44]....
        /*0248*/ 	.word	0x0500000f


	//   ....[45]....
        /*024c*/ 	.word	0x05000011


	//   ....[46]....
        /*0250*/ 	.word	0x05000014


	//   ....[47]....
        /*0254*/ 	.word	0x05000016


	//   ....[48]....
        /*0258*/ 	.word	0x05000014


	//   ....[49]....
        /*025c*/ 	.word	0x05000019


	//   ....[50]....
        /*0260*/ 	.word	0x05000013


	//   ....[51]....
        /*0264*/ 	.word	0x05000017


	//   ....[52]....
        /*0268*/ 	.word	0x05000012


	//   ....[53]....
        /*026c*/ 	.word	0x05000019


	//   ....[54]....
        /*0270*/ 	.word	0x05000012


	//   ....[55]....
        /*0274*/ 	.word	0x05000013


	//   ....[56]....
        /*0278*/ 	.word	0x05000024


	//   ....[57]....
        /*027c*/ 	.word	0x05000014


	//   ....[58]....
        /*0280*/ 	.word	0x05000012


	//   ....[59]....
        /*0284*/ 	.word	0x05000013


	//   ....[60]....
        /*0288*/ 	.word	0x05000014


	//   ....[61]....
        /*028c*/ 	.word	0x05000013


	//   ....[62]....
        /*0290*/ 	.word	0x05000010


	//   ....[63]....
        /*0294*/ 	.word	0x05000015


	//   ....[64]....
        /*0298*/ 	.word	0x05000014


	//   ....[65]....
        /*029c*/ 	.word	0x05000014


	//   ....[66]....
        /*02a0*/ 	.word	0x05000014


	//   ....[67]....
        /*02a4*/ 	.word	0x05000014


	//   ....[68]....
        /*02a8*/ 	.word	0x05000014


	//   ....[69]....
        /*02ac*/ 	.word	0x05000014


	//   ....[70]....
        /*02b0*/ 	.word	0x05000014


	//   ....[71]....
        /*02b4*/ 	.word	0x05000014


	//   ....[72]....
        /*02b8*/ 	.word	0x05000014


	//   ....[73]....
        /*02bc*/ 	.word	0x05000014


	//   ....[74]....
        /*02c0*/ 	.word	0x05000014


	//   ....[75]....
        /*02c4*/ 	.word	0x05000014


	//   ....[76]....
        /*02c8*/ 	.word	0x05000014


	//   ....[77]....
        /*02cc*/ 	.word	0x05000014


	//   ....[78]....
        /*02d0*/ 	.word	0x05000014


	//   ....[79]....
        /*02d4*/ 	.word	0x05000014


	//   ....[80]....
        /*02d8*/ 	.word	0x05000014


	//   ....[81]....
        /*02dc*/ 	.word	0x05000014


	//   ....[82]....
        /*02e0*/ 	.word	0x05000014


	//   ....[83]....
        /*02e4*/ 	.word	0x05000014


	//   ....[84]....
        /*02e8*/ 	.word	0x05000014


	//   ....[85]....
        /*02ec*/ 	.word	0x05000014


	//   ....[86]....
        /*02f0*/ 	.word	0x05000014


	//   ....[87]....
        /*02f4*/ 	.word	0x05000014


	//   ....[88]....
        /*02f8*/ 	.word	0x05000014


	//   ....[89]....
        /*02fc*/ 	.word	0x05000014


	//   ....[90]....
        /*0300*/ 	.word	0x05000014


	//   ....[91]....
        /*0304*/ 	.word	0x05000014


	//   ....[92]....
        /*0308*/ 	.word	0x05000014


	//   ....[93]....
        /*030c*/ 	.word	0x05000014


	//   ....[94]....
        /*0310*/ 	.word	0x05000014


	//   ....[95]....
        /*0314*/ 	.word	0x05000014


	//   ....[96]....
        /*0318*/ 	.word	0x05000014


	//   ....[97]....
        /*031c*/ 	.word	0x05000014


	//   ....[98]....
        /*0320*/ 	.word	0x05000014


	//   ....[99]....
        /*0324*/ 	.word	0x05000014


	//   ....[100]....
        /*0328*/ 	.word	0x05000014


	//   ....[101]....
        /*032c*/ 	.word	0x05000014


	//   ....[102]....
        /*0330*/ 	.word	0x05000014


	//   ....[103]....
        /*0334*/ 	.word	0x05000014


	//   ....[104]....
        /*0338*/ 	.word	0x05000014


	//   ....[105]....
        /*033c*/ 	.word	0x05000014


	//   ....[106]....
        /*0340*/ 	.word	0x05000014


	//   ....[107]....
        /*0344*/ 	.word	0x05000014


	//   ....[108]....
        /*0348*/ 	.word	0x05000014


	//   ....[109]....
        /*034c*/ 	.word	0x05000014


	//   ....[110]....
        /*0350*/ 	.word	0x05000014


	//   ....[111]....
        /*0354*/ 	.word	0x05000014


	//   ....[112]....
        /*0358*/ 	.word	0x05000014


	//   ....[113]....
        /*035c*/ 	.word	0x05000014


	//   ....[114]....
        /*0360*/ 	.word	0x05000014


	//   ....[115]....
        /*0364*/ 	.word	0x05000014


	//   ....[116]....
        /*0368*/ 	.word	0x05000014


	//   ....[117]....
        /*036c*/ 	.word	0x05000014


	//   ....[118]....
        /*0370*/ 	.word	0x05000014


	//   ....[119]....
        /*0374*/ 	.word	0x05000014


	//----- nvinfo : EIATTR_COOP_GROUP_INSTR_OFFSETS
	.align		4
.L_1303:
        /*0378*/ 	.byte	0x04, 0x28
        /*037a*/ 	.short	(.L_1305 - .L_1304)


	//   ....[0]....
.L_1304:
        /*037c*/ 	.word	0x00001e60


	//   ....[1]....
        /*0380*/ 	.word	0x00001e90


	//   ....[2]....
        /*0384*/ 	.word	0x00002650


	//   ....[3]....
        /*0388*/ 	.word	0x00002680


	//   ....[4]....
        /*038c*/ 	.word	0x000026b0


	//   ....[5]....
        /*0390*/ 	.word	0x000026c0


	//   ....[6]....
        /*0394*/ 	.word	0x000026f0


	//   ....[7]....
        /*0398*/ 	.word	0x00002700


	//   ....[8]....
        /*039c*/ 	.word	0x00004670


	//   ....[9]....
        /*03a0*/ 	.word	0x00004690


	//   ....[10]....
        /*03a4*/ 	.word	0x000046d0


	//   ....[11]....
        /*03a8*/ 	.word	0x000046e0


	//   ....[12]....
        /*03ac*/ 	.word	0x00004710


	//   ....[13]....
        /*03b0*/ 	.word	0x00004720


	//   ....[14]....
        /*03b4*/ 	.word	0x00004750


	//   ....[15]....
        /*03b8*/ 	.word	0x00004760


	//   ....[16]....
        /*03bc*/ 	.word	0x00004910


	//   ....[17]....
        /*03c0*/ 	.word	0x00004940


	//   ....[18]....
        /*03c4*/ 	.word	0x00004980


	//   ....[19]....
        /*03c8*/ 	.word	0x00004990


	//   ....[20]....
        /*03cc*/ 	.word	0x000049c0


	//   ....[21]....
        /*03d0*/ 	.word	0x000049d0


	//   ....[22]....
        /*03d4*/ 	.word	0x00004a00


	//   ....[23]....
        /*03d8*/ 	.word	0x00004a10


	//   ....[24]....
        /*03dc*/ 	.word	0x00004b70


	//   ....[25]....
        /*03e0*/ 	.word	0x00004ba0


	//   ....[26]....
        /*03e4*/ 	.word	0x00004be0


	//   ....[27]....
        /*03e8*/ 	.word	0x00004bf0


	//   ....[28]....
        /*03ec*/ 	.word	0x00004c20


	//   ....[29]....
        /*03f0*/ 	.word	0x00004c30


	//   ....[30]....
        /*03f4*/ 	.word	0x00004c60


	//   ....[31]....
        /*03f8*/ 	.word	0x00004c70


	//   ....[32]....
        /*03fc*/ 	.word	0x00004e40


	//   ....[33]....
        /*0400*/ 	.word	0x00004ed0


	//   ....[34]....
        /*0404*/ 	.word	0x00004f30


	//   ....[35]....
        /*0408*/ 	.word	0x00004f50


	//   ....[36]....
        /*040c*/ 	.word	0x00004f60


	//   ....[37]....
        /*0410*/ 	.word	0x00004f80


	//   ....[38]....
        /*0414*/ 	.word	0x00004fa0


	//   ....[39]....
        /*0418*/ 	.word	0x00004fc0


	//   ....[40]....
        /*041c*/ 	.word	0x00004fd0


	//   ....[41]....
        /*0420*/ 	.word	0x00005010


	//   ....[42]....
        /*0424*/ 	.word	0x00005030


	//   ....[43]....
        /*0428*/ 	.word	0x00005060


	//   ....[44]....
        /*042c*/ 	.word	0x00005070


	//   ....[45]....
        /*0430*/ 	.word	0x000050d0


	//   ....[46]....
        /*0434*/ 	.word	0x000050f0


	//   ....[47]....
        /*0438*/ 	.word	0x00005120


	//   ....[48]....
        /*043c*/ 	.word	0x000052c0


	//   ....[49]....
        /*0440*/ 	.word	0x00005360


	//   ....[50]....
        /*0444*/ 	.word	0x000053a0


	//   ....[51]....
        /*0448*/ 	.word	0x000053b0


	//   ....[52]....
        /*044c*/ 	.word	0x000053e0


	//   ....[53]....
        /*0450*/ 	.word	0x00005400


	//   ....[54]....
        /*0454*/ 	.word	0x00005440


	//   ....[55]....
        /*0458*/ 	.word	0x00005450


	//   ....[56]....
        /*045c*/ 	.word	0x000054b0


	//   ....[57]....
        /*0460*/ 	.word	0x000054e0


	//   ....[58]....
        /*0464*/ 	.word	0x00005500


	//   ....[59]....
        /*0468*/ 	.word	0x00005520


	//   ....[60]....
        /*046c*/ 	.word	0x00005560


	//   ....[61]....
        /*0470*/ 	.word	0x00005570


	//   ....[62]....
        /*0474*/ 	.word	0x000055d0


	//   ....[63]....
        /*0478*/ 	.word	0x00005600


	//   ....[64]....
        /*047c*/ 	.word	0x00005720


	//   ....[65]....
        /*0480*/ 	.word	0x00005770


	//   ....[66]....
        /*0484*/ 	.word	0x000057d0


	//   ....[67]....
        /*0488*/ 	.word	0x00005830


	//   ....[68]....
        /*048c*/ 	.word	0x00005890


	//   ....[69]....
        /*0490*/ 	.word	0x000058f0


	//   ....[70]....
        /*0494*/ 	.word	0x00005950


	//   ....[71]....
        /*0498*/ 	.word	0x000059b0


	//   ....[72]....
        /*049c*/ 	.word	0x00005a40


	//   ....[73]....
        /*04a0*/ 	.word	0x00005ad0


	//   ....[74]....
        /*04a4*/ 	.word	0x00005b30


	//   ....[75]....
        /*04a8*/ 	.word	0x00005b90


	//   ....[76]....
        /*04ac*/ 	.word	0x00005bf0


	//   ....[77]....
        /*04b0*/ 	.word	0x00005c50


	//   ....[78]....
        /*04b4*/ 	.word	0x00005cb0


	//   ....[79]....
        /*04b8*/ 	.word	0x00005d10


	//   ....[80]....
        /*04bc*/ 	.word	0x00005da0


	//   ....[81]....
        /*04c0*/ 	.word	0x00005e30


	//   ....[82]....
        /*04c4*/ 	.word	0x00005e90


	//   ....[83]....
        /*04c8*/ 	.word	0x00005ef0


	//   ....[84]....
        /*04cc*/ 	.word	0x00005f50


	//   ....[85]....
        /*04d0*/ 	.word	0x00005fb0


	//   ....[86]....
        /*04d4*/ 	.word	0x00006010


	//   ....[87]....
        /*04d8*/ 	.word	0x00006070


	//   ....[88]....
        /*04dc*/ 	.word	0x00006100


	//   ....[89]....
        /*04e0*/ 	.word	0x000061b0


	//   ....[90]....
        /*04e4*/ 	.word	0x00006250


	//   ....[91]....
        /*04e8*/ 	.word	0x000062b0


	//   ....[92]....
        /*04ec*/ 	.word	0x00006320


	//   ....[93]....
        /*04f0*/ 	.word	0x00006380


	//   ....[94]....
        /*04f4*/ 	.word	0x000063f0


	//   ....[95]....
        /*04f8*/ 	.word	0x00006450


	//   ....[96]....
        /*04fc*/ 	.word	0x00006540


	//   ....[97]....
        /*0500*/ 	.word	0x00006590


	//   ....[98]....
        /*0504*/ 	.word	0x00006600


	//   ....[99]....
        /*0508*/ 	.word	0x00006670


	//   ....[100]....
        /*050c*/ 	.word	0x000066d0


	//   ....[101]....
        /*0510*/ 	.word	0x00006730


	//   ....[102]....
        /*0514*/ 	.word	0x00006790


	//   ....[103]....
        /*0518*/ 	.word	0x00006800


	//   ....[104]....
        /*051c*/ 	.word	0x000069d0


	//   ....[105]....
        /*0520*/ 	.word	0x00006a20


	//   ....[106]....
        /*0524*/ 	.word	0x00006a80


	//   ....[107]....
        /*0528*/ 	.word	0x00006ad0


	//   ....[108]....
        /*052c*/ 	.word	0x00006b30


	//   ....[109]....
        /*0530*/ 	.word	0x00006b80


	//   ....[110]....
        /*0534*/ 	.word	0x00006bf0


	//   ....[111]....
        /*0538*/ 	.word	0x00006c40


	//   ....[112]....
        /*053c*/ 	.word	0x00006d80


	//   ....[113]....
        /*0540*/ 	.word	0x00006dd0


	//   ....[114]....
        /*0544*/ 	.word	0x00006e30


	//   ....[115]....
        /*0548*/ 	.word	0x00006e90


	//   ....[116]....
        /*054c*/ 	.word	0x00006ef0


	//   ....[117]....
        /*0550*/ 	.word	0x00006f50


	//   ....[118]....
        /*0554*/ 	.word	0x00006fc0


	//   ....[119]....
        /*0558*/ 	.word	0x00007010


	//----- nvinfo : EIATTR_EXIT_INSTR_OFFSETS
	.align		4
.L_1305:
        /*055c*/ 	.byte	0x04, 0x1c
        /*055e*/ 	.short	(.L_1307 - .L_1306)


	//   ....[0]....
.L_1306:
        /*0560*/ 	.word	0x00003600


	//   ....[1]....
        /*0564*/ 	.word	0x000056d0


	//----- nvinfo : EIATTR_MAX_THREADS
	.align		4
.L_1307:
        /*0568*/ 	.byte	0x04, 0x05
        /*056a*/ 	.short	(.L_1309 - .L_1308)
.L_1308:
        /*056c*/ 	.word	0x000001e0
        /*0570*/ 	.word	0x00000001
        /*0574*/ 	.word	0x00000001


	//----- nvinfo : EIATTR_CRS_STACK_SIZE
	.align		4
.L_1309:
        /*0578*/ 	.byte	0x04, 0x1e
        /*057a*/ 	.short	(.L_1311 - .L_1310)
.L_1310:
        /*057c*/ 	.word	0x00000000


	//----- nvinfo : EIATTR_CBANK_PARAM_SIZE
	.align		4
.L_1311:
        /*0580*/ 	.byte	0x03, 0x19
        /*0582*/ 	.short	0x0060


	//----- nvinfo : EIATTR_PARAM_CBANK
	.align		4
        /*0584*/ 	.byte	0x04, 0x0a
        /*0586*/ 	.short	(.L_1313 - .L_1312)
	.align		4
.L_1312:
        /*0588*/ 	.word	index@(.nv.constant0._ZN13group_norm_v218gn_bwd_cuda_kernelI6__halfLi480ELi3ELi32ELi30ELi4096ELb0ELb1ELi64ELi960ELi960ELi4ELb1ELi5ELb1ELb0ELNS_15WgradSyncMethodE3ENS_16CompileConditionILi900EEEEEvPT_S6_S6_PKS5_S8_S8_S8_PKfflPfPj)
        /*058c*/ 	.short	0x0210
        /*058e*/ 	.short	0x0060


	//----- nvinfo : EIATTR_SW_WAR
	.align		4
.L_1313:
        /*0590*/ 	.byte	0x04, 0x36
        /*0592*/ 	.short	(.L_1315 - .L_1314)
.L_1314:
        /*0594*/ 	.word	0x00000008
.L_1315:


//--------------------- .nv.info._ZN13group_norm_v218gn_bwd_cuda_kernelI6__halfLi480ELi3ELi32ELi30ELi4096ELb0ELb1ELi128ELi960ELi960ELi4ELb1ELi10ELb1ELb0ELNS_15WgradSyncMethodE3ENS_16CompileConditionILi900EEEEEvPT_S6_S6_PKS5_S8_S8_S8_PKfflPfPj --------------------------
	.section	.nv.info._ZN13group_norm_v218gn_bwd_cuda_kernelI6__halfLi480ELi3ELi32ELi30ELi4096ELb0ELb1ELi128ELi960ELi960ELi4ELb1ELi10ELb1ELb0ELNS_15WgradSyncMethodE3ENS_16CompileConditionILi900EEEEEvPT_S6_S6_PKS5_S8_S8_S8_PKfflPfPj,"",@"SHT_CUDA_INFO"
	.sectionflags	@""
	.align	4


	//----- nvinfo : EIATTR_CUDA_API_VERSION
	.align		4
        /*0000*/ 	.byte	0x04, 0x37
        /*0002*/ 	.short	(.L_1317 - .L_1316)
.L_1316:
        /*0004*/ 	.word	0x00000082


	//----- nvinfo : EIATTR_KPARAM_INFO
	.align		4
.L_1317:
        /*0008*/ 	.byte	0x04, 0x17
        /*000a*/ 	.short	(.L_1319 - .L_1318)
.L_1318:
        /*000c*/ 	.word	0x00000000
        /*0010*/ 	.short	0x000b
        /*0012*/ 	.short	0x0058
        /*0014*/ 	.byte	0x00, 0xf0, 0x21, 0x00


	//----- nvinfo : EIATTR_KPARAM_INFO
	.align		4
.L_1319:
        /*0018*/ 	.byte	0x04, 0x17
        /*001a*/ 	.short	(.L_1321 - .L_1320)
.L_1320:
        /*001c*/ 	.word	0x00000000
        /*0020*/ 	.short	0x000a
        /*0022*/ 	.short	0x0050
        /*0024*/ 	.byte	0x00, 0xf0, 0x21, 0x00


	//----- nvinfo : EIATTR_KPARAM_INFO
	.align		4
.L_1321:
        /*0028*/ 	.byte	0x04, 0x17
        /*002a*/ 	.short	(.L_1323 - .L_1322)
.L_1322:
        /*002c*/ 	.word	0x00000000
        /*0030*/ 	.short	0x0009
        /*0032*/ 	.short	0x0048
        /*0034*/ 	.byte	0x00, 0xf0, 0x21, 0x00


	//----- nvinfo : EIATTR_KPARAM_INFO
	.align		4
.L_1323:
        /*0038*/ 	.byte	0x04, 0x17
        /*003a*/ 	.short	(.L_1325 - .L_1324)
.L_1324:
        /*003c*/ 	.word	0x00000000
        /*0040*/ 	.short	0x0008
        /*0042*/ 	.short	0x0040
        /*0044*/ 	.byte	0x00, 0xf0, 0x11, 0x00


	//----- nvinfo : EIATTR_KPARAM_INFO
	.align		4
.L_1325:
        /*0048*/ 	.byte	0x04, 0x17
        /*004a*/ 	.short	(.L_1327 - .L_1326)
.L_1326:
        /*004c*/ 	.word	0x00000000
        /*0050*/ 	.short	0x0007
        /*0052*/ 	.short	0x0038
        /*0054*/ 	.byte	0x00, 0xf0, 0x21, 0x00


	//----- nvinfo : EIATTR_KPARAM_INFO
	.align		4
.L_1327:
        /*0058*/ 	.byte	0x04, 0x17
        /*005a*/ 	.short	(.L_1329 - .L_1328)
.L_1328:
        /*005c*/ 	.word	0x00000000
        /*0060*/ 	.short	0x0006
        /*0062*/ 	.short	0x0030
        /*0064*/ 	.byte	0x00, 0xf0, 0x21, 0x00


	//----- nvinfo : EIATTR_KPARAM_INFO
	.align		4
.L_1329:
        /*0068*/ 	.byte	0x04, 0x17
        /*006a*/ 	.short	(.L_1331 - .L_1330)
.L_1330:
        /*006c*/ 	.word	0x00000000
        /*0070*/ 	.short	0x0005
        /*0072*/ 	.short	0x0028
        /*0074*/ 	.byte	0x00, 0xf0, 0x21, 0x00


	//----- nvinfo : EIATTR_KPARAM_INFO
	.align		4
.L_1331:
        /*0078*/ 	.byte	0x04, 0x17
        /*007a*/ 	.short	(.L_1333 - .L_1332)
.L_1332:
        /*007c*/ 	.word	0x00000000
        /*0080*/ 	.short	0x0004
        /*0082*/ 	.short	0x0020
        /*0084*/ 	.byte	0x00, 0xf0, 0x21, 0x00


	//----- nvinfo : EIATTR_KPARAM_INFO
	.align		4
.L_1333:
        /*0088*/ 	.byte	0x04, 0x17
        /*008a*/ 	.short	(.L_1335 - .L_1334)
.L_1334:
        /*008c*/ 	.word	0x00000000
        /*0090*/ 	.short	0x0003
        /*0092*/ 	.short	0x0018
        /*0094*/ 	.byte	0x00, 0xf0, 0x21, 0x00


	//----- nvinfo : EIATTR_KPARAM_INFO
	.align		4
.L_1335:
        /*0098*/ 	.byte	0x04, 0x17
        /*009a*/ 	.short	(.L_1337 - .L_1336)
.L_1336:
        /*009c*/ 	.word	0x00000000
        /*00a0*/ 	.short	0x0002
        /*00a2*/ 	.short	0x0010
        /*00a4*/ 	.byte	0x00, 0xf0, 0x21, 0x00


	//----- nvinfo : EIATTR_KPARAM_INFO
	.align		4
.L_1337:
        /*00a8*/ 	.byte	0x04, 0x17
        /*00aa*/ 	.short	(.L_1339 - .L_1338)
.L_1338:
        /*00ac*/ 	.word	0x00000000
        /*00b0*/ 	.short	0x0001
        /*00b2*/ 	.short	0x0008
        /*00b4*/ 	.byte	0x00, 0xf0, 0x21, 0x00


	//----- nvinfo : EIATTR_KPARAM_INFO
	.align		4
.L_1339:
        /*00b8*/ 	.byte	0x04, 0x17
        /*00ba*/ 	.short	(.L_1341 - .L_1340)
.L_1340:
        /*00bc*/ 	.word	0x00000000
        /*00c0*/ 	.short	0x0000
        /*00c2*/ 	.short	0x0000
        /*00c4*/ 	.byte	0x00, 0xf0, 0x21, 0x00


	//----- nvinfo : EIATTR_SPARSE_MMA_MASK
	.align		4
.L_1341:
        /*00c8*/ 	.byte	0x03, 0x50
        /*00ca*/ 	.short	0x0000


	//----- nvinfo : EIATTR_MAXREG_COUNT
	.align		4
        /*00cc*/ 	.byte	0x03, 0x1b
        /*00ce*/ 	.short	0x0028


	//----- nvinfo : EIATTR_NUM_BARRIERS
	.align		4
        /*00d0*/ 	.byte	0x02, 0x4c
        /*00d2*/ 	.byte	0x01
	.zero		1


	//----- nvinfo : EIATTR_ANNOTATIONS
	.align		4
        /*00d4*/ 	.byte	0x04, 0x55
        /*00d6*/ 	.short	(.L_1343 - .L_1342)


	//   ....[0]....
.L_1342:
        /* <DEDUP_REMOVED lines=13> */


	//----- nvinfo : EIATTR_MERCURY_ISA_VERSION
	.align		4
.L_1343:
        /*0190*/ 	.byte	0x03, 0x5f
        /*0192*/ 	.short	0x0101


	//----- nvinfo : EIATTR_COOP_GROUP_MASK_REGIDS
	.align		4
        /*0194*/ 	.byte	0x04, 0x29
        /*0196*/ 	.short	(.L_1345 - .L_1344)


	//   ....[0]....
.L_1344:
        /*0198*/ 	.word	0xffffffff


	//   ....[1]....
        /*019c*/ 	.word	0xffffffff


	//   ....[2]....
        /*01a0*/ 	.word	0xffffffff


	//   ....[3]....
        /*01a4*/ 	.word	0xffffffff


	//   ....[4]....
        /*01a8*/ 	.word	0xffffffff


	//   ....[5]....
        /*01ac*/ 	.word	0xffffffff


	//   ....[6]....
        /*01b0*/ 	.word	0xffffffff


	//   ....[7]....
        /*01b4*/ 	.word	0xffffffff


	//   ....[8]....
        /*01b8*/ 	.word	0x05000010


	//   ....[9]....
        /*01bc*/ 	.word	0x0500000f


	//   ....[10]....
        /*01c0*/ 	.word	0x05000013


	//   ....[11]....
        /*01c4*/ 	.word	0x0500000c


	//   ....[12]....
        /*01c8*/ 	.word	0x05000017


	//   ....[13]....
        /*01cc*/ 	.word	0x05000010


	//   ....[14]....
        /*01d0*/ 	.word	0x05000011


	//   ....[15]....
        /*01d4*/ 	.word	0x05000015


	//   ....[16]....
        /*01d8*/ 	.word	0x05000012


	//   ....[17]....
        /*01dc*/ 	.word	0x05000013


	//   ....[18]....
        /*01e0*/ 	.word	0x05000019


	//   ....[19]....
        /*01e4*/ 	.word	0x05000014


	//   ....[20]....
        /*01e8*/ 	.word	0x05000024


	//   ....[21]....
        /*01ec*/ 	.word	0x05000018


	//   ....[22]....
        /*01f0*/ 	.word	0x05000011


	//   ....[23]....
        /*01f4*/ 	.word	0x05000019


	//   ....[24]....
        /*01f8*/ 	.word	0x05000012


	//   ....[25]....
        /*01fc*/ 	.word	0x05000013


	//   ....[26]....
        /*0200*/ 	.word	0x05000019


	//   ....[27]....
        /*0204*/ 	.word	0x05000014


	//   ....[28]....
        /*0208*/ 	.word	0x05000024


	//   ....[29]....
        /*020c*/ 	.word	0x05000018


	//   ....[30]....
        /*0210*/ 	.word	0x05000011


	//   ....[31]....
        /*0214*/ 	.word	0x05000019


	//   ....[32]....
        /*0218*/ 	.word	0x05000016


	//   ....[33]....
        /*021c*/ 	.word	0x05000014


	//   ....[34]....
        /*0220*/ 	.word	0x05000018


	//   ....[35]....
        /*0224*/ 	.word	0x05000019


	//   ....[36]....
        /*0228*/ 	.word	0x05000012


	//   ....[37]....
        /*022c*/ 	.word	0x05000013


	//   ....[38]....
        /*0230*/ 	.word	0x05000011


	//   ....[39]....
        /*0234*/ 	.word	0x05000018


	//   ....[40]....
        /*0238*/ 	.word	0x05000014


	//   ....[41]....
        /*023c*/ 	.word	0x05000019


	//   ....[42]....
        /*0240*/ 	.word	0x05000016


	//   ....[43]....
        /*0244*/ 	.word	0x05000013


	//   ....[44]....
        /*0248*/ 	.word	0x0500000f


	//   ....[45]....
        /*024c*/ 	.word	0x05000011


	//   ....[46]....
        /*0250*/ 	.word	0x05000014


	//   ....[47]....
        /*0254*/ 	.word	0x05000016


	//   ....[48]....
        /*0258*/ 	.word	0x05000014


	//   ....[49]....
        /*025c*/ 	.word	0x05000019


	//   ....[50]....
        /*0260*/ 	.word	0x05000013


	//   ....[51]....
        /*0264*/ 	.word	0x05000017


	//   ....[52]....
        /*0268*/ 	.word	0x05000012


	//   ....[53]....
        /*026c*/ 	.word	0x05000019


	//   ....[54]....
        /*0270*/ 	.word	0x05000012


	//   ....[55]....
        /*0274*/ 	.word	0x05000013


	//   ....[56]....
        /*0278*/ 	.word	0x05000024


	//   ....[57]....
        /*027c*/ 	.word	0x05000014


	//   ....[58]....
        /*0280*/ 	.word	0x05000012


	//   ....[59]....
        /*0284*/ 	.word	0x05000013


	//   ....[60]....
        /*0288*/ 	.word	0x05000014


	//   ....[61]....
        /*028c*/ 	.word	0x05000013


	//   ....[62]....
        /*0290*/ 	.word	0x05000010


	//   ....[63]....
        /*0294*/ 	.word	0x05000015


	//   ....[64]....
        /*0298*/ 	.word	0x05000014


	//   ....[65]....
        /*029c*/ 	.word	0x05000014


	//   ....[66]....
        /*02a0*/ 	.word	0x05000014


	//   ....[67]....
        /*02a4*/ 	.word	0x05000014


	//   ....[68]....
        /*02a8*/ 	.word	0x05000014


	//   ....[69]....
        /*02ac*/ 	.word	0x05000014


	//   ....[70]....
        /*02b0*/ 	.word	0x05000014


	//   ....[71]....
        /*02b4*/ 	.word	0x05000014


	//   ....[72]....
        /*02b8*/ 	.word	0x05000014


	//   ....[73]....
        /*02bc*/ 	.word	0x05000014


	//   ....[74]....
        /*02c0*/ 	.word	0x05000014


	//   ....[75]....
        /*02c4*/ 	.word	0x05000014


	//   ....[76]....
        /*02c8*/ 	.word	0x05000014


	//   ....[77]....
        /*02cc*/ 	.word	0x05000014


	//   ....[78]....
        /*02d0*/ 	.word	0x05000014


	//   ....[79]....
        /*02d4*/ 	.word	0x05000014


	//   ....[80]....
        /*02d8*/ 	.word	0x05000014


	//   ....[81]....
        /*02dc*/ 	.word	0x05000014


	//   ....[82]....
        /*02e0*/ 	.word	0x05000014


	//   ....[83]....
        /*02e4*/ 	.word	0x05000014


	//   ....[84]....
        /*02e8*/ 	.word	0x05000014


	//   ....[85]....
        /*02ec*/ 	.word	0x05000014


	//   ....[86]....
        /*02f0*/ 	.word	0x05000014


	//   ....[87]....
        /*02f4*/ 	.word	0x05000014


	//   ....[88]....
        /*02f8*/ 	.word	0x05000014


	//   ....[89]....
        /*02fc*/ 	.word	0x05000014


	//   ....[90]....
        /*0300*/ 	.word	0x05000014


	//   ....[91]....
        /*0304*/ 	.word	0x05000014


	//   ....[92]....
        /*0308*/ 	.word	0x05000014


	//   ....[93]....
        /*030c*/ 	.word	0x05000014


	//   ....[94]....
        /*0310*/ 	.word	0x05000014


	//   ....[95]....
        /*0314*/ 	.word	0x05000014


	//   ....[96]....
        /*0318*/ 	.word	0x05000014


	//   ....[97]....
        /*031c*/ 	.word	0x05000014


	//   ....[98]....
        /*0320*/ 	.word	0x05000014


	//   ....[99]....
        /*0324*/ 	.word	0x05000014


	//   ....[100]....
        /*0328*/ 	.word	0x05000014


	//   ....[101]....
        /*032c*/ 	.word	0x05000014


	//   ....[102]....
        /*0330*/ 	.word	0x05000014


	//   ....[103]....
        /*0334*/ 	.word	0x05000014


	//   ....[104]....
        /*0338*/ 	.word	0x05000014


	//   ....[105]....
        /*033c*/ 	.word	0x05000014


	//   ....[106]....
        /*0340*/ 	.word	0x05000014


	//   ....[107]....
        /*0344*/ 	.word	0x05000014


	//   ....[108]....
        /*0348*/ 	.word	0x05000014


	//   ....[109]....
        /*034c*/ 	.word	0x05000014


	//   ....[110]....
        /*0350*/ 	.word	0x05000014


	//   ....[111]....
        /*0354*/ 	.word	0x05000014


	//   ....[112]....
        /*0358*/ 	.word	0x05000014


	//   ....[113]....
        /*035c*/ 	.word	0x05000014


	//   ....[114]....
        /*0360*/ 	.word	0x05000014


	//   ....[115]....
        /*0364*/ 	.word	0x05000014


	//   ....[116]....
        /*0368*/ 	.word	0x05000014


	//   ....[117]....
        /*036c*/ 	.word	0x05000014


	//   ....[118]....
        /*0370*/ 	.word	0x05000014


	//   ....[119]....
        /*0374*/ 	.word	0x05000014


	//----- nvinfo : EIATTR_COOP_GROUP_INSTR_OFFSETS
	.align		4
.L_1345:
        /*0378*/ 	.byte	0x04, 0x28
        /*037a*/ 	.short	(.L_1347 - .L_1346)


	//   ....[0]....
.L_1346:
        /*037c*/ 	.word	0x00001e60


	//   ....[1]....
        /*0380*/ 	.word	0x00001e90


	//   ....[2]....
        /*0384*/ 	.word	0x00002520


	//   ....[3]....
        /*0388*/ 	.word	0x00002550


	//   ....[4]....
        /*038c*/ 	.word	0x00002580


	//   ....[5]....
        /*0390*/ 	.word	0x00002590


	//   ....[6]....
        /*0394*/ 	.word	0x000025c0


	//   ....[7]....
        /*0398*/ 	.word	0x000025d0


	//   ....[8]....
        /*039c*/ 	.word	0x00004540


	//   ....[9]....
        /*03a0*/ 	.word	0x00004560


	//   ....[10]....
        /*03a4*/ 	.word	0x000045a0


	//   ....[11]....
        /*03a8*/ 	.word	0x000045b0


	//   ....[12]....
        /*03ac*/ 	.word	0x000045e0


	//   ....[13]....
        /*03b0*/ 	.word	0x000045f0


	//   ....[14]....
        /*03b4*/ 	.word	0x00004620


	//   ....[15]....
        /*03b8*/ 	.word	0x00004630


	//   ....[16]....
        /*03bc*/ 	.word	0x000047e0


	//   ....[17]....
        /*03c0*/ 	.word	0x00004810


	//   ....[18]....
        /*03c4*/ 	.word	0x00004850


	//   ....[19]....
        /*03c8*/ 	.word	0x00004860


	//   ....[20]....
        /*03cc*/ 	.word	0x00004890


	//   ....[21]....
        /*03d0*/ 	.word	0x000048a0


	//   ....[22]....
        /*03d4*/ 	.word	0x000048d0


	//   ....[23]....
        /*03d8*/ 	.word	0x000048e0


	//   ....[24]....
        /*03dc*/ 	.word	0x00004a40


	//   ....[25]....
        /*03e0*/ 	.word	0x00004a70


	//   ....[26]....
        /*03e4*/ 	.word	0x00004ab0


	//   ....[27]....
        /*03e8*/ 	.word	0x00004ac0


	//   ....[28]....
        /*03ec*/ 	.word	0x00004af0


	//   ....[29]....
        /*03f0*/ 	.word	0x00004b00


	//   ....[30]....
        /*03f4*/ 	.word	0x00004b30


	//   ....[31]....
        /*03f8*/ 	.word	0x00004b40


	//   ....[32]....
        /*03fc*/ 	.word	0x00004d10


	//   ....[33]....
        /*0400*/ 	.word	0x00004da0


	//   ....[34]....
        /*0404*/ 	.word	0x00004e00


	//   ....[35]....
        /*0408*/ 	.word	0x00004e20


	//   ....[36]....
        /*040c*/ 	.word	0x00004e30


	//   ....[37]....
        /*0410*/ 	.word	0x00004e50


	//   ....[38]....
        /*0414*/ 	.word	0x00004e70


	//   ....[39]....
        /*0418*/ 	.word	0x00004e90


	//   ....[40]....
        /*041c*/ 	.word	0x00004ea0


	//   ....[41]....
        /*0420*/ 	.word	0x00004ee0


	//   ....[42]....
        /*0424*/ 	.word	0x00004f00


	//   ....[43]....
        /*0428*/ 	.word	0x00004f30


	//   ....[44]....
        /*042c*/ 	.word	0x00004f40


	//   ....[45]....
        /*0430*/ 	.word	0x00004fa0


	//   ....[46]....
        /*0434*/ 	.word	0x00004fc0


	//   ....[47]....
        /*0438*/ 	.word	0x00004ff0


	//   ....[48]....
        /*043c*/ 	.word	0x00005190


	//   ....[49]....
        /*0440*/ 	.word	0x00005230


	//   ....[50]....
        /*0444*/ 	.word	0x00005270


	//   ....[51]....
        /*0448*/ 	.word	0x00005280


	//   ....[52]....
        /*044c*/ 	.word	0x000052b0


	//   ....[53]....
        /*0450*/ 	.word	0x000052d0


	//   ....[54]....
        /*0454*/ 	.word	0x00005310


	//   ....[55]....
        /*0458*/ 	.word	0x00005320


	//   ....[56]....
        /*045c*/ 	.word	0x00005380


	//   ....[57]....
        /*0460*/ 	.word	0x000053b0


	//   ....[58]....
        /*0464*/ 	.word	0x000053d0


	//   ....[59]....
        /*0468*/ 	.word	0x000053f0


	//   ....[60]....
        /*046c*/ 	.word	0x00005430


	//   ....[61]....
        /*0470*/ 	.word	0x00005440


	//   ....[62]....
        /*0474*/ 	.word	0x000054a0


	//   ....[63]....
        /*0478*/ 	.word	0x000054d0


	//   ....[64]....
        /*047c*/ 	.word	0x000055f0


	//   ....[65]....
        /*0480*/ 	.word	0x00005640


	//   ....[66]....
        /*0484*/ 	.word	0x000056a0


	//   ....[67]....
        /*0488*/ 	.word	0x00005700


	//   ....[68]....
        /*048c*/ 	.word	0x00005760


	//   ....[69]....
        /*0490*/ 	.word	0x000057c0


	//   ....[70]....
        /*0494*/ 	.word	0x00005820


	//   ....[71]....
        /*0498*/ 	.word	0x00005880


	//   ....[72]....
        /*049c*/ 	.word	0x00005910


	//   ....[73]....
        /*04a0*/ 	.word	0x000059a0


	//   ....[74]....
        /*04a4*/ 	.word	0x00005a00


	//   ....[75]....
        /*04a8*/ 	.word	0x00005a60


	//   ....[76]....
        /*04ac*/ 	.word	0x00005ac0


	//   ....[77]....
        /*04b0*/ 	.word	0x00005b20


	//   ....[78]....
        /*04b4*/ 	.word	0x00005b80


	//   ....[79]....
        /*04b8*/ 	.word	0x00005be0


	//   ....[80]....
        /*04bc*/ 	.word	0x00005c70


	//   ....[81]....
        /*04c0*/ 	.word	0x00005d00


	//   ....[82]....
        /*04c4*/ 	.word	0x00005d60


	//   ....[83]....
        /*04c8*/ 	.word	0x00005dc0


	//   ....[84]....
        /*04cc*/ 	.word	0x00005e20


	//   ....[85]....
        /*04d0*/ 	.word	0x00005e80


	//   ....[86]....
        /*04d4*/ 	.word	0x00005ee0


	//   ....[87]....
        /*04d8*/ 	.word	0x00005f40


	//   ....[88]....
        /*04dc*/ 	.word	0x00005fd0


	//   ....[89]....
        /*04e0*/ 	.word	0x00006080


	//   ....[90]....
        /*04e4*/ 	.word	0x00006120


	//   ....[91]....
        /*04e8*/ 	.word	0x00006180


	//   ....[92]....
        /*04ec*/ 	.word	0x000061f0


	//   ....[93]....
        /*04f0*/ 	.word	0x00006250


	//   ....[94]....
        /*04f4*/ 	.word	0x000062c0


	//   ....[95]....
        /*04f8*/ 	.word	0x00006320


	//   ....[96]....
        /*04fc*/ 	.word	0x00006410


	//   ....[97]....
        /*0500*/ 	.word	0x00006460


	//   ....[98]....
        /*0504*/ 	.word	0x000064d0


	//   ....[99]....
        /*0508*/ 	.word	0x00006540


	//   ....[100]....
        /*050c*/ 	.word	0x000065a0


	//   ....[101]....
        /*0510*/ 	.word	0x00006600


	//   ....[102]....
        /*0514*/ 	.word	0x00006660


	//   ....[103]....
        /*0518*/ 	.word	0x000066d0


	//   ....[104]....
        /*051c*/ 	.word	0x000068a0


	//   ....[105]....
        /*0520*/ 	.word	0x000068f0


	//   ....[106]....
        /*0524*/ 	.word	0x00006950


	//   ....[107]....
        /*0528*/ 	.word	0x000069a0


	//   ....[108]....
        /*052c*/ 	.word	0x00006a00


	//   ....[109]....
        /*0530*/ 	.word	0x00006a50


	//   ....[110]....
        /*0534*/ 	.word	0x00006ac0


	//   ....[111]....
        /*0538*/ 	.word	0x00006b10


	//   ....[112]....
        /*053c*/ 	.word	0x00006c50


	//   ....[113]....
        /*0540*/ 	.word	0x00006ca0


	//   ....[114]....
        /*0544*/ 	.word	0x00006d00


	//   ....[115]....
        /*0548*/ 	.word	0x00006d60


	//   ....[116]....
        /*054c*/ 	.word	0x00006dc0


	//   ....[117]....
        /*0550*/ 	.word	0x00006e20


	//   ....[118]....
        /*0554*/ 	.word	0x00006e90


	//   ....[119]....
        /*0558*/ 	.word	0x00006ee0


	//----- nvinfo : EIATTR_EXIT_INSTR_OFFSETS
	.align		4
.L_1347:
        /*055c*/ 	.byte	0x04, 0x1c
        /*055e*/ 	.short	(.L_1349 - .L_1348)


	//   ....[0]....
.L_1348:
        /*0560*/ 	.word	0x000034d0


	//   ....[1]....
        /*0564*/ 	.word	0x000055a0


	//----- nvinfo : EIATTR_MAX_THREADS
	.align		4
.L_1349:
        /*0568*/ 	.byte	0x04, 0x05
        /*056a*/ 	.short	(.L_1351 - .L_1350)
.L_1350:
        /*056c*/ 	.word	0x000001e0
        /*0570*/ 	.word	0x00000001
        /*0574*/ 	.word	0x00000001


	//----- nvinfo : EIATTR_CRS_STACK_SIZE
	.align		4
.L_1351:
        /*0578*/ 	.byte	0x04, 0x1e
        /*057a*/ 	.short	(.L_1353 - .L_1352)
.L_1352:
        /*057c*/ 	.word	0x00000000


	//----- nvinfo : EIATTR_CBANK_PARAM_SIZE
	.align		4
.L_1353:
        /*0580*/ 	.byte	0x03, 0x19
        /*0582*/ 	.short	0x0060


	//----- nvinfo : EIATTR_PARAM_CBANK
	.align		4
        /*0584*/ 	.byte	0x04, 0x0a
        /*0586*/ 	.short	(.L_1355 - .L_1354)
	.align		4
.L_1354:
        /*0588*/ 	.word	index@(.nv.constant0._ZN13group_norm_v218gn_bwd_cuda_kernelI6__halfLi480ELi3ELi32ELi30ELi4096ELb0ELb1ELi128ELi960ELi960ELi4ELb1ELi10ELb1ELb0ELNS_15WgradSyncMethodE3ENS_16CompileConditionILi900EEEEEvPT_S6_S6_PKS5_S8_S8_S8_PKfflPfPj)
        /*058c*/ 	.short	0x0210
        /*058e*/ 	.short	0x0060


	//----- nvinfo : EIATTR_SW_WAR
	.align		4
.L_1355:
        /*0590*/ 	.byte	0x04, 0x36
        /*0592*/ 	.short	(.L_1357 - .L_1356)
.L_1356:
        /*0594*/ 	.word	0x00000008
.L_1357:


//--------------------- .nv.info._ZN13group_norm_v218gn_bwd_cuda_kernelI6__halfLi480ELi3ELi32ELi30ELi4096ELb0ELb1ELi256ELi960ELi960ELi4ELb1ELi21ELb1ELb0ELNS_15WgradSyncMethodE3ENS_16CompileConditionILi900EEEEEvPT_S6_S6_PKS5_S8_S8_S8_PKfflPfPj --------------------------
	.section	.nv.info._ZN13group_norm_v218gn_bwd_cuda_kernelI6__halfLi480ELi3ELi32ELi30ELi4096ELb0ELb1ELi256ELi960ELi960ELi4ELb1ELi21ELb1ELb0ELNS_15WgradSyncMethodE3ENS_16CompileConditionILi900EEEEEvPT_S6_S6_PKS5_S8_S8_S8_PKfflPfPj,"",@"SHT_CUDA_INFO"
	.sectionflags	@""
	.align	4


	//----- nvinfo : EIATTR_CUDA_API_VERSION
	.align		4
        /*0000*/ 	.byte	0x04, 0x37
        /*0002*/ 	.short	(.L_1359 - .L_1358)
.L_1358:
        /*0004*/ 	.word	0x00000082


	//----- nvinfo : EIATTR_KPARAM_INFO
	.align		4
.L_1359:
        /*0008*/ 	.byte	0x04, 0x17
        /*000a*/ 	.short	(.L_1361 - .L_1360)
.L_1360:
        /*000c*/ 	.word	0x00000000
        /*0010*/ 	.short	0x000b
        /*0012*/ 	.short	0x0058
        /*0014*/ 	.byte	0x00, 0xf0, 0x21, 0x00


	//----- nvinfo : EIATTR_KPARAM_INFO
	.align		4
.L_1361:
        /*0018*/ 	.byte	0x04, 0x17
        /*001a*/ 	.short	(.L_1363 - .L_1362)
.L_1362:
        /*001c*/ 	.word	0x00000000
        /*0020*/ 	.short	0x000a
        /*0022*/ 	.short	0x0050
        /*0024*/ 	.byte	0x00, 0xf0, 0x21, 0x00


	//----- nvinfo : EIATTR_KPARAM_INFO
	.align		4
.L_1363:
        /*0028*/ 	.byte	0x04, 0x17
        /*002a*/ 	.short	(.L_1365 - .L_1364)
.L_1364:
        /*002c*/ 	.word	0x00000000
        /*0030*/ 	.short	0x0009
        /*0032*/ 	.short	0x0048
        /*0034*/ 	.byte	0x00, 0xf0, 0x21, 0x00


	//----- nvinfo : EIATTR_KPARAM_INFO
	.align		4
.L_1365:
        /*0038*/ 	.byte	0x04, 0x17
        /*003a*/ 	.short	(.L_1367 - .L_1366)
.L_1366:
        /*003c*/ 	.word	0x00000000
        /*0040*/ 	.short	0x0008
        /*0042*/ 	.short	0x0040
        /*0044*/ 	.byte	0x00, 0xf0, 0x11, 0x00


	//----- nvinfo : EIATTR_KPARAM_INFO
	.align		4
.L_1367:
        /*0048*/ 	.byte	0x04, 0x17
        /*004a*/ 	.short	(.L_1369 - .L_1368)
.L_1368:
        /*004c*/ 	.word	0x00000000
        /*0050*/ 	.short	0x0007
        /*0052*/ 	.short	0x0038
        /*0054*/ 	.byte	0x00, 0xf0, 0x21, 0x00


	//----- nvinfo : EIATTR_KPARAM_INFO
	.align		4
.L_1369:
        /*0058*/ 	.byte	0x04, 0x17
        /*005a*/ 	.short	(.L_1371 - .L_1370)
.L_1370:
        /*005c*/ 	.word	0x00000000
        /*0060*/ 	.short	0x0006
        /*0062*/ 	.short	0x0030
        /*0064*/ 	.byte	0x00, 0xf0, 0x21, 0x00


	//----- nvinfo : EIATTR_KPARAM_INFO
	.align		4
.L_1371:
        /*0068*/ 	.byte	0x04, 0x17
        /*006a*/ 	.short	(.L_1373 - .L_1372)
.L_1372:
        /*006c*/ 	.word	0x00000000
        /*0070*/ 	.short	0x0005
        /*0072*/ 	.short	0x0028
        /*0074*/ 	.byte	0x00, 0xf0, 0x21, 0x00


	//----- nvinfo : EIATTR_KPARAM_INFO
	.align		4
.L_1373:
        /*0078*/ 	.byte	0x04, 0x17
        /*007a*/ 	.short	(.L_1375 - .L_1374)
.L_1374:
        /*007c*/ 	.word	0x00000000
        /*0080*/ 	.short	0x0004
        /*0082*/ 	.short	0x0020
        /*0084*/ 	.byte	0x00, 0xf0, 0x21, 0x00


	//----- nvinfo : EIATTR_KPARAM_INFO
	.align		4
.L_1375:
        /*0088*/ 	.byte	0x04, 0x17
        /*008a*/ 	.short	(.L_1377 - .L_1376)
.L_1376:
        /*008c*/ 	.word	0x00000000
        /*0090*/ 	.short	0x0003
        /*0092*/ 	.short	0x0018
        /*0094*/ 	.byte	0x00, 0xf0, 0x21, 0x00


	//----- nvinfo : EIATTR_KPARAM_INFO
	.align		4
.L_1377:
        /*0098*/ 	.byte	0x04, 0x17
        /*009a*/ 	.short	(.L_1379 - .L_1378)
.L_1378:
        /*009c*/ 	.word	0x00000000
        /*00a0*/ 	.short	0x0002
        /*00a2*/ 	.short	0x0010
        /*00a4*/ 	.byte	0x00, 0xf0, 0x21, 0x00


	//----- nvinfo : EIATTR_KPARAM_INFO
	.align		4
.L_1379:
        /*00a8*/ 	.byte	0x04, 0x17
        /*00aa*/ 	.short	(.L_1381 - .L_1380)
.L_1380:
        /*00ac*/ 	.word	0x00000000
        /*00b0*/ 	.short	0x0001
        /*00b2*/ 	.short	0x0008
        /*00b4*/ 	.byte	0x00, 0xf0, 0x21, 0x00


	//----- nvinfo : EIATTR_KPARAM_INFO
	.align		4
.L_1381:
        /*00b8*/ 	.byte	0x04, 0x17
        /*00ba*/ 	.short	(.L_1383 - .L_1382)
.L_1382:
        /*00bc*/ 	.word	0x00000000
        /*00c0*/ 	.short	0x0000
        /*00c2*/ 	.short	0x0000
        /*00c4*/ 	.byte	0x00, 0xf0, 0x21, 0x00


	//----- nvinfo : EIATTR_SPARSE_MMA_MASK
	.align		4
.L_1383:
        /*00c8*/ 	.byte	0x03, 0x50
        /*00ca*/ 	.short	0x0000


	//----- nvinfo : EIATTR_MAXREG_COUNT
	.align		4
        /*00cc*/ 	.byte	0x03, 0x1b
        /*00ce*/ 	.short	0x0028


	//----- nvinfo : EIATTR_NUM_BARRIERS
	.align		4
        /*00d0*/ 	.byte	0x02, 0x4c
        /*00d2*/ 	.byte	0x01
	.zero		1


	//----- nvinfo : EIATTR_ANNOTATIONS
	.align		4
        /*00d4*/ 	.byte	0x04, 0x55
        /*00d6*/ 	.short	(.L_1385 - .L_1384)


	//   ....[0]....
.L_1384:
        /* <DEDUP_REMOVED lines=13> */


	//----- nvinfo : EIATTR_MERCURY_ISA_VERSION
	.align		4
.L_1385:
        /*0190*/ 	.byte	0x03, 0x5f
        /*0192*/ 	.short	0x0101


	//----- nvinfo : EIATTR_COOP_GROUP_MASK_REGIDS
	.align		4
        /*0194*/ 	.byte	0x04, 0x29
        /*0196*/ 	.short	(.L_1387 - .L_1386)


	//   ....[0]....
.L_1386:
        /*0198*/ 	.word	0xffffffff


	//   ....[1]....
        /*019c*/ 	.word	0xffffffff


	//   ....[2]....
        /*01a0*/ 	.word	0xffffffff


	//   ....[3]....
        /*01a4*/ 	.word	0xffffffff


	//   ....[4]....
        /*01a8*/ 	.word	0xffffffff


	//   ....[5]....
        /*01ac*/ 	.word	0xffffffff


	//   ....[6]....
        /*01b0*/ 	.word	0xffffffff


	//   ....[7]....
        /*01b4*/ 	.word	0xffffffff


	//   ....[8]....
        /*01b8*/ 	.word	0x05000010


	//   ....[9]....
        /*01bc*/ 	.word	0x0500000f


	//   ....[10]....
        /*01c0*/ 	.word	0x05000013


	//   ....[11]....
        /*01c4*/ 	.word	0x0500000c


	//   ....[12]....
        /*01c8*/ 	.word	0x05000017


	//   ....[13]....
        /*01cc*/ 	.word	0x05000010


	//   ....[14]....
        /*01d0*/ 	.word	0x05000011


	//   ....[15]....
        /*01d4*/ 	.word	0x05000015


	//   ....[16]....
        /*01d8*/ 	.word	0x05000012


	//   ....[17]....
        /*01dc*/ 	.word	0x05000013


	//   ....[18]....
        /*01e0*/ 	.word	0x05000019


	//   ....[19]....
        /*01e4*/ 	.word	0x05000014


	//   ....[20]....
        /*01e8*/ 	.word	0x05000024


	//   ....[21]....
        /*01ec*/ 	.word	0x05000018


	//   ....[22]....
        /*01f0*/ 	.word	0x05000011


	//   ....[23]....
        /*01f4*/ 	.word	0x05000019


	//   ....[24]....
        /*01f8*/ 	.word	0x05000012


	//   ....[25]....
        /*01fc*/ 	.word	0x05000013


	//   ....[26]....
        /*0200*/ 	.word	0x05000019


	//   ....[27]....
        /*0204*/ 	.word	0x05000014


	//   ....[28]....
        /*0208*/ 	.word	0x05000024


	//   ....[29]....
        /*020c*/ 	.word	0x05000018


	//   ....[30]....
        /*0210*/ 	.word	0x05000011


	//   ....[31]....
        /*0214*/ 	.word	0x05000019


	//   ....[32]....
        /*0218*/ 	.word	0x05000016


	//   ....[33]....
        /*021c*/ 	.word	0x05000014


	//   ....[34]....
        /*0220*/ 	.word	0x05000018


	//   ....[35]....
        /*0224*/ 	.word	0x05000019


	//   ....[36]....
        /*0228*/ 	.word	0x05000012


	//   ....[37]....
        /*022c*/ 	.word	0x05000013


	//   ....[38]....
        /*0230*/ 	.word	0x05000011


	//   ....[39]....
        /*0234*/ 	.word	0x05000018


	//   ....[40]....
        /*0238*/ 	.word	0x05000014


	//   ....[41]....
        /*023c*/ 	.word	0x05000019


	//   ....[42]....
        /*0240*/ 	.word	0x05000016


	//   ....[43]....
        /*0244*/ 	.word	0x05000013


	//   ....[44]....
        /*0248*/ 	.word	0x0500000f


	//   ....[45]....
        /*024c*/ 	.word	0x05000011


	//   ....[46]....
        /*0250*/ 	.word	0x05000014


	//   ....[47]....
        /*0254*/ 	.word	0x05000016


	//   ....[48]....
        /*0258*/ 	.word	0x05000014


	//   ....[49]....
        /*025c*/ 	.word	0x05000019


	//   ....[50]....
        /*0260*/ 	.word	0x05000013


	//   ....[51]....
        /*0264*/ 	.word	0x05000017


	//   ....[52]....
        /*0268*/ 	.word	0x05000012


	//   ....[53]....
        /*026c*/ 	.word	0x05000019


	//   ....[54]....
        /*0270*/ 	.word	0x05000012


	//   ....[55]....
        /*0274*/ 	.word	0x05000013


	//   ....[56]....
        /*0278*/ 	.word	0x05000024


	//   ....[57]....
        /*027c*/ 	.word	0x05000014


	//   ....[58]....
        /*0280*/ 	.word	0x05000012


	//   ....[59]....
        /*0284*/ 	.word	0x05000013


	//   ....[60]....
        /*0288*/ 	.word	0x05000014


	//   ....[61]....
        /*028c*/ 	.word	0x05000013


	//   ....[62]....
        /*0290*/ 	.word	0x05000010


	//   ....[63]....
        /*0294*/ 	.word	0x05000015


	//   ....[64]....
        /*0298*/ 	.word	0x05000014


	//   ....[65]....
        /*029c*/ 	.word	0x05000014


	//   ....[66]....
        /*02a0*/ 	.word	0x05000014


	//   ....[67]....
        /*02a4*/ 	.word	0x05000014


	//   ....[68]....
        /*02a8*/ 	.word	0x05000014


	//   ....[69]....
        /*02ac*/ 	.word	0x05000014


	//   ....[70]....
        /*02b0*/ 	.word	0x05000014


	//   ....[71]....
        /*02b4*/ 	.word	0x05000014


	//   ....[72]....
        /*02b8*/ 	.word	0x05000014


	//   ....[73]....
        /*02bc*/ 	.word	0x05000014


	//   ....[74]....
        /*02c0*/ 	.word	0x05000014


	//   ....[75]....
        /*02c4*/ 	.word	0x05000014


	//   ....[76]....
        /*02c8*/ 	.word	0x05000014


	//   ....[77]....
        /*02cc*/ 	.word	0x05000014


	//   ....[78]....
        /*02d0*/ 	.word	0x05000014


	//   ....[79]....
        /*02d4*/ 	.word	0x05000014


	//   ....[80]....
        /*02d8*/ 	.word	0x05000014


	//   ....[81]....
        /*02dc*/ 	.word	0x05000014


	//   ....[82]....
        /*02e0*/ 	.word	0x05000014


	//   ....[83]....
        /*02e4*/ 	.word	0x05000014


	//   ....[84]....
        /*02e8*/ 	.word	0x05000014


	//   ....[85]....
        /*02ec*/ 	.word	0x05000014


	//   ....[86]....
        /*02f0*/ 	.word	0x05000014


	//   ....[87]....
        /*02f4*/ 	.word	0x05000014


	//   ....[88]....
        /*02f8*/ 	.word	0x05000014


	//   ....[89]....
        /*02fc*/ 	.word	0x05000014


	//   ....[90]....
        /*0300*/ 	.word	0x05000014


	//   ....[91]....
        /*0304*/ 	.word	0x05000014


	//   ....[92]....
        /*0308*/ 	.word	0x05000014


	//   ....[93]....
        /*030c*/ 	.word	0x05000014


	//   ....[94]....
        /*0310*/ 	.word	0x05000014


	//   ....[95]....
        /*0314*/ 	.word	0x05000014


	//   ....[96]....
        /*0318*/ 	.word	0x05000014


	//   ....[97]....
        /*031c*/ 	.word	0x05000014


	//   ....[98]....
        /*0320*/ 	.word	0x05000014


	//   ....[99]....
        /*0324*/ 	.word	0x05000014


	//   ....[100]....
        /*0328*/ 	.word	0x05000014


	//   ....[101]....
        /*032c*/ 	.word	0x05000014


	//   ....[102]....
        /*0330*/ 	.word	0x05000014


	//   ....[103]....
        /*0334*/ 	.word	0x05000014


	//   ....[104]....
        /*0338*/ 	.word	0x05000014


	//   ....[105]....
        /*033c*/ 	.word	0x05000014


	//   ....[106]....
        /*0340*/ 	.word	0x05000014


	//   ....[107]....
        /*0344*/ 	.word	0x05000014


	//   ....[108]....
        /*0348*/ 	.word	0x05000014


	//   ....[109]....
        /*034c*/ 	.word	0x05000014


	//   ....[110]....
        /*0350*/ 	.word	0x05000014


	//   ....[111]....
        /*0354*/ 	.word	0x05000014


	//   ....[112]....
        /*0358*/ 	.word	0x05000014


	//   ....[113]....
        /*035c*/ 	.word	0x05000014


	//   ....[114]....
        /*0360*/ 	.word	0x05000014


	//   ....[115]....
        /*0364*/ 	.word	0x05000014


	//   ....[116]....
        /*0368*/ 	.word	0x05000014


	//   ....[117]....
        /*036c*/ 	.word	0x05000014


	//   ....[118]....
        /*0370*/ 	.word	0x05000014


	//   ....[119]....
        /*0374*/ 	.word	0x05000014


	//----- nvinfo : EIATTR_COOP_GROUP_INSTR_OFFSETS
	.align		4
.L_1387:
        /*0378*/ 	.byte	0x04, 0x28
        /*037a*/ 	.short	(.L_1389 - .L_1388)


	//   ....[0]....
.L_1388:
        /*037c*/ 	.word	0x00001e60


	//   ....[1]....
        /*0380*/ 	.word	0x00001e90


	//   ....[2]....
        /*0384*/ 	.word	0x000024d0


	//   ....[3]....
        /*0388*/ 	.word	0x000024e0


	//   ....[4]....
        /*038c*/ 	.word	0x00002510


	//   ....[5]....
        /*0390*/ 	.word	0x00002520


	//   ....[6]....
        /*0394*/ 	.word	0x00002560


	//   ....[7]....
        /*0398*/ 	.word	0x00002580


	//   ....[8]....
        /*039c*/ 	.word	0x00004400


	//   ....[9]....
        /*03a0*/ 	.word	0x00004420


	//   ....[10]....
        /*03a4*/ 	.word	0x00004460


	//   ....[11]....
        /*03a8*/ 	.word	0x00004470


	//   ....[12]....
        /*03ac*/ 	.word	0x000044a0


	//   ....[13]....
        /*03b0*/ 	.word	0x000044b0


	//   ....[14]....
        /*03b4*/ 	.word	0x000044e0


	//   ....[15]....
        /*03b8*/ 	.word	0x000044f0


	//   ....[16]....
        /*03bc*/ 	.word	0x000046a0


	//   ....[17]....
        /*03c0*/ 	.word	0x000046d0


	//   ....[18]....
        /*03c4*/ 	.word	0x00004710


	//   ....[19]....
        /*03c8*/ 	.word	0x00004720


	//   ....[20]....
        /*03cc*/ 	.word	0x00004750


	//   ....[21]....
        /*03d0*/ 	.word	0x00004760


	//   ....[22]....
        /*03d4*/ 	.word	0x00004790


	//   ....[23]....
        /*03d8*/ 	.word	0x000047a0


	//   ....[24]....
        /*03dc*/ 	.word	0x00004900


	//   ....[25]....
        /*03e0*/ 	.word	0x00004930


	//   ....[26]....
        /*03e4*/ 	.word	0x00004970


	//   ....[27]....
        /*03e8*/ 	.word	0x00004980


	//   ....[28]....
        /*03ec*/ 	.word	0x000049b0


	//   ....[29]....
        /*03f0*/ 	.word	0x000049c0


	//   ....[30]....
        /*03f4*/ 	.word	0x000049f0


	//   ....[31]....
        /*03f8*/ 	.word	0x00004a00


	//   ....[32]....
        /*03fc*/ 	.word	0x00004bd0


	//   ....[33]....
        /*0400*/ 	.word	0x00004c60


	//   ....[34]....
        /*0404*/ 	.word	0x00004cc0


	//   ....[35]....
        /*0408*/ 	.word	0x00004ce0


	//   ....[36]....
        /*040c*/ 	.word	0x00004cf0


	//   ....[37]....
        /*0410*/ 	.word	0x00004d10


	//   ....[38]....
        /*0414*/ 	.word	0x00004d30


	//   ....[39]....
        /*0418*/ 	.word	0x00004d50


	//   ....[40]....
        /*041c*/ 	.word	0x00004d60


	//   ....[41]....
        /*0420*/ 	.word	0x00004da0


	//   ....[42]....
        /*0424*/ 	.word	0x00004dc0


	//   ....[43]....
        /*0428*/ 	.word	0x00004df0


	//   ....[44]....
        /*042c*/ 	.word	0x00004e00


	//   ....[45]....
        /*0430*/ 	.word	0x00004e60


	//   ....[46]....
        /*0434*/ 	.word	0x00004e80


	//   ....[47]....
        /*0438*/ 	.word	0x00004eb0


	//   ....[48]....
        /*043c*/ 	.word	0x00005050


	//   ....[49]....
        /*0440*/ 	.word	0x000050f0


	//   ....[50]....
        /*0444*/ 	.word	0x00005130


	//   ....[51]....
        /*0448*/ 	.word	0x00005140


	//   ....[52]....
        /*044c*/ 	.word	0x00005170


	//   ....[53]....
        /*0450*/ 	.word	0x00005190


	//   ....[54]....
        /*0454*/ 	.word	0x000051d0


	//   ....[55]....
        /*0458*/ 	.word	0x000051e0


	//   ....[56]....
        /*045c*/ 	.word	0x00005240


	//   ....[57]....
        /*0460*/ 	.word	0x00005270


	//   ....[58]....
        /*0464*/ 	.word	0x00005290


	//   ....[59]....
        /*0468*/ 	.word	0x000052b0


	//   ....[60]....
        /*046c*/ 	.word	0x000052f0


	//   ....[61]....
        /*0470*/ 	.word	0x00005300


	//   ....[62]....
        /*0474*/ 	.word	0x00005360


	//   ....[63]....
        /*0478*/ 	.word	0x00005390


	//   ....[64]....
        /*047c*/ 	.word	0x000054b0


	//   ....[65]....
        /*0480*/ 	.word	0x00005500


	//   ....[66]....
        /*0484*/ 	.word	0x00005560


	//   ....[67]....
        /*0488*/ 	.word	0x000055c0


	//   ....[68]....
        /*048c*/ 	.word	0x00005620


	//   ....[69]....
        /*0490*/ 	.word	0x00005680


	//   ....[70]....
        /*0494*/ 	.word	0x000056e0


	//   ....[71]....
        /*0498*/ 	.word	0x00005740


	//   ....[72]....
        /*049c*/ 	.word	0x000057d0


	//   ....[73]....
        /*04a0*/ 	.word	0x00005860


	//   ....[74]....
        /*04a4*/ 	.word	0x000058c0


	//   ....[75]....
        /*04a8*/ 	.word	0x00005920


	//   ....[76]....
        /*04ac*/ 	.word	0x00005980


	//   ....[77]....
        /*04b0*/ 	.word	0x000059e0


	//   ....[78]....
        /*04b4*/ 	.word	0x00005a40


	//   ....[79]....
        /*04b8*/ 	.word	0x00005aa0


	//   ....[80]....
        /*04bc*/ 	.word	0x00005b30


	//   ....[81]....
        /*04c0*/ 	.word	0x00005bc0


	//   ....[82]....
        /*04c4*/ 	.word	0x00005c20


	//   ....[83]....
        /*04c8*/ 	.word	0x00005c80


	//   ....[84]....
        /*04cc*/ 	.word	0x00005ce0


	//   ....[85]....
        /*04d0*/ 	.word	0x00005d40


	//   ....[86]....
        /*04d4*/ 	.word	0x00005da0


	//   ....[87]....
        /*04d8*/ 	.word	0x00005e00


	//   ....[88]....
        /*04dc*/ 	.word	0x00005e90


	//   ....[89]....
        /*04e0*/ 	.word	0x00005f40


	//   ....[90]....
        /*04e4*/ 	.word	0x00005fe0


	//   ....[91]....
        /*04e8*/ 	.word	0x00006040


	//   ....[92]....
        /*04ec*/ 	.word	0x000060b0


	//   ....[93]....
        /*04f0*/ 	.word	0x00006110


	//   ....[94]....
        /*04f4*/ 	.word	0x00006180


	//   ....[95]....
        /*04f8*/ 	.word	0x000061e0


	//   ....[96]....
        /*04fc*/ 	.word	0x000062d0


	//   ....[97]....
        /*0500*/ 	.word	0x00006320


	//   ....[98]....
        /*0504*/ 	.word	0x00006390


	//   ....[99]....
        /*0508*/ 	.word	0x00006400


	//   ....[100]....
        /*050c*/ 	.word	0x00006460


	//   ....[101]....
        /*0510*/ 	.word	0x000064c0


	//   ....[102]....
        /*0514*/ 	.word	0x00006520


	//   ....[103]....
        /*0518*/ 	.word	0x00006590


	//   ....[104]....
        /*051c*/ 	.word	0x00006760


	//   ....[105]....
        /*0520*/ 	.word	0x000067b0


	//   ....[106]....
        /*0524*/ 	.word	0x00006810


	//   ....[107]....
        /*0528*/ 	.word	0x00006860


	//   ....[108]....
        /*052c*/ 	.word	0x000068c0


	//   ....[109]....
        /*0530*/ 	.word	0x00006910


	//   ....[110]....
        /*0534*/ 	.word	0x00006980


	//   ....[111]....
        /*0538*/ 	.word	0x000069d0


	//   ....[112]....
        /*053c*/ 	.word	0x00006b10


	//   ....[113]....
        /*0540*/ 	.word	0x00006b60


	//   ....[114]....
        /*0544*/ 	.word	0x00006bc0


	//   ....[115]....
        /*0548*/ 	.word	0x00006c20


	//   ....[116]....
        /*054c*/ 	.word	0x00006c80


	//   ....[117]....
        /*0550*/ 	.word	0x00006ce0


	//   ....[118]....
        /*0554*/ 	.word	0x00006d50


	//   ....[119]....
        /*0558*/ 	.word	0x00006da0


	//----- nvinfo : EIATTR_EXIT_INSTR_OFFSETS
	.align		4
.L_1389:
        /*055c*/ 	.byte	0x04, 0x1c
        /*055e*/ 	.short	(.L_1391 - .L_1390)


	//   ....[0]....
.L_1390:
        /*0560*/ 	.word	0x00003390


	//   ....[1]....
        /*0564*/ 	.word	0x00005460


	//----- nvinfo : EIATTR_MAX_THREADS
	.align		4
.L_1391:
        /*0568*/ 	.byte	0x04, 0x05
        /*056a*/ 	.short	(.L_1393 - .L_1392)
.L_1392:
        /*056c*/ 	.word	0x000001e0
        /*0570*/ 	.word	0x00000001
        /*0574*/ 	.word	0x00000001


	//----- nvinfo : EIATTR_CRS_STACK_SIZE
	.align		4
.L_1393:
        /*0578*/ 	.byte	0x04, 0x1e
        /*057a*/ 	.short	(.L_1395 - .L_1394)
.L_1394:
        /*057c*/ 	.word	0x00000000


	//----- nvinfo : EIATTR_CBANK_PARAM_SIZE
	.align		4
.L_1395:
        /*0580*/ 	.byte	0x03, 0x19
        /*0582*/ 	.short	0x0060


	//----- nvinfo : EIATTR_PARAM_CBANK
	.align		4
        /*0584*/ 	.byte	0x04, 0x0a
        /*0586*/ 	.short	(.L_1397 - .L_1396)
	.align		4
.L_1396:
        /*0588*/ 	.word	index@(.nv.constant0._ZN13group_norm_v218gn_bwd_cuda_kernelI6__halfLi480ELi3ELi32ELi30ELi4096ELb0ELb1ELi256ELi960ELi960ELi4ELb1ELi21ELb1ELb0ELNS_15WgradSyncMethodE3ENS_16CompileConditionILi900EEEEEvPT_S6_S6_PKS5_S8_S8_S8_PKfflPfPj)
        /*058c*/ 	.short	0x0210
        /*058e*/ 	.short	0x0060


	//----- nvinfo : EIATTR_SW_WAR
	.align		4
.L_1397:
        /*0590*/ 	.byte	0x04, 0x36
        /*0592*/ 	.short	(.L_1399 - .L_1398)
.L_1398:
        /*0594*/ 	.word	0x00000008
.L_1399:


//--------------------- .nv.info._ZN13group_norm_v218gn_bwd_cuda_kernelI6__halfLi480ELi2ELi32ELi30ELi4096ELb0ELb1ELi16ELi960ELi960ELi4ELb1ELi1ELb0ELb0ELNS_15WgradSyncMethodE3ENS_16CompileConditionILi900EEEEEvPT_S6_S6_PKS5_S8_S8_S8_PKfflPfPj --------------------------
	.section	.nv.info._ZN13group_norm_v218gn_bwd_cuda_kernelI6__halfLi480ELi2ELi32ELi30ELi4096ELb0ELb1ELi16ELi960ELi960ELi4ELb1ELi1ELb0ELb0ELNS_15WgradSyncMethodE3ENS_16CompileConditionILi900EEEEEvPT_S6_S6_PKS5_S8_S8_S8_PKfflPfPj,"",@"SHT_CUDA_INFO"
	.sectionflags	@""
	.align	4


	//----- nvinfo : EIATTR_CUDA_API_VERSION
	.align		4
        /*0000*/ 	.byte	0x04, 0x37
        /*0002*/ 	.short	(.L_1401 - .L_1400)
.L_1400:
        /*0004*/ 	.word	0x00000082


	//----- nvinfo : EIATTR_KPARAM_INFO
	.align		4
.L_1401:
        /*0008*/ 	.byte	0x04, 0x17
        /*000a*/ 	.short	(.L_1403 - .L_1402)
.L_1402:
        /*000c*/ 	.word	0x00000000
        /*0010*/ 	.short	0x000b
        /*0012*/ 	.short	0x0058
        /*0014*/ 	.byte	0x00, 0xf0, 0x21, 0x00


	//----- nvinfo : EIATTR_KPARAM_INFO
	.align		4
.L_1403:
        /*0018*/ 	.byte	0x04, 0x17
        /*001a*/ 	.short	(.L_1405 - .L_1404)
.L_1404:
        /*001c*/ 	.word	0x00000000
        /*0020*/ 	.short	0x000a
        /*0022*/ 	.short	0x0050
        /*0024*/ 	.byte	0x00, 0xf0, 0x21, 0x00


	//----- nvinfo : EIATTR_KPARAM_INFO
	.align		4
.L_1405:
        /*0028*/ 	.byte	0x04, 0x17
        /*002a*/ 	.short	(.L_1407 - .L_1406)
.L_1406:
        /*002c*/ 	.word	0x00000000
        /*0030*/ 	.short	0x0009
        /*0032*/ 	.short	0x0048
        /*0034*/ 	.byte	0x00, 0xf0, 0x21, 0x00


	//----- nvinfo : EIATTR_KPARAM_INFO
	.align		4
.L_1407:
        /*0038*/ 	.byte	0x04, 0x17
        /*003a*/ 	.short	(.L_1409 - .L_1408)
.L_1408:
        /*003c*/ 	.word	0x00000000
        /*0040*/ 	.short	0x0008
        /*0042*/ 	.short	0x0040
        /*0044*/ 	.byte	0x00, 0xf0, 0x11, 0x00


	//----- nvinfo : EIATTR_KPARAM_INFO
	.align		4
.L_1409:
        /*0048*/ 	.byte	0x04, 0x17
        /*004a*/ 	.short	(.L_1411 - .L_1410)
.L_1410:
        /*004c*/ 	.word	0x00000000
        /*0050*/ 	.short	0x0007
        /*0052*/ 	.short	0x0038
        /*0054*/ 	.byte	0x00, 0xf0, 0x21, 0x00


	//----- nvinfo : EIATTR_KPARAM_INFO
	.align		4
.L_1411:
        /*0058*/ 	.byte	0x04, 0x17
        /*005a*/ 	.short	(.L_1413 - .L_1412)
.L_1412:
        /*005c*/ 	.word	0x00000000
        /*0060*/ 	.short	0x0006
        /*0062*/ 	.short	0x0030
        /*0064*/ 	.byte	0x00, 0xf0, 0x21, 0x00


	//----- nvinfo : EIATTR_KPARAM_INFO
	.align		4
.L_1413:
        /*0068*/ 	.byte	0x04, 0x17
        /*006a*/ 	.short	(.L_1415 - .L_1414)
.L_1414:
        /*006c*/ 	.word	0x00000000
        /*0070*/ 	.short	0x0005
        /*0072*/ 	.short	0x0028
        /*0074*/ 	.byte	0x00, 0xf0, 0x21, 0x00


	//----- nvinfo : EIATTR_KPARAM_INFO
	.align		4
.L_1415:
        /*0078*/ 	.byte	0x04, 0x17
        /*007a*/ 	.short	(.L_1417 - .L_1416)
.L_1416:
        /*007c*/ 	.word	0x00000000
        /*0080*/ 	.short	0x0004
        /*0082*/ 	.short	0x0020
        /*0084*/ 	.byte	0x00, 0xf0, 0x21, 0x00


	//----- nvinfo : EIATTR_KPARAM_INFO
	.align		4
.L_1417:
        /*0088*/ 	.byte	0x04, 0x17
        /*008a*/ 	.short	(.L_1419 - .L_1418)
.L_1418:
        /*008c*/ 	.word	0x00000000
        /*0090*/ 	.short	0x0003
        /*0092*/ 	.short	0x0018
        /*0094*/ 	.byte	0x00, 0xf0, 0x21, 0x00


	//----- nvinfo : EIATTR_KPARAM_INFO
	.align		4
.L_1419:
        /*0098*/ 	.byte	0x04, 0x17
        /*009a*/ 	.short	(.L_1421 - .L_1420)
.L_1420:
        /*009c*/ 	.word	0x00000000
        /*00a0*/ 	.short	0x0002
        /*00a2*/ 	.short	0x0010
        /*00a4*/ 	.byte	0x00, 0xf0, 0x21, 0x00


	//----- nvinfo : EIATTR_KPARAM_INFO
	.align		4
.L_1421:
        /*00a8*/ 	.byte	0x04, 0x17
        /*00aa*/ 	.short	(.L_1423 - .L_1422)
.L_1422:
        /*00ac*/ 	.word	0x00000000
        /*00b0*/ 	.short	0x0001
        /*00b2*/ 	.short	0x0008
        /*00b4*/ 	.byte	0x00, 0xf0, 0x21, 0x00


	//----- nvinfo : EIATTR_KPARAM_INFO
	.align		4
.L_1423:
        /*00b8*/ 	.byte	0x04, 0x17
        /*00ba*/ 	.short	(.L_1425 - .L_1424)
.L_1424:
        /*00bc*/ 	.word	0x00000000
        /*00c0*/ 	.short	0x0000
        /*00c2*/ 	.short	0x0000
        /*00c4*/ 	.byte	0x00, 0xf0, 0x21, 0x00


	//----- nvinfo : EIATTR_SPARSE_MMA_MASK
	.align		4
.L_1425:
        /*00c8*/ 	.byte	0x03, 0x50
        /*00ca*/ 	.short	0x0000


	//----- nvinfo : EIATTR_MAXREG_COUNT
	.align		4
        /*00cc*/ 	.byte	0x03, 0x1b
        /*00ce*/ 	.short	0x0040


	//----- nvinfo : EIATTR_NUM_BARRIERS
	.align		4
        /*00d0*/ 	.byte	0x02, 0x4c
        /*00d2*/ 	.byte	0x01
	.zero		1


	//----- nvinfo : EIATTR_ANNOTATIONS
	.align		4
        /*00d4*/ 	.byte	0x04, 0x55
        /*00d6*/ 	.short	(.L_1427 - .L_1426)


	//   ....[0]....
.L_1426:
        /* <DEDUP_REMOVED lines=81> */


	//----- nvinfo : EIATTR_MERCURY_ISA_VERSION
	.align		4
.L_1427:
        /*05d8*/ 	.byte	0x03, 0x5f
        /*05da*/ 	.short	0x0101


	//----- nvinfo : EIATTR_COOP_GROUP_MASK_REGIDS
	.align		4
        /*05dc*/ 	.byte	0x04, 0x29
        /*05de*/ 	.short	(.L_1429 - .L_1428)


	//   ....[0]....
.L_1428:
        /*05e0*/ 	.word	0xffffffff


	//   ....[1]....
        /*05e4*/ 	.word	0xffffffff


	//   ....[2]....
        /*05e8*/ 	.word	0xffffffff


	//   ....[3]....
        /*05ec*/ 	.word	0xffffffff


	//   ....[4]....
        /*05f0*/ 	.word	0xffffffff


	//   ....[5]....
        /*05f4*/ 	.word	0xffffffff


	//   ....[6]....
        /*05f8*/ 	.word	0xffffffff


	//   ....[7]....
        /*05fc*/ 	.word	0xffffffff


	//   ....[8]....
        /*0600*/ 	.word	0x05000019


	//   ....[9]....
        /*0604*/ 	.word	0x05000018


	//   ....[10]....
        /*0608*/ 	.word	0x0500001a


	//   ....[11]....
        /*060c*/ 	.word	0x0500001b


	//   ....[12]....
        /*0610*/ 	.word	0x0500001d


	//   ....[13]....
        /*0614*/ 	.word	0x05000012


	//   ....[14]....
        /*0618*/ 	.word	0x0500001c


	//   ....[15]....
        /*061c*/ 	.word	0x05000013


	//   ....[16]....
        /*0620*/ 	.word	0x0500001d


	//   ....[17]....
        /*0624*/ 	.word	0x0500001c


	//   ....[18]....
        /*0628*/ 	.word	0x0500001e


	//   ....[19]....
        /*062c*/ 	.word	0x0500001f


	//   ....[20]....
        /*0630*/ 	.word	0x05000021


	//   ....[21]....
        /*0634*/ 	.word	0x05000020


	//   ....[22]....
        /*0638*/ 	.word	0x05000022


	//   ....[23]....
        /*063c*/ 	.word	0x05000017


	//   ....[24]....
        /*0640*/ 	.word	0x0500001d


	//   ....[25]....
        /*0644*/ 	.word	0x0500001c


	//   ....[26]....
        /*0648*/ 	.word	0x0500001e


	//   ....[27]....
        /*064c*/ 	.word	0x0500001f


	//   ....[28]....
        /*0650*/ 	.word	0x05000021


	//   ....[29]....
        /*0654*/ 	.word	0x05000020


	//   ....[30]....
        /*0658*/ 	.word	0x05000022


	//   ....[31]....
        /*065c*/ 	.word	0x05000017


	//   ....[32]....
        /*0660*/ 	.word	0x0500001e


	//   ....[33]....
        /*0664*/ 	.word	0x05000026


	//   ....[34]....
        /*0668*/ 	.word	0x05000021


	//   ....[35]....
        /*066c*/ 	.word	0x05000020


	//   ....[36]....
        /*0670*/ 	.word	0x05000024


	//   ....[37]....
        /*0674*/ 	.word	0x05000029


	//   ....[38]....
        /*0678*/ 	.word	0x05000025


	//   ....[39]....
        /*067c*/ 	.word	0x05000027


	//   ....[40]....
        /*0680*/ 	.word	0x05000028


	//   ....[41]....
        /*0684*/ 	.word	0x05000021


	//   ....[42]....
        /*0688*/ 	.word	0x05000023


	//   ....[43]....
        /*068c*/ 	.word	0x05000026


	//   ....[44]....
        /*0690*/ 	.word	0x05000014


	//   ....[45]....
        /*0694*/ 	.word	0x05000029


	//   ....[46]....
        /*0698*/ 	.word	0x05000012


	//   ....[47]....
        /*069c*/ 	.word	0x05000021


	//   ....[48]....
        /*06a0*/ 	.word	0x0500001f


	//   ....[49]....
        /*06a4*/ 	.word	0x05000014


	//   ....[50]....
        /*06a8*/ 	.word	0x05000026


	//   ....[51]....
        /*06ac*/ 	.word	0x0500001c


	//   ....[52]....
        /*06b0*/ 	.word	0x05000013


	//   ....[53]....
        /*06b4*/ 	.word	0x05000029


	//   ....[54]....
        /*06b8*/ 	.word	0x05000018


	//   ....[55]....
        /*06bc*/ 	.word	0x05000024


	//   ....[56]....
        /*06c0*/ 	.word	0x05000019


	//   ....[57]....
        /*06c4*/ 	.word	0x05000022


	//   ....[58]....
        /*06c8*/ 	.word	0x0500001f


	//   ....[59]....
        /*06cc*/ 	.word	0x0500001c


	//   ....[60]....
        /*06d0*/ 	.word	0x0500002a


	//   ....[61]....
        /*06d4*/ 	.word	0x05000028


	//   ....[62]....
        /*06d8*/ 	.word	0x0500001b


	//   ....[63]....
        /*06dc*/ 	.word	0x05000017


	//   ....[64]....
        /*06e0*/ 	.word	0x0500001e


	//   ....[65]....
        /*06e4*/ 	.word	0x0500001e


	//   ....[66]....
        /*06e8*/ 	.word	0x0500001e


	//   ....[67]....
        /*06ec*/ 	.word	0x0500001e


	//   ....[68]....
        /*06f0*/ 	.word	0x0500001e


	//   ....[69]....
        /*06f4*/ 	.word	0x0500001e


	//   ....[70]....
        /*06f8*/ 	.word	0x0500001e


	//   ....[71]....
        /*06fc*/ 	.word	0x0500001e


	//   ....[72]....
        /*0700*/ 	.word	0x0500001e


	//   ....[73]....
        /*0704*/ 	.word	0x0500001e


	//   ....[74]....
        /*0708*/ 	.word	0x0500001e


	//   ....[75]....
        /*070c*/ 	.word	0x0500001e


	//   ....[76]....
        /*0710*/ 	.word	0x0500001e


	//   ....[77]....
        /*0714*/ 	.word	0x0500001e


	//   ....[78]....
        /*0718*/ 	.word	0x0500001e


	//   ....[79]....
        /*071c*/ 	.word	0x0500001e


	//   ....[80]....
        /*0720*/ 	.word	0x0500001e


	//   ....[81]....
        /*0724*/ 	.word	0x0500001e


	//   ....[82]....
        /*0728*/ 	.word	0x0500001e


	//   ....[83]....
        /*072c*/ 	.word	0x0500001e


	//   ....[84]....
        /*0730*/ 	.word	0x0500001e


	//   ....[85]....
        /*0734*/ 	.word	0x0500001e


	//   ....[86]....
        /*0738*/ 	.word	0x0500001e


	//   ....[87]....
        /*073c*/ 	.word	0x0500001e


	//   ....[88]....
        /*0740*/ 	.word	0x0500001e


	//   ....[89]....
        /*0744*/ 	.word	0x0500001e


	//   ....[90]....
        /*0748*/ 	.word	0x0500001e


	//   ....[91]....
        /*074c*/ 	.word	0x0500001e


	//   ....[92]....
        /*0750*/ 	.word	0x0500001e


	//   ....[93]....
        /*0754*/ 	.word	0x0500001e


	//   ....[94]....
        /*0758*/ 	.word	0x0500001e


	//   ....[95]....
        /*075c*/ 	.word	0x0500001e


	//   ....[96]....
        /*0760*/ 	.word	0x0500001e


	//   ....[97]....
        /*0764*/ 	.word	0x0500001e


	//   ....[98]....
        /*0768*/ 	.word	0x0500001e


	//   ....[99]....
        /*076c*/ 	.word	0x0500001e


	//   ....[100]....
        /*0770*/ 	.word	0x0500001e


	//   ....[101]....
        /*0774*/ 	.word	0x0500001e


	//   ....[102]....
        /*0778*/ 	.word	0x0500001e


	//   ....[103]....
        /*077c*/ 	.word	0x0500001e


	//   ....[104]....
        /*0780*/ 	.word	0x0500001e


	//   ....[105]....
        /*0784*/ 	.word	0x0500001e


	//   ....[106]....
        /*0788*/ 	.word	0x0500001e


	//   ....[107]....
        /*078c*/ 	.word	0x0500001e


	//   ....[108]....
        /*0790*/ 	.word	0x0500001e


	//   ....[109]....
        /*0794*/ 	.word	0x0500001e


	//   ....[110]....
        /*0798*/ 	.word	0x0500001e


	//   ....[111]....
        /*079c*/ 	.word	0x0500001e


	//   ....[112]....
        /*07a0*/ 	.word	0x0500001e


	//   ....[113]....
        /*07a4*/ 	.word	0x0500001e


	//   ....[114]....
        /*07a8*/ 	.word	0x0500001e


	//   ....[115]....
        /*07ac*/ 	.word	0x0500001e


	//   ....[116]....
        /*07b0*/ 	.word	0x0500001e


	//   ....[117]....
        /*07b4*/ 	.word	0x0500001e


	//   ....[118]....
        /*07b8*/ 	.word	0x0500001e


	//   ....[119]....
        /*07bc*/ 	.word	0x0500001e


	//----- nvinfo : EIATTR_COOP_GROUP_INSTR_OFFSETS
	.align		4
.L_1429:
        /*07c0*/ 	.byte	0x04, 0x28
        /*07c2*/ 	.short	(.L_1431 - .L_1430)


	//   ....[0]....
.L_1430:
        /*07c4*/ 	.word	0x000034d0


	//   ....[1]....
        /*07c8*/ 	.word	0x00003500


	//   ....[2]....
        /*07cc*/ 	.word	0x00004450


	//   ....[3]....
        /*07d0*/ 	.word	0x00004490


	//   ....[4]....
        /*07d4*/ 	.word	0x000044b0


	//   ....[5]....
        /*07d8*/ 	.word	0x000044d0


	//   ....[6]....
        /*07dc*/ 	.word	0x000044f0


	//   ....[7]....
        /*07e0*/ 	.word	0x00004510


	//   ....[8]....
        /*07e4*/ 	.word	0x000065b0


	//   ....[9]....
        /*07e8*/ 	.word	0x000065e0


	//   ....[10]....
        /*07ec*/ 	.word	0x00006620


	//   ....[11]....
        /*07f0*/ 	.word	0x00006640


	//   ....[12]....
        /*07f4*/ 	.word	0x00006670


	//   ....[13]....
        /*07f8*/ 	.word	0x00006680


	//   ....[14]....
        /*07fc*/ 	.word	0x000066b0


	//   ....[15]....
        /*0800*/ 	.word	0x000066c0


	//   ....[16]....
        /*0804*/ 	.word	0x00006840


	//   ....[17]....
        /*0808*/ 	.word	0x00006870


	//   ....[18]....
        /*080c*/ 	.word	0x000068c0


	//   ....[19]....
        /*0810*/ 	.word	0x000068e0


	//   ....[20]....
        /*0814*/ 	.word	0x00006910


	//   ....[21]....
        /*0818*/ 	.word	0x00006920


	//   ....[22]....
        /*081c*/ 	.word	0x00006950


	//   ....[23]....
        /*0820*/ 	.word	0x00006960


	//   ....[24]....
        /*0824*/ 	.word	0x00006a80


	//   ....[25]....
        /*0828*/ 	.word	0x00006ab0


	//   ....[26]....
        /*082c*/ 	.word	0x00006b00


	//   ....[27]....
        /*0830*/ 	.word	0x00006b20


	//   ....[28]....
        /*0834*/ 	.word	0x00006b50


	//   ....[29]....
        /*0838*/ 	.word	0x00006b60


	//   ....[30]....
        /*083c*/ 	.word	0x00006b90


	//   ....[31]....
        /*0840*/ 	.word	0x00006ba0


	//   ....[32]....
        /*0844*/ 	.word	0x00006e30


	//   ....[33]....
        /*0848*/ 	.word	0x00006e90


	//   ....[34]....
        /*084c*/ 	.word	0x00006f30


	//   ....[35]....
        /*0850*/ 	.word	0x00006f70


	//   ....[36]....
        /*0854*/ 	.word	0x00006fa0


	//   ....[37]....
        /*0858*/ 	.word	0x00006fb0


	//   ....[38]....
        /*085c*/ 	.word	0x00006fd0


	//   ....[39]....
        /*0860*/ 	.word	0x00006fe0


	//   ....[40]....
        /*0864*/ 	.word	0x00007020


	//   ....[41]....
        /*0868*/ 	.word	0x00007040


	//   ....[42]....
        /*086c*/ 	.word	0x00007080


	//   ....[43]....
        /*0870*/ 	.word	0x000070b0


	//   ....[44]....
        /*0874*/ 	.word	0x000070e0


	//   ....[45]....
        /*0878*/ 	.word	0x000070f0


	//   ....[46]....
        /*087c*/ 	.word	0x00007100


	//   ....[47]....
        /*0880*/ 	.word	0x00007160


	//   ....[48]....
        /*0884*/ 	.word	0x000071c0


	//   ....[49]....
        /*0888*/ 	.word	0x00007200


	//   ....[50]....
        /*088c*/ 	.word	0x00007220


	//   ....[51]....
        /*0890*/ 	.word	0x00007230


	//   ....[52]....
        /*0894*/ 	.word	0x00007240


	//   ....[53]....
        /*0898*/ 	.word	0x00007270


	//   ....[54]....
        /*089c*/ 	.word	0x00007290


	//   ....[55]....
        /*08a0*/ 	.word	0x000072c0


	//   ....[56]....
        /*08a4*/ 	.word	0x000072e0


	//   ....[57]....
        /*08a8*/ 	.word	0x00007320


	//   ....[58]....
        /*08ac*/ 	.word	0x00007360


	//   ....[59]....
        /*08b0*/ 	.word	0x00007390


	//   ....[60]....
        /*08b4*/ 	.word	0x000073c0


	//   ....[61]....
        /*08b8*/ 	.word	0x000073f0


	//   ....[62]....
        /*08bc*/ 	.word	0x00007530


	//   ....[63]....
        /*08c0*/ 	.word	0x00007570


	//   ....[64]....
        /*08c4*/ 	.word	0x000076a0


	//   ....[65]....
        /*08c8*/ 	.word	0x000076f0


	//   ....[66]....
        /*08cc*/ 	.word	0x00007760


	//   ....[67]....
        /*08d0*/ 	.word	0x000077c0


	//   ....[68]....
        /*08d4*/ 	.word	0x00007830


	//   ....[69]....
        /*08d8*/ 	.word	0x00007890


	//   ....[70]....
        /*08dc*/ 	.word	0x00007900


	//   ....[71]....
        /*08e0*/ 	.word	0x00007960


	//   ....[72]....
        /*08e4*/ 	.word	0x00007a00


	//   ....[73]....
        /*08e8*/ 	.word	0x00007a90


	//   ....[74]....
        /*08ec*/ 	.word	0x00007b00


	//   ....[75]....
        /*08f0*/ 	.word	0x00007b60


	//   ....[76]....
        /*08f4*/ 	.word	0x00007bd0


	//   ....[77]....
        /*08f8*/ 	.word	0x00007c30


	//   ....[78]....
        /*08fc*/ 	.word	0x00007ca0


	//   ....[79]....
        /*0900*/ 	.word	0x00007d00


	//   ....[80]....
        /*0904*/ 	.word	0x00007da0


	//   ....[81]....
        /*0908*/ 	.word	0x00007e30


	//   ....[82]....
        /*090c*/ 	.word	0x00007ea0


	//   ....[83]....
        /*0910*/ 	.word	0x00007f00


	//   ....[84]....
        /*0914*/ 	.word	0x00007f70


	//   ....[85]....
        /*0918*/ 	.word	0x00007fd0


	//   ....[86]....
        /*091c*/ 	.word	0x00008040


	//   ....[87]....
        /*0920*/ 	.word	0x000080a0


	//   ....[88]....
        /*0924*/ 	.word	0x00008140


	//   ....[89]....
        /*0928*/ 	.word	0x000081f0


	//   ....[90]....
        /*092c*/ 	.word	0x000082e0


	//   ....[91]....
        /*0930*/ 	.word	0x00008330


	//   ....[92]....
        /*0934*/ 	.word	0x000083d0


	//   ....[93]....
        /*0938*/ 	.word	0x00008430


	//   ....[94]....
        /*093c*/ 	.word	0x000084b0


	//   ....[95]....
        /*0940*/ 	.word	0x00008550


	//   ....[96]....
        /*0944*/ 	.word	0x000085c0


	//   ....[97]....
        /*0948*/ 	.word	0x00008640


	//   ....[98]....
        /*094c*/ 	.word	0x000086b0


	//   ....[99]....
        /*0950*/ 	.word	0x00008710


	//   ....[100]....
        /*0954*/ 	.word	0x00008780


	//   ....[101]....
        /*0958*/ 	.word	0x000087e0


	//   ....[102]....
        /*095c*/ 	.word	0x00008850


	//   ....[103]....
        /*0960*/ 	.word	0x000088b0


	//   ....[104]....
        /*0964*/ 	.word	0x00008920


	//   ....[105]....
        /*0968*/ 	.word	0x00008980


	//   ....[106]....
        /*096c*/ 	.word	0x00008a50


	//   ....[107]....
        /*0970*/ 	.word	0x00008ab0


	//   ....[108]....
        /*0974*/ 	.word	0x00008b30


	//   ....[109]....
        /*0978*/ 	.word	0x00008b80


	//   ....[110]....
        /*097c*/ 	.word	0x00008c20


	//   ....[111]....
        /*0980*/ 	.word	0x00008ca0


	//   ....[112]....
        /*0984*/ 	.word	0x00008d30


	//   ....[113]....
        /*0988*/ 	.word	0x00008dc0


	//   ....[114]....
        /*098c*/ 	.word	0x00008e30


	//   ....[115]....
        /*0990*/ 	.word	0x00008e90


	//   ....[116]....
        /*0994*/ 	.word	0x00008f20


	//   ....[117]....
        /*0998*/ 	.word	0x00008fe0


	//   ....[118]....
        /*099c*/ 	.word	0x00009070


	//   ....[119]....
        /*09a0*/ 	.word	0x000090d0


	//----- nvinfo : EIATTR_EXIT_INSTR_OFFSETS
	.align		4
.L_1431:
        /*09a4*/ 	.byte	0x04, 0x1c
        /*09a6*/ 	.short	(.L_1433 - .L_1432)


	//   ....[0]....
.L_1432:
        /*09a8*/ 	.word	0x00005580


	//   ....[1]....
        /*09ac*/ 	.word	0x00007640


	//----- nvinfo : EIATTR_MAX_THREADS
	.align		4
.L_1433:
        /*09b0*/ 	.byte	0x04, 0x05
        /*09b2*/ 	.short	(.L_1435 - .L_1434)
.L_1434:
        /*09b4*/ 	.word	0x000001e0
        /*09b8*/ 	.word	0x00000001
        /*09bc*/ 	.word	0x00000001


	//----- nvinfo : EIATTR_CRS_STACK_SIZE
	.align		4
.L_1435:
        /*09c0*/ 	.byte	0x04, 0x1e
        /*09c2*/ 	.short	(.L_1437 - .L_1436)
.L_1436:
        /*09c4*/ 	.word	0x00000000


	//----- nvinfo : EIATTR_CBANK_PARAM_SIZE
	.align		4
.L_1437:
        /*09c8*/ 	.byte	0x03, 0x19
        /*09ca*/ 	.short	0x0060


	//----- nvinfo : EIATTR_PARAM_CBANK
	.align		4
        /*09cc*/ 	.byte	0x04, 0x0a
        /*09ce*/ 	.short	(.L_1439 - .L_1438)
	.align		4
.L_1438:
        /*09d0*/ 	.word	index@(.nv.constant0._ZN13group_norm_v218gn_bwd_cuda_kernelI6__halfLi480ELi2ELi32ELi30ELi4096ELb0ELb1ELi16ELi960ELi960ELi4ELb1ELi1ELb0ELb0ELNS_15WgradSyncMethodE3ENS_16CompileConditionILi900EEEEEvPT_S6_S6_PKS5_S8_S8_S8_PKfflPfPj)
        /*09d4*/ 	.short	0x0210
        /*09d6*/ 	.short	0x0060


	//----- nvinfo : EIATTR_SW_WAR
	.align		4
.L_1439:
        /*09d8*/ 	.byte	0x04, 0x36
        /*09da*/ 	.short	(.L_1441 - .L_1440)
.L_1440:
        /*09dc*/ 	.word	0x00000008
.L_1441:


//--------------------- .nv.info._ZN13group_norm_v218gn_bwd_cuda_kernelI6__halfLi480ELi3ELi16ELi60ELi4096ELb1ELb1ELi16ELi960ELi960ELi4ELb1ELi1ELb1ELb0ELNS_15WgradSyncMethodE3ENS_16CompileConditionILi900EEEEEvPT_S6_S6_PKS5_S8_S8_S8_PKfflPfPj --------------------------
	.section	.nv.info._ZN13group_norm_v218gn_bwd_cuda_kernelI6__halfLi480ELi3ELi16ELi60ELi4096ELb1ELb1ELi16ELi960ELi960ELi4ELb1ELi1ELb1ELb0ELNS_15WgradSyncMethodE3ENS_16CompileConditionILi900EEEEEvPT_S6_S6_PKS5_S8_S8_S8_PKfflPfPj,"",@"SHT_CUDA_INFO"
	.sectionflags	@""
	.align	4


	//----- nvinfo : EIATTR_CUDA_API_VERSION
	.align		4
        /*0000*/ 	.byte	0x04, 0x37
        /*0002*/ 	.short	(.L_1443 - .L_1442)
.L_1442:
        /*0004*/ 	.word	0x00000082


	//----- nvinfo : EIATTR_KPARAM_INFO
	.align		4
.L_1443:
        /*0008*/ 	.byte	0x04, 0x17
        /*000a*/ 	.short	(.L_1445 - .L_1444)
.L_1444:
        /*000c*/ 	.word	0x00000000
        /*0010*/ 	.short	0x000b
        /*0012*/ 	.short	0x0058
        /*0014*/ 	.byte	0x00, 0xf0, 0x21, 0x00


	//----- nvinfo : EIATTR_KPARAM_INFO
	.align		4
.L_1445:
        /*0018*/ 	.byte	0x04, 0x17
        /*001a*/ 	.short	(.L_1447 - .L_1446)
.L_1446:
        /*001c*/ 	.word	0x00000000
        /*0020*/ 	.short	0x000a
        /*0022*/ 	.short	0x0050
        /*0024*/ 	.byte	0x00, 0xf0, 0x21, 0x00


	//----- nvinfo : EIATTR_KPARAM_INFO
	.align		4
.L_1447:
        /*0028*/ 	.byte	0x04, 0x17
        /*002a*/ 	.short	(.L_1449 - .L_1448)
.L_1448:
        /*002c*/ 	.word	0x00000000
        /*0030*/ 	.short	0x0009
        /*0032*/ 	.short	0x0048
        /*0034*/ 	.byte	0x00, 0xf0, 0x21, 0x00


	//----- nvinfo : EIATTR_KPARAM_INFO
	.align		4
.L_1449:
        /*0038*/ 	.byte	0x04, 0x17
        /*003a*/ 	.short	(.L_1451 - .L_1450)
.L_1450:
        /*003c*/ 	.word	0x00000000
        /*0040*/ 	.short	0x0008
        /*0042*/ 	.short	0x0040
        /*0044*/ 	.byte	0x00, 0xf0, 0x11, 0x00


	//----- nvinfo : EIATTR_KPARAM_INFO
	.align		4
.L_1451:
        /*0048*/ 	.byte	0x04, 0x17
        /*004a*/ 	.short	(.L_1453 - .L_1452)
.L_1452:
        /*004c*/ 	.word	0x00000000
        /*0050*/ 	.short	0x0007
        /*0052*/ 	.short	0x0038
        /*0054*/ 	.byte	0x00, 0xf0, 0x21, 0x00


	//----- nvinfo : EIATTR_KPARAM_INFO
	.align		4
.L_1453:
        /*0058*/ 	.byte	0x04, 0x17
        /*005a*/ 	.short	(.L_1455 - .L_1454)
.L_1454:
        /*005c*/ 	.word	0x00000000
        /*0060*/ 	.short	0x0006
        /*0062*/ 	.short	0x0030
        /*0064*/ 	.byte	0x00, 0xf0, 0x21, 0x00


	//----- nvinfo : EIATTR_KPARAM_INFO
	.align		4
.L_1455:
        /*0068*/ 	.byte	0x04, 0x17
        /*006a*/ 	.short	(.L_1457 - .L_1456)
.L_1456:
        /*006c*/ 	.word	0x00000000
        /*0070*/ 	.short	0x0005
        /*0072*/ 	.short	0x0028
        /*0074*/ 	.byte	0x00, 0xf0, 0x21, 0x00


	//----- nvinfo : EIATTR_KPARAM_INFO
	.align		4
.L_1457:
        /*0078*/ 	.byte	0x04, 0x17
        /*007a*/ 	.short	(.L_1459 - .L_1458)
.L_1458:
        /*007c*/ 	.word	0x00000000
        /*0080*/ 	.short	0x0004
        /*0082*/ 	.short	0x0020
        /*0084*/ 	.byte	0x00, 0xf0, 0x21, 0x00


	//----- nvinfo : EIATTR_KPARAM_INFO
	.align		4
.L_1459:
        /*0088*/ 	.byte	0x04, 0x17
        /*008a*/ 	.short	(.L_1461 - .L_1460)
.L_1460:
        /*008c*/ 	.word	0x00000000
        /*0090*/ 	.short	0x0003
        /*0092*/ 	.short	0x0018
        /*0094*/ 	.byte	0x00, 0xf0, 0x21, 0x00


	//----- nvinfo : EIATTR_KPARAM_INFO
	.align		4
.L_1461:
        /*0098*/ 	.byte	0x04, 0x17
        /*009a*/ 	.short	(.L_1463 - .L_1462)
.L_1462:
        /*009c*/ 	.word	0x00000000
        /*00a0*/ 	.short	0x0002
        /*00a2*/ 	.short	0x0010
        /*00a4*/ 	.byte	0x00, 0xf0, 0x21, 0x00


	//----- nvinfo : EIATTR_KPARAM_INFO
	.align		4
.L_1463:
        /*00a8*/ 	.byte	0x04, 0x17
        /*00aa*/ 	.short	(.L_1465 - .L_1464)
.L_1464:
        /*00ac*/ 	.word	0x00000000
        /*00b0*/ 	.short	0x0001
        /*00b2*/ 	.short	0x0008
        /*00b4*/ 	.byte	0x00, 0xf0, 0x21, 0x00


	//----- nvinfo : EIATTR_KPARAM_INFO
	.align		4
.L_1465:
        /*00b8*/ 	.byte	0x04, 0x17
        /*00ba*/ 	.short	(.L_1467 - .L_1466)
.L_1466:
        /*00bc*/ 	.word	0x00000000
        /*00c0*/ 	.short	0x0000
        /*00c2*/ 	.short	0x0000
        /*00c4*/ 	.byte	0x00, 0xf0, 0x21, 0x00


	//----- nvinfo : EIATTR_SPARSE_MMA_MASK
	.align		4
.L_1467:
        /*00c8*/ 	.byte	0x03, 0x50
        /*00ca*/ 	.short	0x0000


	//----- nvinfo : EIATTR_MAXREG_COUNT
	.align		4
        /*00cc*/ 	.byte	0x03, 0x1b
        /*00ce*/ 	.short	0x0028


	//----- nvinfo : EIATTR_NUM_BARRIERS
	.align		4
        /*00d0*/ 	.byte	0x02, 0x4c
        /*00d2*/ 	.byte	0x01
	.zero		1


	//----- nvinfo : EIATTR_ANNOTATIONS
	.align		4
        /*00d4*/ 	.byte	0x04, 0x55
        /*00d6*/ 	.short	(.L_1469 - .L_1468)


	//   ....[0]....
.L_1468:
        /* <DEDUP_REMOVED lines=9> */


	//----- nvinfo : EIATTR_MERCURY_ISA_VERSION
	.align		4
.L_1469:
        /*0150*/ 	.byte	0x03, 0x5f
        /*0152*/ 	.short	0x0101


	//----- nvinfo : EIATTR_COOP_GROUP_MASK_REGIDS
	.align		4
        /*0154*/ 	.byte	0x04, 0x29
        /*0156*/ 	.short	(.L_1471 - .L_1470)


	//   ....[0]....
.L_1470:
        /*0158*/ 	.word	0xffffffff


	//   ....[1]....
        /*015c*/ 	.word	0xffffffff


	//   ....[2]....
        /*0160*/ 	.word	0xffffffff


	//   ....[3]....
        /*0164*/ 	.word	0xffffffff


	//   ....[4]....
        /*0168*/ 	.word	0xffffffff


	//   ....[5]....
        /*016c*/ 	.word	0xffffffff


	//   ....[6]....
        /*0170*/ 	.word	0xffffffff


	//   ....[7]....
        /*0174*/ 	.word	0xffffffff


	//   ....[8]....
        /*0178*/ 	.word	0xffffffff


	//   ....[9]....
        /*017c*/ 	.word	0xffffffff


	//   ....[10]....
        /*0180*/ 	.word	0x05000010


	//   ....[11]....
        /*0184*/ 	.word	0x0500000f


	//   ....[12]....
        /*0188*/ 	.word	0x05000013


	//   ....[13]....
        /*018c*/ 	.word	0x0500000c


	//   ....[14]....
        /*0190*/ 	.word	0x05000017


	//   ....[15]....
        /*0194*/ 	.word	0x05000010


	//   ....[16]....
        /*0198*/ 	.word	0x05000011


	//   ....[17]....
        /*019c*/ 	.word	0x05000015


	//   ....[18]....
        /*01a0*/ 	.word	0x05000012


	//   ....[19]....
        /*01a4*/ 	.word	0x05000013


	//   ....[20]....
        /*01a8*/ 	.word	0x05000019


	//   ....[21]....
        /*01ac*/ 	.word	0x05000014


	//   ....[22]....
        /*01b0*/ 	.word	0x05000024


	//   ....[23]....
        /*01b4*/ 	.word	0x05000018


	//   ....[24]....
        /*01b8*/ 	.word	0x05000011


	//   ....[25]....
        /*01bc*/ 	.word	0x05000019


	//   ....[26]....
        /*01c0*/ 	.word	0x05000012


	//   ....[27]....
        /*01c4*/ 	.word	0x05000013


	//   ....[28]....
        /*01c8*/ 	.word	0x05000019


	//   ....[29]....
        /*01cc*/ 	.word	0x05000014


	//   ....[30]....
        /*01d0*/ 	.word	0x05000024


	//   ....[31]....
        /*01d4*/ 	.word	0x05000018


	//   ....[32]....
        /*01d8*/ 	.word	0x05000011


	//   ....[33]....
        /*01dc*/ 	.word	0x05000019


	//   ....[34]....
        /*01e0*/ 	.word	0x05000016


	//   ....[35]....
        /*01e4*/ 	.word	0x05000013


	//   ....[36]....
        /*01e8*/ 	.word	0x05000018


	//   ....[37]....
        /*01ec*/ 	.word	0x05000012


	//   ....[38]....
        /*01f0*/ 	.word	0x05000014


	//   ....[39]....
        /*01f4*/ 	.word	0x05000024


	//   ....[40]....
        /*01f8*/ 	.word	0x05000016


	//   ....[41]....
        /*01fc*/ 	.word	0x05000019


	//   ....[42]....
        /*0200*/ 	.word	0x05000011


	//   ....[43]....
        /*0204*/ 	.word	0x05000018


	//   ....[44]....
        /*0208*/ 	.word	0x0500000f


	//   ....[45]....
        /*020c*/ 	.word	0x05000012


	//   ....[46]....
        /*0210*/ 	.word	0x05000019


	//   ....[47]....
        /*0214*/ 	.word	0x05000024


	//   ....[48]....
        /*0218*/ 	.word	0x05000013


	//   ....[49]....
        /*021c*/ 	.word	0x05000014


	//   ....[50]....
        /*0220*/ 	.word	0x05000013


	//   ....[51]....
        /*0224*/ 	.word	0x05000019


	//   ....[52]....
        /*0228*/ 	.word	0x05000014


	//   ....[53]....
        /*022c*/ 	.word	0x05000013


	//   ....[54]....
        /*0230*/ 	.word	0x05000012


	//   ....[55]....
        /*0234*/ 	.word	0x05000019


	//   ....[56]....
        /*0238*/ 	.word	0x05000011


	//   ....[57]....
        /*023c*/ 	.word	0x05000012


	//   ....[58]....
        /*0240*/ 	.word	0x05000013


	//   ....[59]....
        /*0244*/ 	.word	0x05000014


	//   ....[60]....
        /*0248*/ 	.word	0x05000019


	//   ....[61]....
        /*024c*/ 	.word	0x05000012


	//   ....[62]....
        /*0250*/ 	.word	0x05000011


	//   ....[63]....
        /*0254*/ 	.word	0x05000024


	//   ....[64]....
        /*0258*/ 	.word	0x05000013


	//   ....[65]....
        /*025c*/ 	.word	0x05000017


	//   ....[66]....
        /*0260*/ 	.word	0x05000014


	//   ....[67]....
        /*0264*/ 	.word	0x05000014


	//   ....[68]....
        /*0268*/ 	.word	0x05000014


	//   ....[69]....
        /*026c*/ 	.word	0x05000014


	//   ....[70]....
        /*0270*/ 	.word	0x05000014


	//   ....[71]....
        /*0274*/ 	.word	0x05000014


	//   ....[72]....
        /*0278*/ 	.word	0x05000014


	//   ....[73]....
        /*027c*/ 	.word	0x05000014


	//   ....[74]....
        /*0280*/ 	.word	0x05000014


	//   ....[75]....
        /*0284*/ 	.word	0x05000014


	//   ....[76]....
        /*0288*/ 	.word	0x05000014


	//   ....[77]....
        /*028c*/ 	.word	0x05000014


	//   ....[78]....
        /*0290*/ 	.word	0x05000014


	//   ....[79]....
        /*0294*/ 	.word	0x05000014


	//   ....[80]....
        /*0298*/ 	.word	0x05000014


	//   ....[81]....
        /*029c*/ 	.word	0x05000014


	//   ....[82]....
        /*02a0*/ 	.word	0x05000014


	//   ....[83]....
        /*02a4*/ 	.word	0x05000014


	//   ....[84]....
        /*02a8*/ 	.word	0x05000014


	//   ....[85]....
        /*02ac*/ 	.word	0x05000014


	//   ....[86]....
        /*02b0*/ 	.word	0x05000014


	//   ....[87]....
        /*02b4*/ 	.word	0x05000014


	//   ....[88]....
        /*02b8*/ 	.word	0x05000014


	//   ....[89]....
        /*02bc*/ 	.word	0x05000014


	//   ....[90]....
        /*02c0*/ 	.word	0x05000014


	//   ....[91]....
        /*02c4*/ 	.word	0x05000014


	//   ....[92]....
        /*02c8*/ 	.word	0x05000014


	//   ....[93]....
        /*02cc*/ 	.word	0x05000014


	//   ....[94]....
        /*02d0*/ 	.word	0x05000014


	//   ....[95]....
        /*02d4*/ 	.word	0x05000014


	//   ....[96]....
        /*02d8*/ 	.word	0x05000014


	//   ....[97]....
        /*02dc*/ 	.word	0x05000014


	//   ....[98]....
        /*02e0*/ 	.word	0x05000014


	//   ....[99]....
        /*02e4*/ 	.word	0x05000014


	//   ....[100]....
        /*02e8*/ 	.word	0x05000014


	//   ....[101]....
        /*02ec*/ 	.word	0x05000014


	//   ....[102]....
        /*02f0*/ 	.word	0x05000014


	//   ....[103]....
        /*02f4*/ 	.word	0x05000014


	//   ....[104]....
        /*02f8*/ 	.word	0x05000014


	//   ....[105]....
        /*02fc*/ 	.word	0x05000014


	//   ....[106]....
        /*0300*/ 	.word	0x05000014


	//   ....[107]....
        /*0304*/ 	.word	0x05000014


	//   ....[108]....
        /*0308*/ 	.word	0x05000014


	//   ....[109]....
        /*030c*/ 	.word	0x05000014


	//   ....[110]....
        /*0310*/ 	.word	0x05000014


	//   ....[111]....
        /*0314*/ 	.word	0x05000014


	//   ....[112]....
        /*0318*/ 	.word	0x05000014


	//   ....[113]....
        /*031c*/ 	.word	0x05000014


	//   ....[114]....
        /*0320*/ 	.word	0x05000014


	//   ....[115]....
        /*0324*/ 	.word	0x05000014


	//   ....[116]....
        /*0328*/ 	.word	0x05000014


	//   ....[117]....
        /*032c*/ 	.word	0x05000014


	//   ....[118]....
        /*0330*/ 	.word	0x05000014


	//   ....[119]....
        /*0334*/ 	.word	0x05000014


	//   ....[120]....
        /*0338*/ 	.word	0x05000014


	//   ....[121]....
        /*033c*/ 	.word	0x05000014


	//----- nvinfo : EIATTR_COOP_GROUP_INSTR_OFFSETS
	.align		4
.L_1471:
        /*0340*/ 	.byte	0x04, 0x28
        /*0342*/ 	.short	(.L_1473 - .L_1472)


	//   ....[0]....
.L_1472:
        /*0344*/ 	.word	0x00001a60


	//   ....[1]....
        /*0348*/ 	.word	0x00001a90


	//   ....[2]....
        /*034c*/ 	.word	0x000024f0


	//   ....[3]....
        /*0350*/ 	.word	0x00002520


	//   ....[4]....
        /*0354*/ 	.word	0x00002550


	//   ....[5]....
        /*0358*/ 	.word	0x00002560


	//   ....[6]....
        /*035c*/ 	.word	0x00002590


	//   ....[7]....
        /*0360*/ 	.word	0x000025a0


	//   ....[8]....
        /*0364*/ 	.word	0x000025d0


	//   ....[9]....
        /*0368*/ 	.word	0x000025f0


	//   ....[10]....
        /*036c*/ 	.word	0x00004380


	//   ....[11]....
        /*0370*/ 	.word	0x000043b0


	//   ....[12]....
        /*0374*/ 	.word	0x000043f0


	//   ....[13]....
        /*0378*/ 	.word	0x00004400


	//   ....[14]....
        /*037c*/ 	.word	0x00004430


	//   ....[15]....
        /*0380*/ 	.word	0x00004440


	//   ....[16]....
        /*0384*/ 	.word	0x00004470


	//   ....[17]....
        /*0388*/ 	.word	0x00004480


	//   ....[18]....
        /*038c*/ 	.word	0x00004640


	//   ....[19]....
        /*0390*/ 	.word	0x00004670


	//   ....[20]....
        /*0394*/ 	.word	0x000046b0


	//   ....[21]....
        /*0398*/ 	.word	0x000046c0


	//   ....[22]....
        /*039c*/ 	.word	0x000046f0


	//   ....[23]....
        /*03a0*/ 	.word	0x00004700


	//   ....[24]....
        /*03a4*/ 	.word	0x00004730


	//   ....[25]....
        /*03a8*/ 	.word	0x00004740


	//   ....[26]....
        /*03ac*/ 	.word	0x000048a0


	//   ....[27]....
        /*03b0*/ 	.word	0x000048d0


	//   ....[28]....
        /*03b4*/ 	.word	0x00004910


	//   ....[29]....
        /*03b8*/ 	.word	0x00004920


	//   ....[30]....
        /*03bc*/ 	.word	0x00004950


	//   ....[31]....
        /*03c0*/ 	.word	0x00004960


	//   ....[32]....
        /*03c4*/ 	.word	0x00004990


	//   ....[33]....
        /*03c8*/ 	.word	0x000049a0


	//   ....[34]....
        /*03cc*/ 	.word	0x00004c20


	//   ....[35]....
        /*03d0*/ 	.word	0x00004c30


	//   ....[36]....
        /*03d4*/ 	.word	0x00004c40


	//   ....[37]....
        /*03d8*/ 	.word	0x00004c50


	//   ....[38]....
        /*03dc*/ 	.word	0x00004cb0


	//   ....[39]....
        /*03e0*/ 	.word	0x00004ce0


	//   ....[40]....
        /*03e4*/ 	.word	0x00004cf0


	//   ....[41]....
        /*03e8*/ 	.word	0x00004d00


	//   ....[42]....
        /*03ec*/ 	.word	0x00004d30


	//   ....[43]....
        /*03f0*/ 	.word	0x00004d60


	//   ....[44]....
        /*03f4*/ 	.word	0x00004d80


	//   ....[45]....
        /*03f8*/ 	.word	0x00004d90


	//   ....[46]....
        /*03fc*/ 	.word	0x00004dd0


	//   ....[47]....
        /*0400*/ 	.word	0x00004e00


	//   ....[48]....
        /*0404*/ 	.word	0x00004e10


	//   ....[49]....
        /*0408*/ 	.word	0x00004e20


	//   ....[50]....
        /*040c*/ 	.word	0x00005050


	//   ....[51]....
        /*0410*/ 	.word	0x00005080


	//   ....[52]....
        /*0414*/ 	.word	0x000050a0


	//   ....[53]....
        /*0418*/ 	.word	0x000050c0


	//   ....[54]....
        /*041c*/ 	.word	0x000050e0


	//   ....[55]....
        /*0420*/ 	.word	0x000050f0


	//   ....[56]....
        /*0424*/ 	.word	0x00005140


	//   ....[57]....
        /*0428*/ 	.word	0x000051d0


	//   ....[58]....
        /*042c*/ 	.word	0x00005220


	//   ....[59]....
        /*0430*/ 	.word	0x00005230


	//   ....[60]....
        /*0434*/ 	.word	0x000052a0


	//   ....[61]....
        /*0438*/ 	.word	0x000052d0


	//   ....[62]....
        /*043c*/ 	.word	0x000052e0


	//   ....[63]....
        /*0440*/ 	.word	0x00005310


	//   ....[64]....
        /*0444*/ 	.word	0x00005330


	//   ....[65]....
        /*0448*/ 	.word	0x00005360


	//   ....[66]....
        /*044c*/ 	.word	0x00005460


	//   ....[67]....
        /*0450*/ 	.word	0x000054b0


	//   ....[68]....
        /*0454*/ 	.word	0x00005510


	//   ....[69]....
        /*0458*/ 	.word	0x00005570


	//   ....[70]....
        /*045c*/ 	.word	0x000055d0


	//   ....[71]....
        /*0460*/ 	.word	0x00005630


	//   ....[72]....
        /*0464*/ 	.word	0x00005690


	//   ....[73]....
        /*0468*/ 	.word	0x000056f0


	//   ....[74]....
        /*046c*/ 	.word	0x00005780


	//   ....[75]....
        /*0470*/ 	.word	0x00005810


	//   ....[76]....
        /*0474*/ 	.word	0x00005870


	//   ....[77]....
        /*0478*/ 	.word	0x000058d0


	//   ....[78]....
        /*047c*/ 	.word	0x00005930


	//   ....[79]....
        /*0480*/ 	.word	0x00005990


	//   ....[80]....
        /*0484*/ 	.word	0x000059f0


	//   ....[81]....
        /*0488*/ 	.word	0x00005a50


	//   ....[82]....
        /*048c*/ 	.word	0x00005ae0


	//   ....[83]....
        /*0490*/ 	.word	0x00005b70


	//   ....[84]....
        /*0494*/ 	.word	0x00005bd0


	//   ....[85]....
        /*0498*/ 	.word	0x00005c30


	//   ....[86]....
        /*049c*/ 	.word	0x00005c90


	//   ....[87]....
        /*04a0*/ 	.word	0x00005cf0


	//   ....[88]....
        /*04a4*/ 	.word	0x00005d50


	//   ....[89]....
        /*04a8*/ 	.word	0x00005db0


	//   ....[90]....
        /*04ac*/ 	.word	0x00005e40


	//   ....[91]....
        /*04b0*/ 	.word	0x00005f00


	//   ....[92]....
        /*04b4*/ 	.word	0x00005f60


	//   ....[93]....
        /*04b8*/ 	.word	0x00005fc0


	//   ....[94]....
        /*04bc*/ 	.word	0x00006030


	//   ....[95]....
        /*04c0*/ 	.word	0x00006090


	//   ....[96]....
        /*04c4*/ 	.word	0x00006100


	//   ....[97]....
        /*04c8*/ 	.word	0x00006170


	//   ....[98]....
        /*04cc*/ 	.word	0x00006270


	//   ....[99]....
        /*04d0*/ 	.word	0x000062c0


	//   ....[100]....
        /*04d4*/ 	.word	0x00006330


	//   ....[101]....
        /*04d8*/ 	.word	0x00006380


	//   ....[102]....
        /*04dc*/ 	.word	0x000063f0


	//   ....[103]....
        /*04e0*/ 	.word	0x00006450


	//   ....[104]....
        /*04e4*/ 	.word	0x000064c0


	//   ....[105]....
        /*04e8*/ 	.word	0x00006510


	//   ....[106]....
        /*04ec*/ 	.word	0x00006700


	//   ....[107]....
        /*04f0*/ 	.word	0x00006750


	//   ....[108]....
        /*04f4*/ 	.word	0x000067b0


	//   ....[109]....
        /*04f8*/ 	.word	0x00006800


	//   ....[110]....
        /*04fc*/ 	.word	0x00006860


	//   ....[111]....
        /*0500*/ 	.word	0x00006920


	//   ....[112]....
        /*0504*/ 	.word	0x00006980


	//   ....[113]....
        /*0508*/ 	.word	0x00006a10


	//   ....[114]....
        /*050c*/ 	.word	0x00006af0


	//   ....[115]....
        /*0510*/ 	.word	0x00006b40


	//   ....[116]....
        /*0514*/ 	.word	0x00006bb0


	//   ....[117]....
        /*0518*/ 	.word	0x00006c10


	//   ....[118]....
        /*051c*/ 	.word	0x00006c80


	//   ....[119]....
        /*0520*/ 	.word	0x00006ce0


	//   ....[120]....
        /*0524*/ 	.word	0x00006d50


	//   ....[121]....
        /*0528*/ 	.word	0x00006db0


	//----- nvinfo : EIATTR_EXIT_INSTR_OFFSETS
	.align		4
.L_1473:
        /*052c*/ 	.byte	0x04, 0x1c
        /*052e*/ 	.short	(.L_1475 - .L_1474)


	//   ....[0]....
.L_1474:
        /*0530*/ 	.word	0x00003320


	//   ....[1]....
        /*0534*/ 	.word	0x00005410


	//----- nvinfo : EIATTR_MAX_THREADS
	.align		4
.L_1475:
        /*0538*/ 	.byte	0x04, 0x05
        /*053a*/ 	.short	(.L_1477 - .L_1476)
.L_1476:
        /*053c*/ 	.word	0x000001e0
        /*0540*/ 	.word	0x00000001
        /*0544*/ 	.word	0x00000001


	//----- nvinfo : EIATTR_CRS_STACK_SIZE
	.align		4
.L_1477:
        /*0548*/ 	.byte	0x04, 0x1e
        /*054a*/ 	.short	(.L_1479 - .L_1478)
.L_1478:
        /*054c*/ 	.word	0x00000000


	//----- nvinfo : EIATTR_CBANK_PARAM_SIZE
	.align		4
.L_1479:
        /*0550*/ 	.byte	0x03, 0x19
        /*0552*/ 	.short	0x0060


	//----- nvinfo : EIATTR_PARAM_CBANK
	.align		4
        /*0554*/ 	.byte	0x04, 0x0a
        /*0556*/ 	.short	(.L_1481 - .L_1480)
	.align		4
.L_1480:
        /*0558*/ 	.word	index@(.nv.constant0._ZN13group_norm_v218gn_bwd_cuda_kernelI6__halfLi480ELi3ELi16ELi60ELi4096ELb1ELb1ELi16ELi960ELi960ELi4ELb1ELi1ELb1ELb0ELNS_15WgradSyncMethodE3ENS_16CompileConditionILi900EEEEEvPT_S6_S6_PKS5_S8_S8_S8_PKfflPfPj)
        /*055c*/ 	.short	0x0210
        /*055e*/ 	.short	0x0060


	//----- nvinfo : EIATTR_SW_WAR
	.align		4
.L_1481:
        /*0560*/ 	.byte	0x04, 0x36
        /*0562*/ 	.short	(.L_1483 - .L_1482)
.L_1482:
        /*0564*/ 	.word	0x00000008
.L_1483:


//--------------------- .nv.info._ZN13group_norm_v218gn_bwd_cuda_kernelI6__halfLi480ELi1ELi16ELi60ELi4096ELb1ELb1ELi32ELi960ELi960ELi4ELb1ELi1ELb0ELb0ELNS_15WgradSyncMethodE3ENS_16CompileConditionILi900EEEEEvPT_S6_S6_PKS5_S8_S8_S8_PKfflPfPj --------------------------
	.section	.nv.info._ZN13group_norm_v218gn_bwd_cuda_kernelI6__halfLi480ELi1ELi16ELi60ELi4096ELb1ELb1ELi32ELi960ELi960ELi4ELb1ELi1ELb0ELb0ELNS_15WgradSyncMethodE3ENS_16CompileConditionILi900EEEEEvPT_S6_S6_PKS5_S8_S8_S8_PKfflPfPj,"",@"SHT_CUDA_INFO"
	.sectionflags	@""
	.align	4


	//----- nvinfo : EIATTR_CUDA_API_VERSION
	.align		4
        /*0000*/ 	.byte	0x04, 0x37
        /*0002*/ 	.short	(.L_1485 - .L_1484)
.L_1484:
        /*0004*/ 	.word	0x00000082


	//----- nvinfo : EIATTR_KPARAM_INFO
	.align		4
.L_1485:
        /*0008*/ 	.byte	0x04, 0x17
        /*000a*/ 	.short	(.L_1487 - .L_1486)
.L_1486:
        /*000c*/ 	.word	0x00000000
        /*0010*/ 	.short	0x000b
        /*0012*/ 	.short	0x0058
        /*0014*/ 	.byte	0x00, 0xf0, 0x21, 0x00


	//----- nvinfo : EIATTR_KPARAM_INFO
	.align		4
.L_1487:
        /*0018*/ 	.byte	0x04, 0x17
        /*001a*/ 	.short	(.L_1489 - .L_1488)
.L_1488:
        /*001c*/ 	.word	0x00000000
        /*0020*/ 	.short	0x000a
        /*0022*/ 	.short	0x0050
        /*0024*/ 	.byte	0x00, 0xf0, 0x21, 0x00


	//----- nvinfo : EIATTR_KPARAM_INFO
	.align		4
.L_1489:
        /*0028*/ 	.byte	0x04, 0x17
        /*002a*/ 	.short	(.L_1491 - .L_1490)
.L_1490:
        /*002c*/ 	.word	0x00000000
        /*0030*/ 	.short	0x0009
        /*0032*/ 	.short	0x0048
        /*0034*/ 	.byte	0x00, 0xf0, 0x21, 0x00


	//----- nvinfo : EIATTR_KPARAM_INFO
	.align		4
.L_1491:
        /*0038*/ 	.byte	0x04, 0x17
        /*003a*/ 	.short	(.L_1493 - .L_1492)
.L_1492:
        /*003c*/ 	.word	0x00000000
        /*0040*/ 	.short	0x0008
        /*0042*/ 	.short	0x0040
        /*0044*/ 	.byte	0x00, 0xf0, 0x11, 0x00


	//----- nvinfo : EIATTR_KPARAM_INFO
	.align		4
.L_1493:
        /*0048*/ 	.byte	0x04, 0x17
        /*004a*/ 	.short	(.L_1495 - .L_1494)
.L_1494:
        /*004c*/ 	.word	0x00000000
        /*0050*/ 	.short	0x0007
        /*0052*/ 	.short	0x0038
        /*0054*/ 	.byte	0x00, 0xf0, 0x21, 0x00


	//----- nvinfo : EIATTR_KPARAM_INFO
	.align		4
.L_1495:
        /*0058*/ 	.byte	0x04, 0x17
        /*005a*/ 	.short	(.L_1497 - .L_1496)
.L_1496:
        /*005c*/ 	.word	0x00000000
        /*0060*/ 	.short	0x0006
        /*0062*/ 	.short	0x0030
        /*0064*/ 	.byte	0x00, 0xf0, 0x21, 0x00


	//----- nvinfo : EIATTR_KPARAM_INFO
	.align		4
.L_1497:
        /*0068*/ 	.byte	0x04, 0x17
        /*006a*/ 	.short	(.L_1499 - .L_1498)
.L_1498:
        /*006c*/ 	.word	0x00000000
        /*0070*/ 	.short	0x0005
        /*0072*/ 	.short	0x0028
        /*0074*/ 	.byte	0x00, 0xf0, 0x21, 0x00


	//----- nvinfo : EIATTR_KPARAM_INFO
	.align		4
.L_1499:
        /*0078*/ 	.byte	0x04, 0x17
        /*007a*/ 	.short	(.L_1501 - .L_1500)
.L_1500:
        /*007c*/ 	.word	0x00000000
        /*0080*/ 	.short	0x0004
        /*0082*/ 	.short	0x0020
        /*0084*/ 	.byte	0x00, 0xf0, 0x21, 0x00


	//----- nvinfo : EIATTR_KPARAM_INFO
	.align		4
.L_1501:
        /*0088*/ 	.byte	0x04, 0x17
        /*008a*/ 	.short	(.L_1503 - .L_1502)
.L_1502:
        /*008c*/ 	.word	0x00000000
        /*0090*/ 	.short	0x0003
        /*0092*/ 	.short	0x0018
        /*0094*/ 	.byte	0x00, 0xf0, 0x21, 0x00


	//----- nvinfo : EIATTR_KPARAM_INFO
	.align		4
.L_1503:
        /*0098*/ 	.byte	0x04, 0x17
        /*009a*/ 	.short	(.L_1505 - .L_1504)
.L_1504:
        /*009c*/ 	.word	0x00000000
        /*00a0*/ 	.short	0x0002
        /*00a2*/ 	.short	0x0010
        /*00a4*/ 	.byte	0x00, 0xf0, 0x21, 0x00


	//----- nvinfo : EIATTR_KPARAM_INFO
	.align		4
.L_1505:
        /*00a8*/ 	.byte	0x04, 0x17
        /*00aa*/ 	.short	(.L_1507 - .L_1506)
.L_1506:
        /*00ac*/ 	.word	0x00000000
        /*00b0*/ 	.short	0x0001
        /*00b2*/ 	.short	0x0008
        /*00b4*/ 	.byte	0x00, 0xf0, 0x21, 0x00


	//----- nvinfo : EIATTR_KPARAM_INFO
	.align		4
.L_1507:
        /*00b8*/ 	.byte	0x04, 0x17
        /*00ba*/ 	.short	(.L_1509 - .L_1508)
.L_1508:
        /*00bc*/ 	.word	0x00000000
        /*00c0*/ 	.short	0x0000
        /*00c2*/ 	.short	0x0000
        /*00c4*/ 	.byte	0x00, 0xf0, 0x21, 0x00


	//----- nvinfo : EIATTR_SPARSE_MMA_MASK
	.align		4
.L_1509:
        /*00c8*/ 	.byte	0x03, 0x50
        /*00ca*/ 	.short	0x0000


	//----- nvinfo : EIATTR_MAXREG_COUNT
	.align		4
        /*00cc*/ 	.byte	0x03, 0x1b
        /*00ce*/ 	.short	0x0080


	//----- nvinfo : EIATTR_NUM_BARRIERS
	.align		4
        /*00d0*/ 	.byte	0x02, 0x4c
        /*00d2*/ 	.byte	0x01
	.zero		1


	//----- nvinfo : EIATTR_ANNOTATIONS
	.align		4
        /*00d4*/ 	.byte	0x04, 0x55
        /*00d6*/ 	.short	(.L_1511 - .L_1510)


	//   ....[0]....
.L_1510:
        /* <DEDUP_REMOVED lines=146> */


	//----- nvinfo : EIATTR_MERCURY_ISA_VERSION
	.align		4
.L_1511:
        /*09e0*/ 	.byte	0x03, 0x5f
        /*09e2*/ 	.short	0x0101


	//----- nvinfo : EIATTR_COOP_GROUP_MASK_REGIDS
	.align		4
        /*09e4*/ 	.byte	0x04, 0x29
        /*09e6*/ 	.short	(.L_1513 - .L_1512)


	//   ....[0]....
.L_1512:
        /*09e8*/ 	.word	0xffffffff


	//   ....[1]....
        /*09ec*/ 	.word	0xffffffff


	//   ....[2]....
        /*09f0*/ 	.word	0xffffffff


	//   ....[3]....
        /*09f4*/ 	.word	0xffffffff


	//   ....[4]....
        /*09f8*/ 	.word	0xffffffff


	//   ....[5]....
        /*09fc*/ 	.word	0xffffffff


	//   ....[6]....
        /*0a00*/ 	.word	0xffffffff


	//   ....[7]....
        /*0a04*/ 	.word	0xffffffff


	//   ....[8]....
        /*0a08*/ 	.word	0xffffffff


	//   ....[9]....
        /*0a0c*/ 	.word	0xffffffff


	//   ....[10]....
        /*0a10*/ 	.word	0x05000017


	//   ....[11]....
        /*0a14*/ 	.word	0x0500001c


	//   ....[12]....
        /*0a18*/ 	.word	0x0500001e


	//   ....[13]....
        /*0a1c*/ 	.word	0x0500001d


	//   ....[14]....
        /*0a20*/ 	.word	0x05000025


	//   ....[15]....
        /*0a24*/ 	.word	0x05000018


	//   ....[16]....
        /*0a28*/ 	.word	0x0500001c


	//   ....[17]....
        /*0a2c*/ 	.word	0x0500001e


	//   ....[18]....
        /*0a30*/ 	.word	0x0500001c


	//   ....[19]....
        /*0a34*/ 	.word	0x0500001e


	//   ....[20]....
        /*0a38*/ 	.word	0x05000017


	//   ....[21]....
        /*0a3c*/ 	.word	0x0500001d


	//   ....[22]....
        /*0a40*/ 	.word	0x05000020


	//   ....[23]....
        /*0a44*/ 	.word	0x0500001c


	//   ....[24]....
        /*0a48*/ 	.word	0x05000021


	//   ....[25]....
        /*0a4c*/ 	.word	0x05000017


	//   ....[26]....
        /*0a50*/ 	.word	0x0500001c


	//   ....[27]....
        /*0a54*/ 	.word	0x0500001e


	//   ....[28]....
        /*0a58*/ 	.word	0x05000017


	//   ....[29]....
        /*0a5c*/ 	.word	0x0500001d


	//   ....[30]....
        /*0a60*/ 	.word	0x05000020


	//   ....[31]....
        /*0a64*/ 	.word	0x0500001c


	//   ....[32]....
        /*0a68*/ 	.word	0x05000021


	//   ....[33]....
        /*0a6c*/ 	.word	0x05000017


	//   ....[34]....
        /*0a70*/ 	.word	0x0500001e


	//   ....[35]....
        /*0a74*/ 	.word	0x05000017


	//   ....[36]....
        /*0a78*/ 	.word	0x0500001d


	//   ....[37]....
        /*0a7c*/ 	.word	0x0500001c


	//   ....[38]....
        /*0a80*/ 	.word	0x05000020


	//   ....[39]....
        /*0a84*/ 	.word	0x05000021


	//   ....[40]....
        /*0a88*/ 	.word	0x05000017


	//   ....[41]....
        /*0a8c*/ 	.word	0x0500001c


	//   ....[42]....
        /*0a90*/ 	.word	0x05000023


	//   ....[43]....
        /*0a94*/ 	.word	0x05000020


	//   ....[44]....
        /*0a98*/ 	.word	0x0500001d


	//   ....[45]....
        /*0a9c*/ 	.word	0x05000021


	//   ....[46]....
        /*0aa0*/ 	.word	0x05000022


	//   ....[47]....
        /*0aa4*/ 	.word	0x05000029


	//   ....[48]....
        /*0aa8*/ 	.word	0x0500001e


	//   ....[49]....
        /*0aac*/ 	.word	0x0500001b


	//   ....[50]....
        /*0ab0*/ 	.word	0x05000017


	//   ....[51]....
        /*0ab4*/ 	.word	0x0500001a


	//   ....[52]....
        /*0ab8*/ 	.word	0x0500002e


	//   ....[53]....
        /*0abc*/ 	.word	0x0500001d


	//   ....[54]....
        /*0ac0*/ 	.word	0x0500002c


	//   ....[55]....
        /*0ac4*/ 	.word	0x05000032


	//   ....[56]....
        /*0ac8*/ 	.word	0x05000023


	//   ....[57]....
        /*0acc*/ 	.word	0x05000024


	//   ....[58]....
        /*0ad0*/ 	.word	0x05000026


	//   ....[59]....
        /*0ad4*/ 	.word	0x05000028


	//   ....[60]....
        /*0ad8*/ 	.word	0x05000025


	//   ....[61]....
        /*0adc*/ 	.word	0x0500002a


	//   ....[62]....
        /*0ae0*/ 	.word	0x0500002c


	//   ....[63]....
        /*0ae4*/ 	.word	0x05000033


	//   ....[64]....
        /*0ae8*/ 	.word	0x05000022


	//   ....[65]....
        /*0aec*/ 	.word	0x05000017


	//   ....[66]....
        /*0af0*/ 	.word	0x05000017


	//   ....[67]....
        /*0af4*/ 	.word	0x05000017


	//   ....[68]....
        /*0af8*/ 	.word	0x05000017


	//   ....[69]....
        /*0afc*/ 	.word	0x05000017


	//   ....[70]....
        /*0b00*/ 	.word	0x05000017


	//   ....[71]....
        /*0b04*/ 	.word	0x05000017


	//   ....[72]....
        /*0b08*/ 	.word	0x05000017


	//   ....[73]....
        /*0b0c*/ 	.word	0x05000017


	//   ....[74]....
        /*0b10*/ 	.word	0x05000017


	//   ....[75]....
        /*0b14*/ 	.word	0x05000017


	//   ....[76]....
        /*0b18*/ 	.word	0x05000017


	//   ....[77]....
        /*0b1c*/ 	.word	0x05000017


	//   ....[78]....
        /*0b20*/ 	.word	0x05000017


	//   ....[79]....
        /*0b24*/ 	.word	0x05000017


	//   ....[80]....
        /*0b28*/ 	.word	0x05000017


	//   ....[81]....
        /*0b2c*/ 	.word	0x05000017


	//   ....[82]....
        /*0b30*/ 	.word	0x05000017


	//   ....[83]....
        /*0b34*/ 	.word	0x05000017


	//   ....[84]....
        /*0b38*/ 	.word	0x05000017


	//   ....[85]....
        /*0b3c*/ 	.word	0x05000017


	//   ....[86]....
        /*0b40*/ 	.word	0x05000017


	//   ....[87]....
        /*0b44*/ 	.word	0x05000017


	//   ....[88]....
        /*0b48*/ 	.word	0x05000017


	//   ....[89]....
        /*0b4c*/ 	.word	0x05000017


	//   ....[90]....
        /*0b50*/ 	.word	0x05000017


	//   ....[91]....
        /*0b54*/ 	.word	0x05000017


	//   ....[92]....
        /*0b58*/ 	.word	0x05000017


	//   ....[93]....
        /*0b5c*/ 	.word	0x05000017


	//   ....[94]....
        /*0b60*/ 	.word	0x05000017


	//   ....[95]....
        /*0b64*/ 	.word	0x05000017


	//   ....[96]....
        /*0b68*/ 	.word	0x05000017


	//   ....[97]....
        /*0b6c*/ 	.word	0x05000017


	//   ....[98]....
        /*0b70*/ 	.word	0x05000017


	//   ....[99]....
        /*0b74*/ 	.word	0x05000017


	//   ....[100]....
        /*0b78*/ 	.word	0x05000017


	//   ....[101]....
        /*0b7c*/ 	.word	0x05000017


	//   ....[102]....
        /*0b80*/ 	.word	0x05000017


	//   ....[103]....
        /*0b84*/ 	.word	0x05000017


	//   ....[104]....
        /*0b88*/ 	.word	0x05000017


	//   ....[105]....
        /*0b8c*/ 	.word	0x05000017


	//   ....[106]....
        /*0b90*/ 	.word	0x05000017


	//   ....[107]....
        /*0b94*/ 	.word	0x05000017


	//   ....[108]....
        /*0b98*/ 	.word	0x05000017


	//   ....[109]....
        /*0b9c*/ 	.word	0x05000017


	//   ....[110]....
        /*0ba0*/ 	.word	0x05000017


	//   ....[111]....
        /*0ba4*/ 	.word	0x05000017


	//   ....[112]....
        /*0ba8*/ 	.word	0x05000017


	//   ....[113]....
        /*0bac*/ 	.word	0x05000017


	//   ....[114]....
        /*0bb0*/ 	.word	0x05000017


	//   ....[115]....
        /*0bb4*/ 	.word	0x05000017


	//   ....[116]....
        /*0bb8*/ 	.word	0x05000017


	//   ....[117]....
        /*0bbc*/ 	.word	0x05000017


	//   ....[118]....
        /*0bc0*/ 	.word	0x05000017


	//   ....[119]....
        /*0bc4*/ 	.word	0x05000017


	//   ....[120]....
        /*0bc8*/ 	.word	0x05000017


	//   ....[121]....
        /*0bcc*/ 	.word	0x05000017


	//----- nvinfo : EIATTR_COOP_GROUP_INSTR_OFFSETS
	.align		4
.L_1513:
        /*0bd0*/ 	.byte	0x04, 0x28
        /*0bd2*/ 	.short	(.L_1515 - .L_1514)


	//   ....[0]....
.L_1514:
        /*0bd4*/ 	.word	0x00007510


	//   ....[1]....
        /*0bd8*/ 	.word	0x00007530


	//   ....[2]....
        /*0bdc*/ 	.word	0x00007cc0


	//   ....[3]....
        /*0be0*/ 	.word	0x00007d00


	//   ....[4]....
        /*0be4*/ 	.word	0x00007d30


	//   ....[5]....
        /*0be8*/ 	.word	0x00007d50


	//   ....[6]....
        /*0bec*/ 	.word	0x00007d70


	//   ....[7]....
        /*0bf0*/ 	.word	0x00007d90


	//   ....[8]....
        /*0bf4*/ 	.word	0x00007db0


	//   ....[9]....
        /*0bf8*/ 	.word	0x00007dd0


	//   ....[10]....
        /*0bfc*/ 	.word	0x0000aab0


	//   ....[11]....
        /*0c00*/ 	.word	0x0000aae0


	//   ....[12]....
        /*0c04*/ 	.word	0x0000ab20


	//   ....[13]....
        /*0c08*/ 	.word	0x0000ab30


	//   ....[14]....
        /*0c0c*/ 	.word	0x0000ab60


	//   ....[15]....
        /*0c10*/ 	.word	0x0000ab70


	//   ....[16]....
        /*0c14*/ 	.word	0x0000aba0


	//   ....[17]....
        /*0c18*/ 	.word	0x0000abb0


	//   ....[18]....
        /*0c1c*/ 	.word	0x0000ad40


	//   ....[19]....
        /*0c20*/ 	.word	0x0000ad70


	//   ....[20]....
        /*0c24*/ 	.word	0x0000ada0


	//   ....[21]....
        /*0c28*/ 	.word	0x0000adc0


	//   ....[22]....
        /*0c2c*/ 	.word	0x0000adf0


	//   ....[23]....
        /*0c30*/ 	.word	0x0000ae00


	//   ....[24]....
        /*0c34*/ 	.word	0x0000ae30


	//   ....[25]....
        /*0c38*/ 	.word	0x0000ae40


	//   ....[26]....
        /*0c3c*/ 	.word	0x0000af70


	//   ....[27]....
        /*0c40*/ 	.word	0x0000afa0


	//   ....[28]....
        /*0c44*/ 	.word	0x0000afd0


	//   ....[29]....
        /*0c48*/ 	.word	0x0000aff0


	//   ....[30]....
        /*0c4c*/ 	.word	0x0000b020


	//   ....[31]....
        /*0c50*/ 	.word	0x0000b030


	//   ....[32]....
        /*0c54*/ 	.word	0x0000b060


	//   ....[33]....
        /*0c58*/ 	.word	0x0000b070


	//   ....[34]....
        /*0c5c*/ 	.word	0x0000b310


	//   ....[35]....
        /*0c60*/ 	.word	0x0000b3a0


	//   ....[36]....
        /*0c64*/ 	.word	0x0000b400


	//   ....[37]....
        /*0c68*/ 	.word	0x0000b430


	//   ....[38]....
        /*0c6c*/ 	.word	0x0000b460


	//   ....[39]....
        /*0c70*/ 	.word	0x0000b470


	//   ....[40]....
        /*0c74*/ 	.word	0x0000b490


	//   ....[41]....
        /*0c78*/ 	.word	0x0000b4b0


	//   ....[42]....
        /*0c7c*/ 	.word	0x0000b4e0


	//   ....[43]....
        /*0c80*/ 	.word	0x0000b500


	//   ....[44]....
        /*0c84*/ 	.word	0x0000b520


	//   ....[45]....
        /*0c88*/ 	.word	0x0000b540


	//   ....[46]....
        /*0c8c*/ 	.word	0x0000b560


	//   ....[47]....
        /*0c90*/ 	.word	0x0000b590


	//   ....[48]....
        /*0c94*/ 	.word	0x0000b5c0


	//   ....[49]....
        /*0c98*/ 	.word	0x0000b600


	//   ....[50]....
        /*0c9c*/ 	.word	0x0000b620


	//   ....[51]....
        /*0ca0*/ 	.word	0x0000b660


	//   ....[52]....
        /*0ca4*/ 	.word	0x0000b680


	//   ....[53]....
        /*0ca8*/ 	.word	0x0000b6c0


	//   ....[54]....
        /*0cac*/ 	.word	0x0000b6e0


	//   ....[55]....
        /*0cb0*/ 	.word	0x0000b700


	//   ....[56]....
        /*0cb4*/ 	.word	0x0000b730


	//   ....[57]....
        /*0cb8*/ 	.word	0x0000b760


	//   ....[58]....
        /*0cbc*/ 	.word	0x0000b7a0


	//   ....[59]....
        /*0cc0*/ 	.word	0x0000b7e0


	//   ....[60]....
        /*0cc4*/ 	.word	0x0000b810


	//   ....[61]....
        /*0cc8*/ 	.word	0x0000b840


	//   ....[62]....
        /*0ccc*/ 	.word	0x0000b860


	//   ....[63]....
        /*0cd0*/ 	.word	0x0000b880


	//   ....[64]....
        /*0cd4*/ 	.word	0x0000b960


	//   ....[65]....
        /*0cd8*/ 	.word	0x0000ba10


	//   ....[66]....
        /*0cdc*/ 	.word	0x0000bb30


	//   ....[67]....
        /*0ce0*/ 	.word	0x0000bb80


	//   ....[68]....
        /*0ce4*/ 	.word	0x0000bbf0


	//   ....[69]....
        /*0ce8*/ 	.word	0x0000bc50


	//   ....[70]....
        /*0cec*/ 	.word	0x0000bcc0


	//   ....[71]....
        /*0cf0*/ 	.word	0x0000bd20


	//   ....[72]....
        /*0cf4*/ 	.word	0x0000bd90


	//   ....[73]....
        /*0cf8*/ 	.word	0x0000bdf0


	//   ....[74]....
        /*0cfc*/ 	.word	0x0000be90


	//   ....[75]....
        /*0d00*/ 	.word	0x0000bf20


	//   ....[76]....
        /*0d04*/ 	.word	0x0000bf90


	//   ....[77]....
        /*0d08*/ 	.word	0x0000bff0


	//   ....[78]....
        /*0d0c*/ 	.word	0x0000c060


	//   ....[79]....
        /*0d10*/ 	.word	0x0000c0c0


	//   ....[80]....
        /*0d14*/ 	.word	0x0000c130


	//   ....[81]....
        /*0d18*/ 	.word	0x0000c190


	//   ....[82]....
        /*0d1c*/ 	.word	0x0000c230


	//   ....[83]....
        /*0d20*/ 	.word	0x0000c2c0


	//   ....[84]....
        /*0d24*/ 	.word	0x0000c330


	//   ....[85]....
        /*0d28*/ 	.word	0x0000c390


	//   ....[86]....
        /*0d2c*/ 	.word	0x0000c400


	//   ....[87]....
        /*0d30*/ 	.word	0x0000c460


	//   ....[88]....
        /*0d34*/ 	.word	0x0000c4d0


	//   ....[89]....
        /*0d38*/ 	.word	0x0000c530


	//   ....[90]....
        /*0d3c*/ 	.word	0x0000c5d0


	//   ....[91]....
        /*0d40*/ 	.word	0x0000c6b0


	//   ....[92]....
        /*0d44*/ 	.word	0x0000c780


	//   ....[93]....
        /*0d48*/ 	.word	0x0000c7d0


	//   ....[94]....
        /*0d4c*/ 	.word	0x0000c870


	//   ....[95]....
        /*0d50*/ 	.word	0x0000c8d0


	//   ....[96]....
        /*0d54*/ 	.word	0x0000c980


	//   ....[97]....
        /*0d58*/ 	.word	0x0000c9e0


	//   ....[98]....
        /*0d5c*/ 	.word	0x0000ca70


	//   ....[99]....
        /*0d60*/ 	.word	0x0000caf0


	//   ....[100]....
        /*0d64*/ 	.word	0x0000cb60


	//   ....[101]....
        /*0d68*/ 	.word	0x0000cbc0


	//   ....[102]....
        /*0d6c*/ 	.word	0x0000cc30


	//   ....[103]....
        /*0d70*/ 	.word	0x0000cc90


	//   ....[104]....
        /*0d74*/ 	.word	0x0000cd60


	//   ....[105]....
        /*0d78*/ 	.word	0x0000cdd0


	//   ....[106]....
        /*0d7c*/ 	.word	0x0000ce80


	//   ....[107]....
        /*0d80*/ 	.word	0x0000cef0


	//   ....[108]....
        /*0d84*/ 	.word	0x0000cf60


	//   ....[109]....
        /*0d88*/ 	.word	0x0000cfc0


	//   ....[110]....
        /*0d8c*/ 	.word	0x0000d030


	//   ....[111]....
        /*0d90*/ 	.word	0x0000d090


	//   ....[112]....
        /*0d94*/ 	.word	0x0000d100


	//   ....[113]....
        /*0d98*/ 	.word	0x0000d160


	//   ....[114]....
        /*0d9c*/ 	.word	0x0000d1c0


	//   ....[115]....
        /*0da0*/ 	.word	0x0000d210


	//   ....[116]....
        /*0da4*/ 	.word	0x0000d280


	//   ....[117]....
        /*0da8*/ 	.word	0x0000d2e0


	//   ....[118]....
        /*0dac*/ 	.word	0x0000d350


	//   ....[119]....
        /*0db0*/ 	.word	0x0000d3b0


	//   ....[120]....
        /*0db4*/ 	.word	0x0000d500


	//   ....[121]....
        /*0db8*/ 	.word	0x0000d5b0


	//----- nvinfo : EIATTR_EXIT_INSTR_OFFSETS
	.align		4
.L_1515:
        /*0dbc*/ 	.byte	0x04, 0x1c
        /*0dbe*/ 	.short	(.L_1517 - .L_1516)


	//   ....[0]....
.L_1516:
        /*0dc0*/ 	.word	0x00009a80


	//   ....[1]....
        /*0dc4*/ 	.word	0x0000bad0


	//----- nvinfo : EIATTR_MAX_THREADS
	.align		4
.L_1517:
        /*0dc8*/ 	.byte	0x04, 0x05
        /*0dca*/ 	.short	(.L_1519 - .L_1518)
.L_1518:
        /*0dcc*/ 	.word	0x000001e0
        /*0dd0*/ 	.word	0x00000001
        /*0dd4*/ 	.word	0x00000001


	//----- nvinfo : EIATTR_CRS_STACK_SIZE
	.align		4
.L_1519:
        /*0dd8*/ 	.byte	0x04, 0x1e
        /*0dda*/ 	.short	(.L_1521 - .L_1520)
.L_1520:
        /*0ddc*/ 	.word	0x00000000


	//----- nvinfo : EIATTR_CBANK_PARAM_SIZE
	.align		4
.L_1521:
        /*0de0*/ 	.byte	0x03, 0x19
        /*0de2*/ 	.short	0x0060


	//----- nvinfo : EIATTR_PARAM_CBANK
	.align		4
        /*0de4*/ 	.byte	0x04, 0x0a
        /*0de6*/ 	.short	(.L_1523 - .L_1522)
	.align		4
.L_1522:
        /*0de8*/ 	.word	index@(.nv.constant0._ZN13group_norm_v218gn_bwd_cuda_kernelI6__halfLi480ELi1ELi16ELi60ELi4096ELb1ELb1ELi32ELi960ELi960ELi4ELb1ELi1ELb0ELb0ELNS_15WgradSyncMethodE3ENS_16CompileConditionILi900EEEEEvPT_S6_S6_PKS5_S8_S8_S8_PKfflPfPj)
        /*0dec*/ 	.short	0x0210
        /*0dee*/ 	.short	0x0060


	//----- nvinfo : EIATTR_SW_WAR
	.align		4
.L_1523:
        /*0df0*/ 	.byte	0x04, 0x36
        /*0df2*/ 	.short	(.L_1525 - .L_1524)
.L_1524:
        /*0df4*/ 	.word	0x00000008
.L_1525:


//--------------------- .nv.info._ZN13group_norm_v218gn_bwd_cuda_kernelI6__halfLi480ELi3ELi16ELi60ELi4096ELb1ELb1ELi32ELi960ELi960ELi4ELb1ELi2ELb1ELb0ELNS_15WgradSyncMethodE3ENS_16CompileConditionILi900EEEEEvPT_S6_S6_PKS5_S8_S8_S8_PKfflPfPj --------------------------
	.section	.nv.info._ZN13group_norm_v218gn_bwd_cuda_kernelI6__halfLi480ELi3ELi16ELi60ELi4096ELb1ELb1ELi32ELi960ELi960ELi4ELb1ELi2ELb1ELb0ELNS_15WgradSyncMethodE3ENS_16CompileConditionILi900EEEEEvPT_S6_S6_PKS5_S8_S8_S8_PKfflPfPj,"",@"SHT_CUDA_INFO"
	.sectionflags	@""
	.align	4


	//----- nvinfo : EIATTR_CUDA_API_VERSION
	.align		4
        /*0000*/ 	.byte	0x04, 0x37
        /*0002*/ 	.short	(.L_1527 - .L_1526)
.L_1526:
        /*0004*/ 	.word	0x00000082


	//----- nvinfo : EIATTR_KPARAM_INFO
	.align		4
.L_1527:
        /*0008*/ 	.byte	0x04, 0x17
        /*000a*/ 	.short	(.L_1529 - .L_1528)
.L_1528:
        /*000c*/ 	.word	0x00000000
        /*0010*/ 	.short	0x000b
        /*0012*/ 	.short	0x0058
        /*0014*/ 	.byte	0x00, 0xf0, 0x21, 0x00


	//----- nvinfo : EIATTR_KPARAM_INFO
	.align		4
.L_1529:
        /*0018*/ 	.byte	0x04, 0x17
        /*001a*/ 	.short	(.L_1531 - .L_1530)
.L_1530:
        /*001c*/ 	.word	0x00000000
        /*0020*/ 	.short	0x000a
        /*0022*/ 	.short	0x0050
        /*0024*/ 	.byte	0x00, 0xf0, 0x21, 0x00


	//----- nvinfo : EIATTR_KPARAM_INFO
	.align		4
.L_1531:
        /*0028*/ 	.byte	0x04, 0x17
        /*002a*/ 	.short	(.L_1533 - .L_1532)
.L_1532:
        /*002c*/ 	.word	0x00000000
        /*0030*/ 	.short	0x0009
        /*0032*/ 	.short	0x0048
        /*0034*/ 	.byte	0x00, 0xf0, 0x21, 0x00


	//----- nvinfo : EIATTR_KPARAM_INFO
	.align		4
.L_1533:
        /*0038*/ 	.byte	0x04, 0x17
        /*003a*/ 	.short	(.L_1535 - .L_1534)
.L_1534:
        /*003c*/ 	.word	0x00000000
        /*0040*/ 	.short	0x0008
        /*0042*/ 	.short	0x0040
        /*0044*/ 	.byte	0x00, 0xf0, 0x11, 0x00


	//----- nvinfo : EIATTR_KPARAM_INFO
	.align		4
.L_1535:
        /*0048*/ 	.byte	0x04, 0x17
        /*004a*/ 	.short	(.L_1537 - .L_1536)
.L_1536:
        /*004c*/ 	.word	0x00000000
        /*0050*/ 	.short	0x0007
        /*0052*/ 	.short	0x0038
        /*0054*/ 	.byte	0x00, 0xf0, 0x21, 0x00


	//----- nvinfo : EIATTR_KPARAM_INFO
	.align		4
.L_1537:
        /*0058*/ 	.byte	0x04, 0x17
        /*005a*/ 	.short	(.L_1539 - .L_1538)
.L_1538:
        /*005c*/ 	.word	0x00000000
        /*0060*/ 	.short	0x0006
        /*0062*/ 	.short	0x0030
        /*0064*/ 	.byte	0x00, 0xf0, 0x21, 0x00


	//----- nvinfo : EIATTR_KPARAM_INFO
	.align		4
.L_1539:
        /*0068*/ 	.byte	0x04, 0x17
        /*006a*/ 	.short	(.L_1541 - .L_1540)
.L_1540:
        /*006c*/ 	.word	0x00000000
        /*0070*/ 	.short	0x0005
        /*0072*/ 	.short	0x0028
        /*0074*/ 	.byte	0x00, 0xf0, 0x21, 0x00


	//----- nvinfo : EIATTR_KPARAM_INFO
	.align		4
.L_1541:
        /*0078*/ 	.byte	0x04, 0x17
        /*007a*/ 	.short	(.L_1543 - .L_1542)
.L_1542:
        /*007c*/ 	.word	0x00000000
        /*0080*/ 	.short	0x0004
        /*0082*/ 	.short	0x0020
        /*0084*/ 	.byte	0x00, 0xf0, 0x21, 0x00


	//----- nvinfo : EIATTR_KPARAM_INFO
	.align		4
.L_1543:
        /*0088*/ 	.byte	0x04, 0x17
        /*008a*/ 	.short	(.L_1545 - .L_1544)
.L_1544:
        /*008c*/ 	.word	0x00000000
        /*0090*/ 	.short	0x0003
        /*0092*/ 	.short	0x0018
        /*0094*/ 	.byte	0x00, 0xf0, 0x21, 0x00


	//----- nvinfo : EIATTR_KPARAM_INFO
	.align		4
.L_1545:
        /*0098*/ 	.byte	0x04, 0x17
        /*009a*/ 	.short	(.L_1547 - .L_1546)
.L_1546:
        /*009c*/ 	.word	0x00000000
        /*00a0*/ 	.short	0x0002
        /*00a2*/ 	.short	0x0010
        /*00a4*/ 	.byte	0x00, 0xf0, 0x21, 0x00


	//----- nvinfo : EIATTR_KPARAM_INFO
	.align		4
.L_1547:
        /*00a8*/ 	.byte	0x04, 0x17
        /*00aa*/ 	.short	(.L_1549 - .L_1548)
.L_1548:
        /*00ac*/ 	.word	0x00000000
        /*00b0*/ 	.short	0x0001
        /*00b2*/ 	.short	0x0008
        /*00b4*/ 	.byte	0x00, 0xf0, 0x21, 0x00


	//----- nvinfo : EIATTR_KPARAM_INFO
	.align		4
.L_1549:
        /*00b8*/ 	.byte	0x04, 0x17
        /*00ba*/ 	.short	(.L_1551 - .L_1550)
.L_1550:
        /*00bc*/ 	.word	0x00000000
        /*00c0*/ 	.short	0x0000
        /*00c2*/ 	.short	0x0000
        /*00c4*/ 	.byte	0x00, 0xf0, 0x21, 0x00


	//----- nvinfo : EIATTR_SPARSE_MMA_MASK
	.align		4
.L_1551:
        /*00c8*/ 	.byte	0x03, 0x50
        /*00ca*/ 	.short	0x0000


	//----- nvinfo : EIATTR_MAXREG_COUNT
	.align		4
        /*00cc*/ 	.byte	0x03, 0x1b
        /*00ce*/ 	.short	0x0028


	//----- nvinfo : EIATTR_NUM_BARRIERS
	.align		4
        /*00d0*/ 	.byte	0x02, 0x4c
        /*00d2*/ 	.byte	0x01
	.zero		1


	//----- nvinfo : EIATTR_ANNOTATIONS
	.align		4
        /*00d4*/ 	.byte	0x04, 0x55
        /*00d6*/ 	.short	(.L_1553 - .L_1552)


	//   ....[0]....
.L_1552:
        /* <DEDUP_REMOVED lines=8> */


	//----- nvinfo : EIATTR_MERCURY_ISA_VERSION
	.align		4
.L_1553:
        /*0140*/ 	.byte	0x03, 0x5f
        /*0142*/ 	.short	0x0101


	//----- nvinfo : EIATTR_COOP_GROUP_MASK_REGIDS
	.align		4
        /*0144*/ 	.byte	0x04, 0x29
        /*0146*/ 	.short	(.L_1555 - .L_1554)


	//   ....[0]....
.L_1554:
        /*0148*/ 	.word	0xffffffff


	//   ....[1]....
        /*014c*/ 	.word	0xffffffff


	//   ....[2]....
        /*0150*/ 	.word	0xffffffff


	//   ....[3]....
        /*0154*/ 	.word	0xffffffff


	//   ....[4]....
        /*0158*/ 	.word	0xffffffff


	//   ....[5]....
        /*015c*/ 	.word	0xffffffff


	//   ....[6]....
        /*0160*/ 	.word	0xffffffff


	//   ....[7]....
        /*0164*/ 	.word	0xffffffff


	//   ....[8]....
        /*0168*/ 	.word	0xffffffff


	//   ....[9]....
        /*016c*/ 	.word	0xffffffff


	//   ....[10]....
        /*0170*/ 	.word	0x05000010


	//   ....[11]....
        /*0174*/ 	.word	0x0500000f


	//   ....[12]....
        /*0178*/ 	.word	0x05000013


	//   ....[13]....
        /*017c*/ 	.word	0x0500000c


	//   ....[14]....
        /*0180*/ 	.word	0x05000017


	//   ....[15]....
        /*0184*/ 	.word	0x05000010


	//   ....[16]....
        /*0188*/ 	.word	0x05000011


	//   ....[17]....
        /*018c*/ 	.word	0x05000015


	//   ....[18]....
        /*0190*/ 	.word	0x05000012


	//   ....[19]....
        /*0194*/ 	.word	0x05000013


	//   ....[20]....
        /*0198*/ 	.word	0x05000019


	//   ....[21]....
        /*019c*/ 	.word	0x05000014


	//   ....[22]....
        /*01a0*/ 	.word	0x05000024


	//   ....[23]....
        /*01a4*/ 	.word	0x05000018


	//   ....[24]....
        /*01a8*/ 	.word	0x05000011


	//   ....[25]....
        /*01ac*/ 	.word	0x05000019


	//   ....[26]....
        /*01b0*/ 	.word	0x05000012


	//   ....[27]....
        /*01b4*/ 	.word	0x05000013


	//   ....[28]....
        /*01b8*/ 	.word	0x05000019


	//   ....[29]....
        /*01bc*/ 	.word	0x05000014


	//   ....[30]....
        /*01c0*/ 	.word	0x05000024


	//   ....[31]....
        /*01c4*/ 	.word	0x05000018


	//   ....[32]....
        /*01c8*/ 	.word	0x05000011


	//   ....[33]....
        /*01cc*/ 	.word	0x05000019


	//   ....[34]....
        /*01d0*/ 	.word	0x05000016


	//   ....[35]....
        /*01d4*/ 	.word	0x05000014


	//   ....[36]....
        /*01d8*/ 	.word	0x05000018


	//   ....[37]....
        /*01dc*/ 	.word	0x05000019


	//   ....[38]....
        /*01e0*/ 	.word	0x05000012


	//   ....[39]....
        /*01e4*/ 	.word	0x05000013


	//   ....[40]....
        /*01e8*/ 	.word	0x05000011


	//   ....[41]....
        /*01ec*/ 	.word	0x05000018


	//   ....[42]....
        /*01f0*/ 	.word	0x05000014


	//   ....[43]....
        /*01f4*/ 	.word	0x05000019


	//   ....[44]....
        /*01f8*/ 	.word	0x05000016


	//   ....[45]....
        /*01fc*/ 	.word	0x05000013


	//   ....[46]....
        /*0200*/ 	.word	0x0500000f


	//   ....[47]....
        /*0204*/ 	.word	0x05000011


	//   ....[48]....
        /*0208*/ 	.word	0x05000014


	//   ....[49]....
        /*020c*/ 	.word	0x05000016


	//   ....[50]....
        /*0210*/ 	.word	0x05000014


	//   ....[51]....
        /*0214*/ 	.word	0x05000019


	//   ....[52]....
        /*0218*/ 	.word	0x05000013


	//   ....[53]....
        /*021c*/ 	.word	0x05000017


	//   ....[54]....
        /*0220*/ 	.word	0x05000012


	//   ....[55]....
        /*0224*/ 	.word	0x05000019


	//   ....[56]....
        /*0228*/ 	.word	0x05000012


	//   ....[57]....
        /*022c*/ 	.word	0x05000013


	//   ....[58]....
        /*0230*/ 	.word	0x05000024


	//   ....[59]....
        /*0234*/ 	.word	0x05000014


	//   ....[60]....
        /*0238*/ 	.word	0x05000012


	//   ....[61]....
        /*023c*/ 	.word	0x05000013


	//   ....[62]....
        /*0240*/ 	.word	0x05000014


	//   ....[63]....
        /*0244*/ 	.word	0x05000013


	//   ....[64]....
        /*0248*/ 	.word	0x05000010


	//   ....[65]....
        /*024c*/ 	.word	0x05000015


	//   ....[66]....
        /*0250*/ 	.word	0x05000014


	//   ....[67]....
        /*0254*/ 	.word	0x05000014


	//   ....[68]....
        /*0258*/ 	.word	0x05000014


	//   ....[69]....
        /*025c*/ 	.word	0x05000014


	//   ....[70]....
        /*0260*/ 	.word	0x05000014


	//   ....[71]....
        /*0264*/ 	.word	0x05000014


	//   ....[72]....
        /*0268*/ 	.word	0x05000014


	//   ....[73]....
        /*026c*/ 	.word	0x05000014


	//   ....[74]....
        /*0270*/ 	.word	0x05000014


	//   ....[75]....
        /*0274*/ 	.word	0x05000014


	//   ....[76]....
        /*0278*/ 	.word	0x05000014


	//   ....[77]....
        /*027c*/ 	.word	0x05000014


	//   ....[78]....
        /*0280*/ 	.word	0x05000014


	//   ....[79]....
        /*0284*/ 	.word	0x05000014


	//   ....[80]....
        /*0288*/ 	.word	0x05000014


	//   ....[81]....
        /*028c*/ 	.word	0x05000014


	//   ....[82]....
        /*0290*/ 	.word	0x05000014


	//   ....[83]....
        /*0294*/ 	.word	0x05000014


	//   ....[84]....
        /*0298*/ 	.word	0x05000014


	//   ....[85]....
        /*029c*/ 	.word	0x05000014


	//   ....[86]....
        /*02a0*/ 	.word	0x05000014


	//   ....[87]....
        /*02a4*/ 	.word	0x05000014


	//   ....[88]....
        /*02a8*/ 	.word	0x05000014


	//   ....[89]....
        /*02ac*/ 	.word	0x05000014


	//   ....[90]....
        /*02b0*/ 	.word	0x05000014


	//   ....[91]....
        /*02b4*/ 	.word	0x05000014


	//   ....[92]....
        /*02b8*/ 	.word	0x05000014


	//   ....[93]....
        /*02bc*/ 	.word	0x05000014


	//   ....[94]....
        /*02c0*/ 	.word	0x05000014


	//   ....[95]....
        /*02c4*/ 	.word	0x05000014


	//   ....[96]....
        /*02c8*/ 	.word	0x05000014


	//   ....[97]....
        /*02cc*/ 	.word	0x05000014


	//   ....[98]....
        /*02d0*/ 	.word	0x05000014


	//   ....[99]....
        /*02d4*/ 	.word	0x05000014


	//   ....[100]....
        /*02d8*/ 	.word	0x05000014


	//   ....[101]....
        /*02dc*/ 	.word	0x05000014


	//   ....[102]....
        /*02e0*/ 	.word	0x05000014


	//   ....[103]....
        /*02e4*/ 	.word	0x05000014


	//   ....[104]....
        /*02e8*/ 	.word	0x05000014


	//   ....[105]....
        /*02ec*/ 	.word	0x05000014


	//   ....[106]....
        /*02f0*/ 	.word	0x05000014


	//   ....[107]....
        /*02f4*/ 	.word	0x05000014


	//   ....[108]....
        /*02f8*/ 	.word	0x05000014


	//   ....[109]....
        /*02fc*/ 	.word	0x05000014


	//   ....[110]....
        /*0300*/ 	.word	0x05000014


	//   ....[111]....
        /*0304*/ 	.word	0x05000014


	//   ....[112]....
        /*0308*/ 	.word	0x05000014


	//   ....[113]....
        /*030c*/ 	.word	0x05000014


	//   ....[114]....
        /*0310*/ 	.word	0x05000014


	//   ....[115]....
        /*0314*/ 	.word	0x05000014


	//   ....[116]....
        /*0318*/ 	.word	0x05000014


	//   ....[117]....
        /*031c*/ 	.word	0x05000014


	//   ....[118]....
        /*0320*/ 	.word	0x05000014


	//   ....[119]....
        /*0324*/ 	.word	0x05000014


	//   ....[120]....
        /*0328*/ 	.word	0x05000014


	//   ....[121]....
        /*032c*/ 	.word	0x05000014


	//----- nvinfo : EIATTR_COOP_GROUP_INSTR_OFFSETS
	.align		4
.L_1555:
        /*0330*/ 	.byte	0x04, 0x28
        /*0332*/ 	.short	(.L_1557 - .L_1556)


	//   ....[0]....
.L_1556:
        /*0334*/ 	.word	0x00001a60


	//   ....[1]....
        /*0338*/ 	.word	0x00001a90


	//   ....[2]....
        /*033c*/ 	.word	0x00002250


	//   ....[3]....
        /*0340*/ 	.word	0x00002280


	//   ....[4]....
        /*0344*/ 	.word	0x000022b0


	//   ....[5]....
        /*0348*/ 	.word	0x000022c0


	//   ....[6]....
        /*034c*/ 	.word	0x000022f0


	//   ....[7]....
        /*0350*/ 	.word	0x00002300


	//   ....[8]....
        /*0354*/ 	.word	0x00002330


	//   ....[9]....
        /*0358*/ 	.word	0x00002340


	//   ....[10]....
        /*035c*/ 	.word	0x000040e0


	//   ....[11]....
        /*0360*/ 	.word	0x00004110


	//   ....[12]....
        /*0364*/ 	.word	0x00004150


	//   ....[13]....
        /*0368*/ 	.word	0x00004160


	//   ....[14]....
        /*036c*/ 	.word	0x00004190


	//   ....[15]....
        /*0370*/ 	.word	0x000041a0


	//   ....[16]....
        /*0374*/ 	.word	0x000041d0


	//   ....[17]....
        /*0378*/ 	.word	0x000041e0


	//   ....[18]....
        /*037c*/ 	.word	0x00004390


	//   ....[19]....
        /*0380*/ 	.word	0x000043c0


	//   ....[20]....
        /*0384*/ 	.word	0x00004400


	//   ....[21]....
        /*0388*/ 	.word	0x00004410


	//   ....[22]....
        /*038c*/ 	.word	0x00004440


	//   ....[23]....
        /*0390*/ 	.word	0x00004450


	//   ....[24]....
        /*0394*/ 	.word	0x00004480


	//   ....[25]....
        /*0398*/ 	.word	0x00004490


	//   ....[26]....
        /*039c*/ 	.word	0x000045f0


	//   ....[27]....
        /*03a0*/ 	.word	0x00004620


	//   ....[28]....
        /*03a4*/ 	.word	0x00004660


	//   ....[29]....
        /*03a8*/ 	.word	0x00004670


	//   ....[30]....
        /*03ac*/ 	.word	0x000046a0


	//   ....[31]....
        /*03b0*/ 	.word	0x000046b0


	//   ....[32]....
        /*03b4*/ 	.word	0x000046e0


	//   ....[33]....
        /*03b8*/ 	.word	0x000046f0


	//   ....[34]....
        /*03bc*/ 	.word	0x00004930


	//   ....[35]....
        /*03c0*/ 	.word	0x00004950


	//   ....[36]....
        /*03c4*/ 	.word	0x000049b0


	//   ....[37]....
        /*03c8*/ 	.word	0x000049d0


	//   ....[38]....
        /*03cc*/ 	.word	0x000049e0


	//   ....[39]....
        /*03d0*/ 	.word	0x00004a00


	//   ....[40]....
        /*03d4*/ 	.word	0x00004a20


	//   ....[41]....
        /*03d8*/ 	.word	0x00004a40


	//   ....[42]....
        /*03dc*/ 	.word	0x00004a50


	//   ....[43]....
        /*03e0*/ 	.word	0x00004a90


	//   ....[44]....
        /*03e4*/ 	.word	0x00004ab0


	//   ....[45]....
        /*03e8*/ 	.word	0x00004ae0


	//   ....[46]....
        /*03ec*/ 	.word	0x00004af0


	//   ....[47]....
        /*03f0*/ 	.word	0x00004b50


	//   ....[48]....
        /*03f4*/ 	.word	0x00004b70


	//   ....[49]....
        /*03f8*/ 	.word	0x00004ba0


	//   ....[50]....
        /*03fc*/ 	.word	0x00004d40


	//   ....[51]....
        /*0400*/ 	.word	0x00004de0


	//   ....[52]....
        /*0404*/ 	.word	0x00004e20


	//   ....[53]....
        /*0408*/ 	.word	0x00004e30


	//   ....[54]....
        /*040c*/ 	.word	0x00004e60


	//   ....[55]....
        /*0410*/ 	.word	0x00004e80


	//   ....[56]....
        /*0414*/ 	.word	0x00004ec0


	//   ....[57]....
        /*0418*/ 	.word	0x00004ed0


	//   ....[58]....
        /*041c*/ 	.word	0x00004f30


	//   ....[59]....
        /*0420*/ 	.word	0x00004f60


	//   ....[60]....
        /*0424*/ 	.word	0x00004f80


	//   ....[61]....
        /*0428*/ 	.word	0x00004fa0


	//   ....[62]....
        /*042c*/ 	.word	0x00004fe0


	//   ....[63]....
        /*0430*/ 	.word	0x00004ff0


	//   ....[64]....
        /*0434*/ 	.word	0x00005050


	//   ....[65]....
        /*0438*/ 	.word	0x00005080


	//   ....[66]....
        /*043c*/ 	.word	0x000051a0


	//   ....[67]....
        /*0440*/ 	.word	0x000051f0


	//   ....[68]....
        /*0444*/ 	.word	0x00005250


	//   ....[69]....
        /*0448*/ 	.word	0x000052b0


	//   ....[70]....
        /*044c*/ 	.word	0x00005310


	//   ....[71]....
        /*0450*/ 	.word	0x00005370


	//   ....[72]....
        /*0454*/ 	.word	0x000053d0


	//   ....[73]....
        /*0458*/ 	.word	0x00005430


	//   ....[74]....
        /*045c*/ 	.word	0x000054c0


	//   ....[75]....
        /*0460*/ 	.word	0x00005550


	//   ....[76]....
        /*0464*/ 	.word	0x000055b0


	//   ....[77]....
        /*0468*/ 	.word	0x00005610


	//   ....[78]....
        /*046c*/ 	.word	0x00005670


	//   ....[79]....
        /*0470*/ 	.word	0x000056d0


	//   ....[80]....
        /*0474*/ 	.word	0x00005730


	//   ....[81]....
        /*0478*/ 	.word	0x00005790


	//   ....[82]....
        /*047c*/ 	.word	0x00005820


	//   ....[83]....
        /*0480*/ 	.word	0x000058b0


	//   ....[84]....
        /*0484*/ 	.word	0x00005910


	//   ....[85]....
        /*0488*/ 	.word	0x00005970


	//   ....[86]....
        /*048c*/ 	.word	0x000059d0


	//   ....[87]....
        /*0490*/ 	.word	0x00005a30


	//   ....[88]....
        /*0494*/ 	.word	0x00005a90


	//   ....[89]....
        /*0498*/ 	.word	0x00005af0


	//   ....[90]....
        /*049c*/ 	.word	0x00005b80


	//   ....[91]....
        /*04a0*/ 	.word	0x00005c30


	//   ....[92]....
        /*04a4*/ 	.word	0x00005cd0


	//   ....[93]....
        /*04a8*/ 	.word	0x00005d30


	//   ....[94]....
        /*04ac*/ 	.word	0x00005da0


	//   ....[95]....
        /*04b0*/ 	.word	0x00005e00


	//   ....[96]....
        /*04b4*/ 	.word	0x00005e70


	//   ....[97]....
        /*04b8*/ 	.word	0x00005ed0


	//   ....[98]....
        /*04bc*/ 	.word	0x00005fc0


	//   ....[99]....
        /*04c0*/ 	.word	0x00006010


	//   ....[100]....
        /*04c4*/ 	.word	0x00006080


	//   ....[101]....
        /*04c8*/ 	.word	0x000060f0


	//   ....[102]....
        /*04cc*/ 	.word	0x00006150


	//   ....[103]....
        /*04d0*/ 	.word	0x000061b0


	//   ....[104]....
        /*04d4*/ 	.word	0x00006210


	//   ....[105]....
        /*04d8*/ 	.word	0x00006280


	//   ....[106]....
        /*04dc*/ 	.word	0x00006450


	//   ....[107]....
        /*04e0*/ 	.word	0x000064a0


	//   ....[108]....
        /*04e4*/ 	.word	0x00006500


	//   ....[109]....
        /*04e8*/ 	.word	0x00006550


	//   ....[110]....
        /*04ec*/ 	.word	0x000065b0


	//   ....[111]....
        /*04f0*/ 	.word	0x00006600


	//   ....[112]....
        /*04f4*/ 	.word	0x00006670


	//   ....[113]....
        /*04f8*/ 	.word	0x000066c0


	//   ....[114]....
        /*04fc*/ 	.word	0x00006800


	//   ....[115]....
        /*0500*/ 	.word	0x00006850


	//   ....[116]....
        /*0504*/ 	.word	0x000068b0


	//   ....[117]....
        /*0508*/ 	.word	0x00006910


	//   ....[118]....
        /*050c*/ 	.word	0x00006970


	//   ....[119]....
        /*0510*/ 	.word	0x000069d0


	//   ....[120]....
        /*0514*/ 	.word	0x00006a40


	//   ....[121]....
        /*0518*/ 	.word	0x00006a90


	//----- nvinfo : EIATTR_EXIT_INSTR_OFFSETS
	.align		4
.L_1557:
        /*051c*/ 	.byte	0x04, 0x1c
        /*051e*/ 	.short	(.L_1559 - .L_1558)


	//   ....[0]....
.L_1558:
        /*0520*/ 	.word	0x00003080


	//   ....[1]....
        /*0524*/ 	.word	0x00005150


	//----- nvinfo : EIATTR_MAX_THREADS
	.align		4
.L_1559:
        /*0528*/ 	.byte	0x04, 0x05
        /*052a*/ 	.short	(.L_1561 - .L_1560)
.L_1560:
        /*052c*/ 	.word	0x000001e0
        /*0530*/ 	.word	0x00000001
        /*0534*/ 	.word	0x00000001


	//----- nvinfo : EIATTR_CRS_STACK_SIZE
	.align		4
.L_1561:
        /*0538*/ 	.byte	0x04, 0x1e
        /*053a*/ 	.short	(.L_1563 - .L_1562)
.L_1562:
        /*053c*/ 	.word	0x00000000


	//----- nvinfo : EIATTR_CBANK_PARAM_SIZE
	.align		4
.L_1563:
        /*0540*/ 	.byte	0x03, 0x19
        /*0542*/ 	.short	0x0060


	//----- nvinfo : EIATTR_PARAM_CBANK
	.align		4
        /*0544*/ 	.byte	0x04, 0x0a
        /*0546*/ 	.short	(.L_1565 - .L_1564)
	.align		4
.L_1564:
        /*0548*/ 	.word	index@(.nv.constant0._ZN13group_norm_v218gn_bwd_cuda_kernelI6__halfLi480ELi3ELi16ELi60ELi4096ELb1ELb1ELi32ELi960ELi960ELi4ELb1ELi2ELb1ELb0ELNS_15WgradSyncMethodE3ENS_16CompileConditionILi900EEEEEvPT_S6_S6_PKS5_S8_S8_S8_PKfflPfPj)
        /*054c*/ 	.short	0x0210
        /*054e*/ 	.short	0x0060


	//----- nvinfo : EIATTR_SW_WAR
	.align		4
.L_1565:
        /*0550*/ 	.byte	0x04, 0x36
        /*0552*/ 	.short	(.L_1567 - .L_1566)
.L_1566:
        /*0554*/ 	.word	0x00000008
.L_1567:


//--------------------- .nv.info._ZN13group_norm_v218gn_bwd_cuda_kernelI6__halfLi480ELi3ELi16ELi60ELi4096ELb1ELb1ELi64ELi960ELi960ELi4ELb1ELi5ELb1ELb0ELNS_15WgradSyncMethodE3ENS_16CompileConditionILi900EEEEEvPT_S6_S6_PKS5_S8_S8_S8_PKfflPfPj --------------------------
	.section	.nv.info._ZN13group_norm_v218gn_bwd_cuda_kernelI6__halfLi480ELi3ELi16ELi60ELi4096ELb1ELb1ELi64ELi960ELi960ELi4ELb1ELi5ELb1ELb0ELNS_15WgradSyncMethodE3ENS_16CompileConditionILi900EEEEEvPT_S6_S6_PKS5_S8_S8_S8_PKfflPfPj,"",@"SHT_CUDA_INFO"
	.sectionflags	@""
	.align	4


	//----- nvinfo : EIATTR_CUDA_API_VERSION
	.align		4
        /*0000*/ 	.byte	0x04, 0x37
        /*0002*/ 	.short	(.L_1569 - .L_1568)
.L_1568:
        /*0004*/ 	.word	0x00000082


	//----- nvinfo : EIATTR_KPARAM_INFO
	.align		4
.L_1569:
        /*0008*/ 	.byte	0x04, 0x17
        /*000a*/ 	.short	(.L_1571 - .L_1570)
.L_1570:
        /*000c*/ 	.word	0x00000000
        /*0010*/ 	.short	0x000b
        /*0012*/ 	.short	0x0058
        /*0014*/ 	.byte	0x00, 0xf0, 0x21, 0x00


	//----- nvinfo : EIATTR_KPARAM_INFO
	.align		4
.L_1571:
        /*0018*/ 	.byte	0x04, 0x17
        /*001a*/ 	.short	(.L_1573 - .L_1572)
.L_1572:
        /*001c*/ 	.word	0x00000000
        /*0020*/ 	.short	0x000a
        /*0022*/ 	.short	0x0050
        /*0024*/ 	.byte	0x00, 0xf0, 0x21, 0x00


	//----- nvinfo : EIATTR_KPARAM_INFO
	.align		4
.L_1573:
        /*0028*/ 	.byte	0x04, 0x17
        /*002a*/ 	.short	(.L_1575 - .L_1574)
.L_1574:
        /*002c*/ 	.word	0x00000000
        /*0030*/ 	.short	0x0009
        /*0032*/ 	.short	0x0048
        /*0034*/ 	.byte	0x00, 0xf0, 0x21, 0x00


	//----- nvinfo : EIATTR_KPARAM_INFO
	.align		4
.L_1575:
        /*0038*/ 	.byte	0x04, 0x17
        /*003a*/ 	.short	(.L_1577 - .L_1576)
.L_1576:
        /*003c*/ 	.word	0x00000000
        /*0040*/ 	.short	0x0008
        /*0042*/ 	.short	0x0040
        /*0044*/ 	.byte	0x00, 0xf0, 0x11, 0x00


	//----- nvinfo : EIATTR_KPARAM_INFO
	.align		4
.L_1577:
        /*0048*/ 	.byte	0x04, 0x17
        /*004a*/ 	.short	(.L_1579 - .L_1578)
.L_1578:
        /*004c*/ 	.word	0x00000000
        /*0050*/ 	.short	0x0007
        /*0052*/ 	.short	0x0038
        /*0054*/ 	.byte	0x00, 0xf0, 0x21, 0x00


	//----- nvinfo : EIATTR_KPARAM_INFO
	.align		4
.L_1579:
        /*0058*/ 	.byte	0x04, 0x17
        /*005a*/ 	.short	(.L_1581 - .L_1580)
.L_1580:
        /*005c*/ 	.word	0x00000000
        /*0060*/ 	.short	0x0006
        /*0062*/ 	.short	0x0030
        /*0064*/ 	.byte	0x00, 0xf0, 0x21, 0x00


	//----- nvinfo : EIATTR_KPARAM_INFO
	.align		4
.L_1581:
        /*0068*/ 	.byte	0x04, 0x17
        /*006a*/ 	.short	(.L_1583 - .L_1582)
.L_1582:
        /*006c*/ 	.word	0x00000000
        /*0070*/ 	.short	0x0005
        /*0072*/ 	.short	0x0028
        /*0074*/ 	.byte	0x00, 0xf0, 0x21, 0x00


	//----- nvinfo : EIATTR_KPARAM_INFO
	.align		4
.L_1583:
        /*0078*/ 	.byte	0x04, 0x17
        /*007a*/ 	.short	(.L_1585 - .L_1584)
.L_1584:
        /*007c*/ 	.word	0x00000000
        /*0080*/ 	.short	0x0004
        /*0082*/ 	.short	0x0020
        /*0084*/ 	.byte	0x00, 0xf0, 0x21, 0x00


	//----- nvinfo : EIATTR_KPARAM_INFO
	.align		4
.L_1585:
        /*0088*/ 	.byte	0x04, 0x17
        /*008a*/ 	.short	(.L_1587 - .L_1586)
.L_1586:
        /*008c*/ 	.word	0x00000000
        /*0090*/ 	.short	0x0003
        /*0092*/ 	.short	0x0018
        /*0094*/ 	.byte	0x00, 0xf0, 0x21, 0x00


	//----- nvinfo : EIATTR_KPARAM_INFO
	.align		4
.L_1587:
        /*0098*/ 	.byte	0x04, 0x17
        /*009a*/ 	.short	(.L_1589 - .L_1588)
.L_1588:
        /*009c*/ 	.word	0x00000000
        /*00a0*/ 	.short	0x0002
        /*00a2*/ 	.short	0x0010
        /*00a4*/ 	.byte	0x00, 0xf0, 0x21, 0x00


	//----- nvinfo : EIATTR_KPARAM_INFO
	.align		4
.L_1589:
        /*00a8*/ 	.byte	0x04, 0x17
        /*00aa*/ 	.short	(.L_1591 - .L_1590)
.L_1590:
        /*00ac*/ 	.word	0x00000000
        /*00b0*/ 	.short	0x0001
        /*00b2*/ 	.short	0x0008
        /*00b4*/ 	.byte	0x00, 0xf0, 0x21, 0x00


	//----- nvinfo : EIATTR_KPARAM_INFO
	.align		4
.L_1591:
        /*00b8*/ 	.byte	0x04, 0x17
        /*00ba*/ 	.short	(.L_1593 - .L_1592)
.L_1592:
        /*00bc*/ 	.word	0x00000000
        /*00c0*/ 	.short	0x0000
        /*00c2*/ 	.short	0x0000
        /*00c4*/ 	.byte	0x00, 0xf0, 0x21, 0x00


	//----- nvinfo : EIATTR_SPARSE_MMA_MASK
	.align		4
.L_1593:
        /*00c8*/ 	.byte	0x03, 0x50
        /*00ca*/ 	.short	0x0000


	//----- nvinfo : EIATTR_MAXREG_COUNT
	.align		4
        /*00cc*/ 	.byte	0x03, 0x1b
        /*00ce*/ 	.short	0x0028


	//----- nvinfo : EIATTR_NUM_BARRIERS
	.align		4
        /*00d0*/ 	.byte	0x02, 0x4c
        /*00d2*/ 	.byte	0x01
	.zero		1


	//----- nvinfo : EIATTR_ANNOTATIONS
	.align		4
        /*00d4*/ 	.byte	0x04, 0x55
        /*00d6*/ 	.short	(.L_1595 - .L_1594)


	//   ....[0]....
.L_1594:
        /* <DEDUP_REMOVED lines=8> */


	//----- nvinfo : EIATTR_MERCURY_ISA_VERSION
	.align		4
.L_1595:
        /*0140*/ 	.byte	0x03, 0x5f
        /*0142*/ 	.short	0x0101


	//----- nvinfo : EIATTR_COOP_GROUP_MASK_REGIDS
	.align		4
        /*0144*/ 	.byte	0x04, 0x29
        /*0146*/ 	.short	(.L_1597 - .L_1596)


	//   ....[0]....
.L_1596:
        /*0148*/ 	.word	0xffffffff


	//   ....[1]....
        /*014c*/ 	.word	0xffffffff


	//   ....[2]....
        /*0150*/ 	.word	0xffffffff


	//   ....[3]....
        /*0154*/ 	.word	0xffffffff


	//   ....[4]....
        /*0158*/ 	.word	0xffffffff


	//   ....[5]....
        /*015c*/ 	.word	0xffffffff


	//   ....[6]....
        /*0160*/ 	.word	0xffffffff


	//   ....[7]....
        /*0164*/ 	.word	0xffffffff


	//   ....[8]....
        /*0168*/ 	.word	0xffffffff


	//   ....[9]....
        /*016c*/ 	.word	0xffffffff


	//   ....[10]....
        /*0170*/ 	.word	0x05000010


	//   ....[11]....
        /*0174*/ 	.word	0x0500000f


	//   ....[12]....
        /*0178*/ 	.word	0x05000013


	//   ....[13]....
        /*017c*/ 	.word	0x0500000c


	//   ....[14]....
        /*0180*/ 	.word	0x05000017


	//   ....[15]....
        /*0184*/ 	.word	0x05000010


	//   ....[16]....
        /*0188*/ 	.word	0x05000011


	//   ....[17]....
        /*018c*/ 	.word	0x05000015


	//   ....[18]....
        /*0190*/ 	.word	0x05000012


	//   ....[19]....
        /*0194*/ 	.word	0x05000013


	//   ....[20]....
        /*0198*/ 	.word	0x05000019


	//   ....[21]....
        /*019c*/ 	.word	0x05000014


	//   ....[22]....
        /*01a0*/ 	.word	0x05000024


	//   ....[23]....
        /*01a4*/ 	.word	0x05000018


	//   ....[24]....
        /*01a8*/ 	.word	0x05000011


	//   ....[25]....
        /*01ac*/ 	.word	0x05000019


	//   ....[26]....
        /*01b0*/ 	.word	0x05000012


	//   ....[27]....
        /*01b4*/ 	.word	0x05000013


	//   ....[28]....
        /*01b8*/ 	.word	0x05000019


	//   ....[29]....
        /*01bc*/ 	.word	0x05000014


	//   ....[30]....
        /*01c0*/ 	.word	0x05000024


	//   ....[31]....
        /*01c4*/ 	.word	0x05000018


	//   ....[32]....
        /*01c8*/ 	.word	0x05000011


	//   ....[33]....
        /*01cc*/ 	.word	0x05000019


	//   ....[34]....
        /*01d0*/ 	.word	0x05000016


	//   ....[35]....
        /*01d4*/ 	.word	0x05000014


	//   ....[36]....
        /*01d8*/ 	.word	0x05000018


	//   ....[37]....
        /*01dc*/ 	.word	0x05000019


	//   ....[38]....
        /*01e0*/ 	.word	0x05000012


	//   ....[39]....
        /*01e4*/ 	.word	0x05000013


	//   ....[40]....
        /*01e8*/ 	.word	0x05000011


	//   ....[41]....
        /*01ec*/ 	.word	0x05000018


	//   ....[42]....
        /*01f0*/ 	.word	0x05000014


	//   ....[43]....
        /*01f4*/ 	.word	0x05000019


	//   ....[44]....
        /*01f8*/ 	.word	0x05000016


	//   ....[45]....
        /*01fc*/ 	.word	0x05000013


	//   ....[46]....
        /*0200*/ 	.word	0x0500000f


	//   ....[47]....
        /*0204*/ 	.word	0x05000011


	//   ....[48]....
        /*0208*/ 	.word	0x05000014


	//   ....[49]....
        /*020c*/ 	.word	0x05000016


	//   ....[50]....
        /*0210*/ 	.word	0x05000014


	//   ....[51]....
        /*0214*/ 	.word	0x05000019


	//   ....[52]....
        /*0218*/ 	.word	0x05000013


	//   ....[53]....
        /*021c*/ 	.word	0x05000017


	//   ....[54]....
        /*0220*/ 	.word	0x05000012


	//   ....[55]....
        /*0224*/ 	.word	0x05000019


	//   ....[56]....
        /*0228*/ 	.word	0x05000012


	//   ....[57]....
        /*022c*/ 	.word	0x05000013


	//   ....[58]....
        /*0230*/ 	.word	0x05000024


	//   ....[59]....
        /*0234*/ 	.word	0x05000014


	//   ....[60]....
        /*0238*/ 	.word	0x05000012


	//   ....[61]....
        /*023c*/ 	.word	0x05000013


	//   ....[62]....
        /*0240*/ 	.word	0x05000014


	//   ....[63]....
        /*0244*/ 	.word	0x05000013


	//   ....[64]....
        /*0248*/ 	.word	0x05000010


	//   ....[65]....
        /*024c*/ 	.word	0x05000015


	//   ....[66]....
        /*0250*/ 	.word	0x05000014


	//   ....[67]....
        /*0254*/ 	.word	0x05000014


	//   ....[68]....
        /*0258*/ 	.word	0x05000014


	//   ....[69]....
        /*025c*/ 	.word	0x05000014


	//   ....[70]....
        /*0260*/ 	.word	0x05000014


	//   ....[71]....
        /*0264*/ 	.word	0x05000014


	//   ....[72]....
        /*0268*/ 	.word	0x05000014


	//   ....[73]....
        /*026c*/ 	.word	0x05000014


	//   ....[74]....
        /*0270*/ 	.word	0x05000014


	//   ....[75]....
        /*0274*/ 	.word	0x05000014


	//   ....[76]....
        /*0278*/ 	.word	0x05000014


	//   ....[77]....
        /*027c*/ 	.word	0x05000014


	//   ....[78]....
        /*0280*/ 	.word	0x05000014


	//   ....[79]....
        /*0284*/ 	.word	0x05000014


	//   ....[80]....
        /*0288*/ 	.word	0x05000014


	//   ....[81]....
        /*028c*/ 	.word	0x05000014


	//   ....[82]....
        /*0290*/ 	.word	0x05000014


	//   ....[83]....
        /*0294*/ 	.word	0x05000014


	//   ....[84]....
        /*0298*/ 	.word	0x05000014


	//   ....[85]....
        /*029c*/ 	.word	0x05000014


	//   ....[86]....
        /*02a0*/ 	.word	0x05000014


	//   ....[87]....
        /*02a4*/ 	.word	0x05000014


	//   ....[88]....
        /*02a8*/ 	.word	0x05000014


	//   ....[89]....
        /*02ac*/ 	.word	0x05000014


	//   ....[90]....
        /*02b0*/ 	.word	0x05000014


	//   ....[91]....
        /*02b4*/ 	.word	0x05000014


	//   ....[92]....
        /*02b8*/ 	.word	0x05000014


	//   ....[93]....
        /*02bc*/ 	.word	0x05000014


	//   ....[94]....
        /*02c0*/ 	.word	0x05000014


	//   ....[95]....
        /*02c4*/ 	.word	0x05000014


	//   ....[96]....
        /*02c8*/ 	.word	0x05000014


	//   ....[97]....
        /*02cc*/ 	.word	0x05000014


	//   ....[98]....
        /*02d0*/ 	.word	0x05000014


	//   ....[99]....
        /*02d4*/ 	.word	0x05000014


	//   ....[100]....
        /*02d8*/ 	.word	0x05000014


	//   ....[101]....
        /*02dc*/ 	.word	0x05000014


	//   ....[102]....
        /*02e0*/ 	.word	0x05000014


	//   ....[103]....
        /*02e4*/ 	.word	0x05000014


	//   ....[104]....
        /*02e8*/ 	.word	0x05000014


	//   ....[105]....
        /*02ec*/ 	.word	0x05000014


	//   ....[106]....
        /*02f0*/ 	.word	0x05000014


	//   ....[107]....
        /*02f4*/ 	.word	0x05000014


	//   ....[108]....
        /*02f8*/ 	.word	0x05000014


	//   ....[109]....
        /*02fc*/ 	.word	0x05000014


	//   ....[110]....
        /*0300*/ 	.word	0x05000014


	//   ....[111]....
        /*0304*/ 	.word	0x05000014


	//   ....[112]....
        /*0308*/ 	.word	0x05000014


	//   ....[113]....
        /*030c*/ 	.word	0x05000014


	//   ....[114]....
        /*0310*/ 	.word	0x05000014


	//   ....[115]....
        /*0314*/ 	.word	0x05000014


	//   ....[116]....
        /*0318*/ 	.word	0x05000014


	//   ....[117]....
        /*031c*/ 	.word	0x05000014


	//   ....[118]....
        /*0320*/ 	.word	0x05000014


	//   ....[119]....
        /*0324*/ 	.word	0x05000014


	//   ....[120]....
        /*0328*/ 	.word	0x05000014


	//   ....[121]....
        /*032c*/ 	.word	0x05000014


	//----- nvinfo : EIATTR_COOP_GROUP_INSTR_OFFSETS
	.align		4
.L_1597:
        /*0330*/ 	.byte	0x04, 0x28
        /*0332*/ 	.short	(.L_1599 - .L_1598)


	//   ....[0]....
.L_1598:
        /*0334*/ 	.word	0x00001a60


	//   ....[1]....
        /*0338*/ 	.word	0x00001a90


	//   ....[2]....
        /*033c*/ 	.word	0x00002110


	//   ....[3]....
        /*0340*/ 	.word	0x00002140


	//   ....[4]....
        /*0344*/ 	.word	0x00002170


	//   ....[5]....
        /*0348*/ 	.word	0x00002180


	//   ....[6]....
        /*034c*/ 	.word	0x000021b0


	//   ....[7]....
        /*0350*/ 	.word	0x000021c0


	//   ....[8]....
        /*0354*/ 	.word	0x000021f0


	//   ....[9]....
        /*0358*/ 	.word	0x00002200


	//   ....[10]....
        /*035c*/ 	.word	0x00003fa0


	//   ....[11]....
        /*0360*/ 	.word	0x00003fd0


	//   ....[12]....
        /*0364*/ 	.word	0x00004010


	//   ....[13]....
        /*0368*/ 	.word	0x00004020


	//   ....[14]....
        /*036c*/ 	.word	0x00004050


	//   ....[15]....
        /*0370*/ 	.word	0x00004060


	//   ....[16]....
        /*0374*/ 	.word	0x00004090


	//   ....[17]....
        /*0378*/ 	.word	0x000040a0


	//   ....[18]....
        /*037c*/ 	.word	0x00004250


	//   ....[19]....
        /*0380*/ 	.word	0x00004280


	//   ....[20]....
        /*0384*/ 	.word	0x000042c0


	//   ....[21]....
        /*0388*/ 	.word	0x000042d0


	//   ....[22]....
        /*038c*/ 	.word	0x00004300


	//   ....[23]....
        /*0390*/ 	.word	0x00004310


	//   ....[24]....
        /*0394*/ 	.word	0x00004340


	//   ....[25]....
        /*0398*/ 	.word	0x00004350


	//   ....[26]....
        /*039c*/ 	.word	0x000044b0


	//   ....[27]....
        /*03a0*/ 	.word	0x000044e0


	//   ....[28]....
        /*03a4*/ 	.word	0x00004520


	//   ....[29]....
        /*03a8*/ 	.word	0x00004530


	//   ....[30]....
        /*03ac*/ 	.word	0x00004560


	//   ....[31]....
        /*03b0*/ 	.word	0x00004570


	//   ....[32]....
        /*03b4*/ 	.word	0x000045a0


	//   ....[33]....
        /*03b8*/ 	.word	0x000045b0


	//   ....[34]....
        /*03bc*/ 	.word	0x000047f0


	//   ....[35]....
        /*03c0*/ 	.word	0x00004810


	//   ....[36]....
        /*03c4*/ 	.word	0x00004870


	//   ....[37]....
        /*03c8*/ 	.word	0x00004890


	//   ....[38]....
        /*03cc*/ 	.word	0x000048a0


	//   ....[39]....
        /*03d0*/ 	.word	0x000048c0


	//   ....[40]....
        /*03d4*/ 	.word	0x000048e0


	//   ....[41]....
        /*03d8*/ 	.word	0x00004900


	//   ....[42]....
        /*03dc*/ 	.word	0x00004910


	//   ....[43]....
        /*03e0*/ 	.word	0x00004950


	//   ....[44]....
        /*03e4*/ 	.word	0x00004970


	//   ....[45]....
        /*03e8*/ 	.word	0x000049a0


	//   ....[46]....
        /*03ec*/ 	.word	0x000049b0


	//   ....[47]....
        /*03f0*/ 	.word	0x00004a10


	//   ....[48]....
        /*03f4*/ 	.word	0x00004a30


	//   ....[49]....
        /*03f8*/ 	.word	0x00004a60


	//   ....[50]....
        /*03fc*/ 	.word	0x00004c00


	//   ....[51]....
        /*0400*/ 	.word	0x00004ca0


	//   ....[52]....
        /*0404*/ 	.word	0x00004ce0


	//   ....[53]....
        /*0408*/ 	.word	0x00004cf0


	//   ....[54]....
        /*040c*/ 	.word	0x00004d20


	//   ....[55]....
        /*0410*/ 	.word	0x00004d40


	//   ....[56]....
        /*0414*/ 	.word	0x00004d80


	//   ....[57]....
        /*0418*/ 	.word	0x00004d90


	//   ....[58]....
        /*041c*/ 	.word	0x00004df0


	//   ....[59]....
        /*0420*/ 	.word	0x00004e20


	//   ....[60]....
        /*0424*/ 	.word	0x00004e40


	//   ....[61]....
        /*0428*/ 	.word	0x00004e60


	//   ....[62]....
        /*042c*/ 	.word	0x00004ea0


	//   ....[63]....
        /*0430*/ 	.word	0x00004eb0


	//   ....[64]....
        /*0434*/ 	.word	0x00004f10


	//   ....[65]....
        /*0438*/ 	.word	0x00004f40


	//   ....[66]....
        /*043c*/ 	.word	0x00005060


	//   ....[67]....
        /*0440*/ 	.word	0x000050b0


	//   ....[68]....
        /*0444*/ 	.word	0x00005110


	//   ....[69]....
        /*0448*/ 	.word	0x00005170


	//   ....[70]....
        /*044c*/ 	.word	0x000051d0


	//   ....[71]....
        /*0450*/ 	.word	0x00005230


	//   ....[72]....
        /*0454*/ 	.word	0x00005290


	//   ....[73]....
        /*0458*/ 	.word	0x000052f0


	//   ....[74]....
        /*045c*/ 	.word	0x00005380


	//   ....[75]....
        /*0460*/ 	.word	0x00005410


	//   ....[76]....
        /*0464*/ 	.word	0x00005470


	//   ....[77]....
        /*0468*/ 	.word	0x000054d0


	//   ....[78]....
        /*046c*/ 	.word	0x00005530


	//   ....[79]....
        /*0470*/ 	.word	0x00005590


	//   ....[80]....
        /*0474*/ 	.word	0x000055f0


	//   ....[81]....
        /*0478*/ 	.word	0x00005650


	//   ....[82]....
        /*047c*/ 	.word	0x000056e0


	//   ....[83]....
        /*0480*/ 	.word	0x00005770


	//   ....[84]....
        /*0484*/ 	.word	0x000057d0


	//   ....[85]....
        /*0488*/ 	.word	0x00005830


	//   ....[86]....
        /*048c*/ 	.word	0x00005890


	//   ....[87]....
        /*0490*/ 	.word	0x000058f0


	//   ....[88]....
        /*0494*/ 	.word	0x00005950


	//   ....[89]....
        /*0498*/ 	.word	0x000059b0


	//   ....[90]....
        /*049c*/ 	.word	0x00005a40


	//   ....[91]....
        /*04a0*/ 	.word	0x00005af0


	//   ....[92]....
        /*04a4*/ 	.word	0x00005b90


	//   ....[93]....
        /*04a8*/ 	.word	0x00005bf0


	//   ....[94]....
        /*04ac*/ 	.word	0x00005c60


	//   ....[95]....
        /*04b0*/ 	.word	0x00005cc0


	//   ....[96]....
        /*04b4*/ 	.word	0x00005d30


	//   ....[97]....
        /*04b8*/ 	.word	0x00005d90


	//   ....[98]....
        /*04bc*/ 	.word	0x00005e80


	//   ....[99]....
        /*04c0*/ 	.word	0x00005ed0


	//   ....[100]....
        /*04c4*/ 	.word	0x00005f40


	//   ....[101]....
        /*04c8*/ 	.word	0x00005fb0


	//   ....[102]....
        /*04cc*/ 	.word	0x00006010


	//   ....[103]....
        /*04d0*/ 	.word	0x00006070


	//   ....[104]....
        /*04d4*/ 	.word	0x000060d0


	//   ....[105]....
        /*04d8*/ 	.word	0x00006140


	//   ....[106]....
        /*04dc*/ 	.word	0x00006310


	//   ....[107]....
        /*04e0*/ 	.word	0x00006360


	//   ....[108]....
        /*04e4*/ 	.word	0x000063c0


	//   ....[109]....
        /*04e8*/ 	.word	0x00006410


	//   ....[110]....
        /*04ec*/ 	.word	0x00006470


	//   ....[111]....
        /*04f0*/ 	.word	0x000064c0


	//   ....[112]....
        /*04f4*/ 	.word	0x00006530


	//   ....[113]....
        /*04f8*/ 	.word	0x00006580


	//   ....[114]....
        /*04fc*/ 	.word	0x000066c0


	//   ....[115]....
        /*0500*/ 	.word	0x00006710


	//   ....[116]....
        /*0504*/ 	.word	0x00006770


	//   ....[117]....
        /*0508*/ 	.word	0x000067d0


	//   ....[118]....
        /*050c*/ 	.word	0x00006830


	//   ....[119]....
        /*0510*/ 	.word	0x00006890


	//   ....[120]....
        /*0514*/ 	.word	0x00006900


	//   ....[121]....
        /*0518*/ 	.word	0x00006950


	//----- nvinfo : EIATTR_EXIT_INSTR_OFFSETS
	.align		4
.L_1599:
        /*051c*/ 	.byte	0x04, 0x1c
        /*051e*/ 	.short	(.L_1601 - .L_1600)


	//   ....[0]....
.L_1600:
        /*0520*/ 	.word	0x00002f40


	//   ....[1]....
        /*0524*/ 	.word	0x00005010


	//----- nvinfo : EIATTR_MAX_THREADS
	.align		4
.L_1601:
        /*0528*/ 	.byte	0x04, 0x05
        /*052a*/ 	.short	(.L_1603 - .L_1602)
.L_1602:
        /*052c*/ 	.word	0x000001e0
        /*0530*/ 	.word	0x00000001
        /*0534*/ 	.word	0x00000001


	//----- nvinfo : EIATTR_CRS_STACK_SIZE
	.align		4
.L_1603:
        /*0538*/ 	.byte	0x04, 0x1e
        /*053a*/ 	.short	(.L_1605 - .L_1604)
.L_1604:
        /*053c*/ 	.word	0x00000000


	//----- nvinfo : EIATTR_CBANK_PARAM_SIZE
	.align		4
.L_1605:
        /*0540*/ 	.byte	0x03, 0x19
        /*0542*/ 	.short	0x0060


	//----- nvinfo : EIATTR_PARAM_CBANK
	.align		4
        /*0544*/ 	.byte	0x04, 0x0a
        /*0546*/ 	.short	(.L_1607 - .L_1606)
	.align		4
.L_1606:
        /*0548*/ 	.word	index@(.nv.constant0._ZN13group_norm_v218gn_bwd_cuda_kernelI6__halfLi480ELi3ELi16ELi60ELi4096ELb1ELb1ELi64ELi960ELi960ELi4ELb1ELi5ELb1ELb0ELNS_15WgradSyncMethodE3ENS_16CompileConditionILi900EEEEEvPT_S6_S6_PKS5_S8_S8_S8_PKfflPfPj)
        /*054c*/ 	.short	0x0210
        /*054e*/ 	.short	0x0060


	//----- nvinfo : EIATTR_SW_WAR
	.align		4
.L_1607:
        /*0550*/ 	.byte	0x04, 0x36
        /*0552*/ 	.short	(.L_1609 - .L_1608)
.L_1608:
        /*0554*/ 	.word	0x00000008
.L_1609:


//--------------------- .nv.info._ZN13group_norm_v218gn_bwd_cuda_kernelI6__halfLi480ELi3ELi16ELi60ELi4096ELb1ELb1ELi128ELi960ELi960ELi4ELb1ELi10ELb1ELb0ELNS_15WgradSyncMethodE3ENS_16CompileConditionILi900EEEEEvPT_S6_S6_PKS5_S8_S8_S8_PKfflPfPj --------------------------
	.section	.nv.info._ZN13group_norm_v218gn_bwd_cuda_kernelI6__halfLi480ELi3ELi16ELi60ELi4096ELb1ELb1ELi128ELi960ELi960ELi4ELb1ELi10ELb1ELb0ELNS_15WgradSyncMethodE3ENS_16CompileConditionILi900EEEEEvPT_S6_S6_PKS5_S8_S8_S8_PKfflPfPj,"",@"SHT_CUDA_INFO"
	.sectionflags	@""
	.align	4


	//----- nvinfo : EIATTR_CUDA_API_VERSION
	.align		4
        /*0000*/ 	.byte	0x04, 0x37
        /*0002*/ 	.short	(.L_1611 - .L_1610)
.L_1610:
        /*0004*/ 	.word	0x00000082


	//----- nvinfo : EIATTR_KPARAM_INFO
	.align		4
.L_1611:
        /*0008*/ 	.byte	0x04, 0x17
        /*000a*/ 	.short	(.L_1613 - .L_1612)
.L_1612:
        /*000c*/ 	.word	0x00000000
        /*0010*/ 	.short	0x000b
        /*0012*/ 	.short	0x0058
        /*0014*/ 	.byte	0x00, 0xf0, 0x21, 0x00


	//----- nvinfo : EIATTR_KPARAM_INFO
	.align		4
.L_1613:
        /*0018*/ 	.byte	0x04, 0x17
        /*001a*/ 	.short	(.L_1615 - .L_1614)
.L_1614:
        /*001c*/ 	.word	0x00000000
        /*0020*/ 	.short	0x000a
        /*0022*/ 	.short	0x0050
        /*0024*/ 	.byte	0x00, 0xf0, 0x21, 0x00


	//----- nvinfo : EIATTR_KPARAM_INFO
	.align		4
.L_1615:
        /*0028*/ 	.byte	0x04, 0x17
        /*002a*/ 	.short	(.L_1617 - .L_1616)
.L_1616:
        /*002c*/ 	.word	0x00000000
        /*0030*/ 	.short	0x0009
        /*0032*/ 	.short	0x0048
        /*0034*/ 	.byte	0x00, 0xf0, 0x21, 0x00


	//----- nvinfo : EIATTR_KPARAM_INFO
	.align		4
.L_1617:
        /*0038*/ 	.byte	0x04, 0x17
        /*003a*/ 	.short	(.L_1619 - .L_1618)
.L_1618:
        /*003c*/ 	.word	0x00000000
        /*0040*/ 	.short	0x0008
        /*0042*/ 	.short	0x0040
        /*0044*/ 	.byte	0x00, 0xf0, 0x11, 0x00


	//----- nvinfo : EIATTR_KPARAM_INFO
	.align		4
.L_1619:
        /*0048*/ 	.byte	0x04, 0x17
        /*004a*/ 	.short	(.L_1621 - .L_1620)
.L_1620:
        /*004c*/ 	.word	0x00000000
        /*0050*/ 	.short	0x0007
        /*0052*/ 	.short	0x0038
        /*0054*/ 	.byte	0x00, 0xf0, 0x21, 0x00


	//----- nvinfo : EIATTR_KPARAM_INFO
	.align		4
.L_1621:
        /*0058*/ 	.byte	0x04, 0x17
        /*005a*/ 	.short	(.L_1623 - .L_1622)
.L_1622:
        /*005c*/ 	.word	0x00000000
        /*0060*/ 	.short	0x0006
        /*0062*/ 	.short	0x0030
        /*0064*/ 	.byte	0x00, 0xf0, 0x21, 0x00


	//----- nvinfo : EIATTR_KPARAM_INFO
	.align		4
.L_1623:
        /*0068*/ 	.byte	0x04, 0x17
        /*006a*/ 	.short	(.L_1625 - .L_1624)
.L_1624:
        /*006c*/ 	.word	0x00000000
        /*0070*/ 	.short	0x0005
        /*0072*/ 	.short	0x0028
        /*0074*/ 	.byte	0x00, 0xf0, 0x21, 0x00


	//----- nvinfo : EIATTR_KPARAM_INFO
	.align		4
.L_1625:
        /*0078*/ 	.byte	0x04, 0x17
        /*007a*/ 	.short	(.L_1627 - .L_1626)
.L_1626:
        /*007c*/ 	.word	0x00000000
        /*0080*/ 	.short	0x0004
        /*0082*/ 	.short	0x0020
        /*0084*/ 	.byte	0x00, 0xf0, 0x21, 0x00


	//----- nvinfo : EIATTR_KPARAM_INFO
	.align		4
.L_1627:
        /*0088*/ 	.byte	0x04, 0x17
        /*008a*/ 	.short	(.L_1629 - .L_1628)
.L_1628:
        /*008c*/ 	.word	0x00000000
        /*0090*/ 	.short	0x0003
        /*0092*/ 	.short	0x0018
        /*0094*/ 	.byte	0x00, 0xf0, 0x21, 0x00


	//----- nvinfo : EIATTR_KPARAM_INFO
	.align		4
.L_1629:
        /*0098*/ 	.byte	0x04, 0x17
        /*009a*/ 	.short	(.L_1631 - .L_1630)
.L_1630:
        /*009c*/ 	.word	0x00000000
        /*00a0*/ 	.short	0x0002
        /*00a2*/ 	.short	0x0010
        /*00a4*/ 	.byte	0x00, 0xf0, 0x21, 0x00


	//----- nvinfo : EIATTR_KPARAM_INFO
	.align		4
.L_1631:
        /*00a8*/ 	.byte	0x04, 0x17
        /*00aa*/ 	.short	(.L_1633 - .L_1632)
.L_1632:
        /*00ac*/ 	.word	0x00000000
        /*00b0*/ 	.short	0x0001
        /*00b2*/ 	.short	0x0008
        /*00b4*/ 	.byte	0x00, 0xf0, 0x21, 0x00


	//----- nvinfo : EIATTR_KPARAM_INFO
	.align		4
.L_1633:
        /*00b8*/ 	.byte	0x04, 0x17
        /*00ba*/ 	.short	(.L_1635 - .L_1634)
.L_1634:
        /*00bc*/ 	.word	0x00000000
        /*00c0*/ 	.short	0x0000
        /*00c2*/ 	.short	0x0000
        /*00c4*/ 	.byte	0x00, 0xf0, 0x21, 0x00


	//----- nvinfo : EIATTR_SPARSE_MMA_MASK
	.align		4
.L_1635:
        /*00c8*/ 	.byte	0x03, 0x50
        /*00ca*/ 	.short	0x0000


	//----- nvinfo : EIATTR_MAXREG_COUNT
	.align		4
        /*00cc*/ 	.byte	0x03, 0x1b
        /*00ce*/ 	.short	0x0028


	//----- nvinfo : EIATTR_NUM_BARRIERS
	.align		4
        /*00d0*/ 	.byte	0x02, 0x4c
        /*00d2*/ 	.byte	0x01
	.zero		1


	//----- nvinfo : EIATTR_ANNOTATIONS
	.align		4
        /*00d4*/ 	.byte	0x04, 0x55
        /*00d6*/ 	.short	(.L_1637 - .L_1636)


	//   ....[0]....
.L_1636:
        /* <DEDUP_REMOVED lines=8> */


	//----- nvinfo : EIATTR_MERCURY_ISA_VERSION
	.align		4
.L_1637:
        /*0140*/ 	.byte	0x03, 0x5f
        /*0142*/ 	.short	0x0101


	//----- nvinfo : EIATTR_COOP_GROUP_MASK_REGIDS
	.align		4
        /*0144*/ 	.byte	0x04, 0x29
        /*0146*/ 	.short	(.L_1639 - .L_1638)


	//   ....[0]....
.L_1638:
        /*0148*/ 	.word	0xffffffff


	//   ....[1]....
        /*014c*/ 	.word	0xffffffff


	//   ....[2]....
        /*0150*/ 	.word	0xffffffff


	//   ....[3]....
        /*0154*/ 	.word	0xffffffff


	//   ....[4]....
        /*0158*/ 	.word	0xffffffff


	//   ....[5]....
        /*015c*/ 	.word	0xffffffff


	//   ....[6]....
        /*0160*/ 	.word	0xffffffff


	//   ....[7]....
        /*0164*/ 	.word	0xffffffff


	//   ....[8]....
        /*0168*/ 	.word	0xffffffff


	//   ....[9]....
        /*016c*/ 	.word	0xffffffff


	//   ....[10]....
        /*0170*/ 	.word	0x05000010


	//   ....[11]....
        /*0174*/ 	.word	0x0500000f


	//   ....[12]....
        /*0178*/ 	.word	0x05000013


	//   ....[13]....
        /*017c*/ 	.word	0x0500000c


	//   ....[14]....
        /*0180*/ 	.word	0x05000017


	//   ....[15]....
        /*0184*/ 	.word	0x05000010


	//   ....[16]....
        /*0188*/ 	.word	0x05000011


	//   ....[17]....
        /*018c*/ 	.word	0x05000015


	//   ....[18]....
        /*0190*/ 	.word	0x05000012


	//   ....[19]....
        /*0194*/ 	.word	0x05000013


	//   ....[20]....
        /*0198*/ 	.word	0x05000019


	//   ....[21]....
        /*019c*/ 	.word	0x05000014


	//   ....[22]....
        /*01a0*/ 	.word	0x05000024


	//   ....[23]....
        /*01a4*/ 	.word	0x05000018


	//   ....[24]....
        /*01a8*/ 	.word	0x05000011


	//   ....[25]....
        /*01ac*/ 	.word	0x05000019


	//   ....[26]....
        /*01b0*/ 	.word	0x05000012


	//   ....[27]....
        /*01b4*/ 	.word	0x05000013


	//   ....[28]....
        /*01b8*/ 	.word	0x05000019


	//   ....[29]....
        /*01bc*/ 	.word	0x05000014


	//   ....[30]....
        /*01c0*/ 	.word	0x05000024


	//   ....[31]....
        /*01c4*/ 	.word	0x05000018


	//   ....[32]....
        /*01c8*/ 	.word	0x05000011


	//   ....[33]....
        /*01cc*/ 	.word	0x05000019


	//   ....[34]....
        /*01d0*/ 	.word	0x05000016


	//   ....[35]....
        /*01d4*/ 	.word	0x05000014


	//   ....[36]....
        /*01d8*/ 	.word	0x05000018


	//   ....[37]....
        /*01dc*/ 	.word	0x05000019


	//   ....[38]....
        /*01e0*/ 	.word	0x05000012


	//   ....[39]....
        /*01e4*/ 	.word	0x05000013


	//   ....[40]....
        /*01e8*/ 	.word	0x05000011


	//   ....[41]....
        /*01ec*/ 	.word	0x05000018


	//   ....[42]....
        /*01f0*/ 	.word	0x05000014


	//   ....[43]....
        /*01f4*/ 	.word	0x05000019


	//   ....[44]....
        /*01f8*/ 	.word	0x05000016


	//   ....[45]....
        /*01fc*/ 	.word	0x05000013


	//   ....[46]....
        /*0200*/ 	.word	0x0500000f


	//   ....[47]....
        /*0204*/ 	.word	0x05000011


	//   ....[48]....
        /*0208*/ 	.word	0x05000014


	//   ....[49]....
        /*020c*/ 	.word	0x05000016


	//   ....[50]....
        /*0210*/ 	.word	0x05000014


	//   ....[51]....
        /*0214*/ 	.word	0x05000019


	//   ....[52]....
        /*0218*/ 	.word	0x05000013


	//   ....[53]....
        /*021c*/ 	.word	0x05000017


	//   ....[54]....
        /*0220*/ 	.word	0x05000012


	//   ....[55]....
        /*0224*/ 	.word	0x05000019


	//   ....[56]....
        /*0228*/ 	.word	0x05000012


	//   ....[57]....
        /*022c*/ 	.word	0x05000013


	//   ....[58]....
        /*0230*/ 	.word	0x05000024


	//   ....[59]....
        /*0234*/ 	.word	0x05000014


	//   ....[60]....
        /*0238*/ 	.word	0x05000012


	//   ....[61]....
        /*023c*/ 	.word	0x05000013


	//   ....[62]....
        /*0240*/ 	.word	0x05000014


	//   ....[63]....
        /*0244*/ 	.word	0x05000013


	//   ....[64]....
        /*0248*/ 	.word	0x05000010


	//   ....[65]....
        /*024c*/ 	.word	0x05000015


	//   ....[66]....
        /*0250*/ 	.word	0x05000014


	//   ....[67]....
        /*0254*/ 	.word	0x05000014


	//   ....[68]....
        /*0258*/ 	.word	0x05000014


	//   ....[69]....
        /*025c*/ 	.word	0x05000014


	//   ....[70]....
        /*0260*/ 	.word	0x05000014


	//   ....[71]....
        /*0264*/ 	.word	0x05000014


	//   ....[72]....
        /*0268*/ 	.word	0x05000014


	//   ....[73]....
        /*026c*/ 	.word	0x05000014


	//   ....[74]....
        /*0270*/ 	.word	0x05000014


	//   ....[75]....
        /*0274*/ 	.word	0x05000014


	//   ....[76]....
        /*0278*/ 	.word	0x05000014


	//   ....[77]....
        /*027c*/ 	.word	0x05000014


	//   ....[78]....
        /*0280*/ 	.word	0x05000014


	//   ....[79]....
        /*0284*/ 	.word	0x05000014


	//   ....[80]....
        /*0288*/ 	.word	0x05000014


	//   ....[81]....
        /*028c*/ 	.word	0x05000014


	//   ....[82]....
        /*0290*/ 	.word	0x05000014


	//   ....[83]....
        /*0294*/ 	.word	0x05000014


	//   ....[84]....
        /*0298*/ 	.word	0x05000014


	//   ....[85]....
        /*029c*/ 	.word	0x05000014


	//   ....[86]....
        /*02a0*/ 	.word	0x05000014


	//   ....[87]....
        /*02a4*/ 	.word	0x05000014


	//   ....[88]....
        /*02a8*/ 	.word	0x05000014


	//   ....[89]....
        /*02ac*/ 	.word	0x05000014


	//   ....[90]....
        /*02b0*/ 	.word	0x05000014


	//   ....[91]....
        /*02b4*/ 	.word	0x05000014


	//   ....[92]....
        /*02b8*/ 	.word	0x05000014


	//   ....[93]....
        /*02bc*/ 	.word	0x05000014


	//   ....[94]....
        /*02c0*/ 	.word	0x05000014


	//   ....[95]....
        /*02c4*/ 	.word	0x05000014


	//   ....[96]....
        /*02c8*/ 	.word	0x05000014


	//   ....[97]....
        /*02cc*/ 	.word	0x05000014


	//   ....[98]....
        /*02d0*/ 	.word	0x05000014


	//   ....[99]....
        /*02d4*/ 	.word	0x05000014


	//   ....[100]....
        /*02d8*/ 	.word	0x05000014


	//   ....[101]....
        /*02dc*/ 	.word	0x05000014


	//   ....[102]....
        /*02e0*/ 	.word	0x05000014


	//   ....[103]....
        /*02e4*/ 	.word	0x05000014


	//   ....[104]....
        /*02e8*/ 	.word	0x05000014


	//   ....[105]....
        /*02ec*/ 	.word	0x05000014


	//   ....[106]....
        /*02f0*/ 	.word	0x05000014


	//   ....[107]....
        /*02f4*/ 	.word	0x05000014


	//   ....[108]....
        /*02f8*/ 	.word	0x05000014


	//   ....[109]....
        /*02fc*/ 	.word	0x05000014


	//   ....[110]....
        /*0300*/ 	.word	0x05000014


	//   ....[111]....
        /*0304*/ 	.word	0x05000014


	//   ....[112]....
        /*0308*/ 	.word	0x05000014


	//   ....[113]....
        /*030c*/ 	.word	0x05000014


	//   ....[114]....
        /*0310*/ 	.word	0x05000014


	//   ....[115]....
        /*0314*/ 	.word	0x05000014


	//   ....[116]....
        /*0318*/ 	.word	0x05000014


	//   ....[117]....
        /*031c*/ 	.word	0x05000014


	//   ....[118]....
        /*0320*/ 	.word	0x05000014


	//   ....[119]....
        /*0324*/ 	.word	0x05000014


	//   ....[120]....
        /*0328*/ 	.word	0x05000014


	//   ....[121]....
        /*032c*/ 	.word	0x05000014


	//----- nvinfo : EIATTR_COOP_GROUP_INSTR_OFFSETS
	.align		4
.L_1639:
        /*0330*/ 	.byte	0x04, 0x28
        /*0332*/ 	.short	(.L_1641 - .L_1640)


	//   ....[0]....
.L_1640:
        /*0334*/ 	.word	0x00001a60


	//   ....[1]....
        /*0338*/ 	.word	0x00001a90


	//   ....[2]....
        /*033c*/ 	.word	0x000020b0


	//   ....[3]....
        /*0340*/ 	.word	0x000020c0


	//   ....[4]....
        /*0344*/ 	.word	0x000020f0


	//   ....[5]....
        /*0348*/ 	.word	0x00002100


	//   ....[6]....
        /*034c*/ 	.word	0x00002130


	//   ....[7]....
        /*0350*/ 	.word	0x00002140


	//   ....[8]....
        /*0354*/ 	.word	0x00002170


	//   ....[9]....
        /*0358*/ 	.word	0x00002180


	//   ....[10]....
        /*035c*/ 	.word	0x00003e60


	//   ....[11]....
        /*0360*/ 	.word	0x00003e90


	//   ....[12]....
        /*0364*/ 	.word	0x00003ed0


	//   ....[13]....
        /*0368*/ 	.word	0x00003ee0


	//   ....[14]....
        /*036c*/ 	.word	0x00003f10


	//   ....[15]....
        /*0370*/ 	.word	0x00003f20


	//   ....[16]....
        /*0374*/ 	.word	0x00003f50


	//   ....[17]....
        /*0378*/ 	.word	0x00003f60


	//   ....[18]....
        /*037c*/ 	.word	0x00004110


	//   ....[19]....
        /*0380*/ 	.word	0x00004140


	//   ....[20]....
        /*0384*/ 	.word	0x00004180


	//   ....[21]....
        /*0388*/ 	.word	0x00004190


	//   ....[22]....
        /*038c*/ 	.word	0x000041c0


	//   ....[23]....
        /*0390*/ 	.word	0x000041d0


	//   ....[24]....
        /*0394*/ 	.word	0x00004200


	//   ....[25]....
        /*0398*/ 	.word	0x00004210


	//   ....[26]....
        /*039c*/ 	.word	0x00004370


	//   ....[27]....
        /*03a0*/ 	.word	0x000043a0


	//   ....[28]....
        /*03a4*/ 	.word	0x000043e0


	//   ....[29]....
        /*03a8*/ 	.word	0x000043f0


	//   ....[30]....
        /*03ac*/ 	.word	0x00004420


	//   ....[31]....
        /*03b0*/ 	.word	0x00004430


	//   ....[32]....
        /*03b4*/ 	.word	0x00004460


	//   ....[33]....
        /*03b8*/ 	.word	0x00004470


	//   ....[34]....
        /*03bc*/ 	.word	0x000046b0


	//   ....[35]....
        /*03c0*/ 	.word	0x000046d0


	//   ....[36]....
        /*03c4*/ 	.word	0x00004730


	//   ....[37]....
        /*03c8*/ 	.word	0x00004750


	//   ....[38]....
        /*03cc*/ 	.word	0x00004760


	//   ....[39]....
        /*03d0*/ 	.word	0x00004780


	//   ....[40]....
        /*03d4*/ 	.word	0x000047a0


	//   ....[41]....
        /*03d8*/ 	.word	0x000047c0


	//   ....[42]....
        /*03dc*/ 	.word	0x000047d0


	//   ....[43]....
        /*03e0*/ 	.word	0x00004810


	//   ....[44]....
        /*03e4*/ 	.word	0x00004830


	//   ....[45]....
        /*03e8*/ 	.word	0x00004860


	//   ....[46]....
        /*03ec*/ 	.word	0x00004870


	//   ....[47]....
        /*03f0*/ 	.word	0x000048d0


	//   ....[48]....
        /*03f4*/ 	.word	0x000048f0


	//   ....[49]....
        /*03f8*/ 	.word	0x00004920


	//   ....[50]....
        /*03fc*/ 	.word	0x00004ac0


	//   ....[51]....
        /*0400*/ 	.word	0x00004b60


	//   ....[52]....
        /*0404*/ 	.word	0x00004ba0


	//   ....[53]....
        /*0408*/ 	.word	0x00004bb0


	//   ....[54]....
        /*040c*/ 	.word	0x00004be0


	//   ....[55]....
        /*0410*/ 	.word	0x00004c00


	//   ....[56]....
        /*0414*/ 	.word	0x00004c40


	//   ....[57]....
        /*0418*/ 	.word	0x00004c50


	//   ....[58]....
        /*041c*/ 	.word	0x00004cb0


	//   ....[59]....
        /*0420*/ 	.word	0x00004ce0


	//   ....[60]....
        /*0424*/ 	.word	0x00004d00


	//   ....[61]....
        /*0428*/ 	.word	0x00004d20


	//   ....[62]....
        /*042c*/ 	.word	0x00004d60


	//   ....[63]....
        /*0430*/ 	.word	0x00004d70


	//   ....[64]....
        /*0434*/ 	.word	0x00004dd0


	//   ....[65]....
        /*0438*/ 	.word	0x00004e00


	//   ....[66]....
        /*043c*/ 	.word	0x00004f20


	//   ....[67]....
        /*0440*/ 	.word	0x00004f70


	//   ....[68]....
        /*0444*/ 	.word	0x00004fd0


	//   ....[69]....
        /*0448*/ 	.word	0x00005030


	//   ....[70]....
        /*044c*/ 	.word	0x00005090


	//   ....[71]....
        /*0450*/ 	.word	0x000050f0


	//   ....[72]....
        /*0454*/ 	.word	0x00005150


	//   ....[73]....
        /*0458*/ 	.word	0x000051b0


	//   ....[74]....
        /*045c*/ 	.word	0x00005240


	//   ....[75]....
        /*0460*/ 	.word	0x000052d0


	//   ....[76]....
        /*0464*/ 	.word	0x00005330


	//   ....[77]....
        /*0468*/ 	.word	0x00005390


	//   ....[78]....
        /*046c*/ 	.word	0x000053f0


	//   ....[79]....
        /*0470*/ 	.word	0x00005450


	//   ....[80]....
        /*0474*/ 	.word	0x000054b0


	//   ....[81]....
        /*0478*/ 	.word	0x00005510


	//   ....[82]....
        /*047c*/ 	.word	0x000055a0


	//   ....[83]....
        /*0480*/ 	.word	0x00005630


	//   ....[84]....
        /*0484*/ 	.word	0x00005690


	//   ....[85]....
        /*0488*/ 	.word	0x000056f0


	//   ....[86]....
        /*048c*/ 	.word	0x00005750


	//   ....[87]....
        /*0490*/ 	.word	0x000057b0


	//   ....[88]....
        /*0494*/ 	.word	0x00005810


	//   ....[89]....
        /*0498*/ 	.word	0x00005870


	//   ....[90]....
        /*049c*/ 	.word	0x00005900


	//   ....[91]....
        /*04a0*/ 	.word	0x000059b0


	//   ....[92]....
        /*04a4*/ 	.word	0x00005a50


	//   ....[93]....
        /*04a8*/ 	.word	0x00005ab0


	//   ....[94]....
        /*04ac*/ 	.word	0x00005b20


	//   ....[95]....
        /*04b0*/ 	.word	0x00005b80


	//   ....[96]....
        /*04b4*/ 	.word	0x00005bf0


	//   ....[97]....
        /*04b8*/ 	.word	0x00005c50


	//   ....[98]....
        /*04bc*/ 	.word	0x00005d40


	//   ....[99]....
        /*04c0*/ 	.word	0x00005d90


	//   ....[100]....
        /*04c4*/ 	.word	0x00005e00


	//   ....[101]....
        /*04c8*/ 	.word	0x00005e70


	//   ....[102]....
        /*04cc*/ 	.word	0x00005ed0


	//   ....[103]....
        /*04d0*/ 	.word	0x00005f30


	//   ....[104]....
        /*04d4*/ 	.word	0x00005f90


	//   ....[105]....
        /*04d8*/ 	.word	0x00006000


	//   ....[106]....
        /*04dc*/ 	.word	0x000061d0


	//   ....[107]....
        /*04e0*/ 	.word	0x00006220


	//   ....[108]....
        /*04e4*/ 	.word	0x00006280


	//   ....[109]....
        /*04e8*/ 	.word	0x000062d0


	//   ....[110]....
        /*04ec*/ 	.word	0x00006330


	//   ....[111]....
        /*04f0*/ 	.word	0x00006380


	//   ....[112]....
        /*04f4*/ 	.word	0x000063f0


	//   ....[113]....
        /*04f8*/ 	.word	0x00006440


	//   ....[114]....
        /*04fc*/ 	.word	0x00006580


	//   ....[115]....
        /*0500*/ 	.word	0x000065d0


	//   ....[116]....
        /*0504*/ 	.word	0x00006630


	//   ....[117]....
        /*0508*/ 	.word	0x00006690


	//   ....[118]....
        /*050c*/ 	.word	0x000066f0


	//   ....[119]....
        /*0510*/ 	.word	0x00006750


	//   ....[120]....
        /*0514*/ 	.word	0x000067c0


	//   ....[121]....
        /*0518*/ 	.word	0x00006810


	//----- nvinfo : EIATTR_EXIT_INSTR_OFFSETS
	.align		4
.L_1641:
        /*051c*/ 	.byte	0x04, 0x1c
        /*051e*/ 	.short	(.L_1643 - .L_1642)


	//   ....[0]....
.L_1642:
        /*0520*/ 	.word	0x00002e00


	//   ....[1]....
        /*0524*/ 	.word	0x00004ed0


	//----- nvinfo : EIATTR_MAX_THREADS
	.align		4
.L_1643:
        /*0528*/ 	.byte	0x04, 0x05
        /*052a*/ 	.short	(.L_1645 - .L_1644)
.L_1644:
        /*052c*/ 	.word	0x000001e0
        /*0530*/ 	.word	0x00000001
        /*0534*/ 	.word	0x00000001


	//----- nvinfo : EIATTR_CRS_STACK_SIZE
	.align		4
.L_1645:
        /*0538*/ 	.byte	0x04, 0x1e
        /*053a*/ 	.short	(.L_1647 - .L_1646)
.L_1646:
        /*053c*/ 	.word	0x00000000


	//----- nvinfo : EIATTR_CBANK_PARAM_SIZE
	.align		4
.L_1647:
        /*0540*/ 	.byte	0x03, 0x19
        /*0542*/ 	.short	0x0060


	//----- nvinfo : EIATTR_PARAM_CBANK
	.align		4
        /*0544*/ 	.byte	0x04, 0x0a
        /*0546*/ 	.short	(.L_1649 - .L_1648)
	.align		4
.L_1648:
        /*0548*/ 	.word	index@(.nv.constant0._ZN13group_norm_v218gn_bwd_cuda_kernelI6__halfLi480ELi3ELi16ELi60ELi4096ELb1ELb1ELi128ELi960ELi960ELi4ELb1ELi10ELb1ELb0ELNS_15WgradSyncMethodE3ENS_16CompileConditionILi900EEEEEvPT_S6_S6_PKS5_S8_S8_S8_PKfflPfPj)
        /*054c*/ 	.short	0x0210
        /*054e*/ 	.short	0x0060


	//----- nvinfo : EIATTR_SW_WAR
	.align		4
.L_1649:
        /*0550*/ 	.byte	0x04, 0x36
        /*0552*/ 	.short	(.L_1651 - .L_1650)
.L_1650:
        /*0554*/ 	.word	0x00000008
.L_1651:


//--------------------- .nv.info._ZN13group_norm_v218gn_bwd_cuda_kernelI6__halfLi480ELi3ELi16ELi60ELi4096ELb1ELb1ELi256ELi960ELi960ELi4ELb1ELi21ELb1ELb0ELNS_15WgradSyncMethodE3ENS_16CompileConditionILi900EEEEEvPT_S6_S6_PKS5_S8_S8_S8_PKfflPfPj --------------------------
	.section	.nv.info._ZN13group_norm_v218gn_bwd_cuda_kernelI6__halfLi480ELi3ELi16ELi60ELi4096ELb1ELb1ELi256ELi960ELi960ELi4ELb1ELi21ELb1ELb0ELNS_15WgradSyncMethodE3ENS_16CompileConditionILi900EEEEEvPT_S6_S6_PKS5_S8_S8_S8_PKfflPfPj,"",@"SHT_CUDA_INFO"
	.sectionflags	@""
	.align	4


	//----- nvinfo : EIATTR_CUDA_API_VERSION
	.align		4
        /*0000*/ 	.byte	0x04, 0x37
        /*0002*/ 	.short	(.L_1653 - .L_1652)
.L_1652:
        /*0004*/ 	.word	0x00000082


	//----- nvinfo : EIATTR_KPARAM_INFO
	.align		4
.L_1653:
        /*0008*/ 	.byte	0x04, 0x17
        /*000a*/ 	.short	(.L_1655 - .L_1654)
.L_1654:
        /*000c*/ 	.word	0x00000000
        /*0010*/ 	.short	0x000b
        /*0012*/ 	.short	0x0058
        /*0014*/ 	.byte	0x00, 0xf0, 0x21, 0x00


	//----- nvinfo : EIATTR_KPARAM_INFO
	.align		4
.L_1655:
        /*0018*/ 	.byte	0x04, 0x17
        /*001a*/ 	.short	(.L_1657 - .L_1656)
.L_1656:
        /*001c*/ 	.word	0x00000000
        /*0020*/ 	.short	0x000a
        /*0022*/ 	.short	0x0050
        /*0024*/ 	.byte	0x00, 0xf0, 0x21, 0x00


	//----- nvinfo : EIATTR_KPARAM_INFO
	.align		4
.L_1657:
        /*0028*/ 	.byte	0x04, 0x17
        /*002a*/ 	.short	(.L_1659 - .L_1658)
.L_1658:
        /*002c*/ 	.word	0x00000000
        /*0030*/ 	.short	0x0009
        /*0032*/ 	.short	0x0048
        /*0034*/ 	.byte	0x00, 0xf0, 0x21, 0x00


	//----- nvinfo : EIATTR_KPARAM_INFO
	.align		4
.L_1659:
        /*0038*/ 	.byte	0x04, 0x17
        /*003a*/ 	.short	(.L_1661 - .L_1660)
.L_1660:
        /*003c*/ 	.word	0x00000000
        /*0040*/ 	.short	0x0008
        /*0042*/ 	.short	0x0040
        /*0044*/ 	.byte	0x00, 0xf0, 0x11, 0x00


	//----- nvinfo : EIATTR_KPARAM_INFO
	.align		4
.L_1661:
        /*0048*/ 	.byte	0x04, 0x17
        /*004a*/ 	.short	(.L_1663 - .L_1662)
.L_1662:
        /*004c*/ 	.word	0x00000000
        /*0050*/ 	.short	0x0007
        /*0052*/ 	.short	0x0038
        /*0054*/ 	.byte	0x00, 0xf0, 0x21, 0x00


	//----- nvinfo : EIATTR_KPARAM_INFO
	.align		4
.L_1663:
        /*0058*/ 	.byte	0x04, 0x17
        /*005a*/ 	.short	(.L_1665 - .L_1664)
.L_1664:
        /*005c*/ 	.word	0x00000000
        /*0060*/ 	.short	0x0006
        /*0062*/ 	.short	0x0030
        /*0064*/ 	.byte	0x00, 0xf0, 0x21, 0x00


	//----- nvinfo : EIATTR_KPARAM_INFO
	.align		4
.L_1665:
        /*0068*/ 	.byte	0x04, 0x17
        /*006a*/ 	.short	(.L_1667 - .L_1666)
.L_1666:
        /*006c*/ 	.word	0x00000000
        /*0070*/ 	.short	0x0005
        /*0072*/ 	.short	0x0028
        /*0074*/ 	.byte	0x00, 0xf0, 0x21, 0x00


	//----- nvinfo : EIATTR_KPARAM_INFO
	.align		4
.L_1667:
        /*0078*/ 	.byte	0x04, 0x17
        /*007a*/ 	.short	(.L_1669 - .L_1668)
.L_1668:
        /*007c*/ 	.word	0x00000000
        /*0080*/ 	.short	0x0004
        /*0082*/ 	.short	0x0020
        /*0084*/ 	.byte	0x00, 0xf0, 0x21, 0x00


	//----- nvinfo : EIATTR_KPARAM_INFO
	.align		4
.L_1669:
        /*0088*/ 	.byte	0x04, 0x17
        /*008a*/ 	.short	(.L_1671 - .L_1670)
.L_1670:
        /*008c*/ 	.word	0x00000000
        /*0090*/ 	.short	0x0003
        /*0092*/ 	.short	0x0018
        /*0094*/ 	.byte	0x00, 0xf0, 0x21, 0x00


	//----- nvinfo : EIATTR_KPARAM_INFO
	.align		4
.L_1671:
        /*0098*/ 	.byte	0x04, 0x17
        /*009a*/ 	.short	(.L_1673 - .L_1672)
.L_1672:
        /*009c*/ 	.word	0x00000000
        /*00a0*/ 	.short	0x0002
        /*00a2*/ 	.short	0x0010
        /*00a4*/ 	.byte	0x00, 0xf0, 0x21, 0x00


	//----- nvinfo : EIATTR_KPARAM_INFO
	.align		4
.L_1673:
        /*00a8*/ 	.byte	0x04, 0x17
        /*00aa*/ 	.short	(.L_1675 - .L_1674)
.L_1674:
        /*00ac*/ 	.word	0x00000000
        /*00b0*/ 	.short	0x0001
        /*00b2*/ 	.short	0x0008
        /*00b4*/ 	.byte	0x00, 0xf0, 0x21, 0x00


	//----- nvinfo : EIATTR_KPARAM_INFO
	.align		4
.L_1675:
        /*00b8*/ 	.byte	0x04, 0x17
        /*00ba*/ 	.short	(.L_1677 - .L_1676)
.L_1676:
        /*00bc*/ 	.word	0x00000000
        /*00c0*/ 	.short	0x0000
        /*00c2*/ 	.short	0x0000
        /*00c4*/ 	.byte	0x00, 0xf0, 0x21, 0x00


	//----- nvinfo : EIATTR_SPARSE_MMA_MASK
	.align		4
.L_1677:
        /*00c8*/ 	.byte	0x03, 0x50
        /*00ca*/ 	.short	0x0000


	//----- nvinfo : EIATTR_MAXREG_COUNT
	.align		4
        /*00cc*/ 	.byte	0x03, 0x1b
        /*00ce*/ 	.short	0x0028


	//----- nvinfo : EIATTR_NUM_BARRIERS
	.align		4
        /*00d0*/ 	.byte	0x02, 0x4c
        /*00d2*/ 	.byte	0x01
	.zero		1


	//----- nvinfo : EIATTR_ANNOTATIONS
	.align		4
        /*00d4*/ 	.byte	0x04, 0x55
        /*00d6*/ 	.short	(.L_1679 - .L_1678)


	//   ....[0]....
.L_1678:
        /* <DEDUP_REMOVED lines=8> */


	//----- nvinfo : EIATTR_MERCURY_ISA_VERSION
	.align		4
.L_1679:
        /*0140*/ 	.byte	0x03, 0x5f
        /*0142*/ 	.short	0x0101


	//----- nvinfo : EIATTR_COOP_GROUP_MASK_REGIDS
	.align		4
        /*0144*/ 	.byte	0x04, 0x29
        /*0146*/ 	.short	(.L_1681 - .L_1680)


	//   ....[0]....
.L_1680:
        /*0148*/ 	.word	0xffffffff


	//   ....[1]....
        /*014c*/ 	.word	0xffffffff


	//   ....[2]....
        /*0150*/ 	.word	0xffffffff


	//   ....[3]....
        /*0154*/ 	.word	0xffffffff


	//   ....[4]....
        /*0158*/ 	.word	0xffffffff


	//   ....[5]....
        /*015c*/ 	.word	0xffffffff


	//   ....[6]....
        /*0160*/ 	.word	0xffffffff


	//   ....[7]....
        /*0164*/ 	.word	0xffffffff


	//   ....[8]....
        /*0168*/ 	.word	0xffffffff


	//   ....[9]....
        /*016c*/ 	.word	0xffffffff


	//   ....[10]....
        /*0170*/ 	.word	0x05000010


	//   ....[11]....
        /*0174*/ 	.word	0x0500000f


	//   ....[12]....
        /*0178*/ 	.word	0x05000013


	//   ....[13]....
        /*017c*/ 	.word	0x0500000c


	//   ....[14]....
        /*0180*/ 	.word	0x05000017


	//   ....[15]....
        /*0184*/ 	.word	0x05000010


	//   ....[16]....
        /*0188*/ 	.word	0x05000011


	//   ....[17]....
        /*018c*/ 	.word	0x05000015


	//   ....[18]....
        /*0190*/ 	.word	0x05000012


	//   ....[19]....
        /*0194*/ 	.word	0x05000013


	//   ....[20]....
        /*0198*/ 	.word	0x05000019


	//   ....[21]....
        /*019c*/ 	.word	0x05000014


	//   ....[22]....
        /*01a0*/ 	.word	0x05000024


	//   ....[23]....
        /*01a4*/ 	.word	0x05000018


	//   ....[24]....
        /*01a8*/ 	.word	0x05000011


	//   ....[25]....
        /*01ac*/ 	.word	0x05000019


	//   ....[26]....
        /*01b0*/ 	.word	0x05000012


	//   ....[27]....
        /*01b4*/ 	.word	0x05000013


	//   ....[28]....
        /*01b8*/ 	.word	0x05000019


	//   ....[29]....
        /*01bc*/ 	.word	0x05000014


	//   ....[30]....
        /*01c0*/ 	.word	0x05000024


	//   ....[31]....
        /*01c4*/ 	.word	0x05000018


	//   ....[32]....
        /*01c8*/ 	.word	0x05000011


	//   ....[33]....
        /*01cc*/ 	.word	0x05000019


	//   ....[34]....
        /*01d0*/ 	.word	0x05000016


	//   ....[35]....
        /*01d4*/ 	.word	0x05000014


	//   ....[36]....
        /*01d8*/ 	.word	0x05000018


	//   ....[37]....
        /*01dc*/ 	.word	0x05000019


	//   ....[38]....
        /*01e0*/ 	.word	0x05000012


	//   ....[39]....
        /*01e4*/ 	.word	0x05000013


	//   ....[40]....
        /*01e8*/ 	.word	0x05000011


	//   ....[41]....
        /*01ec*/ 	.word	0x05000018


	//   ....[42]....
        /*01f0*/ 	.word	0x05000014


	//   ....[43]....
        /*01f4*/ 	.word	0x05000019


	//   ....[44]....
        /*01f8*/ 	.word	0x05000016


	//   ....[45]....
        /*01fc*/ 	.word	0x05000013


	//   ....[46]....
        /*0200*/ 	.word	0x0500000f


	//   ....[47]....
        /*0204*/ 	.word	0x05000011


	//   ....[48]....
        /*0208*/ 	.word	0x05000014


	//   ....[49]....
        /*020c*/ 	.word	0x05000016


	//   ....[50]....
        /*0210*/ 	.word	0x05000014


	//   ....[51]....
        /*0214*/ 	.word	0x05000019


	//   ....[52]....
        /*0218*/ 	.word	0x05000013


	//   ....[53]....
        /*021c*/ 	.word	0x05000017


	//   ....[54]....
        /*0220*/ 	.word	0x05000012


	//   ....[55]....
        /*0224*/ 	.word	0x05000019


	//   ....[56]....
        /*0228*/ 	.word	0x05000012


	//   ....[57]....
        /*022c*/ 	.word	0x05000013


	//   ....[58]....
        /*0230*/ 	.word	0x05000024


	//   ....[59]....
        /*0234*/ 	.word	0x05000014


	//   ....[60]....
        /*0238*/ 	.word	0x05000012


	//   ....[61]....
        /*023c*/ 	.word	0x05000013


	//   ....[62]....
        /*0240*/ 	.word	0x05000014


	//   ....[63]....
        /*0244*/ 	.word	0x05000013


	//   ....[64]....
        /*0248*/ 	.word	0x05000010


	//   ....[65]....
        /*024c*/ 	.word	0x05000015


	//   ....[66]....
        /*0250*/ 	.word	0x05000014


	//   ....[67]....
        /*0254*/ 	.word	0x05000014


	//   ....[68]....
        /*0258*/ 	.word	0x05000014


	//   ....[69]....
        /*025c*/ 	.word	0x05000014


	//   ....[70]....
        /*0260*/ 	.word	0x05000014


	//   ....[71]....
        /*0264*/ 	.word	0x05000014


	//   ....[72]....
        /*0268*/ 	.word	0x05000014


	//   ....[73]....
        /*026c*/ 	.word	0x05000014


	//   ....[74]....
        /*0270*/ 	.word	0x05000014


	//   ....[75]....
        /*0274*/ 	.word	0x05000014


	//   ....[76]....
        /*0278*/ 	.word	0x05000014


	//   ....[77]....
        /*027c*/ 	.word	0x05000014


	//   ....[78]....
        /*0280*/ 	.word	0x05000014


	//   ....[79]....
        /*0284*/ 	.word	0x05000014


	//   ....[80]....
        /*0288*/ 	.word	0x05000014


	//   ....[81]....
        /*028c*/ 	.word	0x05000014


	//   ....[82]....
        /*0290*/ 	.word	0x05000014


	//   ....[83]....
        /*0294*/ 	.word	0x05000014


	//   ....[84]....
        /*0298*/ 	.word	0x05000014


	//   ....[85]....
        /*029c*/ 	.word	0x05000014


	//   ....[86]....
        /*02a0*/ 	.word	0x05000014


	//   ....[87]....
        /*02a4*/ 	.word	0x05000014


	//   ....[88]....
        /*02a8*/ 	.word	0x05000014


	//   ....[89]....
        /*02ac*/ 	.word	0x05000014


	//   ....[90]....
        /*02b0*/ 	.word	0x05000014


	//   ....[91]....
        /*02b4*/ 	.word	0x05000014


	//   ....[92]....
        /*02b8*/ 	.word	0x05000014


	//   ....[93]....
        /*02bc*/ 	.word	0x05000014


	//   ....[94]....
        /*02c0*/ 	.word	0x05000014


	//   ....[95]....
        /*02c4*/ 	.word	0x05000014


	//   ....[96]....
        /*02c8*/ 	.word	0x05000014


	//   ....[97]....
        /*02cc*/ 	.word	0x05000014


	//   ....[98]....
        /*02d0*/ 	.word	0x05000014


	//   ....[99]....
        /*02d4*/ 	.word	0x05000014


	//   ....[100]....
        /*02d8*/ 	.word	0x05000014


	//   ....[101]....
        /*02dc*/ 	.word	0x05000014


	//   ....[102]....
        /*02e0*/ 	.word	0x05000014


	//   ....[103]....
        /*02e4*/ 	.word	0x05000014


	//   ....[104]....
        /*02e8*/ 	.word	0x05000014


	//   ....[105]....
        /*02ec*/ 	.word	0x05000014


	//   ....[106]....
        /*02f0*/ 	.word	0x05000014


	//   ....[107]....
        /*02f4*/ 	.word	0x05000014


	//   ....[108]....
        /*02f8*/ 	.word	0x05000014


	//   ....[109]....
        /*02fc*/ 	.word	0x05000014


	//   ....[110]....
        /*0300*/ 	.word	0x05000014


	//   ....[111]....
        /*0304*/ 	.word	0x05000014


	//   ....[112]....
        /*0308*/ 	.word	0x05000014


	//   ....[113]....
        /*030c*/ 	.word	0x05000014


	//   ....[114]....
        /*0310*/ 	.word	0x05000014


	//   ....[115]....
        /*0314*/ 	.word	0x05000014


	//   ....[116]....
        /*0318*/ 	.word	0x05000014


	//   ....[117]....
        /*031c*/ 	.word	0x05000014


	//   ....[118]....
        /*0320*/ 	.word	0x05000014


	//   ....[119]....
        /*0324*/ 	.word	0x05000014


	//   ....[120]....
        /*0328*/ 	.word	0x05000014


	//   ....[121]....
        /*032c*/ 	.word	0x05000014


	//----- nvinfo : EIATTR_COOP_GROUP_INSTR_OFFSETS
	.align		4
.L_1681:
        /*0330*/ 	.byte	0x04, 0x28
        /*0332*/ 	.short	(.L_1683 - .L_1682)


	//   ....[0]....
.L_1682:
        /*0334*/ 	.word	0x00001a60


	//   ....[1]....
        /*0338*/ 	.word	0x00001a90


	//   ....[2]....
        /*033c*/ 	.word	0x00002050


	//   ....[3]....
        /*0340*/ 	.word	0x00002060


	//   ....[4]....
        /*0344*/ 	.word	0x00002090


	//   ....[5]....
        /*0348*/ 	.word	0x000020a0


	//   ....[6]....
        /*034c*/ 	.word	0x000020d0


	//   ....[7]....
        /*0350*/ 	.word	0x000020e0


	//   ....[8]....
        /*0354*/ 	.word	0x00002110


	//   ....[9]....
        /*0358*/ 	.word	0x00002120


	//   ....[10]....
        /*035c*/ 	.word	0x00003e00


	//   ....[11]....
        /*0360*/ 	.word	0x00003e30


	//   ....[12]....
        /*0364*/ 	.word	0x00003e70


	//   ....[13]....
        /*0368*/ 	.word	0x00003e80


	//   ....[14]....
        /*036c*/ 	.word	0x00003eb0


	//   ....[15]....
        /*0370*/ 	.word	0x00003ec0


	//   ....[16]....
        /*0374*/ 	.word	0x00003ef0


	//   ....[17]....
        /*0378*/ 	.word	0x00003f00


	//   ....[18]....
        /*037c*/ 	.word	0x000040b0


	//   ....[19]....
        /*0380*/ 	.word	0x000040e0


	//   ....[20]....
        /*0384*/ 	.word	0x00004120


	//   ....[21]....
        /*0388*/ 	.word	0x00004130


	//   ....[22]....
        /*038c*/ 	.word	0x00004160


	//   ....[23]....
        /*0390*/ 	.word	0x00004170


	//   ....[24]....
        /*0394*/ 	.word	0x000041a0


	//   ....[25]....
        /*0398*/ 	.word	0x000041b0


	//   ....[26]....
        /*039c*/ 	.word	0x00004310


	//   ....[27]....
        /*03a0*/ 	.word	0x00004340


	//   ....[28]....
        /*03a4*/ 	.word	0x00004380


	//   ....[29]....
        /*03a8*/ 	.word	0x00004390


	//   ....[30]....
        /*03ac*/ 	.word	0x000043c0


	//   ....[31]....
        /*03b0*/ 	.word	0x000043d0


	//   ....[32]....
        /*03b4*/ 	.word	0x00004400


	//   ....[33]....
        /*03b8*/ 	.word	0x00004410


	//   ....[34]....
        /*03bc*/ 	.word	0x00004650


	//   ....[35]....
        /*03c0*/ 	.word	0x00004670


	//   ....[36]....
        /*03c4*/ 	.word	0x000046d0


	//   ....[37]....
        /*03c8*/ 	.word	0x000046f0


	//   ....[38]....
        /*03cc*/ 	.word	0x00004700


	//   ....[39]....
        /*03d0*/ 	.word	0x00004720


	//   ....[40]....
        /*03d4*/ 	.word	0x00004740


	//   ....[41]....
        /*03d8*/ 	.word	0x00004760


	//   ....[42]....
        /*03dc*/ 	.word	0x00004770


	//   ....[43]....
        /*03e0*/ 	.word	0x000047b0


	//   ....[44]....
        /*03e4*/ 	.word	0x000047d0


	//   ....[45]....
        /*03e8*/ 	.word	0x00004800


	//   ....[46]....
        /*03ec*/ 	.word	0x00004810


	//   ....[47]....
        /*03f0*/ 	.word	0x00004870


	//   ....[48]....
        /*03f4*/ 	.word	0x00004890


	//   ....[49]....
        /*03f8*/ 	.word	0x000048c0


	//   ....[50]....
        /*03fc*/ 	.word	0x00004a60


	//   ....[51]....
        /*0400*/ 	.word	0x00004b00


	//   ....[52]....
        /*0404*/ 	.word	0x00004b40


	//   ....[53]....
        /*0408*/ 	.word	0x00004b50


	//   ....[54]....
        /*040c*/ 	.word	0x00004b80


	//   ....[55]....
        /*0410*/ 	.word	0x00004ba0


	//   ....[56]....
        /*0414*/ 	.word	0x00004be0


	//   ....[57]....
        /*0418*/ 	.word	0x00004bf0


	//   ....[58]....
        /*041c*/ 	.word	0x00004c50


	//   ....[59]....
        /*0420*/ 	.word	0x00004c80


	//   ....[60]....
        /*0424*/ 	.word	0x00004ca0


	//   ....[61]....
        /*0428*/ 	.word	0x00004cc0


	//   ....[62]....
        /*042c*/ 	.word	0x00004d00


	//   ....[63]....
        /*0430*/ 	.word	0x00004d10


	//   ....[64]....
        /*0434*/ 	.word	0x00004d70


	//   ....[65]....
        /*0438*/ 	.word	0x00004da0


	//   ....[66]....
        /*043c*/ 	.word	0x00004ec0


	//   ....[67]....
        /*0440*/ 	.word	0x00004f10


	//   ....[68]....
        /*0444*/ 	.word	0x00004f70


	//   ....[69]....
        /*0448*/ 	.word	0x00004fd0


	//   ....[70]....
        /*044c*/ 	.word	0x00005030


	//   ....[71]....
        /*0450*/ 	.word	0x00005090


	//   ....[72]....
        /*0454*/ 	.word	0x000050f0


	//   ....[73]....
        /*0458*/ 	.word	0x00005150


	//   ....[74]....
        /*045c*/ 	.word	0x000051e0


	//   ....[75]....
        /*0460*/ 	.word	0x00005270


	//   ....[76]....
        /*0464*/ 	.word	0x000052d0


	//   ....[77]....
        /*0468*/ 	.word	0x00005330


	//   ....[78]....
        /*046c*/ 	.word	0x00005390


	//   ....[79]....
        /*0470*/ 	.word	0x000053f0


	//   ....[80]....
        /*0474*/ 	.word	0x00005450


	//   ....[81]....
        /*0478*/ 	.word	0x000054b0


	//   ....[82]....
        /*047c*/ 	.word	0x00005540


	//   ....[83]....
        /*0480*/ 	.word	0x000055d0


	//   ....[84]....
        /*0484*/ 	.word	0x00005630


	//   ....[85]....
        /*0488*/ 	.word	0x00005690


	//   ....[86]....
        /*048c*/ 	.word	0x000056f0


	//   ....[87]....
        /*0490*/ 	.word	0x00005750


	//   ....[88]....
        /*0494*/ 	.word	0x000057b0


	//   ....[89]....
        /*0498*/ 	.word	0x00005810


	//   ....[90]....
        /*049c*/ 	.word	0x000058a0


	//   ....[91]....
        /*04a0*/ 	.word	0x00005950


	//   ....[92]....
        /*04a4*/ 	.word	0x000059f0


	//   ....[93]....
        /*04a8*/ 	.word	0x00005a50


	//   ....[94]....
        /*04ac*/ 	.word	0x00005ac0


	//   ....[95]....
        /*04b0*/ 	.word	0x00005b20


	//   ....[96]....
        /*04b4*/ 	.word	0x00005b90


	//   ....[97]....
        /*04b8*/ 	.word	0x00005bf0


	//   ....[98]....
        /*04bc*/ 	.word	0x00005ce0


	//   ....[99]....
        /*04c0*/ 	.word	0x00005d30


	//   ....[100]....
        /*04c4*/ 	.word	0x00005da0


	//   ....[101]....
        /*04c8*/ 	.word	0x00005e10


	//   ....[102]....
        /*04cc*/ 	.word	0x00005e70


	//   ....[103]....
        /*04d0*/ 	.word	0x00005ed0


	//   ....[104]....
        /*04d4*/ 	.word	0x00005f30


	//   ....[105]....
        /*04d8*/ 	.word	0x00005fa0


	//   ....[106]....
        /*04dc*/ 	.word	0x00006170


	//   ....[107]....
        /*04e0*/ 	.word	0x000061c0


	//   ....[108]....
        /*04e4*/ 	.word	0x00006220


	//   ....[109]....
        /*04e8*/ 	.word	0x00006270


	//   ....[110]....
        /*04ec*/ 	.word	0x000062d0


	//   ....[111]....
        /*04f0*/ 	.word	0x00006320


	//   ....[112]....
        /*04f4*/ 	.word	0x00006390


	//   ....[113]....
        /*04f8*/ 	.word	0x000063e0


	//   ....[114]....
        /*04fc*/ 	.word	0x00006520


	//   ....[115]....
        /*0500*/ 	.word	0x00006570


	//   ....[116]....
        /*0504*/ 	.word	0x000065d0


	//   ....[117]....
        /*0508*/ 	.word	0x00006630


	//   ....[118]....
        /*050c*/ 	.word	0x00006690


	//   ....[119]....
        /*0510*/ 	.word	0x000066f0


	//   ....[120]....
        /*0514*/ 	.word	0x00006760


	//   ....[121]....
        /*0518*/ 	.word	0x000067b0


	//----- nvinfo : EIATTR_EXIT_INSTR_OFFSETS
	.align		4
.L_1683:
        /*051c*/ 	.byte	0x04, 0x1c
        /*051e*/ 	.short	(.L_1685 - .L_1684)


	//   ....[0]....
.L_1684:
        /*0520*/ 	.word	0x00002da0


	//   ....[1]....
        /*0524*/ 	.word	0x00004e70


	//----- nvinfo : EIATTR_MAX_THREADS
	.align		4
.L_1685:
        /*0528*/ 	.byte	0x04, 0x05
        /*052a*/ 	.short	(.L_1687 - .L_1686)
.L_1686:
        /*052c*/ 	.word	0x000001e0
        /*0530*/ 	.word	0x00000001
        /*0534*/ 	.word	0x00000001


	//----- nvinfo : EIATTR_CRS_STACK_SIZE
	.align		4
.L_1687:
        /*0538*/ 	.byte	0x04, 0x1e
        /*053a*/ 	.short	(.L_1689 - .L_1688)
.L_1688:
        /*053c*/ 	.word	0x00000000


	//----- nvinfo : EIATTR_CBANK_PARAM_SIZE
	.align		4
.L_1689:
        /*0540*/ 	.byte	0x03, 0x19
        /*0542*/ 	.short	0x0060


	//----- nvinfo : EIATTR_PARAM_CBANK
	.align		4
        /*0544*/ 	.byte	0x04, 0x0a
        /*0546*/ 	.short	(.L_1691 - .L_1690)
	.align		4
.L_1690:
        /*0548*/ 	.word	index@(.nv.constant0._ZN13group_norm_v218gn_bwd_cuda_kernelI6__halfLi480ELi3ELi16ELi60ELi4096ELb1ELb1ELi256ELi960ELi960ELi4ELb1ELi21ELb1ELb0ELNS_15WgradSyncMethodE3ENS_16CompileConditionILi900EEEEEvPT_S6_S6_PKS5_S8_S8_S8_PKfflPfPj)
        /*054c*/ 	.short	0x0210
        /*054e*/ 	.short	0x0060


	//----- nvinfo : EIATTR_SW_WAR
	.align		4
.L_1691:
        /*0550*/ 	.byte	0x04, 0x36
        /*0552*/ 	.short	(.L_1693 - .L_1692)
.L_1692:
        /*0554*/ 	.word	0x00000008
.L_1693:


//--------------------- .nv.info._ZN13group_norm_v218gn_bwd_cuda_kernelI6__halfLi480ELi2ELi16ELi60ELi4096ELb1ELb1ELi16ELi960ELi960ELi4ELb1ELi1ELb0ELb0ELNS_15WgradSyncMethodE3ENS_16CompileConditionILi900EEEEEvPT_S6_S6_PKS5_S8_S8_S8_PKfflPfPj --------------------------
	.section	.nv.info._ZN13group_norm_v218gn_bwd_cuda_kernelI6__halfLi480ELi2ELi16ELi60ELi4096ELb1ELb1ELi16ELi960ELi960ELi4ELb1ELi1ELb0ELb0ELNS_15WgradSyncMethodE3ENS_16CompileConditionILi900EEEEEvPT_S6_S6_PKS5_S8_S8_S8_PKfflPfPj,"",@"SHT_CUDA_INFO"
	.sectionflags	@""
	.align	4


	//----- nvinfo : EIATTR_CUDA_API_VERSION
	.align		4
        /*0000*/ 	.byte	0x04, 0x37
        /*0002*/ 	.short	(.L_1695 - .L_1694)
.L_1694:
        /*0004*/ 	.word	0x00000082


	//----- nvinfo : EIATTR_KPARAM_INFO
	.align		4
.L_1695:
        /*0008*/ 	.byte	0x04, 0x17
        /*000a*/ 	.short	(.L_1697 - .L_1696)
.L_1696:
        /*000c*/ 	.word	0x00000000
        /*0010*/ 	.short	0x000b
        /*0012*/ 	.short	0x0058
        /*0014*/ 	.byte	0x00, 0xf0, 0x21, 0x00


	//----- nvinfo : EIATTR_KPARAM_INFO
	.align		4
.L_1697:
        /*0018*/ 	.byte	0x04, 0x17
        /*001a*/ 	.short	(.L_1699 - .L_1698)
.L_1698:
        /*001c*/ 	.word	0x00000000
        /*0020*/ 	.short	0x000a
        /*0022*/ 	.short	0x0050
        /*0024*/ 	.byte	0x00, 0xf0, 0x21, 0x00


	//----- nvinfo : EIATTR_KPARAM_INFO
	.align		4
.L_1699:
        /*0028*/ 	.byte	0x04, 0x17
        /*002a*/ 	.short	(.L_1701 - .L_1700)
.L_1700:
        /*002c*/ 	.word	0x00000000
        /*0030*/ 	.short	0x0009
        /*0032*/ 	.short	0x0048
        /*0034*/ 	.byte	0x00, 0xf0, 0x21, 0x00


	//----- nvinfo : EIATTR_KPARAM_INFO
	.align		4
.L_1701:
        /*0038*/ 	.byte	0x04, 0x17
        /*003a*/ 	.short	(.L_1703 - .L_1702)
.L_1702:
        /*003c*/ 	.word	0x00000000
        /*0040*/ 	.short	0x0008
        /*0042*/ 	.short	0x0040
        /*0044*/ 	.byte	0x00, 0xf0, 0x11, 0x00


	//----- nvinfo : EIATTR_KPARAM_INFO
	.align		4
.L_1703:
        /*0048*/ 	.byte	0x04, 0x17
        /*004a*/ 	.short	(.L_1705 - .L_1704)
.L_1704:
        /*004c*/ 	.word	0x00000000
        /*0050*/ 	.short	0x0007
        /*0052*/ 	.short	0x0038
        /*0054*/ 	.byte	0x00, 0xf0, 0x21, 0x00


	//----- nvinfo : EIATTR_KPARAM_INFO
	.align		4
.L_1705:
        /*0058*/ 	.byte	0x04, 0x17
        /*005a*/ 	.short	(.L_1707 - .L_1706)
.L_1706:
        /*005c*/ 	.word	0x00000000
        /*0060*/ 	.short	0x0006
        /*0062*/ 	.short	0x0030
        /*0064*/ 	.byte	0x00, 0xf0, 0x21, 0x00


	//----- nvinfo : EIATTR_KPARAM_INFO
	.align		4
.L_1707:
        /*0068*/ 	.byte	0x04, 0x17
        /*006a*/ 	.short	(.L_1709 - .L_1708)
.L_1708:
        /*006c*/ 	.word	0x00000000
        /*0070*/ 	.short	0x0005
        /*0072*/ 	.short	0x0028
        /*0074*/ 	.byte	0x00, 0xf0, 0x21, 0x00


	//----- nvinfo : EIATTR_KPARAM_INFO
	.align		4
.L_1709:
        /*0078*/ 	.byte	0x04, 0x17
        /*007a*/ 	.short	(.L_1711 - .L_1710)
.L_1710:
        /*007c*/ 	.word	0x00000000
        /*0080*/ 	.short	0x0004
        /*0082*/ 	.short	0x0020
        /*0084*/ 	.byte	0x00, 0xf0, 0x21, 0x00


	//----- nvinfo : EIATTR_KPARAM_INFO
	.align		4
.L_1711:
        /*0088*/ 	.byte	0x04, 0x17
        /*008a*/ 	.short	(.L_1713 - .L_1712)
.L_1712:
        /*008c*/ 	.word	0x00000000
        /*0090*/ 	.short	0x0003
        /*0092*/ 	.short	0x0018
        /*0094*/ 	.byte	0x00, 0xf0, 0x21, 0x00


	//----- nvinfo : EIATTR_KPARAM_INFO
	.align		4
.L_1713:
        /*0098*/ 	.byte	0x04, 0x17
        /*009a*/ 	.short	(.L_1715 - .L_1714)
.L_1714:
        /*009c*/ 	.word	0x00000000
        /*00a0*/ 	.short	0x0002
        /*00a2*/ 	.short	0x0010
        /*00a4*/ 	.byte	0x00, 0xf0, 0x21, 0x00


	//----- nvinfo : EIATTR_KPARAM_INFO
	.align		4
.L_1715:
        /*00a8*/ 	.byte	0x04, 0x17
        /*00aa*/ 	.short	(.L_1717 - .L_1716)
.L_1716:
        /*00ac*/ 	.word	0x00000000
        /*00b0*/ 	.short	0x0001
        /*00b2*/ 	.short	0x0008
        /*00b4*/ 	.byte	0x00, 0xf0, 0x21, 0x00


	//----- nvinfo : EIATTR_KPARAM_INFO
	.align		4
.L_1717:
        /*00b8*/ 	.byte	0x04, 0x17
        /*00ba*/ 	.short	(.L_1719 - .L_1718)
.L_1718:
        /*00bc*/ 	.word	0x00000000
        /*00c0*/ 	.short	0x0000
        /*00c2*/ 	.short	0x0000
        /*00c4*/ 	.byte	0x00, 0xf0, 0x21, 0x00


	//----- nvinfo : EIATTR_SPARSE_MMA_MASK
	.align		4
.L_1719:
        /*00c8*/ 	.byte	0x03, 0x50
        /*00ca*/ 	.short	0x0000


	//----- nvinfo : EIATTR_MAXREG_COUNT
	.align		4
        /*00cc*/ 	.byte	0x03, 0x1b
        /*00ce*/ 	.short	0x0040


	//----- nvinfo : EIATTR_NUM_BARRIERS
	.align		4
        /*00d0*/ 	.byte	0x02, 0x4c
        /*00d2*/ 	.byte	0x01
	.zero		1


	//----- nvinfo : EIATTR_ANNOTATIONS
	.align		4
        /*00d4*/ 	.byte	0x04, 0x55
        /*00d6*/ 	.short	(.L_1721 - .L_1720)


	//   ....[0]....
.L_1720:
        /* <DEDUP_REMOVED lines=114> */


	//----- nvinfo : EIATTR_MERCURY_ISA_VERSION
	.align		4
.L_1721:
        /*07e8*/ 	.byte	0x03, 0x5f
        /*07ea*/ 	.short	0x0101


	//----- nvinfo : EIATTR_COOP_GROUP_MASK_REGIDS
	.align		4
        /*07ec*/ 	.byte	0x04, 0x29
        /*07ee*/ 	.short	(.L_1723 - .L_1722)


	//   ....[0]....
.L_1722:
        /*07f0*/ 	.word	0xffffffff


	//   ....[1]....
        /*07f4*/ 	.word	0xffffffff


	//   ....[2]....
        /*07f8*/ 	.word	0xffffffff


	//   ....[3]....
        /*07fc*/ 	.word	0xffffffff


	//   ....[4]....
        /*0800*/ 	.word	0xffffffff


	//   ....[5]....
        /*0804*/ 	.word	0xffffffff


	//   ....[6]....
        /*0808*/ 	.word	0xffffffff


	//   ....[7]....
        /*080c*/ 	.word	0xffffffff


	//   ....[8]....
        /*0810*/ 	.word	0xffffffff


	//   ....[9]....
        /*0814*/ 	.word	0xffffffff


	//   ....[10]....
        /*0818*/ 	.word	0x05000019


	//   ....[11]....
        /*081c*/ 	.word	0x05000018


	//   ....[12]....
        /*0820*/ 	.word	0x0500001a


	//   ....[13]....
        /*0824*/ 	.word	0x0500001b


	//   ....[14]....
        /*0828*/ 	.word	0x0500001d


	//   ....[15]....
        /*082c*/ 	.word	0x05000012


	//   ....[16]....
        /*0830*/ 	.word	0x0500001c


	//   ....[17]....
        /*0834*/ 	.word	0x05000013


	//   ....[18]....
        /*0838*/ 	.word	0x0500001d


	//   ....[19]....
        /*083c*/ 	.word	0x0500001c


	//   ....[20]....
        /*0840*/ 	.word	0x0500001e


	//   ....[21]....
        /*0844*/ 	.word	0x0500001f


	//   ....[22]....
        /*0848*/ 	.word	0x05000021


	//   ....[23]....
        /*084c*/ 	.word	0x05000020


	//   ....[24]....
        /*0850*/ 	.word	0x05000022


	//   ....[25]....
        /*0854*/ 	.word	0x05000017


	//   ....[26]....
        /*0858*/ 	.word	0x0500001d


	//   ....[27]....
        /*085c*/ 	.word	0x0500001c


	//   ....[28]....
        /*0860*/ 	.word	0x0500001e


	//   ....[29]....
        /*0864*/ 	.word	0x0500001f


	//   ....[30]....
        /*0868*/ 	.word	0x05000021


	//   ....[31]....
        /*086c*/ 	.word	0x05000020


	//   ....[32]....
        /*0870*/ 	.word	0x05000022


	//   ....[33]....
        /*0874*/ 	.word	0x05000017


	//   ....[34]....
        /*0878*/ 	.word	0x0500001e


	//   ....[35]....
        /*087c*/ 	.word	0x05000026


	//   ....[36]....
        /*0880*/ 	.word	0x05000021


	//   ....[37]....
        /*0884*/ 	.word	0x05000020


	//   ....[38]....
        /*0888*/ 	.word	0x05000024


	//   ....[39]....
        /*088c*/ 	.word	0x05000029


	//   ....[40]....
        /*0890*/ 	.word	0x05000025


	//   ....[41]....
        /*0894*/ 	.word	0x05000027


	//   ....[42]....
        /*0898*/ 	.word	0x05000028


	//   ....[43]....
        /*089c*/ 	.word	0x05000021


	//   ....[44]....
        /*08a0*/ 	.word	0x05000023


	//   ....[45]....
        /*08a4*/ 	.word	0x05000026


	//   ....[46]....
        /*08a8*/ 	.word	0x05000014


	//   ....[47]....
        /*08ac*/ 	.word	0x05000029


	//   ....[48]....
        /*08b0*/ 	.word	0x05000012


	//   ....[49]....
        /*08b4*/ 	.word	0x05000021


	//   ....[50]....
        /*08b8*/ 	.word	0x0500001f


	//   ....[51]....
        /*08bc*/ 	.word	0x05000014


	//   ....[52]....
        /*08c0*/ 	.word	0x05000026


	//   ....[53]....
        /*08c4*/ 	.word	0x0500001c


	//   ....[54]....
        /*08c8*/ 	.word	0x05000013


	//   ....[55]....
        /*08cc*/ 	.word	0x05000029


	//   ....[56]....
        /*08d0*/ 	.word	0x05000018


	//   ....[57]....
        /*08d4*/ 	.word	0x05000024


	//   ....[58]....
        /*08d8*/ 	.word	0x05000019


	//   ....[59]....
        /*08dc*/ 	.word	0x05000022


	//   ....[60]....
        /*08e0*/ 	.word	0x0500001f


	//   ....[61]....
        /*08e4*/ 	.word	0x0500001c


	//   ....[62]....
        /*08e8*/ 	.word	0x0500002a


	//   ....[63]....
        /*08ec*/ 	.word	0x05000028


	//   ....[64]....
        /*08f0*/ 	.word	0x0500001b


	//   ....[65]....
        /*08f4*/ 	.word	0x05000017


	//   ....[66]....
        /*08f8*/ 	.word	0x0500001e


	//   ....[67]....
        /*08fc*/ 	.word	0x0500001e


	//   ....[68]....
        /*0900*/ 	.word	0x0500001e


	//   ....[69]....
        /*0904*/ 	.word	0x0500001e


	//   ....[70]....
        /*0908*/ 	.word	0x0500001e


	//   ....[71]....
        /*090c*/ 	.word	0x0500001e


	//   ....[72]....
        /*0910*/ 	.word	0x0500001e


	//   ....[73]....
        /*0914*/ 	.word	0x0500001e


	//   ....[74]....
        /*0918*/ 	.word	0x0500001e


	//   ....[75]....
        /*091c*/ 	.word	0x0500001e


	//   ....[76]....
        /*0920*/ 	.word	0x0500001e


	//   ....[77]....
        /*0924*/ 	.word	0x0500001e


	//   ....[78]....
        /*0928*/ 	.word	0x0500001e


	//   ....[79]....
        /*092c*/ 	.word	0x0500001e


	//   ....[80]....
        /*0930*/ 	.word	0x0500001e


	//   ....[81]....
        /*0934*/ 	.word	0x0500001e


	//   ....[82]....
        /*0938*/ 	.word	0x0500001e


	//   ....[83]....
        /*093c*/ 	.word	0x0500001e


	//   ....[84]....
        /*0940*/ 	.word	0x0500001e


	//   ....[85]....
        /*0944*/ 	.word	0x0500001e


	//   ....[86]....
        /*0948*/ 	.word	0x0500001e


	//   ....[87]....
        /*094c*/ 	.word	0x0500001e


	//   ....[88]....
        /*0950*/ 	.word	0x0500001e


	//   ....[89]....
        /*0954*/ 	.word	0x0500001e


	//   ....[90]....
        /*0958*/ 	.word	0x0500001e


	//   ....[91]....
        /*095c*/ 	.word	0x0500001e


	//   ....[92]....
        /*0960*/ 	.word	0x0500001e


	//   ....[93]....
        /*0964*/ 	.word	0x0500001e


	//   ....[94]....
        /*0968*/ 	.word	0x0500001e


	//   ....[95]....
        /*096c*/ 	.word	0x0500001e


	//   ....[96]....
        /*0970*/ 	.word	0x0500001e


	//   ....[97]....
        /*0974*/ 	.word	0x0500001e


	//   ....[98]....
        /*0978*/ 	.word	0x0500001e


	//   ....[99]....
        /*097c*/ 	.word	0x0500001e


	//   ....[100]....
        /*0980*/ 	.word	0x0500001e


	//   ....[101]....
        /*0984*/ 	.word	0x0500001e


	//   ....[102]....
        /*0988*/ 	.word	0x0500001e


	//   ....[103]....
        /*098c*/ 	.word	0x0500001e


	//   ....[104]....
        /*0990*/ 	.word	0x0500001e


	//   ....[105]....
        /*0994*/ 	.word	0x0500001e


	//   ....[106]....
        /*0998*/ 	.word	0x0500001e


	//   ....[107]....
        /*099c*/ 	.word	0x0500001e


	//   ....[108]....
        /*09a0*/ 	.word	0x0500001e


	//   ....[109]....
        /*09a4*/ 	.word	0x0500001e


	//   ....[110]....
        /*09a8*/ 	.word	0x0500001e


	//   ....[111]....
        /*09ac*/ 	.word	0x0500001e


	//   ....[112]....
        /*09b0*/ 	.word	0x0500001e


	//   ....[113]....
        /*09b4*/ 	.word	0x0500001e


	//   ....[114]....
        /*09b8*/ 	.word	0x0500001e


	//   ....[115]....
        /*09bc*/ 	.word	0x0500001e


	//   ....[116]....
        /*09c0*/ 	.word	0x0500001e


	//   ....[117]....
        /*09c4*/ 	.word	0x0500001e


	//   ....[118]....
        /*09c8*/ 	.word	0x0500001e


	//   ....[119]....
        /*09cc*/ 	.word	0x0500001e


	//   ....[120]....
        /*09d0*/ 	.word	0x0500001e


	//   ....[121]....
        /*09d4*/ 	.word	0x0500001e


	//----- nvinfo : EIATTR_COOP_GROUP_INSTR_OFFSETS
	.align		4
.L_1723:
        /*09d8*/ 	.byte	0x04, 0x28
        /*09da*/ 	.short	(.L_1725 - .L_1724)


	//   ....[0]....
.L_1724:
        /*09dc*/ 	.word	0x000047f0


	//   ....[1]....
        /*09e0*/ 	.word	0x00004820


	//   ....[2]....
        /*09e4*/ 	.word	0x00005290


	//   ....[3]....
        /*09e8*/ 	.word	0x000052d0


	//   ....[4]....
        /*09ec*/ 	.word	0x00005300


	//   ....[5]....
        /*09f0*/ 	.word	0x00005320


	//   ....[6]....
        /*09f4*/ 	.word	0x00005340


	//   ....[7]....
        /*09f8*/ 	.word	0x00005360


	//   ....[8]....
        /*09fc*/ 	.word	0x00005380


	//   ....[9]....
        /*0a00*/ 	.word	0x000053a0


	//   ....[10]....
        /*0a04*/ 	.word	0x000073b0


	//   ....[11]....
        /*0a08*/ 	.word	0x000073e0


	//   ....[12]....
        /*0a0c*/ 	.word	0x00007430


	//   ....[13]....
        /*0a10*/ 	.word	0x00007450


	//   ....[14]....
        /*0a14*/ 	.word	0x00007480


	//   ....[15]....
        /*0a18*/ 	.word	0x00007490


	//   ....[16]....
        /*0a1c*/ 	.word	0x000074c0


	//   ....[17]....
        /*0a20*/ 	.word	0x000074d0


	//   ....[18]....
        /*0a24*/ 	.word	0x00007650


	//   ....[19]....
        /*0a28*/ 	.word	0x00007680


	//   ....[20]....
        /*0a2c*/ 	.word	0x000076d0


	//   ....[21]....
        /*0a30*/ 	.word	0x000076f0


	//   ....[22]....
        /*0a34*/ 	.word	0x00007720


	//   ....[23]....
        /*0a38*/ 	.word	0x00007730


	//   ....[24]....
        /*0a3c*/ 	.word	0x00007760


	//   ....[25]....
        /*0a40*/ 	.word	0x00007770


	//   ....[26]....
        /*0a44*/ 	.word	0x00007890


	//   ....[27]....
        /*0a48*/ 	.word	0x000078c0


	//   ....[28]....
        /*0a4c*/ 	.word	0x00007910


	//   ....[29]....
        /*0a50*/ 	.word	0x00007930


	//   ....[30]....
        /*0a54*/ 	.word	0x00007960


	//   ....[31]....
        /*0a58*/ 	.word	0x00007970


	//   ....[32]....
        /*0a5c*/ 	.word	0x000079a0


	//   ....[33]....
        /*0a60*/ 	.word	0x000079b0


	//   ....[34]....
        /*0a64*/ 	.word	0x00007c40


	//   ....[35]....
        /*0a68*/ 	.word	0x00007ca0


	//   ....[36]....
        /*0a6c*/ 	.word	0x00007d40


	//   ....[37]....
        /*0a70*/ 	.word	0x00007d80


	//   ....[38]....
        /*0a74*/ 	.word	0x00007db0


	//   ....[39]....
        /*0a78*/ 	.word	0x00007dc0


	//   ....[40]....
        /*0a7c*/ 	.word	0x00007de0


	//   ....[41]....
        /*0a80*/ 	.word	0x00007df0


	//   ....[42]....
        /*0a84*/ 	.word	0x00007e30


	//   ....[43]....
        /*0a88*/ 	.word	0x00007e50


	//   ....[44]....
        /*0a8c*/ 	.word	0x00007e90


	//   ....[45]....
        /*0a90*/ 	.word	0x00007ec0


	//   ....[46]....
        /*0a94*/ 	.word	0x00007ef0


	//   ....[47]....
        /*0a98*/ 	.word	0x00007f00


	//   ....[48]....
        /*0a9c*/ 	.word	0x00007f10


	//   ....[49]....
        /*0aa0*/ 	.word	0x00007f70


	//   ....[50]....
        /*0aa4*/ 	.word	0x00007fd0


	//   ....[51]....
        /*0aa8*/ 	.word	0x00008010


	//   ....[52]....
        /*0aac*/ 	.word	0x00008030


	//   ....[53]....
        /*0ab0*/ 	.word	0x00008040


	//   ....[54]....
        /*0ab4*/ 	.word	0x00008050


	//   ....[55]....
        /*0ab8*/ 	.word	0x00008080


	//   ....[56]....
        /*0abc*/ 	.word	0x000080a0


	//   ....[57]....
        /*0ac0*/ 	.word	0x000080d0


	//   ....[58]....
        /*0ac4*/ 	.word	0x000080f0


	//   ....[59]....
        /*0ac8*/ 	.word	0x00008130


	//   ....[60]....
        /*0acc*/ 	.word	0x00008170


	//   ....[61]....
        /*0ad0*/ 	.word	0x000081a0


	//   ....[62]....
        /*0ad4*/ 	.word	0x000081d0


	//   ....[63]....
        /*0ad8*/ 	.word	0x00008200


	//   ....[64]....
        /*0adc*/ 	.word	0x00008340


	//   ....[65]....
        /*0ae0*/ 	.word	0x00008380


	//   ....[66]....
        /*0ae4*/ 	.word	0x000084b0


	//   ....[67]....
        /*0ae8*/ 	.word	0x00008500


	//   ....[68]....
        /*0aec*/ 	.word	0x00008570


	//   ....[69]....
        /*0af0*/ 	.word	0x000085d0


	//   ....[70]....
        /*0af4*/ 	.word	0x00008640


	//   ....[71]....
        /*0af8*/ 	.word	0x000086a0


	//   ....[72]....
        /*0afc*/ 	.word	0x00008710


	//   ....[73]....
        /*0b00*/ 	.word	0x00008770


	//   ....[74]....
        /*0b04*/ 	.word	0x00008810


	//   ....[75]....
        /*0b08*/ 	.word	0x000088a0


	//   ....[76]....
        /*0b0c*/ 	.word	0x00008910


	//   ....[77]....
        /*0b10*/ 	.word	0x00008970


	//   ....[78]....
        /*0b14*/ 	.word	0x000089e0


	//   ....[79]....
        /*0b18*/ 	.word	0x00008a40


	//   ....[80]....
        /*0b1c*/ 	.word	0x00008ab0


	//   ....[81]....
        /*0b20*/ 	.word	0x00008b10


	//   ....[82]....
        /*0b24*/ 	.word	0x00008bb0


	//   ....[83]....
        /*0b28*/ 	.word	0x00008c40


	//   ....[84]....
        /*0b2c*/ 	.word	0x00008cb0


	//   ....[85]....
        /*0b30*/ 	.word	0x00008d10


	//   ....[86]....
        /*0b34*/ 	.word	0x00008d80


	//   ....[87]....
        /*0b38*/ 	.word	0x00008de0


	//   ....[88]....
        /*0b3c*/ 	.word	0x00008e50


	//   ....[89]....
        /*0b40*/ 	.word	0x00008eb0


	//   ....[90]....
        /*0b44*/ 	.word	0x00008f50


	//   ....[91]....
        /*0b48*/ 	.word	0x00009000


	//   ....[92]....
        /*0b4c*/ 	.word	0x000090f0


	//   ....[93]....
        /*0b50*/ 	.word	0x00009140


	//   ....[94]....
        /*0b54*/ 	.word	0x000091e0


	//   ....[95]....
        /*0b58*/ 	.word	0x00009240


	//   ....[96]....
        /*0b5c*/ 	.word	0x000092c0


	//   ....[97]....
        /*0b60*/ 	.word	0x00009360


	//   ....[98]....
        /*0b64*/ 	.word	0x000093d0


	//   ....[99]....
        /*0b68*/ 	.word	0x00009450


	//   ....[100]....
        /*0b6c*/ 	.word	0x000094c0


	//   ....[101]....
        /*0b70*/ 	.word	0x00009520


	//   ....[102]....
        /*0b74*/ 	.word	0x00009590


	//   ....[103]....
        /*0b78*/ 	.word	0x000095f0


	//   ....[104]....
        /*0b7c*/ 	.word	0x00009660


	//   ....[105]....
        /*0b80*/ 	.word	0x000096c0


	//   ....[106]....
        /*0b84*/ 	.word	0x00009730


	//   ....[107]....
        /*0b88*/ 	.word	0x00009790


	//   ....[108]....
        /*0b8c*/ 	.word	0x00009860


	//   ....[109]....
        /*0b90*/ 	.word	0x000098c0


	//   ....[110]....
        /*0b94*/ 	.word	0x00009940


	//   ....[111]....
        /*0b98*/ 	.word	0x00009990


	//   ....[112]....
        /*0b9c*/ 	.word	0x00009a30


	//   ....[113]....
        /*0ba0*/ 	.word	0x00009ab0


	//   ....[114]....
        /*0ba4*/ 	.word	0x00009b40


	//   ....[115]....
        /*0ba8*/ 	.word	0x00009bd0


	//   ....[116]....
        /*0bac*/ 	.word	0x00009c40


	//   ....[117]....
        /*0bb0*/ 	.word	0x00009ca0


	//   ....[118]....
        /*0bb4*/ 	.word	0x00009d30


	//   ....[119]....
        /*0bb8*/ 	.word	0x00009df0


	//   ....[120]....
        /*0bbc*/ 	.word	0x00009e80


	//   ....[121]....
        /*0bc0*/ 	.word	0x00009ee0


	//----- nvinfo : EIATTR_EXIT_INSTR_OFFSETS
	.align		4
.L_1725:
        /*0bc4*/ 	.byte	0x04, 0x1c
        /*0bc6*/ 	.short	(.L_1727 - .L_1726)


	//   ....[0]....
.L_1726:
        /*0bc8*/ 	.word	0x00006390


	//   ....[1]....
        /*0bcc*/ 	.word	0x00008450


	//----- nvinfo : EIATTR_MAX_THREADS
	.align		4
.L_1727:
        /*0bd0*/ 	.byte	0x04, 0x05
        /*0bd2*/ 	.short	(.L_1729 - .L_1728)
.L_1728:
        /*0bd4*/ 	.word	0x000001e0
        /*0bd8*/ 	.word	0x00000001
        /*0bdc*/ 	.word	0x00000001


	//----- nvinfo : EIATTR_CRS_STACK_SIZE
	.align		4
.L_1729:
        /*0be0*/ 	.byte	0x04, 0x1e
        /*0be2*/ 	.short	(.L_1731 - .L_1730)
.L_1730:
        /*0be4*/ 	.word	0x00000000


	//----- nvinfo : EIATTR_CBANK_PARAM_SIZE
	.align		4
.L_1731:
        /*0be8*/ 	.byte	0x03, 0x19
        /*0bea*/ 	.short	0x0060


	//----- nvinfo : EIATTR_PARAM_CBANK
	.align		4
        /*0bec*/ 	.byte	0x04, 0x0a
        /*0bee*/ 	.short	(.L_1733 - .L_1732)
	.align		4
.L_1732:
        /*0bf0*/ 	.word	index@(.nv.constant0._ZN13group_norm_v218gn_bwd_cuda_kernelI6__halfLi480ELi2ELi16ELi60ELi4096ELb1ELb1ELi16ELi960ELi960ELi4ELb1ELi1ELb0ELb0ELNS_15WgradSyncMethodE3ENS_16CompileConditionILi900EEEEEvPT_S6_S6_PKS5_S8_S8_S8_PKfflPfPj)
        /*0bf4*/ 	.short	0x0210
        /*0bf6*/ 	.short	0x0060


	//----- nvinfo : EIATTR_SW_WAR
	.align		4
.L_1733:
        /*0bf8*/ 	.byte	0x04, 0x36
        /*0bfa*/ 	.short	(.L_1735 - .L_1734)
.L_1734:
        /*0bfc*/ 	.word	0x00000008
.L_1735:


//--------------------- .nv.info._ZN13group_norm_v214gn_cuda_kernelI6__halfLi480ELi1ELi32ELi30ELi4096ELb0ELi32ELi960ELi960ELi4ELb1ELi1ELb0ELb0ENS_16CompileConditionILi900EEEEEvPT_PKS4_S7_S7_flPfS8_Pj --------------------------
	.section	.nv.info._ZN13group_norm_v214gn_cuda_kernelI6__halfLi480ELi1ELi32ELi30ELi4096ELb0ELi32ELi960ELi960ELi4ELb1ELi1ELb0ELb0ENS_16CompileConditionILi900EEEEEvPT_PKS4_S7_S7_flPfS8_Pj,"",@"SHT_CUDA_INFO"
	.sectionflags	@""
	.align	4


	//----- nvinfo : EIATTR_CUDA_API_VERSION
	.align		4
        /*0000*/ 	.byte	0x04, 0x37
        /*0002*/ 	.short	(.L_1737 - .L_1736)
.L_1736:
        /*0004*/ 	.word	0x00000082


	//----- nvinfo : EIATTR_KPARAM_INFO
	.align		4
.L_1737:
        /*0008*/ 	.byte	0x04, 0x17
        /*000a*/ 	.short	(.L_1739 - .L_1738)
.L_1738:
        /*000c*/ 	.word	0x00000000
        /*0010*/ 	.short	0x0008
        /*0012*/ 	.short	0x0040
        /*0014*/ 	.byte	0x00, 0xf0, 0x21, 0x00


	//----- nvinfo : EIATTR_KPARAM_INFO
	.align		4
.L_1739:
        /*0018*/ 	.byte	0x04, 0x17
        /*001a*/ 	.short	(.L_1741 - .L_1740)
.L_1740:
        /*001c*/ 	.word	0x00000000
        /*0020*/ 	.short	0x0007
        /*0022*/ 	.short	0x0038
        /*0024*/ 	.byte	0x00, 0xf0, 0x21, 0x00


	//----- nvinfo : EIATTR_KPARAM_INFO
	.align		4
.L_1741:
        /*0028*/ 	.byte	0x04, 0x17
        /*002a*/ 	.short	(.L_1743 - .L_1742)
.L_1742:
        /*002c*/ 	.word	0x00000000
        /*0030*/ 	.short	0x0006
        /*0032*/ 	.short	0x0030
        /*0034*/ 	.byte	0x00, 0xf0, 0x21, 0x00


	//----- nvinfo : EIATTR_KPARAM_INFO
	.align		4
.L_1743:
        /*0038*/ 	.byte	0x04, 0x17
        /*003a*/ 	.short	(.L_1745 - .L_1744)
.L_1744:
        /*003c*/ 	.word	0x00000000
        /*0040*/ 	.short	0x0005
        /*0042*/ 	.short	0x0028
        /*0044*/ 	.byte	0x00, 0xf0, 0x21, 0x00


	//----- nvinfo : EIATTR_KPARAM_INFO
	.align		4
.L_1745:
        /*0048*/ 	.byte	0x04, 0x17
        /*004a*/ 	.short	(.L_1747 - .L_1746)
.L_1746:
        /*004c*/ 	.word	0x00000000
        /*0050*/ 	.short	0x0004
        /*0052*/ 	.short	0x0020
        /*0054*/ 	.byte	0x00, 0xf0, 0x11, 0x00


	//----- nvinfo : EIATTR_KPARAM_INFO
	.align		4
.L_1747:
        /*0058*/ 	.byte	0x04, 0x17
        /*005a*/ 	.short	(.L_1749 - .L_1748)
.L_1748:
        /*005c*/ 	.word	0x00000000
        /*0060*/ 	.short	0x0003
        /*0062*/ 	.short	0x0018
        /*0064*/ 	.byte	0x00, 0xf0, 0x21, 0x00


	//----- nvinfo : EIATTR_KPARAM_INFO
	.align		4
.L_1749:
        /*0068*/ 	.byte	0x04, 0x17
        /*006a*/ 	.short	(.L_1751 - .L_1750)
.L_1750:
        /*006c*/ 	.word	0x00000000
        /*0070*/ 	.short	0x0002
        /*0072*/ 	.short	0x0010
        /*0074*/ 	.byte	0x00, 0xf0, 0x21, 0x00


	//----- nvinfo : EIATTR_KPARAM_INFO
	.align		4
.L_1751:
        /*0078*/ 	.byte	0x04, 0x17
        /*007a*/ 	.short	(.L_1753 - .L_1752)
.L_1752:
        /*007c*/ 	.word	0x00000000
        /*0080*/ 	.short	0x0001
        /*0082*/ 	.short	0x0008
        /*0084*/ 	.byte	0x00, 0xf0, 0x21, 0x00


	//----- nvinfo : EIATTR_KPARAM_INFO
	.align		4
.L_1753:
        /*0088*/ 	.byte	0x04, 0x17
        /*008a*/ 	.short	(.L_1755 - .L_1754)
.L_1754:
        /*008c*/ 	.word	0x00000000
        /*0090*/ 	.short	0x0000
        /*0092*/ 	.short	0x0000
        /*0094*/ 	.byte	0x00, 0xf0, 0x21, 0x00


	//----- nvinfo : EIATTR_SPARSE_MMA_MASK
	.align		4
.L_1755:
        /*0098*/ 	.byte	0x03, 0x50
        /*009a*/ 	.short	0x0000


	//----- nvinfo : EIATTR_MAXREG_COUNT
	.align		4
        /*009c*/ 	.byte	0x03, 0x1b
        /*009e*/ 	.short	0x0080


	//----- nvinfo : EIATTR_NUM_BARRIERS
	.align		4
        /*00a0*/ 	.byte	0x02, 0x4c
        /*00a2*/ 	.byte	0x01
	.zero		1


	//----- nvinfo : EIATTR_ANNOTATIONS
	.align		4
        /*00a4*/ 	.byte	0x04, 0x55
        /*00a6*/ 	.short	(.L_1757 - .L_1756)


	//   ....[0]....
.L_1756:
        /* <DEDUP_REMOVED lines=10> */


	//----- nvinfo : EIATTR_MERCURY_ISA_VERSION
	.align		4
.L_1757:
        /*0138*/ 	.byte	0x03, 0x5f
        /*013a*/ 	.short	0x0101


	//----- nvinfo : EIATTR_INT_WARP_WIDE_INSTR_OFFSETS
	.align		4
        /*013c*/ 	.byte	0x04, 0x31
        /*013e*/ 	.short	(.L_1759 - .L_1758)


	//   ....[0]....
.L_1758:
        /*0140*/ 	.word	0x000022f0


	//   ....[1]....
        /*0144*/ 	.word	0x00002400


	//----- nvinfo : EIATTR_COOP_GROUP_MASK_REGIDS
	.align		4
.L_1759:
        /*0148*/ 	.byte	0x04, 0x29
        /*014a*/ 	.short	(.L_1761 - .L_1760)


	//   ....[0]....
.L_1760:
        /*014c*/ 	.word	0xffffffff


	//   ....[1]....
        /*0150*/ 	.word	0xffffffff


	//   ....[2]....
        /*0154*/ 	.word	0xffffffff


	//   ....[3]....
        /*0158*/ 	.word	0xffffffff


	//   ....[4]....
        /*015c*/ 	.word	0xffffffff


	//   ....[5]....
        /*0160*/ 	.word	0xffffffff


	//   ....[6]....
        /*0164*/ 	.word	0xffffffff


	//   ....[7]....
        /*0168*/ 	.word	0xffffffff


	//----- nvinfo : EIATTR_COOP_GROUP_INSTR_OFFSETS
	.align		4
.L_1761:
        /*016c*/ 	.byte	0x04, 0x28
        /*016e*/ 	.short	(.L_1763 - .L_1762)


	//   ....[0]....
.L_1762:
        /*0170*/ 	.word	0x000021c0


	//   ....[1]....
        /*0174*/ 	.word	0x00002220


	//   ....[2]....
        /*0178*/ 	.word	0x00002ab0


	//   ....[3]....
        /*017c*/ 	.word	0x00002ae0


	//   ....[4]....
        /*0180*/ 	.word	0x00002b10


	//   ....[5]....
        /*0184*/ 	.word	0x00002b20


	//   ....[6]....
        /*0188*/ 	.word	0x00002b50


	//   ....[7]....
        /*018c*/ 	.word	0x00002b70


	//----- nvinfo : EIATTR_EXIT_INSTR_OFFSETS
	.align		4
.L_1763:
        /*0190*/ 	.byte	0x04, 0x1c
        /*0192*/ 	.short	(.L_1765 - .L_1764)


	//   ....[0]....
.L_1764:
        /*0194*/ 	.word	0x00000060


	//   ....[1]....
        /*0198*/ 	.word	0x00004480


	//----- nvinfo : EIATTR_MAX_THREADS
	.align		4
.L_1765:
        /*019c*/ 	.byte	0x04, 0x05
        /*019e*/ 	.short	(.L_1767 - .L_1766)
.L_1766:
        /*01a0*/ 	.word	0x000001e0
        /*01a4*/ 	.word	0x00000001
        /*01a8*/ 	.word	0x00000001


	//----- nvinfo : EIATTR_CRS_STACK_SIZE
	.align		4
.L_1767:
        /*01ac*/ 	.byte	0x04, 0x1e
        /*01ae*/ 	.short	(.L_1769 - .L_1768)
.L_1768:
        /*01b0*/ 	.word	0x00000000


	//----- nvinfo : EIATTR_CBANK_PARAM_SIZE
	.align		4
.L_1769:
        /*01b4*/ 	.byte	0x03, 0x19
        /*01b6*/ 	.short	0x0048


	//----- nvinfo : EIATTR_PARAM_CBANK
	.align		4
        /*01b8*/ 	.byte	0x04, 0x0a
        /*01ba*/ 	.short	(.L_1771 - .L_1770)
	.align		4
.L_1770:
        /*01bc*/ 	.word	index@(.nv.constant0._ZN13group_norm_v214gn_cuda_kernelI6__halfLi480ELi1ELi32ELi30ELi4096ELb0ELi32ELi960ELi960ELi4ELb1ELi1ELb0ELb0ENS_16CompileConditionILi900EEEEEvPT_PKS4_S7_S7_flPfS8_Pj)
        /*01c0*/ 	.short	0x0210
        /*01c2*/ 	.short	0x0048


	//----- nvinfo : EIATTR_SW_WAR
	.align		4
.L_1771:
        /*01c4*/ 	.byte	0x04, 0x36
        /*01c6*/ 	.short	(.L_1773 - .L_1772)
.L_1772:
        /*01c8*/ 	.word	0x00000008
.L_1773:


//--------------------- .nv.info._ZN13group_norm_v214gn_cuda_kernelI6__halfLi480ELi1ELi32ELi30ELi4096ELb0ELi64ELi960ELi960ELi4ELb1ELi2ELb0ELb0ENS_16CompileConditionILi900EEEEEvPT_PKS4_S7_S7_flPfS8_Pj --------------------------
	.section	.nv.info._ZN13group_norm_v214gn_cuda_kernelI6__halfLi480ELi1ELi32ELi30ELi4096ELb0ELi64ELi960ELi960ELi4ELb1ELi2ELb0ELb0ENS_16CompileConditionILi900EEEEEvPT_PKS4_S7_S7_flPfS8_Pj,"",@"SHT_CUDA_INFO"
	.sectionflags	@""
	.align	4


	//----- nvinfo : EIATTR_CUDA_API_VERSION
	.align		4
        /*0000*/ 	.byte	0x04, 0x37
        /*0002*/ 	.short	(.L_1775 - .L_1774)
.L_1774:
        /*0004*/ 	.word	0x00000082


	//----- nvinfo : EIATTR_KPARAM_INFO
	.align		4
.L_1775:
        /*0008*/ 	.byte	0x04, 0x17
        /*000a*/ 	.short	(.L_1777 - .L_1776)
.L_1776:
        /*000c*/ 	.word	0x00000000
        /*0010*/ 	.short	0x0008
        /*0012*/ 	.short	0x0040
        /*0014*/ 	.byte	0x00, 0xf0, 0x21, 0x00


	//----- nvinfo : EIATTR_KPARAM_INFO
	.align		4
.L_1777:
        /*0018*/ 	.byte	0x04, 0x17
        /*001a*/ 	.short	(.L_1779 - .L_1778)
.L_1778:
        /*001c*/ 	.word	0x00000000
        /*0020*/ 	.short	0x0007
        /*0022*/ 	.short	0x0038
        /*0024*/ 	.byte	0x00, 0xf0, 0x21, 0x00


	//----- nvinfo : EIATTR_KPARAM_INFO
	.align		4
.L_1779:
        /*0028*/ 	.byte	0x04, 0x17
        /*002a*/ 	.short	(.L_1781 - .L_1780)
.L_1780:
        /*002c*/ 	.word	0x00000000
        /*0030*/ 	.short	0x0006
        /*0032*/ 	.short	0x0030
        /*0034*/ 	.byte	0x00, 0xf0, 0x21, 0x00


	//----- nvinfo : EIATTR_KPARAM_INFO
	.align		4
.L_1781:
        /*0038*/ 	.byte	0x04, 0x17
        /*003a*/ 	.short	(.L_1783 - .L_1782)
.L_1782:
        /*003c*/ 	.word	0x00000000
        /*0040*/ 	.short	0x0005
        /*0042*/ 	.short	0x0028
        /*0044*/ 	.byte	0x00, 0xf0, 0x21, 0x00


	//----- nvinfo : EIATTR_KPARAM_INFO
	.align		4
.L_1783:
        /*0048*/ 	.byte	0x04, 0x17
        /*004a*/ 	.short	(.L_1785 - .L_1784)
.L_1784:
        /*004c*/ 	.word	0x00000000
        /*0050*/ 	.short	0x0004
        /*0052*/ 	.short	0x0020
        /*0054*/ 	.byte	0x00, 0xf0, 0x11, 0x00


	//----- nvinfo : EIATTR_KPARAM_INFO
	.align		4
.L_1785:
        /*0058*/ 	.byte	0x04, 0x17
        /*005a*/ 	.short	(.L_1787 - .L_1786)
.L_1786:
        /*005c*/ 	.word	0x00000000
        /*0060*/ 	.short	0x0003
        /*0062*/ 	.short	0x0018
        /*0064*/ 	.byte	0x00, 0xf0, 0x21, 0x00


	//----- nvinfo : EIATTR_KPARAM_INFO
	.align		4
.L_1787:
        /*0068*/ 	.byte	0x04, 0x17
        /*006a*/ 	.short	(.L_1789 - .L_1788)
.L_1788:
        /*006c*/ 	.word	0x00000000
        /*0070*/ 	.short	0x0002
        /*0072*/ 	.short	0x0010
        /*0074*/ 	.byte	0x00, 0xf0, 0x21, 0x00


	//----- nvinfo : EIATTR_KPARAM_INFO
	.align		4
.L_1789:
        /*0078*/ 	.byte	0x04, 0x17
        /*007a*/ 	.short	(.L_1791 - .L_1790)
.L_1790:
        /*007c*/ 	.word	0x00000000
        /*0080*/ 	.short	0x0001
        /*0082*/ 	.short	0x0008
        /*0084*/ 	.byte	0x00, 0xf0, 0x21, 0x00


	//----- nvinfo : EIATTR_KPARAM_INFO
	.align		4
.L_1791:
        /*0088*/ 	.byte	0x04, 0x17
        /*008a*/ 	.short	(.L_1793 - .L_1792)
.L_1792:
        /*008c*/ 	.word	0x00000000
        /*0090*/ 	.short	0x0000
        /*0092*/ 	.short	0x0000
        /*0094*/ 	.byte	0x00, 0xf0, 0x21, 0x00


	//----- nvinfo : EIATTR_SPARSE_MMA_MASK
	.align		4
.L_1793:
        /*0098*/ 	.byte	0x03, 0x50
        /*009a*/ 	.short	0x0000


	//----- nvinfo : EIATTR_MAXREG_COUNT
	.align		4
        /*009c*/ 	.byte	0x03, 0x1b
        /*009e*/ 	.short	0x0080


	//----- nvinfo : EIATTR_NUM_BARRIERS
	.align		4
        /*00a0*/ 	.byte	0x02, 0x4c
        /*00a2*/ 	.byte	0x01
	.zero		1


	//----- nvinfo : EIATTR_ANNOTATIONS
	.align		4
        /*00a4*/ 	.byte	0x04, 0x55
        /*00a6*/ 	.short	(.L_1795 - .L_1794)


	//   ....[0]....
.L_1794:
        /* <DEDUP_REMOVED lines=190> */


	//----- nvinfo : EIATTR_MERCURY_ISA_VERSION
	.align		4
.L_1795:
        /*0c78*/ 	.byte	0x03, 0x5f
        /*0c7a*/ 	.short	0x0101


	//----- nvinfo : EIATTR_INT_WARP_WIDE_INSTR_OFFSETS
	.align		4
        /*0c7c*/ 	.byte	0x04, 0x31
        /*0c7e*/ 	.short	(.L_1797 - .L_1796)


	//   ....[0]....
.L_1796:
        /*0c80*/ 	.word	0x00003ea0


	//   ....[1]....
        /*0c84*/ 	.word	0x00003f60


	//----- nvinfo : EIATTR_COOP_GROUP_MASK_REGIDS
	.align		4
.L_1797:
        /*0c88*/ 	.byte	0x04, 0x29
        /*0c8a*/ 	.short	(.L_1799 - .L_1798)


	//   ....[0]....
.L_1798:
        /*0c8c*/ 	.word	0xffffffff


	//   ....[1]....
        /*0c90*/ 	.word	0xffffffff


	//   ....[2]....
        /*0c94*/ 	.word	0xffffffff


	//   ....[3]....
        /*0c98*/ 	.word	0xffffffff


	//   ....[4]....
        /*0c9c*/ 	.word	0xffffffff


	//   ....[5]....
        /*0ca0*/ 	.word	0xffffffff


	//   ....[6]....
        /*0ca4*/ 	.word	0xffffffff


	//   ....[7]....
        /*0ca8*/ 	.word	0xffffffff


	//----- nvinfo : EIATTR_COOP_GROUP_INSTR_OFFSETS
	.align		4
.L_1799:
        /*0cac*/ 	.byte	0x04, 0x28
        /*0cae*/ 	.short	(.L_1801 - .L_1800)


	//   ....[0]....
.L_1800:
        /*0cb0*/ 	.word	0x00003d90


	//   ....[1]....
        /*0cb4*/ 	.word	0x00003da0


	//   ....[2]....
        /*0cb8*/ 	.word	0x000043c0


	//   ....[3]....
        /*0cbc*/ 	.word	0x000043e0


	//   ....[4]....
        /*0cc0*/ 	.word	0x00004420


	//   ....[5]....
        /*0cc4*/ 	.word	0x00004430


	//   ....[6]....
        /*0cc8*/ 	.word	0x00004470


	//   ....[7]....
        /*0ccc*/ 	.word	0x00004480


	//----- nvinfo : EIATTR_EXIT_INSTR_OFFSETS
	.align		4
.L_1801:
        /*0cd0*/ 	.byte	0x04, 0x1c
        /*0cd2*/ 	.short	(.L_1803 - .L_1802)


	//   ....[0]....
.L_1802:
        /*0cd4*/ 	.word	0x00000060


	//   ....[1]....
        /*0cd8*/ 	.word	0x00008300


	//----- nvinfo : EIATTR_MAX_THREADS
	.align		4
.L_1803:
        /*0cdc*/ 	.byte	0x04, 0x05
        /*0cde*/ 	.short	(.L_1805 - .L_1804)
.L_1804:
        /*0ce0*/ 	.word	0x000001e0
        /*0ce4*/ 	.word	0x00000001
        /*0ce8*/ 	.word	0x00000001


	//----- nvinfo : EIATTR_CRS_STACK_SIZE
	.align		4
.L_1805:
        /*0cec*/ 	.byte	0x04, 0x1e
        /*0cee*/ 	.short	(.L_1807 - .L_1806)
.L_1806:
        /*0cf0*/ 	.word	0x00000000


	//----- nvinfo : EIATTR_CBANK_PARAM_SIZE
	.align		4
.L_1807:
        /*0cf4*/ 	.byte	0x03, 0x19
        /*0cf6*/ 	.short	0x0048


	//----- nvinfo : EIATTR_PARAM_CBANK
	.align		4
        /*0cf8*/ 	.byte	0x04, 0x0a
        /*0cfa*/ 	.short	(.L_1809 - .L_1808)
	.align		4
.L_1808:
        /*0cfc*/ 	.word	index@(.nv.constant0._ZN13group_norm_v214gn_cuda_kernelI6__halfLi480ELi1ELi32ELi30ELi4096ELb0ELi64ELi960ELi960ELi4ELb1ELi2ELb0ELb0ENS_16CompileConditionILi900EEEEEvPT_PKS4_S7_S7_flPfS8_Pj)
        /*0d00*/ 	.short	0x0210
        /*0d02*/ 	.short	0x0048


	//----- nvinfo : EIATTR_SW_WAR
	.align		4
.L_1809:
        /*0d04*/ 	.byte	0x04, 0x36
        /*0d06*/ 	.short	(.L_1811 - .L_1810)
.L_1810:
        /*0d08*/ 	.word	0x00000008
.L_1811:


//--------------------- .nv.info._ZN13group_norm_v214gn_cuda_kernelI6__halfLi480ELi3ELi32ELi30ELi4096ELb0ELi16ELi960ELi960ELi4ELb1ELi1ELb0ELb0ENS_16CompileConditionILi900EEEEEvPT_PKS4_S7_S7_flPfS8_Pj --------------------------
	.section	.nv.info._ZN13group_norm_v214gn_cuda_kernelI6__halfLi480ELi3ELi32ELi30ELi4096ELb0ELi16ELi960ELi960ELi4ELb1ELi1ELb0ELb0ENS_16CompileConditionILi900EEEEEvPT_PKS4_S7_S7_flPfS8_Pj,"",@"SHT_CUDA_INFO"
	.sectionflags	@""
	.align	4


	//----- nvinfo : EIATTR_CUDA_API_VERSION
	.align		4
        /*0000*/ 	.byte	0x04, 0x37
        /*0002*/ 	.short	(.L_1813 - .L_1812)
.L_1812:
        /*0004*/ 	.word	0x00000082


	//----- nvinfo : EIATTR_KPARAM_INFO
	.align		4
.L_1813:
        /*0008*/ 	.byte	0x04, 0x17
        /*000a*/ 	.short	(.L_1815 - .L_1814)
.L_1814:
        /*000c*/ 	.word	0x00000000
        /*0010*/ 	.short	0x0008
        /*0012*/ 	.short	0x0040
        /*0014*/ 	.byte	0x00, 0xf0, 0x21, 0x00


	//----- nvinfo : EIATTR_KPARAM_INFO
	.align		4
.L_1815:
        /*0018*/ 	.byte	0x04, 0x17
        /*001a*/ 	.short	(.L_1817 - .L_1816)
.L_1816:
        /*001c*/ 	.word	0x00000000
        /*0020*/ 	.short	0x0007
        /*0022*/ 	.short	0x0038
        /*0024*/ 	.byte	0x00, 0xf0, 0x21, 0x00


	//----- nvinfo : EIATTR_KPARAM_INFO
	.align		4
.L_1817:
        /*0028*/ 	.byte	0x04, 0x17
        /*002a*/ 	.short	(.L_1819 - .L_1818)
.L_1818:
        /*002c*/ 	.word	0x00000000
        /*0030*/ 	.short	0x0006
        /*0032*/ 	.short	0x0030
        /*0034*/ 	.byte	0x00, 0xf0, 0x21, 0x00


	//----- nvinfo : EIATTR_KPARAM_INFO
	.align		4
.L_1819:
        /*0038*/ 	.byte	0x04, 0x17
        /*003a*/ 	.short	(.L_1821 - .L_1820)
.L_1820:
        /*003c*/ 	.word	0x00000000
        /*0040*/ 	.short	0x0005
        /*0042*/ 	.short	0x0028
        /*0044*/ 	.byte	0x00, 0xf0, 0x21, 0x00


	//----- nvinfo : EIATTR_KPARAM_INFO
	.align		4
.L_1821:
        /*0048*/ 	.byte	0x04, 0x17
        /*004a*/ 	.short	(.L_1823 - .L_1822)
.L_1822:
        /*004c*/ 	.word	0x00000000
        /*0050*/ 	.short	0x0004
        /*0052*/ 	.short	0x0020
        /*0054*/ 	.byte	0x00, 0xf0, 0x11, 0x00


	//----- nvinfo : EIATTR_KPARAM_INFO
	.align		4
.L_1823:
        /*0058*/ 	.byte	0x04, 0x17
        /*005a*/ 	.short	(.L_1825 - .L_1824)
.L_1824:
        /*005c*/ 	.word	0x00000000
        /*0060*/ 	.short	0x0003
        /*0062*/ 	.short	0x0018
        /*0064*/ 	.byte	0x00, 0xf0, 0x21, 0x00


	//----- nvinfo : EIATTR_KPARAM_INFO
	.align		4
.L_1825:
        /*0068*/ 	.byte	0x04, 0x17
        /*006a*/ 	.short	(.L_1827 - .L_1826)
.L_1826:
        /*006c*/ 	.word	0x00000000
        /*0070*/ 	.short	0x0002
        /*0072*/ 	.short	0x0010
        /*0074*/ 	.byte	0x00, 0xf0, 0x21, 0x00


	//----- nvinfo : EIATTR_KPARAM_INFO
	.align		4
.L_1827:
        /*0078*/ 	.byte	0x04, 0x17
        /*007a*/ 	.short	(.L_1829 - .L_1828)
.L_1828:
        /*007c*/ 	.word	0x00000000
        /*0080*/ 	.short	0x0001
        /*0082*/ 	.short	0x0008
        /*0084*/ 	.byte	0x00, 0xf0, 0x21, 0x00


	//----- nvinfo : EIATTR_KPARAM_INFO
	.align		4
.L_1829:
        /*0088*/ 	.byte	0x04, 0x17
        /*008a*/ 	.short	(.L_1831 - .L_1830)
.L_1830:
        /*008c*/ 	.word	0x00000000
        /*0090*/ 	.short	0x0000
        /*0092*/ 	.short	0x0000
        /*0094*/ 	.byte	0x00, 0xf0, 0x21, 0x00


	//----- nvinfo : EIATTR_SPARSE_MMA_MASK
	.align		4
.L_1831:
        /*0098*/ 	.byte	0x03, 0x50
        /*009a*/ 	.short	0x0000


	//----- nvinfo : EIATTR_MAXREG_COUNT
	.align		4
        /*009c*/ 	.byte	0x03, 0x1b
        /*009e*/ 	.short	0x0028


	//----- nvinfo : EIATTR_NUM_BARRIERS
	.align		4
        /*00a0*/ 	.byte	0x02, 0x4c
        /*00a2*/ 	.byte	0x01
	.zero		1


	//----- nvinfo : EIATTR_ANNOTATIONS
	.align		4
        /*00a4*/ 	.byte	0x04, 0x55
        /*00a6*/ 	.short	(.L_1833 - .L_1832)


	//   ....[0]....
.L_1832:
        /* <DEDUP_REMOVED lines=55> */


	//----- nvinfo : EIATTR_MERCURY_ISA_VERSION
	.align		4
.L_1833:
        /*0400*/ 	.byte	0x03, 0x5f
        /*0402*/ 	.short	0x0101


	//----- nvinfo : EIATTR_COOP_GROUP_MASK_REGIDS
	.align		4
        /*0404*/ 	.byte	0x04, 0x29
        /*0406*/ 	.short	(.L_1835 - .L_1834)


	//   ....[0]....
.L_1834:
        /*0408*/ 	.word	0xffffffff


	//   ....[1]....
        /*040c*/ 	.word	0xffffffff


	//   ....[2]....
        /*0410*/ 	.word	0xffffffff


	//   ....[3]....
        /*0414*/ 	.word	0xffffffff


	//   ....[4]....
        /*0418*/ 	.word	0xffffffff


	//   ....[5]....
        /*041c*/ 	.word	0xffffffff


	//   ....[6]....
        /*0420*/ 	.word	0xffffffff


	//   ....[7]....
        /*0424*/ 	.word	0xffffffff


	//----- nvinfo : EIATTR_COOP_GROUP_INSTR_OFFSETS
	.align		4
.L_1835:
        /*0428*/ 	.byte	0x04, 0x28
        /*042a*/ 	.short	(.L_1837 - .L_1836)


	//   ....[0]....
.L_1836:
        /*042c*/ 	.word	0x00001970


	//   ....[1]....
        /*0430*/ 	.word	0x000019b0


	//   ....[2]....
        /*0434*/ 	.word	0x000026d0


	//   ....[3]....
        /*0438*/ 	.word	0x00002710


	//   ....[4]....
        /*043c*/ 	.word	0x00002760


	//   ....[5]....
        /*0440*/ 	.word	0x00002770


	//   ....[6]....
        /*0444*/ 	.word	0x000027a0


	//   ....[7]....
        /*0448*/ 	.word	0x000027b0


	//----- nvinfo : EIATTR_EXIT_INSTR_OFFSETS
	.align		4
.L_1837:
        /*044c*/ 	.byte	0x04, 0x1c
        /*044e*/ 	.short	(.L_1839 - .L_1838)


	//   ....[0]....
.L_1838:
        /*0450*/ 	.word	0x00000060


	//   ....[1]....
        /*0454*/ 	.word	0x00003980


	//----- nvinfo : EIATTR_MAX_THREADS
	.align		4
.L_1839:
        /*0458*/ 	.byte	0x04, 0x05
        /*045a*/ 	.short	(.L_1841 - .L_1840)
.L_1840:
        /*045c*/ 	.word	0x000001e0
        /*0460*/ 	.word	0x00000001
        /*0464*/ 	.word	0x00000001


	//----- nvinfo : EIATTR_CRS_STACK_SIZE
	.align		4
.L_1841:
        /*0468*/ 	.byte	0x04, 0x1e
        /*046a*/ 	.short	(.L_1843 - .L_1842)
.L_1842:
        /*046c*/ 	.word	0x00000000


	//----- nvinfo : EIATTR_CBANK_PARAM_SIZE
	.align		4
.L_1843:
        /*0470*/ 	.byte	0x03, 0x19
        /*0472*/ 	.short	0x0048


	//----- nvinfo : EIATTR_PARAM_CBANK
	.align		4
        /*0474*/ 	.byte	0x04, 0x0a
        /*0476*/ 	.short	(.L_1845 - .L_1844)
	.align		4
.L_1844:
        /*0478*/ 	.word	index@(.nv.constant0._ZN13group_norm_v214gn_cuda_kernelI6__halfLi480ELi3ELi32ELi30ELi4096ELb0ELi16ELi960ELi960ELi4ELb1ELi1ELb0ELb0ENS_16CompileConditionILi900EEEEEvPT_PKS4_S7_S7_flPfS8_Pj)
        /*047c*/ 	.short	0x0210
        /*047e*/ 	.short	0x0048


	//----- nvinfo : EIATTR_SW_WAR
	.align		4
.L_1845:
        /*0480*/ 	.byte	0x04, 0x36
        /*0482*/ 	.short	(.L_1847 - .L_1846)
.L_1846:
        /*0484*/ 	.word	0x00000008
.L_1847:


//--------------------- .nv.info._ZN13group_norm_v214gn_cuda_kernelI6__halfLi480ELi2ELi32ELi30ELi4096ELb0ELi32ELi960ELi960ELi4ELb1ELi2ELb0ELb0ENS_16CompileConditionILi900EEEEEvPT_PKS4_S7_S7_flPfS8_Pj --------------------------
	.section	.nv.info._ZN13group_norm_v214gn_cuda_kernelI6__halfLi480ELi2ELi32ELi30ELi4096ELb0ELi32ELi960ELi960ELi4ELb1ELi2ELb0ELb0ENS_16CompileConditionILi900EEEEEvPT_PKS4_S7_S7_flPfS8_Pj,"",@"SHT_CUDA_INFO"
	.sectionflags	@""
	.align	4


	//----- nvinfo : EIATTR_CUDA_API_VERSION
	.align		4
        /*0000*/ 	.byte	0x04, 0x37
        /*0002*/ 	.short	(.L_1849 - .L_1848)
.L_1848:
        /*0004*/ 	.word	0x00000082


	//----- nvinfo : EIATTR_KPARAM_INFO
	.align		4
.L_1849:
        /*0008*/ 	.byte	0x04, 0x17
        /*000a*/ 	.short	(.L_1851 - .L_1850)
.L_1850:
        /*000c*/ 	.word	0x00000000
        /*0010*/ 	.short	0x0008
        /*0012*/ 	.short	0x0040
        /*0014*/ 	.byte	0x00, 0xf0, 0x21, 0x00


	//----- nvinfo : EIATTR_KPARAM_INFO
	.align		4
.L_1851:
        /*0018*/ 	.byte	0x04, 0x17
        /*001a*/ 	.short	(.L_1853 - .L_1852)
.L_1852:
        /*001c*/ 	.word	0x00000000
        /*0020*/ 	.short	0x0007
        /*0022*/ 	.short	0x0038
        /*0024*/ 	.byte	0x00, 0xf0, 0x21, 0x00


	//----- nvinfo : EIATTR_KPARAM_INFO
	.align		4
.L_1853:
        /*0028*/ 	.byte	0x04, 0x17
        /*002a*/ 	.short	(.L_1855 - .L_1854)
.L_1854:
        /*002c*/ 	.word	0x00000000
        /*0030*/ 	.short	0x0006
        /*0032*/ 	.short	0x0030
        /*0034*/ 	.byte	0x00, 0xf0, 0x21, 0x00


	//----- nvinfo : EIATTR_KPARAM_INFO
	.align		4
.L_1855:
        /*0038*/ 	.byte	0x04, 0x17
        /*003a*/ 	.short	(.L_1857 - .L_1856)
.L_1856:
        /*003c*/ 	.word	0x00000000
        /*0040*/ 	.short	0x0005
        /*0042*/ 	.short	0x0028
        /*0044*/ 	.byte	0x00, 0xf0, 0x21, 0x00


	//----- nvinfo : EIATTR_KPARAM_INFO
	.align		4
.L_1857:
        /*0048*/ 	.byte	0x04, 0x17
        /*004a*/ 	.short	(.L_1859 - .L_1858)
.L_1858:
        /*004c*/ 	.word	0x00000000
        /*0050*/ 	.short	0x0004
        /*0052*/ 	.short	0x0020
        /*0054*/ 	.byte	0x00, 0xf0, 0x11, 0x00


	//----- nvinfo : EIATTR_KPARAM_INFO
	.align		4
.L_1859:
        /*0058*/ 	.byte	0x04, 0x17
        /*005a*/ 	.short	(.L_1861 - .L_1860)
.L_1860:
        /*005c*/ 	.word	0x00000000
        /*0060*/ 	.short	0x0003
        /*0062*/ 	.short	0x0018
        /*0064*/ 	.byte	0x00, 0xf0, 0x21, 0x00


	//----- nvinfo : EIATTR_KPARAM_INFO
	.align		4
.L_1861:
        /*0068*/ 	.byte	0x04, 0x17
        /*006a*/ 	.short	(.L_1863 - .L_1862)
.L_1862:
        /*006c*/ 	.word	0x00000000
        /*0070*/ 	.short	0x0002
        /*0072*/ 	.short	0x0010
        /*0074*/ 	.byte	0x00, 0xf0, 0x21, 0x00


	//----- nvinfo : EIATTR_KPARAM_INFO
	.align		4
.L_1863:
        /*0078*/ 	.byte	0x04, 0x17
        /*007a*/ 	.short	(.L_1865 - .L_1864)
.L_1864:
        /*007c*/ 	.word	0x00000000
        /*0080*/ 	.short	0x0001
        /*0082*/ 	.short	0x0008
        /*0084*/ 	.byte	0x00, 0xf0, 0x21, 0x00


	//----- nvinfo : EIATTR_KPARAM_INFO
	.align		4
.L_1865:
        /*0088*/ 	.byte	0x04, 0x17
        /*008a*/ 	.short	(.L_1867 - .L_1866)
.L_1866:
        /*008c*/ 	.word	0x00000000
        /*0090*/ 	.short	0x0000
        /*0092*/ 	.short	0x0000
        /*0094*/ 	.byte	0x00, 0xf0, 0x21, 0x00


	//----- nvinfo : EIATTR_SPARSE_MMA_MASK
	.align		4
.L_1867:
        /*0098*/ 	.byte	0x03, 0x50
        /*009a*/ 	.short	0x0000


	//----- nvinfo : EIATTR_MAXREG_COUNT
	.align		4
        /*009c*/ 	.byte	0x03, 0x1b
        /*009e*/ 	.short	0x0040


	//----- nvinfo : EIATTR_NUM_BARRIERS
	.align		4
        /*00a0*/ 	.byte	0x02, 0x4c
        /*00a2*/ 	.byte	0x01
	.zero		1


	//----- nvinfo : EIATTR_ANNOTATIONS
	.align		4
        /*00a4*/ 	.byte	0x04, 0x55
        /*00a6*/ 	.short	(.L_1869 - .L_1868)


	//   ....[0]....
.L_1868:
        /* <DEDUP_REMOVED lines=121> */


	//----- nvinfo : EIATTR_MERCURY_ISA_VERSION
	.align		4
.L_1869:
        /*0820*/ 	.byte	0x03, 0x5f
        /*0822*/ 	.short	0x0101


	//----- nvinfo : EIATTR_COOP_GROUP_MASK_REGIDS
	.align		4
        /*0824*/ 	.byte	0x04, 0x29
        /*0826*/ 	.short	(.L_1871 - .L_1870)


	//   ....[0]....
.L_1870:
        /*0828*/ 	.word	0xffffffff


	//   ....[1]....
        /*082c*/ 	.word	0xffffffff


	//   ....[2]....
        /*0830*/ 	.word	0xffffffff


	//   ....[3]....
        /*0834*/ 	.word	0xffffffff


	//   ....[4]....
        /*0838*/ 	.word	0xffffffff


	//   ....[5]....
        /*083c*/ 	.word	0xffffffff


	//   ....[6]....
        /*0840*/ 	.word	0xffffffff


	//   ....[7]....
        /*0844*/ 	.word	0xffffffff


	//----- nvinfo : EIATTR_COOP_GROUP_INSTR_OFFSETS
	.align		4
.L_1871:
        /*0848*/ 	.byte	0x04, 0x28
        /*084a*/ 	.short	(.L_1873 - .L_1872)


	//   ....[0]....
.L_1872:
        /*084c*/ 	.word	0x00002530


	//   ....[1]....
        /*0850*/ 	.word	0x00002570


	//   ....[2]....
        /*0854*/ 	.word	0x00002dd0


	//   ....[3]....
        /*0858*/ 	.word	0x00002e10


	//   ....[4]....
        /*085c*/ 	.word	0x00002e60


	//   ....[5]....
        /*0860*/ 	.word	0x00002e70


	//   ....[6]....
        /*0864*/ 	.word	0x00002eb0


	//   ....[7]....
        /*0868*/ 	.word	0x00002ec0


	//----- nvinfo : EIATTR_EXIT_INSTR_OFFSETS
	.align		4
.L_1873:
        /*086c*/ 	.byte	0x04, 0x1c
        /*086e*/ 	.short	(.L_1875 - .L_1874)


	//   ....[0]....
.L_1874:
        /*0870*/ 	.word	0x00000060


	//   ....[1]....
        /*0874*/ 	.word	0x000052a0


	//----- nvinfo : EIATTR_MAX_THREADS
	.align		4
.L_1875:
        /*0878*/ 	.byte	0x04, 0x05
        /*087a*/ 	.short	(.L_1877 - .L_1876)
.L_1876:
        /*087c*/ 	.word	0x000001e0
        /*0880*/ 	.word	0x00000001
        /*0884*/ 	.word	0x00000001


	//----- nvinfo : EIATTR_CRS_STACK_SIZE
	.align		4
.L_1877:
        /*0888*/ 	.byte	0x04, 0x1e
        /*088a*/ 	.short	(.L_1879 - .L_1878)
.L_1878:
        /*088c*/ 	.word	0x00000000


	//----- nvinfo : EIATTR_CBANK_PARAM_SIZE
	.align		4
.L_1879:
        /*0890*/ 	.byte	0x03, 0x19
        /*0892*/ 	.short	0x0048


	//----- nvinfo : EIATTR_PARAM_CBANK
	.align		4
        /*0894*/ 	.byte	0x04, 0x0a
        /*0896*/ 	.short	(.L_1881 - .L_1880)
	.align		4
.L_1880:
        /*0898*/ 	.word	index@(.nv.constant0._ZN13group_norm_v214gn_cuda_kernelI6__halfLi480ELi2ELi32ELi30ELi4096ELb0ELi32ELi960ELi960ELi4ELb1ELi2ELb0ELb0ENS_16CompileConditionILi900EEEEEvPT_PKS4_S7_S7_flPfS8_Pj)
        /*089c*/ 	.short	0x0210
        /*089e*/ 	.short	0x0048


	//----- nvinfo : EIATTR_SW_WAR
	.align		4
.L_1881:
        /*08a0*/ 	.byte	0x04, 0x36
        /*08a2*/ 	.short	(.L_1883 - .L_1882)
.L_1882:
        /*08a4*/ 	.word	0x00000008
.L_1883:


//--------------------- .nv.info._ZN13group_norm_v214gn_cuda_kernelI6__halfLi480ELi1ELi16ELi60ELi4096ELb1ELi32ELi960ELi960ELi4ELb1ELi1ELb0ELb0ENS_16CompileConditionILi900EEEEEvPT_PKS4_S7_S7_flPfS8_Pj --------------------------
	.section	.nv.info._ZN13group_norm_v214gn_cuda_kernelI6__halfLi480ELi1ELi16ELi60ELi4096ELb1ELi32ELi960ELi960ELi4ELb1ELi1ELb0ELb0ENS_16CompileConditionILi900EEEEEvPT_PKS4_S7_S7_flPfS8_Pj,"",@"SHT_CUDA_INFO"
	.sectionflags	@""
	.align	4


	//----- nvinfo : EIATTR_CUDA_API_VERSION
	.align		4
        /*0000*/ 	.byte	0x04, 0x37
        /*0002*/ 	.short	(.L_1885 - .L_1884)
.L_1884:
        /*0004*/ 	.word	0x00000082


	//----- nvinfo : EIATTR_KPARAM_INFO
	.align		4
.L_1885:
        /*0008*/ 	.byte	0x04, 0x17
        /*000a*/ 	.short	(.L_1887 - .L_1886)
.L_1886:
        /*000c*/ 	.word	0x00000000
        /*0010*/ 	.short	0x0008
        /*0012*/ 	.short	0x0040
        /*0014*/ 	.byte	0x00, 0xf0, 0x21, 0x00


	//----- nvinfo : EIATTR_KPARAM_INFO
	.align		4
.L_1887:
        /*0018*/ 	.byte	0x04, 0x17
        /*001a*/ 	.short	(.L_1889 - .L_1888)
.L_1888:
        /*001c*/ 	.word	0x00000000
        /*0020*/ 	.short	0x0007
        /*0022*/ 	.short	0x0038
        /*0024*/ 	.byte	0x00, 0xf0, 0x21, 0x00


	//----- nvinfo : EIATTR_KPARAM_INFO
	.align		4
.L_1889:
        /*0028*/ 	.byte	0x04, 0x17
        /*002a*/ 	.short	(.L_1891 - .L_1890)
.L_1890:
        /*002c*/ 	.word	0x00000000
        /*0030*/ 	.short	0x0006
        /*0032*/ 	.short	0x0030
        /*0034*/ 	.byte	0x00, 0xf0, 0x21, 0x00


	//----- nvinfo : EIATTR_KPARAM_INFO
	.align		4
.L_1891:
        /*0038*/ 	.byte	0x04, 0x17
        /*003a*/ 	.short	(.L_1893 - .L_1892)
.L_1892:
        /*003c*/ 	.word	0x00000000
        /*0040*/ 	.short	0x0005
        /*0042*/ 	.short	0x0028
        /*0044*/ 	.byte	0x00, 0xf0, 0x21, 0x00


	//----- nvinfo : EIATTR_KPARAM_INFO
	.align		4
.L_1893:
        /*0048*/ 	.byte	0x04, 0x17
        /*004a*/ 	.short	(.L_1895 - .L_1894)
.L_1894:
        /*004c*/ 	.word	0x00000000
        /*0050*/ 	.short	0x0004
        /*0052*/ 	.short	0x0020
        /*0054*/ 	.byte	0x00, 0xf0, 0x11, 0x00


	//----- nvinfo : EIATTR_KPARAM_INFO
	.align		4
.L_1895:
        /*0058*/ 	.byte	0x04, 0x17
        /*005a*/ 	.short	(.L_1897 - .L_1896)
.L_1896:
        /*005c*/ 	.word	0x00000000
        /*0060*/ 	.short	0x0003
        /*0062*/ 	.short	0x0018
        /*0064*/ 	.byte	0x00, 0xf0, 0x21, 0x00


	//----- nvinfo : EIATTR_KPARAM_INFO
	.align		4
.L_1897:
        /*0068*/ 	.byte	0x04, 0x17
        /*006a*/ 	.short	(.L_1899 - .L_1898)
.L_1898:
        /*006c*/ 	.word	0x00000000
        /*0070*/ 	.short	0x0002
        /*0072*/ 	.short	0x0010
        /*0074*/ 	.byte	0x00, 0xf0, 0x21, 0x00


	//----- nvinfo : EIATTR_KPARAM_INFO
	.align		4
.L_1899:
        /*0078*/ 	.byte	0x04, 0x17
        /*007a*/ 	.short	(.L_1901 - .L_1900)
.L_1900:
        /*007c*/ 	.word	0x00000000
        /*0080*/ 	.short	0x0001
        /*0082*/ 	.short	0x0008
        /*0084*/ 	.byte	0x00, 0xf0, 0x21, 0x00


	//----- nvinfo : EIATTR_KPARAM_INFO
	.align		4
.L_1901:
        /*0088*/ 	.byte	0x04, 0x17
        /*008a*/ 	.short	(.L_1903 - .L_1902)
.L_1902:
        /*008c*/ 	.word	0x00000000
        /*0090*/ 	.short	0x0000
        /*0092*/ 	.short	0x0000
        /*0094*/ 	.byte	0x00, 0xf0, 0x21, 0x00


	//----- nvinfo : EIATTR_SPARSE_MMA_MASK
	.align		4
.L_1903:
        /*0098*/ 	.byte	0x03, 0x50
        /*009a*/ 	.short	0x0000


	//----- nvinfo : EIATTR_MAXREG_COUNT
	.align		4
        /*009c*/ 	.byte	0x03, 0x1b
        /*009e*/ 	.short	0x0080


	//----- nvinfo : EIATTR_NUM_BARRIERS
	.align		4
        /*00a0*/ 	.byte	0x02, 0x4c
        /*00a2*/ 	.byte	0x01
	.zero		1


	//----- nvinfo : EIATTR_ANNOTATIONS
	.align		4
        /*00a4*/ 	.byte	0x04, 0x55
        /*00a6*/ 	.short	(.L_1905 - .L_1904)


	//   ....[0]....
.L_1904:
        /*00a8*/ 	.word	0x00000001
        /*00ac*/ 	.byte	0x80, 0x02, 0x00, 0x00, 0x01, 0x00, 0x00, 0x00, 0xb0, 0x02, 0x00, 0x00, 0x01, 0x00, 0x00, 0x00
        /*00bc*/ 	.byte	0x20, 0x04, 0x00, 0x00, 0x01, 0x00, 0x00, 0x00, 0x60, 0x04, 0x00, 0x00, 0x01, 0x00, 0x00, 0x00
        /*00cc*/ 	.byte	0xa0, 0x04, 0x00, 0x00, 0x01, 0x00, 0x00, 0x00, 0x20, 0x05, 0x00, 0x00, 0x01, 0x00, 0x00, 0x00
        /*00dc*/ 	.byte	0x00, 0x07, 0x00, 0x00, 0x01, 0x00, 0x00, 0x00, 0xb0, 0x1a, 0x00, 0x00, 0x01, 0x00, 0x00, 0x00
        /*00ec*/ 	.byte	0xc0, 0x1a, 0x00, 0x00, 0x01, 0x00, 0x00, 0x00, 0xd0, 0x1a, 0x00, 0x00, 0x01, 0x00, 0x00, 0x00
        /*00fc*/ 	.byte	0xe0, 0x1a, 0x00, 0x00, 0x01, 0x00, 0x00, 0x00, 0x00, 0x27, 0x00, 0x00


	//----- nvinfo : EIATTR_MERCURY_ISA_VERSION
	.align		4
.L_1905:
        /*0108*/ 	.byte	0x03, 0x5f
        /*010a*/ 	.short	0x0101


	//----- nvinfo : EIATTR_INT_WARP_WIDE_INSTR_OFFSETS
	.align		4
        /*010c*/ 	.byte	0x04, 0x31
        /*010e*/ 	.short	(.L_1907 - .L_1906)


	//   ....[0]....
.L_1906:
        /*0110*/ 	.word	0x00001f40


	//   ....[1]....
        /*0114*/ 	.word	0x00002050


	//----- nvinfo : EIATTR_COOP_GROUP_MASK_REGIDS
	.align		4
.L_1907:
        /*0118*/ 	.byte	0x04, 0x29
        /*011a*/ 	.short	(.L_1909 - .L_1908)


	//   ....[0]....
.L_1908:
        /*011c*/ 	.word	0xffffffff


	//   ....[1]....
        /*0120*/ 	.word	0xffffffff


	//   ....[2]....
        /*0124*/ 	.word	0xffffffff


	//   ....[3]....
        /*0128*/ 	.word	0xffffffff


	//   ....[4]....
        /*012c*/ 	.word	0xffffffff


	//   ....[5]....
        /*0130*/ 	.word	0xffffffff


	//   ....[6]....
        /*0134*/ 	.word	0xffffffff


	//   ....[7]....
        /*0138*/ 	.word	0xffffffff


	//   ....[8]....
        /*013c*/ 	.word	0xffffffff


	//   ....[9]....
        /*0140*/ 	.word	0xffffffff


	//----- nvinfo : EIATTR_COOP_GROUP_INSTR_OFFSETS
	.align		4
.L_1909:
        /*0144*/ 	.byte	0x04, 0x28
        /*0146*/ 	.short	(.L_1911 - .L_1910)


	//   ....[0]....
.L_1910:
        /*0148*/ 	.word	0x00001e10


	//   ....[1]....
        /*014c*/ 	.word	0x00001e70


	//   ....[2]....
        /*0150*/ 	.word	0x00002480


	//   ....[3]....
        /*0154*/ 	.word	0x000024a0


	//   ....[4]....
        /*0158*/ 	.word	0x000024e0


	//   ....[5]....
        /*015c*/ 	.word	0x000024f0


	//   ....[6]....
        /*0160*/ 	.word	0x00002530


	//   ....[7]....
        /*0164*/ 	.word	0x00002540


	//   ....[8]....
        /*0168*/ 	.word	0x00002580


	//   ....[9]....
        /*016c*/ 	.word	0x000025a0


	//----- nvinfo : EIATTR_EXIT_INSTR_OFFSETS
	.align		4
.L_1911:
        /*0170*/ 	.byte	0x04, 0x1c
        /*0172*/ 	.short	(.L_1913 - .L_1912)


	//   ....[0]....
.L_1912:
        /*0174*/ 	.word	0x00000060


	//   ....[1]....
        /*0178*/ 	.word	0x00005280


	//----- nvinfo : EIATTR_MAX_THREADS
	.align		4
.L_1913:
        /*017c*/ 	.byte	0x04, 0x05
        /*017e*/ 	.short	(.L_1915 - .L_1914)
.L_1914:
        /*0180*/ 	.word	0x000001e0
        /*0184*/ 	.word	0x00000001
        /*0188*/ 	.word	0x00000001


	//----- nvinfo : EIATTR_CRS_STACK_SIZE
	.align		4
.L_1915:
        /*018c*/ 	.byte	0x04, 0x1e
        /*018e*/ 	.short	(.L_1917 - .L_1916)
.L_1916:
        /*0190*/ 	.word	0x00000000


	//----- nvinfo : EIATTR_CBANK_PARAM_SIZE
	.align		4
.L_1917:
        /*0194*/ 	.byte	0x03, 0x19
        /*0196*/ 	.short	0x0048


	//----- nvinfo : EIATTR_PARAM_CBANK
	.align		4
        /*0198*/ 	.byte	0x04, 0x0a
        /*019a*/ 	.short	(.L_1919 - .L_1918)
	.align		4
.L_1918:
        /*019c*/ 	.word	index@(.nv.constant0._ZN13group_norm_v214gn_cuda_kernelI6__halfLi480ELi1ELi16ELi60ELi4096ELb1ELi32ELi960ELi960ELi4ELb1ELi1ELb0ELb0ENS_16CompileConditionILi900EEEEEvPT_PKS4_S7_S7_flPfS8_Pj)
        /*01a0*/ 	.short	0x0210
        /*01a2*/ 	.short	0x0048


	//----- nvinfo : EIATTR_SW_WAR
	.align		4
.L_1919:
        /*01a4*/ 	.byte	0x04, 0x36
        /*01a6*/ 	.short	(.L_1921 - .L_1920)
.L_1920:
        /*01a8*/ 	.word	0x00000008
.L_1921:


//--------------------- .nv.info._ZN13group_norm_v214gn_cuda_kernelI6__halfLi480ELi1ELi16ELi60ELi4096ELb1ELi64ELi960ELi960ELi4ELb1ELi2ELb0ELb0ENS_16CompileConditionILi900EEEEEvPT_PKS4_S7_S7_flPfS8_Pj --------------------------
	.section	.nv.info._ZN13group_norm_v214gn_cuda_kernelI6__halfLi480ELi1ELi16ELi60ELi4096ELb1ELi64ELi960ELi960ELi4ELb1ELi2ELb0ELb0ENS_16CompileConditionILi900EEEEEvPT_PKS4_S7_S7_flPfS8_Pj,"",@"SHT_CUDA_INFO"
	.sectionflags	@""
	.align	4


	//----- nvinfo : EIATTR_CUDA_API_VERSION
	.align		4
        /*0000*/ 	.byte	0x04, 0x37
        /*0002*/ 	.short	(.L_1923 - .L_1922)
.L_1922:
        /*0004*/ 	.word	0x00000082


	//----- nvinfo : EIATTR_KPARAM_INFO
	.align		4
.L_1923:
        /*0008*/ 	.byte	0x04, 0x17
        /*000a*/ 	.short	(.L_1925 - .L_1924)
.L_1924:
        /*000c*/ 	.word	0x00000000
        /*0010*/ 	.short	0x0008
        /*0012*/ 	.short	0x0040
        /*0014*/ 	.byte	0x00, 0xf0, 0x21, 0x00


	//----- nvinfo : EIATTR_KPARAM_INFO
	.align		4
.L_1925:
        /*0018*/ 	.byte	0x04, 0x17
        /*001a*/ 	.short	(.L_1927 - .L_1926)
.L_1926:
        /*001c*/ 	.word	0x00000000
        /*0020*/ 	.short	0x0007
        /*0022*/ 	.short	0x0038
        /*0024*/ 	.byte	0x00, 0xf0, 0x21, 0x00


	//----- nvinfo : EIATTR_KPARAM_INFO
	.align		4
.L_1927:
        /*0028*/ 	.byte	0x04, 0x17
        /*002a*/ 	.short	(.L_1929 - .L_1928)
.L_1928:
        /*002c*/ 	.word	0x00000000
        /*0030*/ 	.short	0x0006
        /*0032*/ 	.short	0x0030
        /*0034*/ 	.byte	0x00, 0xf0, 0x21, 0x00


	//----- nvinfo : EIATTR_KPARAM_INFO
	.align		4
.L_1929:
        /*0038*/ 	.byte	0x04, 0x17
        /*003a*/ 	.short	(.L_1931 - .L_1930)
.L_1930:
        /*003c*/ 	.word	0x00000000
        /*0040*/ 	.short	0x0005
        /*0042*/ 	.short	0x0028
        /*0044*/ 	.byte	0x00, 0xf0, 0x21, 0x00


	//----- nvinfo : EIATTR_KPARAM_INFO
	.align		4
.L_1931:
        /*0048*/ 	.byte	0x04, 0x17
        /*004a*/ 	.short	(.L_1933 - .L_1932)
.L_1932:
        /*004c*/ 	.word	0x00000000
        /*0050*/ 	.short	0x0004
        /*0052*/ 	.short	0x0020
        /*0054*/ 	.byte	0x00, 0xf0, 0x11, 0x00


	//----- nvinfo : EIATTR_KPARAM_INFO
	.align		4
.L_1933:
        /*0058*/ 	.byte	0x04, 0x17
        /*005a*/ 	.short	(.L_1935 - .L_1934)
.L_1934:
        /*005c*/ 	.word	0x00000000
        /*0060*/ 	.short	0x0003
        /*0062*/ 	.short	0x0018
        /*0064*/ 	.byte	0x00, 0xf0, 0x21, 0x00


	//----- nvinfo : EIATTR_KPARAM_INFO
	.align		4
.L_1935:
        /*0068*/ 	.byte	0x04, 0x17
        /*006a*/ 	.short	(.L_1937 - .L_1936)
.L_1936:
        /*006c*/ 	.word	0x00000000
        /*0070*/ 	.short	0x0002
        /*0072*/ 	.short	0x0010
        /*0074*/ 	.byte	0x00, 0xf0, 0x21, 0x00


	//----- nvinfo : EIATTR_KPARAM_INFO
	.align		4
.L_1937:
        /*0078*/ 	.byte	0x04, 0x17
        /*007a*/ 	.short	(.L_1939 - .L_1938)
.L_1938:
        /*007c*/ 	.word	0x00000000
        /*0080*/ 	.short	0x0001
        /*0082*/ 	.short	0x0008
        /*0084*/ 	.byte	0x00, 0xf0, 0x21, 0x00


	//----- nvinfo : EIATTR_KPARAM_INFO
	.align		4
.L_1939:
        /*0088*/ 	.byte	0x04, 0x17
        /*008a*/ 	.short	(.L_1941 - .L_1940)
.L_1940:
        /*008c*/ 	.word	0x00000000
        /*0090*/ 	.short	0x0000
        /*0092*/ 	.short	0x0000
        /*0094*/ 	.byte	0x00, 0xf0, 0x21, 0x00


	//----- nvinfo : EIATTR_SPARSE_MMA_MASK
	.align		4
.L_1941:
        /*0098*/ 	.byte	0x03, 0x50
        /*009a*/ 	.short	0x0000


	//----- nvinfo : EIATTR_MAXREG_COUNT
	.align		4
        /*009c*/ 	.byte	0x03, 0x1b
        /*009e*/ 	.short	0x0080


	//----- nvinfo : EIATTR_NUM_BARRIERS
	.align		4
        /*00a0*/ 	.byte	0x02, 0x4c
        /*00a2*/ 	.byte	0x01
	.zero		1


	//----- nvinfo : EIATTR_ANNOTATIONS
	.align		4
        /*00a4*/ 	.byte	0x04, 0x55
        /*00a6*/ 	.short	(.L_1943 - .L_1942)


	//   ....[0]....
.L_1942:
        /* <DEDUP_REMOVED lines=206> */


	//----- nvinfo : EIATTR_MERCURY_ISA_VERSION
	.align		4
.L_1943:
        /*0d78*/ 	.byte	0x03, 0x5f
        /*0d7a*/ 	.short	0x0101


	//----- nvinfo : EIATTR_INT_WARP_WIDE_INSTR_OFFSETS
	.align		4
        /*0d7c*/ 	.byte	0x04, 0x31
        /*0d7e*/ 	.short	(.L_1945 - .L_1944)


	//   ....[0]....
.L_1944:
        /*0d80*/ 	.word	0x000037c0


	//   ....[1]....
        /*0d84*/ 	.word	0x00003880


	//----- nvinfo : EIATTR_COOP_GROUP_MASK_REGIDS
	.align		4
.L_1945:
        /*0d88*/ 	.byte	0x04, 0x29
        /*0d8a*/ 	.short	(.L_1947 - .L_1946)


	//   ....[0]....
.L_1946:
        /*0d8c*/ 	.word	0xffffffff


	//   ....[1]....
        /*0d90*/ 	.word	0xffffffff


	//   ....[2]....
        /*0d94*/ 	.word	0xffffffff


	//   ....[3]....
        /*0d98*/ 	.word	0xffffffff


	//   ....[4]....
        /*0d9c*/ 	.word	0xffffffff


	//   ....[5]....
        /*0da0*/ 	.word	0xffffffff


	//   ....[6]....
        /*0da4*/ 	.word	0xffffffff


	//   ....[7]....
        /*0da8*/ 	.word	0xffffffff


	//   ....[8]....
        /*0dac*/ 	.word	0xffffffff


	//   ....[9]....
        /*0db0*/ 	.word	0xffffffff


	//----- nvinfo : EIATTR_COOP_GROUP_INSTR_OFFSETS
	.align		4
.L_1947:
        /*0db4*/ 	.byte	0x04, 0x28
        /*0db6*/ 	.short	(.L_1949 - .L_1948)


	//   ....[0]....
.L_1948:
        /*0db8*/ 	.word	0x00003690


	//   ....[1]....
        /*0dbc*/ 	.word	0x000036f0


	//   ....[2]....
        /*0dc0*/ 	.word	0x00003b90


	//   ....[3]....
        /*0dc4*/ 	.word	0x00003bb0


	//   ....[4]....
        /*0dc8*/ 	.word	0x00003bf0


	//   ....[5]....
        /*0dcc*/ 	.word	0x00003c00


	//   ....[6]....
        /*0dd0*/ 	.word	0x00003c40


	//   ....[7]....
        /*0dd4*/ 	.word	0x00003c50


	//   ....[8]....
        /*0dd8*/ 	.word	0x00003c80


	//   ....[9]....
        /*0ddc*/ 	.word	0x00003c90


	//----- nvinfo : EIATTR_EXIT_INSTR_OFFSETS
	.align		4
.L_1949:
        /*0de0*/ 	.byte	0x04, 0x1c
        /*0de2*/ 	.short	(.L_1951 - .L_1950)


	//   ....[0]....
.L_1950:
        /*0de4*/ 	.word	0x00000060


	//   ....[1]....
        /*0de8*/ 	.word	0x0000a540


	//----- nvinfo : EIATTR_MAX_THREADS
	.align		4
.L_1951:
        /*0dec*/ 	.byte	0x04, 0x05
        /*0dee*/ 	.short	(.L_1953 - .L_1952)
.L_1952:
        /*0df0*/ 	.word	0x000001e0
        /*0df4*/ 	.word	0x00000001
        /*0df8*/ 	.word	0x00000001


	//----- nvinfo : EIATTR_CRS_STACK_SIZE
	.align		4
.L_1953:
        /*0dfc*/ 	.byte	0x04, 0x1e
        /*0dfe*/ 	.short	(.L_1955 - .L_1954)
.L_1954:
        /*0e00*/ 	.word	0x00000000


	//----- nvinfo : EIATTR_CBANK_PARAM_SIZE
	.align		4
.L_1955:
        /*0e04*/ 	.byte	0x03, 0x19
        /*0e06*/ 	.short	0x0048


	//----- nvinfo : EIATTR_PARAM_CBANK
	.align		4
        /*0e08*/ 	.byte	0x04, 0x0a
        /*0e0a*/ 	.short	(.L_1957 - .L_1956)
	.align		4
.L_1956:
        /*0e0c*/ 	.word	index@(.nv.constant0._ZN13group_norm_v214gn_cuda_kernelI6__halfLi480ELi1ELi16ELi60ELi4096ELb1ELi64ELi960ELi960ELi4ELb1ELi2ELb0ELb0ENS_16CompileConditionILi900EEEEEvPT_PKS4_S7_S7_flPfS8_Pj)
        /*0e10*/ 	.short	0x0210
        /*0e12*/ 	.short	0x0048


	//----- nvinfo : EIATTR_SW_WAR
	.align		4
.L_1957:
        /*0e14*/ 	.byte	0x04, 0x36
        /*0e16*/ 	.short	(.L_1959 - .L_1958)
.L_1958:
        /*0e18*/ 	.word	0x00000008
.L_1959:


//--------------------- .nv.info._ZN13group_norm_v214gn_cuda_kernelI6__halfLi480ELi3ELi16ELi60ELi4096ELb1ELi16ELi960ELi960ELi4ELb1ELi1ELb0ELb0ENS_16CompileConditionILi900EEEEEvPT_PKS4_S7_S7_flPfS8_Pj --------------------------
	.section	.nv.info._ZN13group_norm_v214gn_cuda_kernelI6__halfLi480ELi3ELi16ELi60ELi4096ELb1ELi16ELi960ELi960ELi4ELb1ELi1ELb0ELb0ENS_16CompileConditionILi900EEEEEvPT_PKS4_S7_S7_flPfS8_Pj,"",@"SHT_CUDA_INFO"
	.sectionflags	@""
	.align	4


	//----- nvinfo : EIATTR_CUDA_API_VERSION
	.align		4
        /*0000*/ 	.byte	0x04, 0x37
        /*0002*/ 	.short	(.L_1961 - .L_1960)
.L_1960:
        /*0004*/ 	.word	0x00000082


	//----- nvinfo : EIATTR_KPARAM_INFO
	.align		4
.L_1961:
        /*0008*/ 	.byte	0x04, 0x17
        /*000a*/ 	.short	(.L_1963 - .L_1962)
.L_1962:
        /*000c*/ 	.word	0x00000000
        /*0010*/ 	.short	0x0008
        /*0012*/ 	.short	0x0040
        /*0014*/ 	.byte	0x00, 0xf0, 0x21, 0x00


	//----- nvinfo : EIATTR_KPARAM_INFO
	.align		4
.L_1963:
        /*0018*/ 	.byte	0x04, 0x17
        /*001a*/ 	.short	(.L_1965 - .L_1964)
.L_1964:
        /*001c*/ 	.word	0x00000000
        /*0020*/ 	.short	0x0007
        /*0022*/ 	.short	0x0038
        /*0024*/ 	.byte	0x00, 0xf0, 0x21, 0x00


	//----- nvinfo : EIATTR_KPARAM_INFO
	.align		4
.L_1965:
        /*0028*/ 	.byte	0x04, 0x17
        /*002a*/ 	.short	(.L_1967 - .L_1966)
.L_1966:
        /*002c*/ 	.word	0x00000000
        /*0030*/ 	.short	0x0006
        /*0032*/ 	.short	0x0030
        /*0034*/ 	.byte	0x00, 0xf0, 0x21, 0x00


	//----- nvinfo : EIATTR_KPARAM_INFO
	.align		4
.L_1967:
        /*0038*/ 	.byte	0x04, 0x17
        /*003a*/ 	.short	(.L_1969 - .L_1968)
.L_1968:
        /*003c*/ 	.word	0x00000000
        /*0040*/ 	.short	0x0005
        /*0042*/ 	.short	0x0028
        /*0044*/ 	.byte	0x00, 0xf0, 0x21, 0x00


	//----- nvinfo : EIATTR_KPARAM_INFO
	.align		4
.L_1969:
        /*0048*/ 	.byte	0x04, 0x17
        /*004a*/ 	.short	(.L_1971 - .L_1970)
.L_1970:
        /*004c*/ 	.word	0x00000000
        /*0050*/ 	.short	0x0004
        /*0052*/ 	.short	0x0020
        /*0054*/ 	.byte	0x00, 0xf0, 0x11, 0x00


	//----- nvinfo : EIATTR_KPARAM_INFO
	.align		4
.L_1971:
        /*0058*/ 	.byte	0x04, 0x17
        /*005a*/ 	.short	(.L_1973 - .L_1972)
.L_1972:
        /*005c*/ 	.word	0x00000000
        /*0060*/ 	.short	0x0003
        /*0062*/ 	.short	0x0018
        /*0064*/ 	.byte	0x00, 0xf0, 0x21, 0x00


	//----- nvinfo : EIATTR_KPARAM_INFO
	.align		4
.L_1973:
        /*0068*/ 	.byte	0x04, 0x17
        /*006a*/ 	.short	(.L_1975 - .L_1974)
.L_1974:
        /*006c*/ 	.word	0x00000000
        /*0070*/ 	.short	0x0002
        /*0072*/ 	.short	0x0010
        /*0074*/ 	.byte	0x00, 0xf0, 0x21, 0x00


	//----- nvinfo : EIATTR_KPARAM_INFO
	.align		4
.L_1975:
        /*0078*/ 	.byte	0x04, 0x17
        /*007a*/ 	.short	(.L_1977 - .L_1976)
.L_1976:
        /*007c*/ 	.word	0x00000000
        /*0080*/ 	.short	0x0001
        /*0082*/ 	.short	0x0008
        /*0084*/ 	.byte	0x00, 0xf0, 0x21, 0x00


	//----- nvinfo : EIATTR_KPARAM_INFO
	.align		4
.L_1977:
        /*0088*/ 	.byte	0x04, 0x17
        /*008a*/ 	.short	(.L_1979 - .L_1978)
.L_1978:
        /*008c*/ 	.word	0x00000000
        /*0090*/ 	.short	0x0000
        /*0092*/ 	.short	0x0000
        /*0094*/ 	.byte	0x00, 0xf0, 0x21, 0x00


	//----- nvinfo : EIATTR_SPARSE_MMA_MASK
	.align		4
.L_1979:
        /*0098*/ 	.byte	0x03, 0x50
        /*009a*/ 	.short	0x0000


	//----- nvinfo : EIATTR_MAXREG_COUNT
	.align		4
        /*009c*/ 	.byte	0x03, 0x1b
        /*009e*/ 	.short	0x0028


	//----- nvinfo : EIATTR_NUM_BARRIERS
	.align		4
        /*00a0*/ 	.byte	0x02, 0x4c
        /*00a2*/ 	.byte	0x01
	.zero		1


	//----- nvinfo : EIATTR_ANNOTATIONS
	.align		4
        /*00a4*/ 	.byte	0x04, 0x55
        /*00a6*/ 	.short	(.L_1981 - .L_1980)


	//   ....[0]....
.L_1980:
        /* <DEDUP_REMOVED lines=58> */


	//----- nvinfo : EIATTR_MERCURY_ISA_VERSION
	.align		4
.L_1981:
        /*0430*/ 	.byte	0x03, 0x5f
        /*0432*/ 	.short	0x0101


	//----- nvinfo : EIATTR_COOP_GROUP_MASK_REGIDS
	.align		4
        /*0434*/ 	.byte	0x04, 0x29
        /*0436*/ 	.short	(.L_1983 - .L_1982)


	//   ....[0]....
.L_1982:
        /*0438*/ 	.word	0xffffffff


	//   ....[1]....
        /*043c*/ 	.word	0xffffffff


	//   ....[2]....
        /*0440*/ 	.word	0xffffffff


	//   ....[3]....
        /*0444*/ 	.word	0xffffffff


	//   ....[4]....
        /*0448*/ 	.word	0xffffffff


	//   ....[5]....
        /*044c*/ 	.word	0xffffffff


	//   ....[6]....
        /*0450*/ 	.word	0xffffffff


	//   ....[7]....
        /*0454*/ 	.word	0xffffffff


	//   ....[8]....
        /*0458*/ 	.word	0xffffffff


	//   ....[9]....
        /*045c*/ 	.word	0xffffffff


	//----- nvinfo : EIATTR_COOP_GROUP_INSTR_OFFSETS
	.align		4
.L_1983:
        /*0460*/ 	.byte	0x04, 0x28
        /*0462*/ 	.short	(.L_1985 - .L_1984)


	//   ....[0]....
.L_1984:
        /*0464*/ 	.word	0x000015a0


	//   ....[1]....
        /*0468*/ 	.word	0x000015e0


	//   ....[2]....
        /*046c*/ 	.word	0x00001e30


	//   ....[3]....
        /*0470*/ 	.word	0x00001e70


	//   ....[4]....
        /*0474*/ 	.word	0x00001ec0


	//   ....[5]....
        /*0478*/ 	.word	0x00001ed0


	//   ....[6]....
        /*047c*/ 	.word	0x00001f10


	//   ....[7]....
        /*0480*/ 	.word	0x00001f20


	//   ....[8]....
        /*0484*/ 	.word	0x00001f50


	//   ....[9]....
        /*0488*/ 	.word	0x00001f60


	//----- nvinfo : EIATTR_EXIT_INSTR_OFFSETS
	.align		4
.L_1985:
        /*048c*/ 	.byte	0x04, 0x1c
        /*048e*/ 	.short	(.L_1987 - .L_1986)


	//   ....[0]....
.L_1986:
        /*0490*/ 	.word	0x00000060


	//   ....[1]....
        /*0494*/ 	.word	0x00003bf0


	//----- nvinfo : EIATTR_MAX_THREADS
	.align		4
.L_1987:
        /*0498*/ 	.byte	0x04, 0x05
        /*049a*/ 	.short	(.L_1989 - .L_1988)
.L_1988:
        /*049c*/ 	.word	0x000001e0
        /*04a0*/ 	.word	0x00000001
        /*04a4*/ 	.word	0x00000001


	//----- nvinfo : EIATTR_CRS_STACK_SIZE
	.align		4
.L_1989:
        /*04a8*/ 	.byte	0x04, 0x1e
        /*04aa*/ 	.short	(.L_1991 - .L_1990)
.L_1990:
        /*04ac*/ 	.word	0x00000000


	//----- nvinfo : EIATTR_CBANK_PARAM_SIZE
	.align		4
.L_1991:
        /*04b0*/ 	.byte	0x03, 0x19
        /*04b2*/ 	.short	0x0048


	//----- nvinfo : EIATTR_PARAM_CBANK
	.align		4
        /*04b4*/ 	.byte	0x04, 0x0a
        /*04b6*/ 	.short	(.L_1993 - .L_1992)
	.align		4
.L_1992:
        /*04b8*/ 	.word	index@(.nv.constant0._ZN13group_norm_v214gn_cuda_kernelI6__halfLi480ELi3ELi16ELi60ELi4096ELb1ELi16ELi960ELi960ELi4ELb1ELi1ELb0ELb0ENS_16CompileConditionILi900EEEEEvPT_PKS4_S7_S7_flPfS8_Pj)
        /*04bc*/ 	.short	0x0210
        /*04be*/ 	.short	0x0048


	//----- nvinfo : EIATTR_SW_WAR
	.align		4
.L_1993:
        /*04c0*/ 	.byte	0x04, 0x36
        /*04c2*/ 	.short	(.L_1995 - .L_1994)
.L_1994:
        /*04c4*/ 	.word	0x00000008
.L_1995:


//--------------------- .nv.info._ZN13group_norm_v214gn_cuda_kernelI6__halfLi480ELi2ELi16ELi60ELi4096ELb1ELi32ELi960ELi960ELi4ELb1ELi2ELb0ELb0ENS_16CompileConditionILi900EEEEEvPT_PKS4_S7_S7_flPfS8_Pj --------------------------
	.section	.nv.info._ZN13group_norm_v214gn_cuda_kernelI6__halfLi480ELi2ELi16ELi60ELi4096ELb1ELi32ELi960ELi960ELi4ELb1ELi2ELb0ELb0ENS_16CompileConditionILi900EEEEEvPT_PKS4_S7_S7_flPfS8_Pj,"",@"SHT_CUDA_INFO"
	.sectionflags	@""
	.align	4


	//----- nvinfo : EIATTR_CUDA_API_VERSION
	.align		4
        /*0000*/ 	.byte	0x04, 0x37
        /*0002*/ 	.short	(.L_1997 - .L_1996)
.L_1996:
        /*0004*/ 	.word	0x00000082


	//----- nvinfo : EIATTR_KPARAM_INFO
	.align		4
.L_1997:
        /*0008*/ 	.byte	0x04, 0x17
        /*000a*/ 	.short	(.L_1999 - .L_1998)
.L_1998:
        /*000c*/ 	.word	0x00000000
        /*0010*/ 	.short	0x0008
        /*0012*/ 	.short	0x0040
        /*0014*/ 	.byte	0x00, 0xf0, 0x21, 0x00


	//----- nvinfo : EIATTR_KPARAM_INFO
	.align		4
.L_1999:
        /*0018*/ 	.byte	0x04, 0x17
        /*001a*/ 	.short	(.L_2001 - .L_2000)
.L_2000:
        /*001c*/ 	.word	0x00000000
        /*0020*/ 	.short	0x0007
        /*0022*/ 	.short	0x0038
        /*0024*/ 	.byte	0x00, 0xf0, 0x21, 0x00


	//----- nvinfo : EIATTR_KPARAM_INFO
	.align		4
.L_2001:
        /*0028*/ 	.byte	0x04, 0x17
        /*002a*/ 	.short	(.L_2003 - .L_2002)
.L_2002:
        /*002c*/ 	.word	0x00000000
        /*0030*/ 	.short	0x0006
        /*0032*/ 	.short	0x0030
        /*0034*/ 	.byte	0x00, 0xf0, 0x21, 0x00


	//----- nvinfo : EIATTR_KPARAM_INFO
	.align		4
.L_2003:
        /*0038*/ 	.byte	0x04, 0x17
        /*003a*/ 	.short	(.L_2005 - .L_2004)
.L_2004:
        /*003c*/ 	.word	0x00000000
        /*0040*/ 	.short	0x0005
        /*0042*/ 	.short	0x0028
        /*0044*/ 	.byte	0x00, 0xf0, 0x21, 0x00


	//----- nvinfo : EIATTR_KPARAM_INFO
	.align		4
.L_2005:
        /*0048*/ 	.byte	0x04, 0x17
        /*004a*/ 	.short	(.L_2007 - .L_2006)
.L_2006:
        /*004c*/ 	.word	0x00000000
        /*0050*/ 	.short	0x0004
        /*0052*/ 	.short	0x0020
        /*0054*/ 	.byte	0x00, 0xf0, 0x11, 0x00


	//----- nvinfo : EIATTR_KPARAM_INFO
	.align		4
.L_2007:
        /*0058*/ 	.byte	0x04, 0x17
        /*005a*/ 	.short	(.L_2009 - .L_2008)
.L_2008:
        /*005c*/ 	.word	0x00000000
        /*0060*/ 	.short	0x0003
        /*0062*/ 	.short	0x0018
        /*0064*/ 	.byte	0x00, 0xf0, 0x21, 0x00


	//----- nvinfo : EIATTR_KPARAM_INFO
	.align		4
.L_2009:
        /*0068*/ 	.byte	0x04, 0x17
        /*006a*/ 	.short	(.L_2011 - .L_2010)
.L_2010:
        /*006c*/ 	.word	0x00000000
        /*0070*/ 	.short	0x0002
        /*0072*/ 	.short	0x0010
        /*0074*/ 	.byte	0x00, 0xf0, 0x21, 0x00


	//----- nvinfo : EIATTR_KPARAM_INFO
	.align		4
.L_2011:
        /*0078*/ 	.byte	0x04, 0x17
        /*007a*/ 	.short	(.L_2013 - .L_2012)
.L_2012:
        /*007c*/ 	.word	0x00000000
        /*0080*/ 	.short	0x0001
        /*0082*/ 	.short	0x0008
        /*0084*/ 	.byte	0x00, 0xf0, 0x21, 0x00


	//----- nvinfo : EIATTR_KPARAM_INFO
	.align		4
.L_2013:
        /*0088*/ 	.byte	0x04, 0x17
        /*008a*/ 	.short	(.L_2015 - .L_2014)
.L_2014:
        /*008c*/ 	.word	0x00000000
        /*0090*/ 	.short	0x0000
        /*0092*/ 	.short	0x0000
        /*0094*/ 	.byte	0x00, 0xf0, 0x21, 0x00


	//----- nvinfo : EIATTR_SPARSE_MMA_MASK
	.align		4
.L_2015:
        /*0098*/ 	.byte	0x03, 0x50
        /*009a*/ 	.short	0x0000


	//----- nvinfo : EIATTR_MAXREG_COUNT
	.align		4
        /*009c*/ 	.byte	0x03, 0x1b
        /*009e*/ 	.short	0x0040


	//----- nvinfo : EIATTR_NUM_BARRIERS
	.align		4
        /*00a0*/ 	.byte	0x02, 0x4c
        /*00a2*/ 	.byte	0x01
	.zero		1


	//----- nvinfo : EIATTR_ANNOTATIONS
	.align		4
        /*00a4*/ 	.byte	0x04, 0x55
        /*00a6*/ 	.short	(.L_2017 - .L_2016)


	//   ....[0]....
.L_2016:
        /* <DEDUP_REMOVED lines=102> */


	//----- nvinfo : EIATTR_MERCURY_ISA_VERSION
	.align		4
.L_2017:
        /*06f0*/ 	.byte	0x03, 0x5f
        /*06f2*/ 	.short	0x0101


	//----- nvinfo : EIATTR_COOP_GROUP_MASK_REGIDS
	.align		4
        /*06f4*/ 	.byte	0x04, 0x29
        /*06f6*/ 	.short	(.L_2019 - .L_2018)


	//   ....[0]....
.L_2018:
        /*06f8*/ 	.word	0xffffffff


	//   ....[1]....
        /*06fc*/ 	.word	0xffffffff


	//   ....[2]....
        /*0700*/ 	.word	0xffffffff


	//   ....[3]....
        /*0704*/ 	.word	0xffffffff


	//   ....[4]....
        /*0708*/ 	.word	0xffffffff


	//   ....[5]....
        /*070c*/ 	.word	0xffffffff


	//   ....[6]....
        /*0710*/ 	.word	0xffffffff


	//   ....[7]....
        /*0714*/ 	.word	0xffffffff


	//   ....[8]....
        /*0718*/ 	.word	0xffffffff


	//   ....[9]....
        /*071c*/ 	.word	0xffffffff


	//----- nvinfo : EIATTR_COOP_GROUP_INSTR_OFFSETS
	.align		4
.L_2019:
        /*0720*/ 	.byte	0x04, 0x28
        /*0722*/ 	.short	(.L_2021 - .L_2020)


	//   ....[0]....
.L_2020:
        /*0724*/ 	.word	0x00001fe0


	//   ....[1]....
        /*0728*/ 	.word	0x00002020


	//   ....[2]....
        /*072c*/ 	.word	0x00002620


	//   ....[3]....
        /*0730*/ 	.word	0x00002660


	//   ....[4]....
        /*0734*/ 	.word	0x000026b0


	//   ....[5]....
        /*0738*/ 	.word	0x000026c0


	//   ....[6]....
        /*073c*/ 	.word	0x00002700


	//   ....[7]....
        /*0740*/ 	.word	0x00002710


	//   ....[8]....
        /*0744*/ 	.word	0x00002740


	//   ....[9]....
        /*0748*/ 	.word	0x00002750


	//----- nvinfo : EIATTR_EXIT_INSTR_OFFSETS
	.align		4
.L_2021:
        /*074c*/ 	.byte	0x04, 0x1c
        /*074e*/ 	.short	(.L_2023 - .L_2022)


	//   ....[0]....
.L_2022:
        /*0750*/ 	.word	0x00000060


	//   ....[1]....
        /*0754*/ 	.word	0x00005d10


	//----- nvinfo : EIATTR_MAX_THREADS
	.align		4
.L_2023:
        /*0758*/ 	.byte	0x04, 0x05
        /*075a*/ 	.short	(.L_2025 - .L_2024)
.L_2024:
        /*075c*/ 	.word	0x000001e0
        /*0760*/ 	.word	0x00000001
        /*0764*/ 	.word	0x00000001


	//----- nvinfo : EIATTR_CRS_STACK_SIZE
	.align		4
.L_2025:
        /*0768*/ 	.byte	0x04, 0x1e
        /*076a*/ 	.short	(.L_2027 - .L_2026)
.L_2026:
        /*076c*/ 	.word	0x00000000


	//----- nvinfo : EIATTR_CBANK_PARAM_SIZE
	.align		4
.L_2027:
        /*0770*/ 	.byte	0x03, 0x19
        /*0772*/ 	.short	0x0048


	//----- nvinfo : EIATTR_PARAM_CBANK
	.align		4
        /*0774*/ 	.byte	0x04, 0x0a
        /*0776*/ 	.short	(.L_2029 - .L_2028)
	.align		4
.L_2028:
        /*0778*/ 	.word	index@(.nv.constant0._ZN13group_norm_v214gn_cuda_kernelI6__halfLi480ELi2ELi16ELi60ELi4096ELb1ELi32ELi960ELi960ELi4ELb1ELi2ELb0ELb0ENS_16CompileConditionILi900EEEEEvPT_PKS4_S7_S7_flPfS8_Pj)
        /*077c*/ 	.short	0x0210
        /*077e*/ 	.short	0x0048


	//----- nvinfo : EIATTR_SW_WAR
	.align		4
.L_2029:
        /*0780*/ 	.byte	0x04, 0x36
        /*0782*/ 	.short	(.L_2031 - .L_2030)
.L_2030:
        /*0784*/ 	.word	0x00000008
.L_2031:


//--------------------- .nv.callgraph             --------------------------
	.section	.nv.callgraph,"",@"SHT_CUDA_CALLGRAPH"
	.align	4
	.sectionentsize	8
	.align		4
        /*0000*/ 	.word	0x00000000
	.align		4
        /*0004*/ 	.word	0xffffffff
	.align		4
        /*0008*/ 	.word	0x00000000
	.align		4
        /*000c*/ 	.word	0xfffffffe
	.align		4
        /*0010*/ 	.word	0x00000000
	.align		4
        /*0014*/ 	.word	0xfffffffd
	.align		4
        /*0018*/ 	.word	0x00000000
	.align		4
        /*001c*/ 	.word	0xfffffffc


//--------------------- .text._ZN13group_norm_v218gn_bwd_cuda_kernelI13__nv_bfloat16Li480ELi3ELi32ELi30ELi4096ELb0ELb1ELi16ELi960ELi960ELi4ELb1ELi1ELb1ELb0ELNS_15WgradSyncMethodE3ENS_16CompileConditionILi900EEEEEvPT_S6_S6_PKS5_S8_S8_S8_PKfflPfPj --------------------------
	.section	.text._ZN13group_norm_v218gn_bwd_cuda_kernelI13__nv_bfloat16Li480ELi3ELi32ELi30ELi4096ELb0ELb1ELi16ELi960ELi960ELi4ELb1ELi1ELb1ELb0ELNS_15WgradSyncMethodE3ENS_16CompileConditionILi900EEEEEvPT_S6_S6_PKS5_S8_S8_S8_PKfflPfPj,"ax",@progbits
	.align	128
        .global         _ZN13group_norm_v218gn_bwd_cuda_kernelI13__nv_bfloat16Li480ELi3ELi32ELi30ELi4096ELb0ELb1ELi16ELi960ELi960ELi4ELb1ELi1ELb1ELb0ELNS_15WgradSyncMethodE3ENS_16CompileConditionILi900EEEEEvPT_S6_S6_PKS5_S8_S8_S8_PKfflPfPj
        .type           _ZN13group_norm_v218gn_bwd_cuda_kernelI13__nv_bfloat16Li480ELi3ELi32ELi30ELi4096ELb0ELb1ELi16ELi960ELi960ELi4ELb1ELi1ELb1ELb0ELNS_15WgradSyncMethodE3ENS_16CompileConditionILi900EEEEEvPT_S6_S6_PKS5_S8_S8_S8_PKfflPfPj,@function
        .size           _ZN13group_norm_v218gn_bwd_cuda_kernelI13__nv_bfloat16Li480ELi3ELi32ELi30ELi4096ELb0ELb1ELi16ELi960ELi960ELi4ELb1ELi1ELb1ELb0ELNS_15WgradSyncMethodE3ENS_16CompileConditionILi900EEEEEvPT_S6_S6_PKS5_S8_S8_S8_PKfflPfPj,(.L_x_3009 - _ZN13group_norm_v218gn_bwd_cuda_kernelI13__nv_bfloat16Li480ELi3ELi32ELi30ELi4096ELb0ELb1ELi16ELi960ELi960ELi4ELb1ELi1ELb1ELb0ELNS_15WgradSyncMethodE3ENS_16CompileConditionILi900EEEEEvPT_S6_S6_PKS5_S8_S8_S8_PKfflPfPj)
        .other          _ZN13group_norm_v218gn_bwd_cuda_kernelI13__nv_bfloat16Li480ELi3ELi32ELi30ELi4096ELb0ELb1ELi16ELi960ELi960ELi4ELb1ELi1ELb1ELb0ELNS_15WgradSyncMethodE3ENS_16CompileConditionILi900EEEEEvPT_S6_S6_PKS5_S8_S8_S8_PKfflPfPj,@"STO_CUDA_ENTRY STV_DEFAULT"
_ZN13group_norm_v218gn_bwd_cuda_kernelI13__nv_bfloat16Li480ELi3ELi32ELi30ELi4096ELb0ELb1ELi16ELi960ELi960ELi4ELb1ELi1ELb1ELb0ELNS_15WgradSyncMethodE3ENS_16CompileConditionILi900EEEEEvPT_S6_S6_PKS5_S8_S8_S8_PKfflPfPj:
.text._ZN13group_norm_v218gn_bwd_cuda_kernelI13__nv_bfloat16Li480ELi3ELi32ELi30ELi4096ELb0ELb1ELi16ELi960ELi960ELi4ELb1ELi1ELb1ELb0ELNS_15WgradSyncMethodE3ENS_16CompileConditionILi900EEEEEvPT_S6_S6_PKS5_S8_S8_S8_PKfflPfPj:
[----:B------:R-:W0:Y:S08]  /*0000*/  LDC R1, c[0x0][0x28] ;  /* 0x00000a00ff017b82 */ /* 0x000e300000000800 */
[----:B------:R-:W1:Y:S01]  /*0010*/  S2UR UR9, SR_CTAID.Y ;  /* 0x00000000000979c3 */ /* 0x000e620000002600 */
[----:B------:R-:W-:Y:S01]  /*0020*/  ULDC.64 UR14, c[0x0][0x258] ;  /* 0x00009600000e7ab9 */ /* 0x000fe20000000a00 */
[----:B------:R-:W-:Y:S01]  /*0030*/  ULDC.64 UR10, c[0x0][0x208] ;  /* 0x00008200000a7ab9 */ /* 0x000fe20000000a00 */
[----:B------:R-:W-:Y:S01]  /*0040*/  UMOV UR5, URZ ;  /* 0x0000003f00057c82 */ /* 0x000fe20008000000 */
[----:B0-----:R-:W-:-:S04]  /*0050*/  IADD3 R1, R1, -0x40, RZ ;  /* 0xffffffc001017810 */ /* 0x001fc80007ffe0ff */
[----:B------:R-:W0:Y:S01]  /*0060*/  S2UR UR13, SR_CTAID.X ;  /* 0x00000000000d79c3 */ /* 0x000e220000002500 */
[----:B-1----:R-:W-:Y:S02]  /*0070*/  UISETP.GE.U32.AND UP0, UPT, UR9, UR14, UPT ;  /* 0x0000000e0900728c */ /* 0x002fe4000bf06070 */
[----:B------:R-:W-:Y:S02]  /*0080*/  UMOV UR12, UR9 ;  /* 0x00000009000c7c82 */ /* 0x000fe40008000000 */
[----:B------:R-:W-:-:S06]  /*0090*/  UISETP.GE.AND.EX UP0, UPT, URZ, UR15, UPT, UP0 ;  /* 0x0000000f3f00728c */ /* 0x000fcc000bf06300 */
[----:B------:R-:W-:-:S13]  /*00a0*/  PLOP3.LUT P0, PT, PT, PT, UP0, 0x80, 0x0 ;  /* 0x000000000000781c */ /* 0x000fda0003f0f008 */
[----:B0-----:R-:W-:Y:S05]  /*00b0*/  @!P0 BRA `(.L_x_0) ;  /* 0x0000000000688947 */ /* 0x001fea0003800000 */
[----:B------:R-:W0:Y:S01]  /*00c0*/  S2R R0, SR_TID.X ;  /* 0x0000000000007919 */ /* 0x000e220000002100 */
[----:B------:R-:W-:Y:S01]  /*00d0*/  BAR.SYNC.DEFER_BLOCKING 0x0 ;  /* 0x0000000000007b1d */ /* 0x000fe20000010000 */
[----:B0-----:R-:W-:-:S13]  /*00e0*/  ISETP.NE.AND P0, PT, R0, RZ, PT ;  /* 0x000000ff0000720c */ /* 0x001fda0003f05270 */
[----:B------:R-:W-:Y:S05]  /*00f0*/  @P0 BRA `(.L_x_1) ;  /* 0x00000000004c0947 */ /* 0x000fea0003800000 */
[----:B------:R-:W-:Y:S01]  /*0100*/  ULDC.64 UR6, c[0x0][0x268] ;  /* 0x00009a0000067ab9 */ /* 0x000fe20000000a00 */
[----:B------:R-:W-:Y:S01]  /*0110*/  IADD3 R0, RZ, -UR12, RZ ;  /* 0x8000000cff007c10 */ /* 0x000fe2000fffe0ff */
[----:B------:R-:W-:Y:S01]  /*0120*/  UIADD3 UR4, UP0, UR6, 0x4, URZ ;  /* 0x0000000406047890 */ /* 0x000fe2000ff1e03f */
[----:B------:R-:W-:Y:S02]  /*0130*/  IMAD.MOV.U32 R5, RZ, RZ, 0x7fffff01 ;  /* 0x7fffff01ff057424 */ /* 0x000fe400078e00ff */
[----:B------:R-:W-:Y:S01]  /*0140*/  ISETP.NE.AND P0, PT, R0, UR13, PT ;  /* 0x0000000d00007c0c */ /* 0x000fe2000bf05270 */
[----:B------:R-:W-:Y:S02]  /*0150*/  UIADD3.X UR6, URZ, UR7, URZ, UP0, !UPT ;  /* 0x000000073f067290 */ /* 0x000fe400087fe43f */
[----:B------:R-:W-:Y:S02]  /*0160*/  MOV R2, UR4 ;  /* 0x0000000400027c02 */ /* 0x000fe40008000f00 */
[----:B------:R-:W-:-:S02]  /*0170*/  SEL R5, R5, 0x1, !P0 ;  /* 0x0000000105057807 */ /* 0x000fc40004000000 */
[----:B------:R-:W-:Y:S01]  /*0180*/  MOV R3, UR6 ;  /* 0x0000000600037c02 */ /* 0x000fe20008000f00 */
[----:B------:R-:W-:Y:S06]  /*0190*/  MEMBAR.ALL.GPU ;  /* 0x0000000000007992 */ /* 0x000fec000000a000 */
[----:B------:R-:W-:-:S00]  /*01a0*/  ERRBAR ;  /* 0x00000000000079ab */ /* 0x000fc00000000000 */
[----:B------:R-:W-:Y:S06]  /*01b0*/  CGAERRBAR ;  /* 0x00000000000075ab */ /* 0x000fec0000000000 */
[----:B------:R0:W5:Y:S02]  /*01c0*/  ATOM.E.ADD.STRONG.GPU PT, R5, desc[UR10][R2.64], R5 ;  /* 0x000000050205798a */ /* 0x00016400081ee1ca */
.L_x_2:
[----:B------:R-:W2:Y:S04]  /*01d0*/  LD.E.STRONG.GPU R0, desc[UR10][R2.64] ;  /* 0x0000000a02007980 */ /* 0x000ea8000c10f900 */
[----:B--2---:R-:W-:Y:S01]  /*01e0*/  CCTL.IVALL ;  /* 0x00000000ff00798f */ /* 0x004fe20002000000 */
[----:B------:R-:W-:Y:S05]  /*01f0*/  YIELD ;  /* 0x0000000000007946 */ /* 0x000fea0003800000 */
[----:B-----5:R-:W-:-:S04]  /*0200*/  LOP3.LUT R0, R0, R5, RZ, 0x3c, !PT ;  /* 0x0000000500007212 */ /* 0x020fc800078e3cff */
[----:B------:R-:W-:-:S13]  /*0210*/  ISETP.GT.AND P0, PT, R0, -0x1, PT ;  /* 0xffffffff0000780c */ /* 0x000fda0003f04270 */
[----:B------:R-:W-:Y:S05]  /*0220*/  @P0 BRA `(.L_x_2) ;  /* 0xfffffffc00e80947 */ /* 0x000fea000383ffff */
.L_x_1:
[----:B------:R-:W-:Y:S05]  /*0230*/  WARPSYNC.ALL ;  /* 0x0000000000007948 */ /* 0x000fea0003800000 */
[----:B------:R-:W-:Y:S06]  /*0240*/  BAR.SYNC.DEFER_BLOCKING 0x0 ;  /* 0x0000000000007b1d */ /* 0x000fec0000010000 */
[----:B------:R-:W-:Y:S05]  /*0250*/  BRA `(.L_x_3) ;  /* 0x0000004800a47947 */ /* 0x000fea0003800000 */
.L_x_0:
[----:B------:R-:W0:Y:S01]  /*0260*/  S2R R16, SR_TID.X ;  /* 0x0000000000107919 */ /* 0x000e220000002100 */
[----:B------:R-:W1:Y:S01]  /*0270*/  LDC.64 R2, c[0x0][0x238] ;  /* 0x00008e00ff027b82 */ /* 0x000e620000000a00 */
[----:B0-----:R-:W-:-:S05]  /*0280*/  IMAD.WIDE.U32 R4, R16, -0x77777777, RZ ;  /* 0x8888888910047825 */ /* 0x001fca00078e00ff */
[----:B------:R-:W-:-:S05]  /*0290*/  SHF.R.U32.HI R4, RZ, 0x7, R5 ;  /* 0x00000007ff047819 */ /* 0x000fca0000011605 */
[----:B------:R-:W-:-:S04]  /*02a0*/  IMAD R5, R4, -0xf0, R16 ;  /* 0xffffff1004057824 */ /* 0x000fc800078e0210 */
[----:B------:R-:W-:-:S04]  /*02b0*/  IMAD.SHL.U32 R7, R5, 0x4, RZ ;  /* 0x0000000405077824 */ /* 0x000fc800078e00ff */
[----:B-1----:R-:W-:-:S06]  /*02c0*/  IMAD.WIDE R2, R7, 0x2, R2 ;  /* 0x0000000207027825 */ /* 0x002fcc00078e0202 */
[----:B------:R-:W2:Y:S01]  /*02d0*/  LDG.E.64.CONSTANT R2, desc[UR10][R2.64] ;  /* 0x0000000a02027981 */ /* 0x000ea2000c1e9b00 */
[----:B------:R-:W0:Y:S01]  /*02e0*/  S2UR UR6, SR_CgaCtaId ;  /* 0x00000000000679c3 */ /* 0x000e220000008800 */
[----:B------:R-:W-:Y:S01]  /*02f0*/  SHF.R.S32.HI R0, RZ, 0x1f, R16 ;  /* 0x0000001fff007819 */ /* 0x000fe20000011410 */
[----:B------:R-:W-:Y:S01]  /*0300*/  UMOV UR4, 0x400 ;  /* 0x0000040000047882 */ /* 0x000fe20000000000 */
[----:B------:R-:W-:Y:S01]  /*0310*/  IADD3 R11, R16, 0x1e0, RZ ;  /* 0x000001e0100b7810 */ /* 0x000fe20007ffe0ff */
[----:B------:R-:W-:Y:S01]  /*0320*/  UIADD3 UR4, UR4, 0x3c00, URZ ;  /* 0x00003c0004047890 */ /* 0x000fe2000fffe03f */
[----:B------:R-:W-:Y:S01]  /*0330*/  LEA.HI R10, R0, R16, RZ, 0x2 ;  /* 0x00000010000a7211 */ /* 0x000fe200078f10ff */
[----:B------:R-:W-:Y:S01]  /*0340*/  HFMA2.MMA R12, -RZ, RZ, 0, 1.430511474609375e-06 ;  /* 0x00000018ff0c7435 */ /* 0x000fe200000001ff */
[----:B------:R-:W-:Y:S02]  /*0350*/  SHF.R.S32.HI R6, RZ, 0x1f, R11 ;  /* 0x0000001fff067819 */ /* 0x000fe4000001140b */
[----:B------:R-:W-:-:S02]  /*0360*/  CS2R R24, SRZ ;  /* 0x0000000000187805 */ /* 0x000fc4000001ff00 */
[----:B------:R-:W-:Y:S02]  /*0370*/  SHF.R.S32.HI R9, RZ, 0x2, R10 ;  /* 0x00000002ff097819 */ /* 0x000fe4000001140a */
[CC--:B------:R-:W-:Y:S02]  /*0380*/  LEA.HI R8, R6.reuse, R11.reuse, RZ, 0x2 ;  /* 0x0000000b06087211 */ /* 0x0c0fe400078f10ff */
[----:B------:R-:W-:Y:S01]  /*0390*/  LEA.HI R13, R6, R11, RZ, 0x4 ;  /* 0x0000000b060d7211 */ /* 0x000fe200078f20ff */
[----:B------:R-:W-:Y:S01]  /*03a0*/  VIADD R9, R9, 0xf0 ;  /* 0x000000f009097836 */ /* 0x000fe20000000000 */
[----:B------:R-:W-:Y:S02]  /*03b0*/  SHF.R.S32.HI R15, RZ, 0x2, R8 ;  /* 0x00000002ff0f7819 */ /* 0x000fe40000011408 */
[----:B------:R-:W-:Y:S02]  /*03c0*/  LOP3.LUT R14, R8, 0xfffffffc, RZ, 0xc0, !PT ;  /* 0xfffffffc080e7812 */ /* 0x000fe400078ec0ff */
[C---:B------:R-:W-:Y:S01]  /*03d0*/  IADD3 R8, R7.reuse, 0x2, RZ ;  /* 0x0000000207087810 */ /* 0x040fe20007ffe0ff */
[----:B------:R-:W-:Y:S01]  /*03e0*/  IMAD.WIDE.U32 R6, R7, -0x77777777, RZ ;  /* 0x8888888907067825 */ /* 0x000fe200078e00ff */
[----:B------:R-:W-:-:S02]  /*03f0*/  IADD3 R15, R15, 0xf0, RZ ;  /* 0x000000f00f0f7810 */ /* 0x000fc40007ffe0ff */
[----:B------:R-:W-:Y:S01]  /*0400*/  LEA.HI R0, R0, R16, RZ, 0x4 ;  /* 0x0000001000007211 */ /* 0x000fe200078f20ff */
[----:B0-----:R-:W-:Y:S01]  /*0410*/  ULEA UR6, UR6, UR4, 0x18 ;  /* 0x0000000406067291 */ /* 0x001fe2000f8ec03f */
[----:B------:R-:W-:Y:S01]  /*0420*/  SHF.R.U32.HI R7, RZ, 0x4, R7 ;  /* 0x00000004ff077819 */ /* 0x000fe20000011607 */
[----:B------:R-:W-:Y:S01]  /*0430*/  IMAD.IADD R14, R11, 0x1, -R14 ;  /* 0x000000010b0e7824 */ /* 0x000fe200078e0a0e */
[----:B------:R-:W-:Y:S01]  /*0440*/  LOP3.LUT R10, R10, 0xfffffffc, RZ, 0xc0, !PT ;  /* 0xfffffffc0a0a7812 */ /* 0x000fe200078ec0ff */
[----:B------:R-:W-:Y:S01]  /*0450*/  USHF.L.U32 UR4, UR13, 0x4, URZ ;  /* 0x000000040d047899 */ /* 0x000fe2000800063f */
[----:B------:R-:W-:Y:S01]  /*0460*/  SHF.R.S32.HI R6, RZ, 0x1f, R15 ;  /* 0x0000001fff067819 */ /* 0x000fe2000001140f */
[----:B------:R-:W-:Y:S01]  /*0470*/  IMAD R5, R5, R12, UR6 ;  /* 0x0000000605057e24 */ /* 0x000fe2000f8e020c */
[----:B------:R-:W-:Y:S01]  /*0480*/  SHF.R.S32.HI R12, RZ, 0x1f, R9 ;  /* 0x0000001fff0c7819 */ /* 0x000fe20000011409 */
[----:B------:R0:W-:Y:S01]  /*0490*/  STL [R1+0x4], R7 ;  /* 0x0000040701007387 */ /* 0x0001e20000100800 */
[----:B------:R-:W-:Y:S01]  /*04a0*/  IADD3 R10, -R10, R16, RZ ;  /* 0x000000100a0a7210 */ /* 0x000fe20007ffe1ff */
[----:B------:R-:W-:Y:S01]  /*04b0*/  ULOP3.LUT UR4, UR4, 0xff0, URZ, 0xc0, !UPT ;  /* 0x00000ff004047892 */ /* 0x000fe2000f8ec03f */
[----:B------:R-:W-:Y:S01]  /*04c0*/  LEA.HI R12, R12, R9, RZ, 0x2 ;  /* 0x000000090c0c7211 */ /* 0x000fe200078f10ff */
[----:B------:R-:W-:Y:S01]  /*04d0*/  IMAD.WIDE.U32 R8, R8, -0x77777777, RZ ;  /* 0x8888888908087825 */ /* 0x000fe200078e00ff */
[----:B------:R-:W-:-:S02]  /*04e0*/  SHF.R.U32.HI R13, RZ, 0x4, R13 ;  /* 0x00000004ff0d7819 */ /* 0x000fc4000001160d */
[----:B------:R-:W-:Y:S02]  /*04f0*/  CS2R R16, SRZ ;  /* 0x0000000000107805 */ /* 0x000fe4000001ff00 */
[----:B------:R-:W-:Y:S02]  /*0500*/  LEA.HI R6, R6, R15, RZ, 0x2 ;  /* 0x0000000f06067211 */ /* 0x000fe400078f10ff */
[----:B------:R-:W-:Y:S02]  /*0510*/  SHF.R.U32.HI R8, RZ, 0x4, R9 ;  /* 0x00000004ff087819 */ /* 0x000fe40000011609 */
[----:B0-----:R-:W-:Y:S02]  /*0520*/  SHF.R.U32.HI R7, RZ, 0x4, R0 ;  /* 0x00000004ff077819 */ /* 0x001fe40000011600 */
[----:B------:R-:W-:Y:S01]  /*0530*/  SHF.R.U32.HI R9, RZ, 0x2, R12 ;  /* 0x00000002ff097819 */ /* 0x000fe2000001160c */
[----:B------:R0:W-:Y:S01]  /*0540*/  STL [R1+0x8], R8 ;  /* 0x0000080801007387 */ /* 0x0001e20000100800 */
[----:B------:R-:W-:-:S02]  /*0550*/  LOP3.LUT R0, R14, 0x3, R13, 0x78, !PT ;  /* 0x000000030e007812 */ /* 0x000fc400078e780d */
[----:B------:R-:W-:Y:S02]  /*0560*/  CS2R R12, SRZ ;  /* 0x00000000000c7805 */ /* 0x000fe4000001ff00 */
[----:B------:R-:W-:Y:S02]  /*0570*/  LOP3.LUT R9, R10, 0x3, R9, 0x78, !PT ;  /* 0x000000030a097812 */ /* 0x000fe400078e7809 */
[----:B------:R-:W-:Y:S02]  /*0580*/  SHF.R.U32.HI R11, RZ, 0x2, R6 ;  /* 0x00000002ff0b7819 */ /* 0x000fe40000011606 */
[----:B------:R-:W-:Y:S02]  /*0590*/  LEA R5, R4, R5, 0x3 ;  /* 0x0000000504057211 */ /* 0x000fe400078e18ff */
[----:B0-----:R-:W-:-:S05]  /*05a0*/  LOP3.LUT R8, R10, 0x3, R7, 0x78, !PT ;  /* 0x000000030a087812 */ /* 0x001fca00078e7807 */
[----:B------:R0:W-:Y:S04]  /*05b0*/  STL [R1+0x1c], R8 ;  /* 0x00001c0801007387 */ /* 0x0001e80000100800 */
[----:B------:R-:W-:Y:S04]  /*05c0*/  STL [R1+0x18], R9 ;  /* 0x0000180901007387 */ /* 0x000fe80000100800 */
[----:B------:R1:W-:Y:S01]  /*05d0*/  STL [R1+0x14], R0 ;  /* 0x0000140001007387 */ /* 0x0003e20000100800 */
[----:B0-----:R-:W-:Y:S02]  /*05e0*/  LOP3.LUT R8, R14, 0x3, R11, 0x78, !PT ;  /* 0x000000030e087812 */ /* 0x001fe400078e780b */
[----:B------:R-:W-:-:S03]  /*05f0*/  CS2R R14, SRZ ;  /* 0x00000000000e7805 */ /* 0x000fc6000001ff00 */
[----:B------:R-:W-:Y:S04]  /*0600*/  STL [R1+0x10], R8 ;  /* 0x0000100801007387 */ /* 0x000fe80000100800 */
[----:B------:R0:W-:Y:S01]  /*0610*/  STL [R1+0xc], R5 ;  /* 0x00000c0501007387 */ /* 0x0001e20000100800 */
[C---:B--2---:R-:W-:Y:S02]  /*0620*/  PRMT R6, R2.reuse, 0x7632, R6 ;  /* 0x0000763202067816 */ /* 0x044fe40000000006 */
[----:B-1----:R-:W-:Y:S01]  /*0630*/  SHF.L.U32 R0, R2, 0x10, RZ ;  /* 0x0000001002007819 */ /* 0x002fe200000006ff */
[C---:B------:R-:W-:Y:S01]  /*0640*/  IMAD.U32 R2, R3.reuse, 0x10000, RZ ;  /* 0x0001000003027824 */ /* 0x040fe200078e00ff */
[----:B------:R-:W-:Y:S02]  /*0650*/  PRMT R7, R3, 0x7632, R7 ;  /* 0x0000763203077816 */ /* 0x000fe40000000007 */
[----:B------:R-:W-:Y:S01]  /*0660*/  IADD3 R3, R4, UR4, RZ ;  /* 0x0000000404037c10 */ /* 0x000fe2000fffe0ff */
[----:B------:R-:W-:Y:S01]  /*0670*/  IMAD.U32 R4, R6, 0x10000, RZ ;  /* 0x0001000006047824 */ /* 0x000fe200078e00ff */
[----:B0-----:R-:W-:Y:S01]  /*0680*/  SHF.L.U32 R5, R7, 0x10, RZ ;  /* 0x0000001007057819 */ /* 0x001fe200000006ff */
[----:B------:R-:W-:-:S02]  /*0690*/  UMOV UR4, URZ ;  /* 0x0000003f00047c82 */ /* 0x000fc40008000000 */
[----:B------:R0:W-:Y:S04]  /*06a0*/  STL [R1], R3 ;  /* 0x0000000301007387 */ /* 0x0001e80000100800 */
.L_x_20:
[----:B-1----:R-:W2:Y:S04]  /*06b0*/  LDL R6, [R1+0x4] ;  /* 0x0000040001067983 */ /* 0x002ea80000100800 */
[----:B0-----:R-:W3:Y:S01]  /*06c0*/  LDL R3, [R1+0x8] ;  /* 0x0000080001037983 */ /* 0x001ee20000100800 */
[----:B------:R-:W-:Y:S02]  /*06d0*/  USHF.L.U32 UR7, UR12, 0x5, URZ ;  /* 0x000000050c077899 */ /* 0x000fe4000800063f */
[----:B------:R-:W-:Y:S01]  /*06e0*/  USHF.L.U64.HI UR8, UR12, 0x5, UR5 ;  /* 0x000000050c087899 */ /* 0x000fe20008010205 */
[----:B------:R-:W0:Y:S01]  /*06f0*/  S2R R8, SR_TID.X ;  /* 0x0000000000087919 */ /* 0x000e220000002100 */
[----:B------:R-:W-:Y:S01]  /*0700*/  ULDC.64 UR14, c[0x0][0x248] ;  /* 0x00009200000e7ab9 */ /* 0x000fe20000000a00 */
[----:B------:R-:W-:Y:S01]  /*0710*/  IMAD.MOV.U32 R23, RZ, RZ, RZ ;  /* 0x000000ffff177224 */ /* 0x000fe200078e00ff */
[----:B------:R-:W-:Y:S01]  /*0720*/  ULDC.64 UR18, c[0x0][0x230] ;  /* 0x00008c0000127ab9 */ /* 0x000fe20000000a00 */
[----:B------:R-:W-:Y:S01]  /*0730*/  ULDC.64 UR20, c[0x0][0x228] ;  /* 0x00008a0000147ab9 */ /* 0x000fe20000000a00 */
[----:B--2---:R-:W-:-:S04]  /*0740*/  IADD3 R6, P0, R6, UR7, RZ ;  /* 0x0000000706067c10 */ /* 0x004fc8000ff1e0ff */
[----:B------:R-:W-:Y:S02]  /*0750*/  IADD3.X R7, RZ, UR8, RZ, P0, !PT ;  /* 0x00000008ff077c10 */ /* 0x000fe400087fe4ff */
[C---:B------:R-:W-:Y:S02]  /*0760*/  LEA R18, P0, R6.reuse, UR14, 0x3 ;  /* 0x0000000e06127c11 */ /* 0x040fe4000f8018ff */
[----:B---3--:R-:W-:Y:S02]  /*0770*/  IADD3 R3, P1, R3, UR7, RZ ;  /* 0x0000000703037c10 */ /* 0x008fe4000ff3e0ff */
[----:B------:R-:W-:Y:S02]  /*0780*/  LEA.HI.X R19, R6, UR15, R7, 0x3, P0 ;  /* 0x0000000f06137c11 */ /* 0x000fe400080f1c07 */
[----:B------:R-:W-:Y:S01]  /*0790*/  LEA R20, P0, R3, UR14, 0x3 ;  /* 0x0000000e03147c11 */ /* 0x000fe2000f8018ff */
[----:B------:R-:W-:Y:S01]  /*07a0*/  IMAD.X R6, RZ, RZ, UR8, P1 ;  /* 0x00000008ff067e24 */ /* 0x000fe200088e06ff */
[----:B------:R-:W-:-:S02]  /*07b0*/  ULDC UR14, c[0x0][0x250] ;  /* 0x00009400000e7ab9 */ /* 0x000fc40000000800 */
[----:B------:R-:W2:Y:S02]  /*07c0*/  LDG.E.64.CONSTANT R18, desc[UR10][R18.64] ;  /* 0x0000000a12127981 */ /* 0x000ea4000c1e9b00 */
[----:B------:R-:W-:-:S06]  /*07d0*/  LEA.HI.X R21, R3, UR15, R6, 0x3, P0 ;  /* 0x0000000f03157c11 */ /* 0x000fcc00080f1c06 */
[----:B------:R-:W3:Y:S01]  /*07e0*/  LDG.E.64.CONSTANT R20, desc[UR10][R20.64] ;  /* 0x0000000a14147981 */ /* 0x000ee2000c1e9b00 */
[----:B0-----:R-:W-:Y:S01]  /*07f0*/  IMAD.WIDE.U32 R6, R8, -0x77777777, RZ ;  /* 0x8888888908067825 */ /* 0x001fe200078e00ff */
[----:B------:R-:W-:Y:S01]  /*0800*/  MOV R3, UR12 ;  /* 0x0000000c00037c02 */ /* 0x000fe20008000f00 */
[----:B------:R-:W-:Y:S01]  /*0810*/  UIMAD UR8, UR5, 0x3c0000, URZ ;  /* 0x003c0000050878a4 */ /* 0x000fe2000f8e023f */
[----:B------:R-:W-:Y:S01]  /*0820*/  CS2R R28, SRZ ;  /* 0x00000000001c7805 */ /* 0x000fe2000001ff00 */
[----:B------:R-:W-:Y:S01]  /*0830*/  UIADD3 UR7, UP0, UR12, 0x1, URZ ;  /* 0x000000010c077890 */ /* 0x000fe2000ff1e03f */
[----:B------:R-:W-:Y:S02]  /*0840*/  SHF.R.U32.HI R6, RZ, 0x7, R7 ;  /* 0x00000007ff067819 */ /* 0x000fe40000011607 */
[----:B------:R-:W-:Y:S01]  /*0850*/  CS2R R26, SRZ ;  /* 0x00000000001a7805 */ /* 0x000fe2000001ff00 */
[----:B------:R-:W-:Y:S02]  /*0860*/  UIADD3.X UR5, URZ, UR5, URZ, UP0, !UPT ;  /* 0x000000053f057290 */ /* 0x000fe400087fe43f */
[----:B------:R-:W-:Y:S01]  /*0870*/  IMAD R6, R6, -0xf0, R8 ;  /* 0xffffff1006067824 */ /* 0x000fe200078e0208 */
[----:B------:R-:W-:-:S04]  /*0880*/  UMOV UR12, UR7 ;  /* 0x00000007000c7c82 */ /* 0x000fc80008000000 */
[----:B------:R-:W-:-:S05]  /*0890*/  SHF.L.U32 R22, R6, 0x2, RZ ;  /* 0x0000000206167819 */ /* 0x000fca00000006ff */
[----:B------:R-:W-:Y:S01]  /*08a0*/  IMAD.WIDE.U32 R22, R3, 0x3c0000, R22 ;  /* 0x003c000003167825 */ /* 0x000fe200078e0016 */
[----:B------:R-:W-:-:S04]  /*08b0*/  MOV R3, RZ ;  /* 0x000000ff00037202 */ /* 0x000fc80000000f00 */
[----:B------:R-:W-:Y:S01]  /*08c0*/  IADD3 R7, R23, UR8, RZ ;  /* 0x0000000817077c10 */ /* 0x000fe2000fffe0ff */
[----:B--2---:R-:W-:-:S06]  /*08d0*/  FADD.FTZ R6, R19, UR14 ;  /* 0x0000000e13067e21 */ /* 0x004fcc0008010000 */
[----:B------:R-:W0:Y:S01]  /*08e0*/  MUFU.RSQ R6, R6 ;  /* 0x0000000600067308 */ /* 0x000e220000001400 */
[----:B---3-5:R-:W-:-:S07]  /*08f0*/  FADD.FTZ R33, R21, UR14 ;  /* 0x0000000e15217e21 */ /* 0x028fce0008010000 */
.L_x_4:
[----:B------:R-:W2:Y:S02]  /*0900*/  LDL R8, [R1] ;  /* 0x0000000001087983 */ /* 0x000ea40000100800 */
[----:B--2---:R-:W-:-:S04]  /*0910*/  IMAD R30, R3, 0x2, R8 ;  /* 0x00000002031e7824 */ /* 0x004fc800078e0208 */
[----:B------:R-:W-:-:S05]  /*0920*/  IMAD R30, R30, 0x3c0, RZ ;  /* 0x000003c01e1e7824 */ /* 0x000fca00078e02ff */
[----:B------:R-:W-:-:S04]  /*0930*/  IADD3 R11, P0, R30, R22, RZ ;  /* 0x000000161e0b7210 */ /* 0x000fc80007f1e0ff */
[----:B------:R-:W-:Y:S02]  /*0940*/  IADD3.X R8, RZ, R7, RZ, P0, !PT ;  /* 0x00000007ff087210 */ /* 0x000fe400007fe4ff */
[C---:B------:R-:W-:Y:S02]  /*0950*/  SHF.L.U32 R10, R11.reuse, 0x1, RZ ;  /* 0x000000010b0a7819 */ /* 0x040fe400000006ff */
[----:B------:R-:W-:Y:S02]  /*0960*/  SHF.L.U64.HI R11, R11, 0x1, R8 ;  /* 0x000000010b0b7819 */ /* 0x000fe40000010208 */
[C---:B------:R-:W-:Y:S02]  /*0970*/  IADD3 R8, P0, R10.reuse, UR18, RZ ;  /* 0x000000120a087c10 */ /* 0x040fe4000ff1e0ff */
[----:B------:R-:W-:Y:S02]  /*0980*/  IADD3 R10, P1, R10, UR20, RZ ;  /* 0x000000140a0a7c10 */ /* 0x000fe4000ff3e0ff */
[----:B------:R-:W-:-:S02]  /*0990*/  IADD3.X R9, R11, UR19, RZ, P0, !PT ;  /* 0x000000130b097c10 */ /* 0x000fc400087fe4ff */
[----:B------:R-:W-:-:S04]  /*09a0*/  IADD3.X R11, R11, UR21, RZ, P1, !PT ;  /* 0x000000150b0b7c10 */ /* 0x000fc80008ffe4ff */
[----:B------:R-:W2:Y:S04]  /*09b0*/  LDG.E.64.CONSTANT R8, desc[UR10][R8.64] ;  /* 0x0000000a08087981 */ /* 0x000ea8000c1e9b00 */
[----:B------:R-:W3:Y:S01]  /*09c0*/  LDG.E.64.CONSTANT R10, desc[UR10][R10.64] ;  /* 0x0000000a0a0a7981 */ /* 0x000ee2000c1e9b00 */
[----:B------:R-:W-:Y:S02]  /*09d0*/  VIADD R32, R30, 0x780 ;  /* 0x000007801e207836 */ /* 0x000fe40000000000 */
[C---:B--2---:R-:W-:Y:S01]  /*09e0*/  IMAD.U32 R21, R8.reuse, 0x10000, RZ ;  /* 0x0001000008157824 */ /* 0x044fe200078e00ff */
[----:B------:R-:W-:Y:S02]  /*09f0*/  PRMT R8, R8, 0x7632, R8 ;  /* 0x0000763208087816 */ /* 0x000fe40000000008 */
[----:B---3--:R-:W-:Y:S01]  /*0a00*/  SHF.L.U32 R19, R10, 0x10, RZ ;  /* 0x000000100a137819 */ /* 0x008fe200000006ff */
[----:B------:R-:W-:-:S04]  /*0a10*/  FADD.FTZ R21, -R18, R21 ;  /* 0x0000001512157221 */ /* 0x000fc80000010100 */
[----:B0-----:R-:W-:Y:S01]  /*0a20*/  FMUL.FTZ R21, R6, R21 ;  /* 0x0000001506157220 */ /* 0x001fe20000410000 */
[-C--:B------:R-:W-:Y:S01]  /*0a30*/  FMUL.FTZ R31, R0, R19.reuse ;  /* 0x00000013001f7220 */ /* 0x080fe20000410000 */
[----:B------:R-:W-:Y:S02]  /*0a40*/  FADD.FTZ R15, R19, R15 ;  /* 0x0000000f130f7221 */ /* 0x000fe40000010000 */
[C---:B------:R-:W-:Y:S01]  /*0a50*/  FFMA.FTZ R14, R21.reuse, R19, R14 ;  /* 0x00000013150e7223 */ /* 0x040fe2000001000e */
[----:B------:R-:W-:Y:S01]  /*0a60*/  FFMA.FTZ R29, R21, R31, R29 ;  /* 0x0000001f151d7223 */ /* 0x000fe2000001001d */
[----:B------:R-:W-:Y:S02]  /*0a70*/  SHF.L.U32 R21, R8, 0x10, RZ ;  /* 0x0000001008157819 */ /* 0x000fe400000006ff */
[----:B------:R-:W-:Y:S01]  /*0a80*/  PRMT R31, R10, 0x7632, R31 ;  /* 0x000076320a1f7816 */ /* 0x000fe2000000001f */
[----:B------:R-:W0:Y:S01]  /*0a90*/  MUFU.RSQ R8, R33 ;  /* 0x0000002100087308 */ /* 0x000e220000001400 */
[----:B------:R-:W-:Y:S01]  /*0aa0*/  FFMA.FTZ R10, R0, R19, R28 ;  /* 0x00000013000a7223 */ /* 0x000fe2000001001c */
[----:B------:R-:W-:Y:S01]  /*0ab0*/  FADD.FTZ R21, -R18, R21 ;  /* 0x0000001512157221 */ /* 0x000fe20000010100 */
[----:B------:R-:W-:Y:S01]  /*0ac0*/  SHF.L.U32 R28, R9, 0x10, RZ ;  /* 0x00000010091c7819 */ /* 0x000fe200000006ff */
[----:B------:R-:W-:-:S02]  /*0ad0*/  IMAD.U32 R31, R31, 0x10000, RZ ;  /* 0x000100001f1f7824 */ /* 0x000fc400078e00ff */
[----:B------:R-:W-:Y:S02]  /*0ae0*/  FMUL.FTZ R21, R6, R21 ;  /* 0x0000001506157220 */ /* 0x000fe40000410000 */
[----:B------:R-:W-:-:S04]  /*0af0*/  FMUL.FTZ R19, R4, R31 ;  /* 0x0000001f04137220 */ /* 0x000fc80000410000 */
[----:B------:R-:W-:Y:S01]  /*0b00*/  FFMA.FTZ R19, R21, R19, R29 ;  /* 0x0000001315137223 */ /* 0x000fe2000001001d */
[----:B------:R-:W-:Y:S01]  /*0b10*/  FADD.FTZ R29, -R20, R28 ;  /* 0x0000001c141d7221 */ /* 0x000fe20000010100 */
[----:B------:R-:W-:-:S03]  /*0b20*/  SHF.L.U32 R28, R11, 0x10, RZ ;  /* 0x000000100b1c7819 */ /* 0x000fc600000006ff */
[----:B0-----:R-:W-:Y:S02]  /*0b30*/  FMUL.FTZ R29, R29, R8 ;  /* 0x000000081d1d7220 */ /* 0x001fe40000410000 */
[-C--:B------:R-:W-:Y:S01]  /*0b40*/  FMUL.FTZ R34, R2, R28.reuse ;  /* 0x0000001c02227220 */ /* 0x080fe20000410000 */
[----:B------:R-:W-:Y:S01]  /*0b50*/  FADD.FTZ R13, R28, R13 ;  /* 0x0000000d1c0d7221 */ /* 0x000fe20000010000 */
[C---:B------:R-:W-:Y:S02]  /*0b60*/  FFMA.FTZ R12, R29.reuse, R28, R12 ;  /* 0x0000001c1d0c7223 */ /* 0x040fe4000001000c */
[----:B------:R-:W-:Y:S01]  /*0b70*/  FFMA.FTZ R30, R29, R34, R27 ;  /* 0x000000221d1e7223 */ /* 0x000fe2000001001b */
[----:B------:R-:W-:Y:S01]  /*0b80*/  IADD3 R29, P0, R32, R22, RZ ;  /* 0x00000016201d7210 */ /* 0x000fe20007f1e0ff */
[----:B------:R-:W-:-:S03]  /*0b90*/  FFMA.FTZ R32, R2, R28, R26 ;  /* 0x0000001c02207223 */ /* 0x000fc6000001001a */
        /* <DEDUP_REMOVED lines=9> */
[----:B------:R-:W-:Y:S01]  /*0c30*/  PRMT R11, R9, 0x7632, R11 ;  /* 0x00007632090b7816 */ /* 0x000fe2000000000b */
[-C--:B------:R-:W-:Y:S01]  /*0c40*/  FFMA.FTZ R24, R21, R31.reuse, R24 ;  /* 0x0000001f15187223 */ /* 0x080fe20000010018 */
[----:B------:R-:W-:Y:S01]  /*0c50*/  FFMA.FTZ R10, R4, R31, R10 ;  /* 0x0000001f040a7223 */ /* 0x000fe2000001000a */
[----:B------:R-:W-:Y:S01]  /*0c60*/  IADD3 R3, R3, 0x2, RZ ;  /* 0x0000000203037810 */ /* 0x000fe20007ffe0ff */
[----:B------:R-:W-:Y:S01]  /*0c70*/  FADD.FTZ R25, R31, R25 ;  /* 0x000000191f197221 */ /* 0x000fe20000010000 */
[C---:B------:R-:W-:Y:S01]  /*0c80*/  PRMT R9, R11.reuse, 0x7632, R9 ;  /* 0x000076320b097816 */ /* 0x040fe20000000009 */
[----:B------:R-:W-:Y:S01]  /*0c90*/  IMAD.U32 R11, R11, 0x10000, RZ ;  /* 0x000100000b0b7824 */ /* 0x000fe200078e00ff */
[----:B------:R-:W-:-:S02]  /*0ca0*/  ISETP.NE.AND P0, PT, R3, 0x8, PT ;  /* 0x000000080300780c */ /* 0x000fc40003f05270 */
[----:B------:R-:W-:Y:S01]  /*0cb0*/  SHF.L.U32 R9, R9, 0x10, RZ ;  /* 0x0000001009097819 */ /* 0x000fe200000006ff */
[----:B------:R-:W-:-:S04]  /*0cc0*/  FADD.FTZ R11, -R20, R11 ;  /* 0x0000000b140b7221 */ /* 0x000fc80000010100 */
[----:B------:R-:W-:Y:S01]  /*0cd0*/  FMUL.FTZ R11, R8, R11 ;  /* 0x0000000b080b7220 */ /* 0x000fe20000410000 */
[CC--:B------:R-:W-:Y:S01]  /*0ce0*/  FMUL.FTZ R21, R5.reuse, R9.reuse ;  /* 0x0000000905157220 */ /* 0x0c0fe20000410000 */
[-C--:B------:R-:W-:Y:S01]  /*0cf0*/  FFMA.FTZ R32, R5, R9.reuse, R32 ;  /* 0x0000000905207223 */ /* 0x080fe20000010020 */
[----:B------:R-:W-:Y:S01]  /*0d00*/  FADD.FTZ R17, R9, R17 ;  /* 0x0000001109117221 */ /* 0x000fe20000010000 */
[C---:B------:R-:W-:Y:S01]  /*0d10*/  FFMA.FTZ R16, R11.reuse, R9, R16 ;  /* 0x000000090b107223 */ /* 0x040fe20000010010 */
[----:B------:R-:W-:Y:S01]  /*0d20*/  FFMA.FTZ R30, R11, R21, R30 ;  /* 0x000000150b1e7223 */ /* 0x000fe2000001001e */
[C---:B--2---:R-:W-:Y:S02]  /*0d30*/  SHF.L.U32 R11, R26.reuse, 0x10, RZ ;  /* 0x000000101a0b7819 */ /* 0x044fe400000006ff */
[----:B------:R-:W-:Y:S01]  /*0d40*/  PRMT R26, R26, 0x7632, R26 ;  /* 0x000076321a1a7816 */ /* 0x000fe2000000001a */
[----:B---3--:R-:W-:Y:S02]  /*0d50*/  IMAD.U32 R9, R28, 0x10000, RZ ;  /* 0x000100001c097824 */ /* 0x008fe400078e00ff */
[----:B------:R-:W-:-:S02]  /*0d60*/  FADD.FTZ R11, -R18, R11 ;  /* 0x0000000b120b7221 */ /* 0x000fc40000010100 */
[----:B------:R-:W-:Y:S02]  /*0d70*/  IMAD.U32 R26, R26, 0x10000, RZ ;  /* 0x000100001a1a7824 */ /* 0x000fe400078e00ff */
[----:B------:R-:W-:Y:S01]  /*0d80*/  FMUL.FTZ R21, R0, R9 ;  /* 0x0000000900157220 */ /* 0x000fe20000410000 */
[----:B------:R-:W-:Y:S01]  /*0d90*/  FMUL.FTZ R11, R6, R11 ;  /* 0x0000000b060b7220 */ /* 0x000fe20000410000 */
[----:B------:R-:W-:Y:S01]  /*0da0*/  FFMA.FTZ R10, R0, R9, R10 ;  /* 0x00000009000a7223 */ /* 0x000fe2000001000a */
[----:B------:R-:W-:Y:S01]  /*0db0*/  FADD.FTZ R15, R15, R9 ;  /* 0x000000090f0f7221 */ /* 0x000fe20000010000 */
[----:B------:R-:W-:Y:S01]  /*0dc0*/  FADD.FTZ R26, -R18, R26 ;  /* 0x0000001a121a7221 */ /* 0x000fe20000010100 */
[C---:B------:R-:W-:Y:S01]  /*0dd0*/  FFMA.FTZ R19, R11.reuse, R21, R19 ;  /* 0x000000150b137223 */ /* 0x040fe20000010013 */
[----:B------:R-:W-:Y:S01]  /*0de0*/  FFMA.FTZ R14, R11, R9, R14 ;  /* 0x000000090b0e7223 */ /* 0x000fe2000001000e */
[C---:B------:R-:W-:Y:S02]  /*0df0*/  SHF.L.U32 R11, R27.reuse, 0x10, RZ ;  /* 0x000000101b0b7819 */ /* 0x040fe400000006ff */
[----:B------:R-:W-:-:S03]  /*0e00*/  PRMT R27, R27, 0x7632, R27 ;  /* 0x000076321b1b7816 */ /* 0x000fc6000000001b */
[----:B------:R-:W-:Y:S01]  /*0e10*/  FADD.FTZ R21, -R20, R11 ;  /* 0x0000000b14157221 */ /* 0x000fe20000010100 */
[C---:B------:R-:W-:Y:S02]  /*0e20*/  SHF.L.U32 R11, R29.reuse, 0x10, RZ ;  /* 0x000000101d0b7819 */ /* 0x040fe400000006ff */
[----:B------:R-:W-:Y:S01]  /*0e30*/  PRMT R29, R29, 0x7632, R29 ;  /* 0x000076321d1d7816 */ /* 0x000fe2000000001d */
[----:B------:R-:W-:Y:S01]  /*0e40*/  FMUL.FTZ R21, R8, R21 ;  /* 0x0000001508157220 */ /* 0x000fe20000410000 */
[----:B------:R-:W-:Y:S01]  /*0e50*/  SHF.L.U32 R27, R27, 0x10, RZ ;  /* 0x000000101b1b7819 */ /* 0x000fe200000006ff */
[CC--:B------:R-:W-:Y:S01]  /*0e60*/  FMUL.FTZ R9, R2.reuse, R11.reuse ;  /* 0x0000000b02097220 */ /* 0x0c0fe20000410000 */
[-C--:B------:R-:W-:Y:S01]  /*0e70*/  FFMA.FTZ R32, R2, R11.reuse, R32 ;  /* 0x0000000b02207223 */ /* 0x080fe20000010020 */
[----:B------:R-:W-:Y:S01]  /*0e80*/  FFMA.FTZ R12, R21, R11, R12 ;  /* 0x0000000b150c7223 */ /* 0x000fe2000001000c */
[----:B------:R-:W-:Y:S01]  /*0e90*/  FADD.FTZ R13, R13, R11 ;  /* 0x0000000b0d0d7221 */ /* 0x000fe20000010000 */
[----:B------:R-:W-:Y:S01]  /*0ea0*/  FFMA.FTZ R9, R21, R9, R30 ;  /* 0x0000000915097223 */ /* 0x000fe2000001001e */
[----:B------:R-:W-:Y:S01]  /*0eb0*/  PRMT R21, R28, 0x7632, R21 ;  /* 0x000076321c157816 */ /* 0x000fe20000000015 */
[----:B------:R-:W-:Y:S01]  /*0ec0*/  FADD.FTZ R27, -R20, R27 ;  /* 0x0000001b141b7221 */ /* 0x000fe20000010100 */
[----:B------:R-:W-:Y:S01]  /*0ed0*/  SHF.L.U32 R11, R29, 0x10, RZ ;  /* 0x000000101d0b7819 */ /* 0x000fe200000006ff */
[----:B------:R-:W-:-:S02]  /*0ee0*/  FMUL.FTZ R29, R6, R26 ;  /* 0x0000001a061d7220 */ /* 0x000fc40000410000 */
[----:B------:R-:W-:Y:S02]  /*0ef0*/  IMAD.U32 R21, R21, 0x10000, RZ ;  /* 0x0001000015157824 */ /* 0x000fe400078e00ff */
[----:B------:R-:W-:Y:S01]  /*0f00*/  FMUL.FTZ R27, R8, R27 ;  /* 0x0000001b081b7220 */ /* 0x000fe20000410000 */
[----:B------:R-:W-:Y:S01]  /*0f10*/  FADD.FTZ R17, R17, R11 ;  /* 0x0000000b11117221 */ /* 0x000fe20000010000 */
[----:B------:R-:W-:Y:S01]  /*0f20*/  FFMA.FTZ R26, R5, R11, R32 ;  /* 0x0000000b051a7223 */ /* 0x000fe20000010020 */
[----:B------:R-:W-:Y:S01]  /*0f30*/  FADD.FTZ R25, R25, R21 ;  /* 0x0000001519197221 */ /* 0x000fe20000010000 */
[CC--:B------:R-:W-:Y:S01]  /*0f40*/  FFMA.FTZ R28, R4.reuse, R21.reuse, R10 ;  /* 0x00000015041c7223 */ /* 0x0c0fe2000001000a */
[-C--:B------:R-:W-:Y:S01]  /*0f50*/  FFMA.FTZ R24, R29, R21.reuse, R24 ;  /* 0x000000151d187223 */ /* 0x080fe20000010018 */
[----:B------:R-:W-:Y:S01]  /*0f60*/  FMUL.FTZ R21, R4, R21 ;  /* 0x0000001504157220 */ /* 0x000fe20000410000 */
[-C--:B------:R-:W-:Y:S01]  /*0f70*/  FMUL.FTZ R10, R5, R11.reuse ;  /* 0x0000000b050a7220 */ /* 0x080fe20000410000 */
[----:B------:R-:W-:-:S02]  /*0f80*/  FFMA.FTZ R16, R27, R11, R16 ;  /* 0x0000000b1b107223 */ /* 0x000fc40000010010 */
[----:B------:R-:W-:Y:S01]  /*0f90*/  FFMA.FTZ R29, R29, R21, R19 ;  /* 0x000000151d1d7223 */ /* 0x000fe20000010013 */
[----:B------:R-:W-:Y:S01]  /*0fa0*/  FFMA.FTZ R27, R27, R10, R9 ;  /* 0x0000000a1b1b7223 */ /* 0x000fe20000010009 */
[----:B------:R-:W-:Y:S06]  /*0fb0*/  @P0 BRA `(.L_x_4) ;  /* 0xfffffff800500947 */ /* 0x000fec000383ffff */
[----:B------:R-:W2:Y:S01]  /*0fc0*/  LDL R36, [R1+0xc] ;  /* 0x00000c0001247983 */ /* 0x000ea20000100800 */
[----:B------:R-:W-:Y:S02]  /*0fd0*/  ULDC.64 UR14, c[0x0][0x258] ;  /* 0x00009600000e7ab9 */ /* 0x000fe40000000a00 */
[----:B------:R-:W-:Y:S01]  /*0fe0*/  UISETP.GE.U32.AND UP0, UPT, UR12, UR14, UPT ;  /* 0x0000000e0c00728c */ /* 0x000fe2000bf06070 */
[----:B------:R-:W0:Y:S03]  /*0ff0*/  S2R R35, SR_TID.X ;  /* 0x0000000000237919 */ /* 0x000e260000002100 */
[----:B------:R-:W-:-:S06]  /*1000*/  UISETP.GE.AND.EX UP0, UPT, UR5, UR15, UPT, UP0 ;  /* 0x0000000f0500728c */ /* 0x000fcc000bf06300 */
[----:B------:R-:W-:Y:S02]  /*1010*/  PLOP3.LUT P0, PT, PT, PT, UP0, 0x80, 0x0 ;  /* 0x000000000000781c */ /* 0x000fe40003f0f008 */
[----:B0-----:R-:W-:Y:S01]  /*1020*/  ISETP.GT.U32.AND P1, PT, R35, 0x3f, PT ;  /* 0x0000003f2300780c */ /* 0x001fe20003f24070 */
[----:B--2---:R0:W-:Y:S04]  /*1030*/  STS.64 [R36], R28 ;  /* 0x0000001c24007388 */ /* 0x0041e80000000a00 */
[----:B------:R0:W-:Y:S01]  /*1040*/  STS.64 [R36+0x1680], R26 ;  /* 0x0016801a24007388 */ /* 0x0001e20000000a00 */
[----:B------:R-:W-:Y:S06]  /*1050*/  BAR.SYNC.DEFER_BLOCKING 0x0 ;  /* 0x0000000000007b1d */ /* 0x000fec0000010000 */
[----:B------:R-:W-:Y:S05]  /*1060*/  @!P0 BRA `(.L_x_5) ;  /* 0x0000000000f48947 */ /* 0x000fea0003800000 */
[----:B------:R-:W2:Y:S04]  /*1070*/  LDL R37, [R1+0x1c] ;  /* 0x00001c0001257983 */ /* 0x000ea80000100800 */
[----:B0-----:R-:W3:Y:S04]  /*1080*/  LDL R36, [R1+0x18] ;  /* 0x0000180001247983 */ /* 0x001ee80000100800 */
[----:B------:R-:W4:Y:S04]  /*1090*/  LDL R32, [R1+0x14] ;  /* 0x0000140001207983 */ /* 0x000f280000100800 */
[----:B------:R-:W5:Y:S01]  /*10a0*/  LDL R31, [R1+0x10] ;  /* 0x00001000011f7983 */ /* 0x000f620000100800 */
[----:B------:R-:W0:Y:S01]  /*10b0*/  S2UR UR8, SR_CgaCtaId ;  /* 0x00000000000879c3 */ /* 0x000e220000008800 */
[----:B------:R-:W-:Y:S01]  /*10c0*/  UMOV UR7, 0x400 ;  /* 0x0000040000077882 */ /* 0x000fe20000000000 */
[----:B------:R-:W-:Y:S01]  /*10d0*/  SHF.L.U32 R3, R35, 0x1, RZ ;  /* 0x0000000123037819 */ /* 0x000fe200000006ff */
[----:B------:R-:W1:Y:S03]  /*10e0*/  S2R R30, SR_TID.X ;  /* 0x00000000001e7919 */ /* 0x000e660000002100 */
[----:B------:R-:W-:-:S04]  /*10f0*/  LOP3.LUT R10, R3, 0x18, RZ, 0xc0, !PT ;  /* 0x00000018030a7812 */ /* 0x000fc800078ec0ff */
[C---:B------:R-:W-:Y:S02]  /*1100*/  LOP3.LUT R26, R10.reuse, 0x8, RZ, 0x3c, !PT ;  /* 0x000000080a1a7812 */ /* 0x040fe400078e3cff */
[----:B------:R-:W-:Y:S01]  /*1110*/  LOP3.LUT R28, R10, 0x10, RZ, 0x3c, !PT ;  /* 0x000000100a1c7812 */ /* 0x000fe200078e3cff */
[----:B0-----:R-:W-:Y:S02]  /*1120*/  ULEA UR7, UR8, UR7, 0x18 ;  /* 0x0000000708077291 */ /* 0x001fe4000f8ec03f */
[----:B------:R-:W-:-:S04]  /*1130*/  ULOP3.LUT UR8, UR13, 0xff, URZ, 0xc0, !UPT ;  /* 0x000000ff0d087892 */ /* 0x000fc8000f8ec03f */
[----:B------:R-:W-:Y:S01]  /*1140*/  LEA R3, R35, UR7, 0x5 ;  /* 0x0000000723037c11 */ /* 0x000fe2000f8e28ff */
[----:B------:R-:W-:-:S03]  /*1150*/  UPRMT UR8, UR9, 0x2104, UR8 ;  /* 0x0000210409087896 */ /* 0x000fc60008000008 */
[C---:B------:R-:W-:Y:S01]  /*1160*/  IADD3 R19, R3.reuse, R26, RZ ;  /* 0x0000001a03137210 */ /* 0x040fe20007ffe0ff */
[C---:B------:R-:W-:Y:S01]  /*1170*/  IMAD.IADD R9, R3.reuse, 0x1, R10 ;  /* 0x0000000103097824 */ /* 0x040fe200078e020a */
[----:B------:R-:W-:Y:S02]  /*1180*/  LOP3.LUT R10, R10, 0x18, RZ, 0x3c, !PT ;  /* 0x000000180a0a7812 */ /* 0x000fe400078e3cff */
[C---:B------:R-:W-:Y:S02]  /*1190*/  IADD3 R28, R3.reuse, R28, RZ ;  /* 0x0000001c031c7210 */ /* 0x040fe40007ffe0ff */
[----:B------:R-:W-:Y:S01]  /*11a0*/  STS.64 [R9], R14 ;  /* 0x0000000e09007388 */ /* 0x000fe20000000a00 */
[----:B------:R-:W-:Y:S01]  /*11b0*/  IMAD.IADD R3, R3, 0x1, R10 ;  /* 0x0000000103037824 */ /* 0x000fe200078e020a */
[----:B-1----:R-:W-:Y:S02]  /*11c0*/  SHF.R.S32.HI R34, RZ, 0x1f, R30 ;  /* 0x0000001fff227819 */ /* 0x002fe4000001141e */
[----:B------:R-:W-:Y:S02]  /*11d0*/  STS.64 [R19], R24 ;  /* 0x0000001813007388 */ /* 0x000fe40000000a00 */
[----:B------:R-:W-:-:S02]  /*11e0*/  LEA.HI R34, R34, R30, RZ, 0x2 ;  /* 0x0000001e22227211 */ /* 0x000fc400078f10ff */
[----:B------:R-:W-:Y:S02]  /*11f0*/  STS.64 [R28], R12 ;  /* 0x0000000c1c007388 */ /* 0x000fe40000000a00 */
[----:B------:R-:W-:Y:S02]  /*1200*/  SHF.R.S32.HI R34, RZ, 0x2, R34 ;  /* 0x00000002ff227819 */ /* 0x000fe40000011422 */
[----:B------:R0:W-:Y:S02]  /*1210*/  STS.64 [R3], R16 ;  /* 0x0000001003007388 */ /* 0x0001e40000000a00 */
[----:B------:R-:W-:Y:S01]  /*1220*/  LEA R10, R34, UR7, 0x5 ;  /* 0x00000007220a7c11 */ /* 0x000fe2000f8e28ff */
[----:B0-----:R-:W-:-:S04]  /*1230*/  IMAD.U32 R3, RZ, RZ, UR8 ;  /* 0x00000008ff037e24 */ /* 0x001fc8000f8e00ff */
[----:B------:R-:W-:-:S05]  /*1240*/  IMAD R3, R3, 0x3c0, R35 ;  /* 0x000003c003037824 */ /* 0x000fca00078e0223 */
[----:B------:R-:W-:Y:S01]  /*1250*/  SHF.L.U32 R3, R3, 0x1, RZ ;  /* 0x0000000103037819 */ /* 0x000fe200000006ff */
[----:B------:R-:W-:Y:S01]  /*1260*/  BAR.SYNC.DEFER_BLOCKING 0x0 ;  /* 0x0000000000007b1d */ /* 0x000fe20000010000 */
[-C--:B--2---:R-:W-:Y:S02]  /*1270*/  LEA R9, R37, R10.reuse, 0x3 ;  /* 0x0000000a25097211 */ /* 0x084fe400078e18ff */
[----:B---3--:R-:W-:-:S03]  /*1280*/  LEA R29, R36, R10, 0x3 ;  /* 0x0000000a241d7211 */ /* 0x008fc600078e18ff */
[----:B------:R-:W0:Y:S04]  /*1290*/  LDS.64 R10, [R9] ;  /* 0x00000000090a7984 */ /* 0x000e280000000a00 */
[----:B------:R-:W1:Y:S01]  /*12a0*/  LDS.64 R26, [R29+0x1e00] ;  /* 0x001e00001d1a7984 */ /* 0x000e620000000a00 */
[----:B------:R-:W2:Y:S01]  /*12b0*/  S2R R36, SR_TID.X ;  /* 0x0000000000247919 */ /* 0x000ea20000002100 */
[----:B0-----:R-:W-:Y:S01]  /*12c0*/  FADD.FTZ R30, RZ, R11 ;  /* 0x0000000bff1e7221 */ /* 0x001fe20000010000 */
[----:B------:R-:W-:Y:S01]  /*12d0*/  FADD.FTZ R21, RZ, R10 ;  /* 0x0000000aff157221 */ /* 0x000fe20000010000 */
[C---:B--2---:R-:W-:Y:S01]  /*12e0*/  VIADD R33, R36.reuse, 0x1e0 ;  /* 0x000001e024217836 */ /* 0x044fe20000000000 */
[----:B------:R-:W-:Y:S01]  /*12f0*/  IADD3 R34, R36, 0x1e0, RZ ;  /* 0x000001e024227810 */ /* 0x000fe20007ffe0ff */
[----:B-1----:R-:W-:Y:S01]  /*1300*/  FADD.FTZ R11, R30, R27 ;  /* 0x0000001b1e0b7221 */ /* 0x002fe20000010000 */
[----:B------:R-:W-:-:S02]  /*1310*/  FADD.FTZ R10, R21, R26 ;  /* 0x0000001a150a7221 */ /* 0x000fc40000010000 */
[----:B------:R-:W0:Y:S01]  /*1320*/  LDC.64 R26, c[0x0][0x260] ;  /* 0x00009800ff1a7b82 */ /* 0x000e220000000a00 */
[----:B------:R-:W-:-:S04]  /*1330*/  SHF.R.S32.HI R33, RZ, 0x1f, R33 ;  /* 0x0000001fff217819 */ /* 0x000fc80000011421 */
[----:B------:R-:W-:-:S04]  /*1340*/  LEA.HI R33, R33, R34, RZ, 0x2 ;  /* 0x0000002221217211 */ /* 0x000fc800078f10ff */
[----:B------:R-:W-:Y:S01]  /*1350*/  SHF.R.S32.HI R33, RZ, 0x2, R33 ;  /* 0x00000002ff217819 */ /* 0x000fe20000011421 */
[C---:B0-----:R-:W-:Y:S01]  /*1360*/  IMAD.WIDE.U32 R28, R3.reuse, 0x4, R26 ;  /* 0x00000004031c7825 */ /* 0x041fe200078e001a */
[----:B------:R-:W-:-:S04]  /*1370*/  IADD3 R3, R3, 0x3c0, RZ ;  /* 0x000003c003037810 */ /* 0x000fc80007ffe0ff */
[----:B------:R-:W-:Y:S01]  /*1380*/  STG.E.64 desc[UR10][R28.64+0x20000], R10 ;  /* 0x0200000a1c007986 */ /* 0x000fe2000c101b0a */
[----:B------:R-:W-:Y:S01]  /*1390*/  IMAD.WIDE.U32 R26, R3, 0x4, R26 ;  /* 0x00000004031a7825 */ /* 0x000fe200078e001a */
[----:B------:R-:W-:-:S04]  /*13a0*/  LEA R3, R33, UR7, 0x5 ;  /* 0x0000000721037c11 */ /* 0x000fc8000f8e28ff */
[----:B----4-:R-:W-:Y:S01]  /*13b0*/  LEA R9, R32, R3, 0x3 ;  /* 0x0000000320097211 */ /* 0x010fe200078e18ff */
[----:B-----5:R-:W-:-:S04]  /*13c0*/  IMAD R19, R31, 0x8, R3 ;  /* 0x000000081f137824 */ /* 0x020fc800078e0203 */
[----:B------:R-:W0:Y:S04]  /*13d0*/  LDS.64 R10, [R9] ;  /* 0x00000000090a7984 */ /* 0x000e280000000a00 */
[----:B------:R-:W1:Y:S01]  /*13e0*/  LDS.64 R28, [R19+0x1e00] ;  /* 0x001e0000131c7984 */ /* 0x000e620000000a00 */
[----:B0-----:R-:W-:Y:S01]  /*13f0*/  FADD.FTZ R30, RZ, R11 ;  /* 0x0000000bff1e7221 */ /* 0x001fe20000010000 */
[----:B------:R-:W-:-:S03]  /*1400*/  FADD.FTZ R3, RZ, R10 ;  /* 0x0000000aff037221 */ /* 0x000fc60000010000 */
[----:B-1----:R-:W-:Y:S01]  /*1410*/  FADD.FTZ R29, R30, R29 ;  /* 0x0000001d1e1d7221 */ /* 0x002fe20000010000 */
[----:B------:R-:W-:-:S05]  /*1420*/  FADD.FTZ R28, R3, R28 ;  /* 0x0000001c031c7221 */ /* 0x000fca0000010000 */
[----:B------:R1:W-:Y:S02]  /*1430*/  STG.E.64 desc[UR10][R26.64+0x20000], R28 ;  /* 0x0200001c1a007986 */ /* 0x0003e4000c101b0a */
.L_x_5:
[----:B------:R-:W-:Y:S01]  /*1440*/  BSSY B0, `(.L_x_6) ;  /* 0x00000ac000007945 */ /* 0x000fe20003800000 */
[----:B------:R-:W-:Y:S01]  /*1450*/  HFMA2.MMA R19, -RZ, RZ, 0, 0 ;  /* 0x00000000ff137435 */ /* 0x000fe200000001ff */
[----:B01----:R-:W-:Y:S02]  /*1460*/  MOV R26, RZ ;  /* 0x000000ff001a7202 */ /* 0x003fe40000000f00 */
[----:B------:R-:W-:Y:S08]  /*1470*/  @P1 BRA `(.L_x_7) ;  /* 0x0000000800a01947 */ /* 0x000ff00003800000 */
[----:B------:R-:W-:-:S05]  /*1480*/  SHF.R.U32.HI R3, RZ, 0x1, R35 ;  /* 0x00000001ff037819 */ /* 0x000fca0000011623 */
[----:B------:R-:W-:-:S05]  /*1490*/  IMAD R3, R3, 0x1e, RZ ;  /* 0x0000001e03037824 */ /* 0x000fca00078e02ff */
[--C-:B------:R-:W-:Y:S02]  /*14a0*/  SHF.R.U32.HI R9, RZ, 0x1, R3.reuse ;  /* 0x00000001ff097819 */ /* 0x100fe40000011603 */
[----:B------:R-:W-:Y:S02]  /*14b0*/  SHF.R.U32.HI R10, RZ, 0x2, R3 ;  /* 0x00000002ff0a7819 */ /* 0x000fe40000011603 */
[----:B------:R-:W-:-:S05]  /*14c0*/  LOP3.LUT R9, R9, 0x1, RZ, 0xc0, !PT ;  /* 0x0000000109097812 */ /* 0x000fca00078ec0ff */
[----:B------:R-:W-:Y:S02]  /*14d0*/  IMAD R10, R9, 0xf0, R10 ;  /* 0x000000f0090a7824 */ /* 0x000fe400078e020a */
[----:B------:R-:W-:-:S04]  /*14e0*/  IMAD.MOV.U32 R9, RZ, RZ, 0x18 ;  /* 0x00000018ff097424 */ /* 0x000fc800078e00ff */
[----:B------:R-:W-:Y:S01]  /*14f0*/  IMAD R10, R10, R9, UR6 ;  /* 0x000000060a0a7e24 */ /* 0x000fe2000f8e0209 */
[----:B------:R-:W-:-:S04]  /*1500*/  IADD3 R9, R3, 0x2, RZ ;  /* 0x0000000203097810 */ /* 0x000fc80007ffe0ff */
[--C-:B------:R-:W-:Y:S02]  /*1510*/  SHF.R.U32.HI R11, RZ, 0x1, R9.reuse ;  /* 0x00000001ff0b7819 */ /* 0x100fe40000011609 */
[----:B------:R-:W-:Y:S01]  /*1520*/  SHF.R.U32.HI R26, RZ, 0x2, R9 ;  /* 0x00000002ff1a7819 */ /* 0x000fe20000011609 */
[----:B------:R-:W-:Y:S01]  /*1530*/  IMAD.SHL.U32 R9, R35, 0x8, RZ ;  /* 0x0000000823097824 */ /* 0x000fe200078e00ff */
[----:B------:R-:W-:-:S04]  /*1540*/  LOP3.LUT R11, R11, 0x1, RZ, 0xc0, !PT ;  /* 0x000000010b0b7812 */ /* 0x000fc800078ec0ff */
[----:B------:R-:W-:Y:S01]  /*1550*/  LOP3.LUT R9, R9, 0x8, RZ, 0xc0, !PT ;  /* 0x0000000809097812 */ /* 0x000fe200078ec0ff */
[----:B------:R-:W-:Y:S01]  /*1560*/  IMAD R11, R11, 0xf0, R26 ;  /* 0x000000f00b0b7824 */ /* 0x000fe200078e021a */
[----:B------:R-:W-:Y:S02]  /*1570*/  MOV R26, 0x18 ;  /* 0x00000018001a7802 */ /* 0x000fe40000000f00 */
[----:B------:R-:W-:-:S03]  /*1580*/  IADD3 R10, R10, R9, RZ ;  /* 0x000000090a0a7210 */ /* 0x000fc60007ffe0ff */
[----:B------:R-:W-:-:S03]  /*1590*/  IMAD R26, R11, R26, UR6 ;  /* 0x000000060b1a7e24 */ /* 0x000fc6000f8e021a */
[----:B------:R-:W0:Y:S02]  /*15a0*/  LDS.64 R10, [R10] ;  /* 0x000000000a0a7984 */ /* 0x000e240000000a00 */
[----:B------:R-:W-:-:S06]  /*15b0*/  IADD3 R27, R9, R26, RZ ;  /* 0x0000001a091b7210 */ /* 0x000fcc0007ffe0ff */
[----:B------:R-:W1:Y:S01]  /*15c0*/  LDS.64 R26, [R27] ;  /* 0x000000001b1a7984 */ /* 0x000e620000000a00 */
[----:B0-----:R-:W-:Y:S01]  /*15d0*/  FADD.FTZ R28, RZ, R11 ;  /* 0x0000000bff1c7221 */ /* 0x001fe20000010000 */
[----:B------:R-:W-:Y:S02]  /*15e0*/  VIADD R11, R3, 0x4 ;  /* 0x00000004030b7836 */ /* 0x000fe40000000000 */
[----:B------:R-:W-:Y:S01]  /*15f0*/  FADD.FTZ R19, RZ, R10 ;  /* 0x0000000aff137221 */ /* 0x000fe20000010000 */
[----:B------:R-:W-:Y:S02]  /*1600*/  MOV R10, 0x18 ;  /* 0x00000018000a7802 */ /* 0x000fe40000000f00 */
[----:B------:R-:W-:Y:S01]  /*1610*/  SHF.R.U32.HI R21, RZ, 0x1, R11 ;  /* 0x00000001ff157819 */ /* 0x000fe2000001160b */
[----:B-1----:R-:W-:Y:S01]  /*1620*/  FADD.FTZ R19, R19, R26 ;  /* 0x0000001a13137221 */ /* 0x002fe20000010000 */
[----:B------:R-:W-:Y:S01]  /*1630*/  FADD.FTZ R26, R28, R27 ;  /* 0x0000001b1c1a7221 */ /* 0x000fe20000010000 */
[----:B------:R-:W-:-:S02]  /*1640*/  SHF.R.U32.HI R28, RZ, 0x2, R11 ;  /* 0x00000002ff1c7819 */ /* 0x000fc4000001160b */
[----:B------:R-:W-:-:S05]  /*1650*/  LOP3.LUT R21, R21, 0x1, RZ, 0xc0, !PT ;  /* 0x0000000115157812 */ /* 0x000fca00078ec0ff */
[----:B------:R-:W-:-:S04]  /*1660*/  IMAD R21, R21, 0xf0, R28 ;  /* 0x000000f015157824 */ /* 0x000fc800078e021c */
[----:B------:R-:W-:-:S05]  /*1670*/  IMAD R10, R21, R10, UR6 ;  /* 0x00000006150a7e24 */ /* 0x000fca000f8e020a */
[----:B------:R-:W-:-:S06]  /*1680*/  IADD3 R10, R9, R10, RZ ;  /* 0x0000000a090a7210 */ /* 0x000fcc0007ffe0ff */
[----:B------:R-:W0:Y:S02]  /*1690*/  LDS.64 R10, [R10] ;  /* 0x000000000a0a7984 */ /* 0x000e240000000a00 */
[----:B0-----:R-:W-:Y:S01]  /*16a0*/  FADD.FTZ R26, R26, R11 ;  /* 0x0000000b1a1a7221 */ /* 0x001fe20000010000 */
[----:B------:R-:W-:Y:S02]  /*16b0*/  VIADD R11, R3, 0x6 ;  /* 0x00000006030b7836 */ /* 0x000fe40000000000 */
[----:B------:R-:W-:-:S03]  /*16c0*/  FADD.FTZ R19, R19, R10 ;  /* 0x0000000a13137221 */ /* 0x000fc60000010000 */
[--C-:B------:R-:W-:Y:S02]  /*16d0*/  SHF.R.U32.HI R21, RZ, 0x1, R11.reuse ;  /* 0x00000001ff157819 */ /* 0x100fe4000001160b */
[----:B------:R-:W-:Y:S02]  /*16e0*/  SHF.R.U32.HI R28, RZ, 0x2, R11 ;  /* 0x00000002ff1c7819 */ /* 0x000fe4000001160b */
[----:B------:R-:W-:-:S05]  /*16f0*/  LOP3.LUT R21, R21, 0x1, RZ, 0xc0, !PT ;  /* 0x0000000115157812 */ /* 0x000fca00078ec0ff */
[----:B------:R-:W-:Y:S01]  /*1700*/  IMAD R21, R21, 0xf0, R28 ;  /* 0x000000f015157824 */ /* 0x000fe200078e021c */
[----:B------:R-:W-:-:S05]  /*1710*/  MOV R28, 0x18 ;  /* 0x00000018001c7802 */ /* 0x000fca0000000f00 */
        /* <DEDUP_REMOVED lines=104> */
[----:B------:R-:W-:Y:S01]  /*1da0*/  FADD.FTZ R19, R19, R10 ;  /* 0x0000000a13137221 */ /* 0x000fe20000010000 */
[----:B------:R-:W-:Y:S02]  /*1db0*/  VIADD R3, R3, 0x1c ;  /* 0x0000001c03037836 */ /* 0x000fe40000000000 */
[--C-:B------:R-:W-:Y:S02]  /*1dc0*/  SHF.R.U32.HI R21, RZ, 0x1, R11.reuse ;  /* 0x00000001ff157819 */ /* 0x100fe4000001160b */
[----:B------:R-:W-:-:S02]  /*1dd0*/  SHF.R.U32.HI R28, RZ, 0x2, R11 ;  /* 0x00000002ff1c7819 */ /* 0x000fc4000001160b */
[----:B------:R-:W-:-:S05]  /*1de0*/  LOP3.LUT R21, R21, 0x1, RZ, 0xc0, !PT ;  /* 0x0000000115157812 */ /* 0x000fca00078ec0ff */
[----:B------:R-:W-:Y:S01]  /*1df0*/  IMAD R21, R21, 0xf0, R28 ;  /* 0x000000f015157824 */ /* 0x000fe200078e021c */
[----:B------:R-:W-:-:S05]  /*1e00*/  MOV R28, 0x18 ;  /* 0x00000018001c7802 */ /* 0x000fca0000000f00 */
[----:B------:R-:W-:-:S05]  /*1e10*/  IMAD R28, R21, R28, UR6 ;  /* 0x00000006151c7e24 */ /* 0x000fca000f8e021c */
[----:B------:R-:W-:-:S06]  /*1e20*/  IADD3 R11, R9, R28, RZ ;  /* 0x0000001c090b7210 */ /* 0x000fcc0007ffe0ff */
[----:B------:R-:W0:Y:S02]  /*1e30*/  LDS.64 R10, [R11] ;  /* 0x000000000b0a7984 */ /* 0x000e240000000a00 */
[----:B0-----:R-:W-:Y:S01]  /*1e40*/  FADD.FTZ R19, R19, R10 ;  /* 0x0000000a13137221 */ /* 0x001fe20000010000 */
[----:B------:R-:W-:Y:S01]  /*1e50*/  SHF.R.U32.HI R10, RZ, 0x1, R3 ;  /* 0x00000001ff0a7819 */ /* 0x000fe20000011603 */
[----:B------:R-:W-:Y:S01]  /*1e60*/  FADD.FTZ R26, R26, R11 ;  /* 0x0000000b1a1a7221 */ /* 0x000fe20000010000 */
        /* <DEDUP_REMOVED lines=8> */
[----:B------:R-:W-:-:S07]  /*1ef0*/  FADD.FTZ R26, R26, R11 ;  /* 0x0000000b1a1a7221 */ /* 0x000fce0000010000 */
.L_x_7:
[----:B------:R-:W-:Y:S05]  /*1f00*/  BSYNC B0 ;  /* 0x0000000000007941 */ /* 0x000fea0003800000 */
.L_x_6:
[----:B------:R-:W0:Y:S01]  /*1f10*/  SHFL.BFLY PT, R10, R19, 0x1, 0x1f ;  /* 0x0c201f00130a7f89 */ /* 0x000e2200000e0000 */
[----:B------:R-:W-:Y:S01]  /*1f20*/  LOP3.LUT P1, RZ, R35, 0xffffffc1, RZ, 0xc0, !PT ;  /* 0xffffffc123ff7812 */ /* 0x000fe2000782c0ff */
[----:B------:R-:W-:Y:S02]  /*1f30*/  BSSY B0, `(.L_x_8) ;  /* 0x0000011000007945 */ /* 0x000fe40003800000 */
[----:B------:R-:W1:Y:S01]  /*1f40*/  SHFL.BFLY PT, R11, R26, 0x1, 0x1f ;  /* 0x0c201f001a0b7f89 */ /* 0x000e6200000e0000 */
[----:B0-----:R-:W-:Y:S01]  /*1f50*/  FADD.FTZ R10, R10, R19 ;  /* 0x000000130a0a7221 */ /* 0x001fe20000010000 */
[----:B-1----:R-:W-:-:S08]  /*1f60*/  FADD.FTZ R11, R11, R26 ;  /* 0x0000001a0b0b7221 */ /* 0x002fd00000010000 */
[----:B------:R-:W-:Y:S05]  /*1f70*/  @P1 BRA `(.L_x_9) ;  /* 0x0000000000301947 */ /* 0x000fea0003800000 */
[----:B------:R-:W-:Y:S01]  /*1f80*/  ULOP3.LUT UR8, UR13, 0xff, URZ, 0xc0, !UPT ;  /* 0x000000ff0d087892 */ /* 0x000fe2000f8ec03f */
[----:B------:R-:W-:Y:S01]  /*1f90*/  SHF.R.U32.HI R3, RZ, 0x1, R35 ;  /* 0x00000001ff037819 */ /* 0x000fe20000011623 */
[----:B------:R-:W-:Y:S02]  /*1fa0*/  ULDC UR7, c[0x0][0x10] ;  /* 0x0000040000077ab9 */ /* 0x000fe40000000800 */
[----:B------:R-:W-:Y:S02]  /*1fb0*/  UIMAD UR7, UR7, UR4, UR9 ;  /* 0x00000004070772a4 */ /* 0x000fe4000f8e0209 */
[----:B------:R-:W-:-:S05]  /*1fc0*/  IMAD.U32 R26, RZ, RZ, UR8 ;  /* 0x00000008ff1a7e24 */ /* 0x000fca000f8e00ff */
[----:B------:R-:W-:Y:S02]  /*1fd0*/  PRMT R3, R3, 0x2104, R26 ;  /* 0x0000210403037816 */ /* 0x000fe4000000001a */
[----:B------:R-:W-:-:S04]  /*1fe0*/  MOV R26, UR7 ;  /* 0x00000007001a7c02 */ /* 0x000fc80008000f00 */
[----:B------:R-:W-:Y:S02]  /*1ff0*/  LEA R3, R26, R3, 0xd ;  /* 0x000000031a037211 */ /* 0x000fe400078e68ff */
[----:B------:R-:W0:Y:S03]  /*2000*/  LDC.64 R26, c[0x0][0x260] ;  /* 0x00009800ff1a7b82 */ /* 0x000e260000000a00 */
[----:B------:R-:W-:-:S04]  /*2010*/  IMAD.SHL.U32 R3, R3, 0x2, RZ ;  /* 0x0000000203037824 */ /* 0x000fc800078e00ff */
[----:B0-----:R-:W-:-:S05]  /*2020*/  IMAD.WIDE.U32 R26, R3, 0x4, R26 ;  /* 0x00000004031a7825 */ /* 0x001fca00078e001a */
[----:B------:R0:W-:Y:S02]  /*2030*/  STG.E.64 desc[UR10][R26.64], R10 ;  /* 0x0000000a1a007986 */ /* 0x0001e4000c101b0a */
.L_x_9:
[----:B------:R-:W-:Y:S05]  /*2040*/  BSYNC B0 ;  /* 0x0000000000007941 */ /* 0x000fea0003800000 */
.L_x_8:
[----:B------:R-:W-:-:S04]  /*2050*/  UISETP.GE.U32.AND UP0, UPT, UR12, UR14, UPT ;  /* 0x0000000e0c00728c */ /* 0x000fc8000bf06070 */
[----:B------:R-:W-:-:S06]  /*2060*/  UISETP.GE.AND.EX UP0, UPT, UR5, UR15, UPT, UP0 ;  /* 0x0000000f0500728c */ /* 0x000fcc000bf06300 */
[----:B------:R-:W-:-:S13]  /*2070*/  PLOP3.LUT P1, PT, PT, PT, UP0, 0x80, 0x0 ;  /* 0x000000000000781c */ /* 0x000fda0003f2f008 */
[----:B------:R-:W-:Y:S05]  /*2080*/  @P1 BRA `(.L_x_10) ;  /* 0x0000000000581947 */ /* 0x000fea0003800000 */
[----:B------:R-:W-:Y:S01]  /*2090*/  BAR.SYNC.DEFER_BLOCKING 0x0 ;  /* 0x0000000000007b1d */ /* 0x000fe20000010000 */
[----:B------:R-:W-:-:S13]  /*20a0*/  ISETP.NE.AND P1, PT, R35, RZ, PT ;  /* 0x000000ff2300720c */ /* 0x000fda0003f25270 */
[----:B------:R-:W-:Y:S05]  /*20b0*/  @P1 BRA `(.L_x_11) ;  /* 0x0000000000401947 */ /* 0x000fea0003800000 */
[----:B0-----:R-:W0:Y:S01]  /*20c0*/  LDC.64 R10, c[0x0][0x268] ;  /* 0x00009a00ff0a7b82 */ /* 0x001e220000000a00 */
[----:B------:R-:W-:Y:S02]  /*20d0*/  MOV R3, UR9 ;  /* 0x0000000900037c02 */ /* 0x000fe40008000f00 */
[----:B------:R-:W-:-:S03]  /*20e0*/  ISETP.NE.AND P1, PT, RZ, UR13, PT ;  /* 0x0000000dff007c0c */ /* 0x000fc6000bf25270 */
[----:B0-----:R-:W-:Y:S01]  /*20f0*/  IMAD.WIDE.U32 R10, R3, 0x4, R10 ;  /* 0x00000004030a7825 */ /* 0x001fe200078e000a */
[----:B------:R-:W-:-:S04]  /*2100*/  MOV R3, 0x7fffff01 ;  /* 0x7fffff0100037802 */ /* 0x000fc80000000f00 */
[----:B------:R-:W-:Y:S01]  /*2110*/  SEL R3, R3, 0x1, !P1 ;  /* 0x0000000103037807 */ /* 0x000fe20004800000 */
[----:B------:R-:W-:Y:S06]  /*2120*/  MEMBAR.ALL.GPU ;  /* 0x0000000000007992 */ /* 0x000fec000000a000 */
[----:B------:R-:W-:-:S00]  /*2130*/  ERRBAR ;  /* 0x00000000000079ab */ /* 0x000fc00000000000 */
[----:B------:R-:W-:Y:S06]  /*2140*/  CGAERRBAR ;  /* 0x00000000000075ab */ /* 0x000fec0000000000 */
[----:B------:R0:W5:Y:S02]  /*2150*/  ATOM.E.ADD.STRONG.GPU PT, R3, desc[UR10][R10.64], R3 ;  /* 0x000000030a03798a */ /* 0x00016400081ee1ca */
.L_x_12:
[----:B------:R-:W2:Y:S04]  /*2160*/  LD.E.STRONG.GPU R26, desc[UR10][R10.64] ;  /* 0x0000000a0a1a7980 */ /* 0x000ea8000c10f900 */
[----:B--2---:R-:W-:Y:S01]  /*2170*/  CCTL.IVALL ;  /* 0x00000000ff00798f */ /* 0x004fe20002000000 */
[----:B------:R-:W-:Y:S05]  /*2180*/  YIELD ;  /* 0x0000000000007946 */ /* 0x000fea0003800000 */
[----:B-----5:R-:W-:-:S04]  /*2190*/  LOP3.LUT R26, R26, R3, RZ, 0x3c, !PT ;  /* 0x000000031a1a7212 */ /* 0x020fc800078e3cff */
[----:B------:R-:W-:-:S13]  /*21a0*/  ISETP.GT.AND P1, PT, R26, -0x1, PT ;  /* 0xffffffff1a00780c */ /* 0x000fda0003f24270 */
[----:B------:R-:W-:Y:S05]  /*21b0*/  @P1 BRA `(.L_x_12) ;  /* 0xfffffffc00e81947 */ /* 0x000fea000383ffff */
.L_x_11:
[----:B------:R-:W-:Y:S05]  /*21c0*/  WARPSYNC.ALL ;  /* 0x0000000000007948 */ /* 0x000fea0003800000 */
[----:B------:R-:W-:Y:S06]  /*21d0*/  BAR.SYNC.DEFER_BLOCKING 0x0 ;  /* 0x0000000000007b1d */ /* 0x000fec0000010000 */
[----:B------:R-:W-:Y:S05]  /*21e0*/  BRA `(.L_x_13) ;  /* 0x0000000000687947 */ /* 0x000fea0003800000 */
.L_x_10:
[----:B------:R-:W1:Y:S01]  /*21f0*/  S2R R3, SR_TID.X ;  /* 0x0000000000037919 */ /* 0x000e620000002100 */
[----:B------:R-:W-:Y:S01]  /*2200*/  BAR.SYNC.DEFER_BLOCKING 0x0 ;  /* 0x0000000000007b1d */ /* 0x000fe20000010000 */
[----:B-1----:R-:W-:-:S13]  /*2210*/  ISETP.NE.AND P1, PT, R3, RZ, PT ;  /* 0x000000ff0300720c */ /* 0x002fda0003f25270 */
[----:B------:R-:W-:Y:S05]  /*2220*/  @P1 BRA `(.L_x_14) ;  /* 0x0000000000501947 */ /* 0x000fea0003800000 */
[----:B------:R-:W-:Y:S01]  /*2230*/  ULDC.64 UR16, c[0x0][0x268] ;  /* 0x00009a0000107ab9 */ /* 0x000fe20000000a00 */
[----:B------:R-:W-:Y:S01]  /*2240*/  IMAD R3, RZ, RZ, -UR9 ;  /* 0x80000009ff037e24 */ /* 0x000fe2000f8e02ff */
[----:B------:R-:W-:-:S04]  /*2250*/  UIADD3 UR16, UP0, UR16, 0x4, URZ ;  /* 0x0000000410107890 */ /* 0x000fc8000ff1e03f */
[----:B------:R-:W-:Y:S01]  /*2260*/  ISETP.NE.AND P1, PT, R3, UR13, PT ;  /* 0x0000000d03007c0c */ /* 0x000fe2000bf25270 */
[----:B------:R-:W-:Y:S01]  /*2270*/  UIADD3.X UR17, URZ, UR17, URZ, UP0, !UPT ;  /* 0x000000113f117290 */ /* 0x000fe200087fe43f */
[----:B------:R-:W-:Y:S02]  /*2280*/  MOV R3, 0x7fffff01 ;  /* 0x7fffff0100037802 */ /* 0x000fe40000000f00 */
[----:B0-----:R-:W-:Y:S02]  /*2290*/  MOV R10, UR16 ;  /* 0x00000010000a7c02 */ /* 0x001fe40008000f00 */
[----:B------:R-:W-:Y:S01]  /*22a0*/  SEL R3, R3, 0x1, !P1 ;  /* 0x0000000103037807 */ /* 0x000fe20004800000 */
[----:B------:R-:W-:Y:S01]  /*22b0*/  IMAD.U32 R11, RZ, RZ, UR17 ;  /* 0x00000011ff0b7e24 */ /* 0x000fe2000f8e00ff */
[----:B------:R-:W-:Y:S06]  /*22c0*/  MEMBAR.ALL.GPU ;  /* 0x0000000000007992 */ /* 0x000fec000000a000 */
[----:B------:R-:W-:-:S00]  /*22d0*/  ERRBAR ;  /* 0x00000000000079ab */ /* 0x000fc00000000000 */
[----:B------:R-:W-:Y:S06]  /*22e0*/  CGAERRBAR ;  /* 0x00000000000075ab */ /* 0x000fec0000000000 */
[----:B------:R0:W5:Y:S02]  /*22f0*/  ATOM.E.ADD.STRONG.GPU PT, R3, desc[UR10][R10.64], R3 ;  /* 0x000000030a03798a */ /* 0x00016400081ee1ca */
[----:B0-----:R-:W0:Y:S02]  /*2300*/  LDC.64 R10, c[0x0][0x268] ;  /* 0x00009a00ff0a7b82 */ /* 0x001e240000000a00 */
.L_x_15:
[----:B0-----:R-:W2:Y:S04]  /*2310*/  LD.E.STRONG.GPU R26, desc[UR10][R10.64+0x4] ;  /* 0x0000040a0a1a7980 */ /* 0x001ea8000c10f900 */
[----:B--2---:R-:W-:Y:S01]  /*2320*/  CCTL.IVALL ;  /* 0x00000000ff00798f */ /* 0x004fe20002000000 */
[----:B------:R-:W-:Y:S05]  /*2330*/  YIELD ;  /* 0x0000000000007946 */ /* 0x000fea0003800000 */
[----:B-----5:R-:W-:-:S04]  /*2340*/  LOP3.LUT R26, R26, R3, RZ, 0x3c, !PT ;  /* 0x000000031a1a7212 */ /* 0x020fc800078e3cff */
[----:B------:R-:W-:-:S13]  /*2350*/  ISETP.GT.AND P1, PT, R26, -0x1, PT ;  /* 0xffffffff1a00780c */ /* 0x000fda0003f24270 */
[----:B------:R-:W-:Y:S05]  /*2360*/  @P1 BRA `(.L_x_15) ;  /* 0xfffffffc00e81947 */ /* 0x000fea000383ffff */
.L_x_14:
[----:B------:R-:W-:Y:S05]  /*2370*/  WARPSYNC.ALL ;  /* 0x0000000000007948 */ /* 0x000fea0003800000 */
[----:B------:R-:W-:Y:S06]  /*2380*/  BAR.SYNC.DEFER_BLOCKING 0x0 ;  /* 0x0000000000007b1d */ /* 0x000fec0000010000 */
.L_x_13:
[----:B------:R-:W1:Y:S01]  /*2390*/  S2R R9, SR_TID.X ;  /* 0x0000000000097919 */ /* 0x000e620000002100 */
[----:B------:R-:W-:Y:S01]  /*23a0*/  BSSY B0, `(.L_x_16) ;  /* 0x00000ae000007945 */ /* 0x000fe20003800000 */
[----:B------:R-:W-:Y:S01]  /*23b0*/  HFMA2.MMA R3, -RZ, RZ, 0, 0 ;  /* 0x00000000ff037435 */ /* 0x000fe200000001ff */
[----:B------:R-:W-:Y:S02]  /*23c0*/  MOV R31, RZ ;  /* 0x000000ff001f7202 */ /* 0x000fe40000000f00 */
[----:B-1----:R-:W-:-:S13]  /*23d0*/  ISETP.GT.U32.AND P1, PT, R9, 0xff, PT ;  /* 0x000000ff0900780c */ /* 0x002fda0003f24070 */
[----:B------:R-:W-:Y:S05]  /*23e0*/  @P1 BRA `(.L_x_17) ;  /* 0x0000000800a41947 */ /* 0x000fea0003800000 */
[----:B------:R-:W-:Y:S01]  /*23f0*/  ULDC UR7, c[0x0][0x10] ;  /* 0x0000040000077ab9 */ /* 0x000fe20000000800 */
[----:B------:R-:W1:Y:S01]  /*2400*/  LDC.64 R36, c[0x0][0x260] ;  /* 0x00009800ff247b82 */ /* 0x000e620000000a00 */
[----:B------:R-:W-:Y:S01]  /*2410*/  UIMAD UR7, UR7, UR4, UR9 ;  /* 0x00000004070772a4 */ /* 0x000fe2000f8e0209 */
[C---:B------:R-:W-:Y:S01]  /*2420*/  IMAD.SHL.U32 R3, R9.reuse, 0x20, RZ ;  /* 0x0000002009037824 */ /* 0x040fe200078e00ff */
[----:B0-----:R-:W-:-:S04]  /*2430*/  LOP3.LUT R10, R9, 0x7, RZ, 0xc0, !PT ;  /* 0x00000007090a7812 */ /* 0x001fc800078ec0ff */
[----:B------:R-:W-:Y:S02]  /*2440*/  LOP3.LUT R3, R3, 0x7fffff00, RZ, 0xc0, !PT ;  /* 0x7fffff0003037812 */ /* 0x000fe400078ec0ff */
[----:B------:R-:W-:-:S04]  /*2450*/  MOV R26, UR7 ;  /* 0x00000007001a7c02 */ /* 0x000fc80008000f00 */
[----:B------:R-:W-:-:S05]  /*2460*/  LEA R3, R26, R3, 0xd ;  /* 0x000000031a037211 */ /* 0x000fca00078e68ff */
[----:B------:R-:W-:-:S05]  /*2470*/  IMAD.IADD R3, R3, 0x1, R10 ;  /* 0x0000000103037824 */ /* 0x000fca00078e020a */
[----:B------:R-:W-:-:S04]  /*2480*/  SHF.L.U32 R3, R3, 0x1, RZ ;  /* 0x0000000103037819 */ /* 0x000fc800000006ff */
[C---:B------:R-:W-:Y:S01]  /*2490*/  IADD3 R29, R3.reuse, 0x10, RZ ;  /* 0x00000010031d7810 */ /* 0x040fe20007ffe0ff */
[----:B-1----:R-:W-:-:S04]  /*24a0*/  IMAD.WIDE.U32 R26, R3, 0x4, R36 ;  /* 0x00000004031a7825 */ /* 0x002fc800078e0024 */
[--C-:B------:R-:W-:Y:S02]  /*24b0*/  IMAD.WIDE.U32 R28, R29, 0x4, R36.reuse ;  /* 0x000000041d1c7825 */ /* 0x100fe400078e0024 */
[----:B------:R-:W2:Y:S02]  /*24c0*/  LDG.E.64 R26, desc[UR10][R26.64] ;  /* 0x0000000a1a1a7981 */ /* 0x000ea4000c1e1b00 */
[C---:B------:R-:W-:Y:S02]  /*24d0*/  VIADD R10, R3.reuse, 0x20 ;  /* 0x00000020030a7836 */ /* 0x040fe40000000000 */
[----:B------:R-:W3:Y:S01]  /*24e0*/  LDG.E.64 R28, desc[UR10][R28.64] ;  /* 0x0000000a1c1c7981 */ /* 0x000ee2000c1e1b00 */
[C---:B------:R-:W-:Y:S01]  /*24f0*/  IADD3 R9, R3.reuse, 0x30, RZ ;  /* 0x0000003003097810 */ /* 0x040fe20007ffe0ff */
[----:B------:R-:W-:Y:S01]  /*2500*/  IMAD.WIDE.U32 R10, R10, 0x4, R36 ;  /* 0x000000040a0a7825 */ /* 0x000fe200078e0024 */
[----:B------:R-:W-:-:S05]  /*2510*/  IADD3 R21, R3, 0x40, RZ ;  /* 0x0000004003157810 */ /* 0x000fca0007ffe0ff */
[----:B------:R-:W4:Y:S01]  /*2520*/  LDG.E.64 R10, desc[UR10][R10.64] ;  /* 0x0000000a0a0a7981 */ /* 0x000f22000c1e1b00 */
[----:B--2---:R-:W-:Y:S01]  /*2530*/  FADD.FTZ R19, RZ, R26 ;  /* 0x0000001aff137221 */ /* 0x004fe20000010000 */
[----:B------:R-:W-:Y:S01]  /*2540*/  FADD.FTZ R30, RZ, R27 ;  /* 0x0000001bff1e7221 */ /* 0x000fe20000010000 */
[----:B------:R-:W-:-:S04]  /*2550*/  IMAD.WIDE.U32 R26, R9, 0x4, R36 ;  /* 0x00000004091a7825 */ /* 0x000fc800078e0024 */
[----:B---3--:R-:W-:Y:S01]  /*2560*/  FADD.FTZ R19, R28, R19 ;  /* 0x000000131c137221 */ /* 0x008fe20000010000 */
[----:B------:R-:W-:Y:S01]  /*2570*/  FADD.FTZ R9, R29, R30 ;  /* 0x0000001e1d097221 */ /* 0x000fe20000010000 */
[--C-:B------:R-:W-:Y:S01]  /*2580*/  IMAD.WIDE.U32 R28, R21, 0x4, R36.reuse ;  /* 0x00000004151c7825 */ /* 0x100fe200078e0024 */
[----:B------:R-:W2:Y:S03]  /*2590*/  LDG.E.64 R26, desc[UR10][R26.64] ;  /* 0x0000000a1a1a7981 */ /* 0x000ea6000c1e1b00 */
[----:B------:R-:W-:Y:S02]  /*25a0*/  VIADD R30, R3, 0x50 ;  /* 0x00000050031e7836 */ /* 0x000fe40000000000 */
[----:B------:R-:W3:Y:S02]  /*25b0*/  LDG.E.64 R28, desc[UR10][R28.64] ;  /* 0x0000000a1c1c7981 */ /* 0x000ee4000c1e1b00 */
[----:B------:R-:W-:-:S06]  /*25c0*/  IMAD.WIDE.U32 R30, R30, 0x4, R36 ;  /* 0x000000041e1e7825 */ /* 0x000fcc00078e0024 */
[----:B------:R-:W5:Y:S01]  /*25d0*/  LDG.E.64 R30, desc[UR10][R30.64] ;  /* 0x0000000a1e1e7981 */ /* 0x000f62000c1e1b00 */
[----:B----4-:R-:W-:Y:S01]  /*25e0*/  FADD.FTZ R10, R10, R19 ;  /* 0x000000130a0a7221 */ /* 0x010fe20000010000 */
[----:B------:R-:W-:Y:S01]  /*25f0*/  IADD3 R32, R3, 0x60, RZ ;  /* 0x0000006003207810 */ /* 0x000fe20007ffe0ff */
[----:B------:R-:W-:-:S04]  /*2600*/  FADD.FTZ R9, R11, R9 ;  /* 0x000000090b097221 */ /* 0x000fc80000010000 */
[----:B------:R-:W-:-:S06]  /*2610*/  IMAD.WIDE.U32 R32, R32, 0x4, R36 ;  /* 0x0000000420207825 */ /* 0x000fcc00078e0024 */
[----:B------:R-:W4:Y:S01]  /*2620*/  LDG.E.64 R32, desc[UR10][R32.64] ;  /* 0x0000000a20207981 */ /* 0x000f22000c1e1b00 */
[----:B--2---:R-:W-:Y:S01]  /*2630*/  FADD.FTZ R10, R26, R10 ;  /* 0x0000000a1a0a7221 */ /* 0x004fe20000010000 */
[----:B------:R-:W-:-:S03]  /*2640*/  FADD.FTZ R9, R27, R9 ;  /* 0x000000091b097221 */ /* 0x000fc60000010000 */
[----:B---3--:R-:W-:Y:S01]  /*2650*/  FADD.FTZ R10, R28, R10 ;  /* 0x0000000a1c0a7221 */ /* 0x008fe20000010000 */
[----:B------:R-:W-:Y:S01]  /*2660*/  IADD3 R28, R3, 0x70, RZ ;  /* 0x00000070031c7810 */ /* 0x000fe20007ffe0ff */
[----:B------:R-:W-:Y:S01]  /*2670*/  FADD.FTZ R9, R29, R9 ;  /* 0x000000091d097221 */ /* 0x000fe20000010000 */
[----:B------:R-:W-:-:S03]  /*2680*/  VIADD R26, R3, 0x80 ;  /* 0x00000080031a7836 */ /* 0x000fc60000000000 */
[----:B------:R-:W-:-:S04]  /*2690*/  IMAD.WIDE.U32 R28, R28, 0x4, R36 ;  /* 0x000000041c1c7825 */ /* 0x000fc800078e0024 */
[----:B-----5:R-:W-:Y:S01]  /*26a0*/  FADD.FTZ R30, R30, R10 ;  /* 0x0000000a1e1e7221 */ /* 0x020fe20000010000 */
[--C-:B------:R-:W-:Y:S01]  /*26b0*/  IMAD.WIDE.U32 R26, R26, 0x4, R36.reuse ;  /* 0x000000041a1a7825 */ /* 0x100fe200078e0024 */
[----:B------:R-:W-:Y:S01]  /*26c0*/  IADD3 R10, R3, 0x90, RZ ;  /* 0x00000090030a7810 */ /* 0x000fe20007ffe0ff */
[----:B------:R-:W2:Y:S04]  /*26d0*/  LDG.E.64 R28, desc[UR10][R28.64] ;  /* 0x0000000a1c1c7981 */ /* 0x000ea8000c1e1b00 */
[----:B------:R-:W3:Y:S01]  /*26e0*/  LDG.E.64 R26, desc[UR10][R26.64] ;  /* 0x0000000a1a1a7981 */ /* 0x000ee2000c1e1b00 */
[----:B------:R-:W-:-:S06]  /*26f0*/  IMAD.WIDE.U32 R10, R10, 0x4, R36 ;  /* 0x000000040a0a7825 */ /* 0x000fcc00078e0024 */
[----:B------:R-:W5:Y:S01]  /*2700*/  LDG.E.64 R10, desc[UR10][R10.64] ;  /* 0x0000000a0a0a7981 */ /* 0x000f62000c1e1b00 */
[----:B------:R-:W-:Y:S01]  /*2710*/  FADD.FTZ R9, R31, R9 ;  /* 0x000000091f097221 */ /* 0x000fe20000010000 */
[----:B----4-:R-:W-:Y:S01]  /*2720*/  FADD.FTZ R32, R32, R30 ;  /* 0x0000001e20207221 */ /* 0x010fe20000010000 */
[----:B------:R-:W-:Y:S02]  /*2730*/  IADD3 R30, R3, 0xa0, RZ ;  /* 0x000000a0031e7810 */ /* 0x000fe40007ffe0ff */
[----:B------:R-:W-:-:S03]  /*2740*/  FADD.FTZ R9, R33, R9 ;  /* 0x0000000921097221 */ /* 0x000fc60000010000 */
[----:B------:R-:W-:Y:S01]  /*2750*/  IMAD.WIDE.U32 R30, R30, 0x4, R36 ;  /* 0x000000041e1e7825 */ /* 0x000fe200078e0024 */
[----:B------:R-:W-:-:S05]  /*2760*/  IADD3 R21, R3, 0xc0, RZ ;  /* 0x000000c003157810 */ /* 0x000fca0007ffe0ff */
[----:B------:R-:W4:Y:S01]  /*2770*/  LDG.E.64 R30, desc[UR10][R30.64] ;  /* 0x0000000a1e1e7981 */ /* 0x000f22000c1e1b00 */
[----:B------:R-:W-:-:S04]  /*2780*/  VIADD R34, R3, 0xe0 ;  /* 0x000000e003227836 */ /* 0x000fc80000000000 */
[----:B------:R-:W-:-:S06]  /*2790*/  IMAD.WIDE.U32 R34, R34, 0x4, R36 ;  /* 0x0000000422227825 */ /* 0x000fcc00078e0024 */
[----:B------:R-:W4:Y:S01]  /*27a0*/  LDG.E.64 R34, desc[UR10][R34.64] ;  /* 0x0000000a22227981 */ /* 0x000f22000c1e1b00 */
[----:B--2---:R-:W-:Y:S01]  /*27b0*/  FADD.FTZ R28, R28, R32 ;  /* 0x000000201c1c7221 */ /* 0x004fe20000010000 */
[----:B------:R-:W-:-:S03]  /*27c0*/  FADD.FTZ R9, R29, R9 ;  /* 0x000000091d097221 */ /* 0x000fc60000010000 */
[----:B---3--:R-:W-:Y:S01]  /*27d0*/  FADD.FTZ R19, R26, R28 ;  /* 0x0000001c1a137221 */ /* 0x008fe20000010000 */
[----:B------:R-:W-:Y:S02]  /*27e0*/  VIADD R28, R3, 0xb0 ;  /* 0x000000b0031c7836 */ /* 0x000fe40000000000 */
[----:B------:R-:W-:Y:S02]  /*27f0*/  FADD.FTZ R9, R27, R9 ;  /* 0x000000091b097221 */ /* 0x000fe40000010000 */
[----:B------:R-:W-:-:S04]  /*2800*/  IMAD.WIDE.U32 R28, R28, 0x4, R36 ;  /* 0x000000041c1c7825 */ /* 0x000fc800078e0024 */
[----:B-----5:R-:W-:Y:S01]  /*2810*/  FADD.FTZ R19, R10, R19 ;  /* 0x000000130a137221 */ /* 0x020fe20000010000 */
[----:B------:R-:W-:Y:S01]  /*2820*/  FADD.FTZ R9, R11, R9 ;  /* 0x000000090b097221 */ /* 0x000fe20000010000 */
[----:B------:R-:W-:Y:S01]  /*2830*/  IMAD.WIDE.U32 R10, R21, 0x4, R36 ;  /* 0x00000004150a7825 */ /* 0x000fe200078e0024 */
[----:B------:R-:W2:Y:S01]  /*2840*/  LDG.E.64 R28, desc[UR10][R28.64] ;  /* 0x0000000a1c1c7981 */ /* 0x000ea2000c1e1b00 */
[----:B------:R-:W-:-:S04]  /*2850*/  IADD3 R26, R3, 0xd0, RZ ;  /* 0x000000d0031a7810 */ /* 0x000fc80007ffe0ff */
[----:B------:R-:W3:Y:S01]  /*2860*/  LDG.E.64 R10, desc[UR10][R10.64] ;  /* 0x0000000a0a0a7981 */ /* 0x000ee2000c1e1b00 */
[----:B------:R-:W-:-:S06]  /*2870*/  IMAD.WIDE.U32 R26, R26, 0x4, R36 ;  /* 0x000000041a1a7825 */ /* 0x000fcc00078e0024 */
[----:B------:R-:W5:Y:S01]  /*2880*/  LDG.E.64 R26, desc[UR10][R26.64] ;  /* 0x0000000a1a1a7981 */ /* 0x000f62000c1e1b00 */
[----:B----4-:R-:W-:Y:S01]  /*2890*/  FADD.FTZ R30, R30, R19 ;  /* 0x000000131e1e7221 */ /* 0x010fe20000010000 */
[----:B------:R-:W-:-:S03]  /*28a0*/  FADD.FTZ R9, R31, R9 ;  /* 0x000000091f097221 */ /* 0x000fc60000010000 */
[----:B--2---:R-:W-:Y:S01]  /*28b0*/  FADD.FTZ R28, R28, R30 ;  /* 0x0000001e1c1c7221 */ /* 0x004fe20000010000 */
[----:B------:R-:W-:-:S03]  /*28c0*/  FADD.FTZ R9, R29, R9 ;  /* 0x000000091d097221 */ /* 0x000fc60000010000 */
[----:B---3--:R-:W-:Y:S01]  /*28d0*/  FADD.FTZ R19, R10, R28 ;  /* 0x0000001c0a137221 */ /* 0x008fe20000010000 */
[----:B------:R-:W-:Y:S01]  /*28e0*/  IADD3 R28, R3, 0xf0, RZ ;  /* 0x000000f0031c7810 */ /* 0x000fe20007ffe0ff */
[----:B------:R-:W-:Y:S01]  /*28f0*/  FADD.FTZ R9, R11, R9 ;  /* 0x000000090b097221 */ /* 0x000fe20000010000 */
[----:B------:R-:W-:-:S03]  /*2900*/  IADD3 R10, R3, 0x100, RZ ;  /* 0x00000100030a7810 */ /* 0x000fc60007ffe0ff */
[----:B------:R-:W-:-:S04]  /*2910*/  IMAD.WIDE.U32 R28, R28, 0x4, R36 ;  /* 0x000000041c1c7825 */ /* 0x000fc800078e0024 */
[----:B-----5:R-:W-:Y:S01]  /*2920*/  FADD.FTZ R11, R26, R19 ;  /* 0x000000131a0b7221 */ /* 0x020fe20000010000 */
[----:B------:R-:W-:Y:S01]  /*2930*/  FADD.FTZ R9, R27, R9 ;  /* 0x000000091b097221 */ /* 0x000fe20000010000 */
[----:B------:R-:W-:Y:S01]  /*2940*/  IMAD.WIDE.U32 R26, R10, 0x4, R36 ;  /* 0x000000040a1a7825 */ /* 0x000fe200078e0024 */
[----:B------:R-:W2:Y:S03]  /*2950*/  LDG.E.64 R28, desc[UR10][R28.64] ;  /* 0x0000000a1c1c7981 */ /* 0x000ea6000c1e1b00 */
[----:B------:R-:W-:Y:S02]  /*2960*/  VIADD R10, R3, 0x110 ;  /* 0x00000110030a7836 */ /* 0x000fe40000000000 */
[----:B------:R-:W-:Y:S01]  /*2970*/  FADD.FTZ R34, R34, R11 ;  /* 0x0000000b22227221 */ /* 0x000fe20000010000 */
[----:B------:R-:W3:Y:S01]  /*2980*/  LDG.E.64 R26, desc[UR10][R26.64] ;  /* 0x0000000a1a1a7981 */ /* 0x000ee2000c1e1b00 */
[----:B------:R-:W-:-:S06]  /*2990*/  IMAD.WIDE.U32 R10, R10, 0x4, R36 ;  /* 0x000000040a0a7825 */ /* 0x000fcc00078e0024 */
[----:B------:R-:W4:Y:S01]  /*29a0*/  LDG.E.64 R10, desc[UR10][R10.64] ;  /* 0x0000000a0a0a7981 */ /* 0x000f22000c1e1b00 */
[----:B------:R-:W-:Y:S01]  /*29b0*/  IADD3 R32, R3, 0x120, RZ ;  /* 0x0000012003207810 */ /* 0x000fe20007ffe0ff */
[----:B------:R-:W-:-:S04]  /*29c0*/  FADD.FTZ R9, R35, R9 ;  /* 0x0000000923097221 */ /* 0x000fc80000010000 */
[----:B------:R-:W-:-:S06]  /*29d0*/  IMAD.WIDE.U32 R32, R32, 0x4, R36 ;  /* 0x0000000420207825 */ /* 0x000fcc00078e0024 */
[----:B------:R-:W5:Y:S01]  /*29e0*/  LDG.E.64 R32, desc[UR10][R32.64] ;  /* 0x0000000a20207981 */ /* 0x000f62000c1e1b00 */
[----:B--2---:R-:W-:-:S04]  /*29f0*/  FADD.FTZ R28, R28, R34 ;  /* 0x000000221c1c7221 */ /* 0x004fc80000010000 */
[----:B---3--:R-:W-:Y:S01]  /*2a00*/  FADD.FTZ R19, R26, R28 ;  /* 0x0000001c1a137221 */ /* 0x008fe20000010000 */
[----:B------:R-:W-:Y:S01]  /*2a10*/  IADD3 R28, R3, 0x130, RZ ;  /* 0x00000130031c7810 */ /* 0x000fe20007ffe0ff */
[----:B------:R-:W-:Y:S01]  /*2a20*/  FADD.FTZ R9, R29, R9 ;  /* 0x000000091d097221 */ /* 0x000fe20000010000 */
[----:B------:R-:W-:-:S03]  /*2a30*/  VIADD R26, R3, 0x140 ;  /* 0x00000140031a7836 */ /* 0x000fc60000000000 */
[----:B------:R-:W-:-:S04]  /*2a40*/  IMAD.WIDE.U32 R28, R28, 0x4, R36 ;  /* 0x000000041c1c7825 */ /* 0x000fc800078e0024 */
[----:B------:R-:W-:Y:S01]  /*2a50*/  FADD.FTZ R9, R27, R9 ;  /* 0x000000091b097221 */ /* 0x000fe20000010000 */
[----:B----4-:R-:W-:Y:S01]  /*2a60*/  FADD.FTZ R19, R10, R19 ;  /* 0x000000130a137221 */ /* 0x010fe20000010000 */
[----:B------:R-:W-:Y:S01]  /*2a70*/  IADD3 R10, R3, 0x150, RZ ;  /* 0x00000150030a7810 */ /* 0x000fe20007ffe0ff */
[----:B------:R-:W-:-:S04]  /*2a80*/  IMAD.WIDE.U32 R26, R26, 0x4, R36 ;  /* 0x000000041a1a7825 */ /* 0x000fc800078e0024 */
[----:B------:R-:W-:Y:S01]  /*2a90*/  FADD.FTZ R9, R11, R9 ;  /* 0x000000090b097221 */ /* 0x000fe20000010000 */
[----:B------:R-:W2:Y:S01]  /*2aa0*/  LDG.E.64 R28, desc[UR10][R28.64] ;  /* 0x0000000a1c1c7981 */ /* 0x000ea2000c1e1b00 */
[----:B------:R-:W-:-:S03]  /*2ab0*/  IMAD.WIDE.U32 R10, R10, 0x4, R36 ;  /* 0x000000040a0a7825 */ /* 0x000fc600078e0024 */
[----:B------:R-:W3:Y:S04]  /*2ac0*/  LDG.E.64 R26, desc[UR10][R26.64] ;  /* 0x0000000a1a1a7981 */ /* 0x000ee8000c1e1b00 */
[----:B------:R-:W4:Y:S01]  /*2ad0*/  LDG.E.64 R10, desc[UR10][R10.64] ;  /* 0x0000000a0a0a7981 */ /* 0x000f22000c1e1b00 */
[----:B-----5:R-:W-:Y:S01]  /*2ae0*/  FADD.FTZ R32, R32, R19 ;  /* 0x0000001320207221 */ /* 0x020fe20000010000 */
[----:B------:R-:W-:Y:S01]  /*2af0*/  FADD.FTZ R9, R33, R9 ;  /* 0x0000000921097221 */ /* 0x000fe20000010000 */
[C---:B------:R-:W-:Y:S01]  /*2b00*/  IADD3 R30, R3.reuse, 0x160, RZ ;  /* 0x00000160031e7810 */ /* 0x040fe20007ffe0ff */
[----:B------:R-:W-:-:S04]  /*2b10*/  VIADD R21, R3, 0x170 ;  /* 0x0000017003157836 */ /* 0x000fc80000000000 */
[----:B------:R-:W-:-:S06]  /*2b20*/  IMAD.WIDE.U32 R30, R30, 0x4, R36 ;  /* 0x000000041e1e7825 */ /* 0x000fcc00078e0024 */
[----:B------:R-:W5:Y:S01]  /*2b30*/  LDG.E.64 R30, desc[UR10][R30.64] ;  /* 0x0000000a1e1e7981 */ /* 0x000f62000c1e1b00 */
[----:B------:R-:W-:-:S04]  /*2b40*/  VIADD R34, R3, 0x1a0 ;  /* 0x000001a003227836 */ /* 0x000fc80000000000 */
[----:B------:R-:W-:-:S06]  /*2b50*/  IMAD.WIDE.U32 R34, R34, 0x4, R36 ;  /* 0x0000000422227825 */ /* 0x000fcc00078e0024 */
[----:B------:R-:W5:Y:S01]  /*2b60*/  LDG.E.64 R34, desc[UR10][R34.64] ;  /* 0x0000000a22227981 */ /* 0x000f62000c1e1b00 */
[----:B--2---:R-:W-:Y:S01]  /*2b70*/  FADD.FTZ R28, R28, R32 ;  /* 0x000000201c1c7221 */ /* 0x004fe20000010000 */
[----:B------:R-:W-:-:S03]  /*2b80*/  FADD.FTZ R9, R29, R9 ;  /* 0x000000091d097221 */ /* 0x000fc60000010000 */
[----:B---3--:R-:W-:Y:S01]  /*2b90*/  FADD.FTZ R19, R26, R28 ;  /* 0x0000001c1a137221 */ /* 0x008fe20000010000 */
[----:B------:R-:W-:Y:S01]  /*2ba0*/  FADD.FTZ R9, R27, R9 ;  /* 0x000000091b097221 */ /* 0x000fe20000010000 */
[----:B------:R-:W-:Y:S02]  /*2bb0*/  IADD3 R26, R3, 0x180, RZ ;  /* 0x00000180031a7810 */ /* 0x000fe40007ffe0ff */
[----:B----4-:R-:W-:Y:S01]  /*2bc0*/  FADD.FTZ R19, R10, R19 ;  /* 0x000000130a137221 */ /* 0x010fe20000010000 */
[----:B------:R-:W-:Y:S01]  /*2bd0*/  FADD.FTZ R9, R11, R9 ;  /* 0x000000090b097221 */ /* 0x000fe20000010000 */
[----:B------:R-:W-:Y:S01]  /*2be0*/  IMAD.WIDE.U32 R10, R21, 0x4, R36 ;  /* 0x00000004150a7825 */ /* 0x000fe200078e0024 */
[----:B------:R-:W-:-:S03]  /*2bf0*/  IADD3 R28, R3, 0x190, RZ ;  /* 0x00000190031c7810 */ /* 0x000fc60007ffe0ff */
[--C-:B------:R-:W-:Y:S02]  /*2c00*/  IMAD.WIDE.U32 R26, R26, 0x4, R36.reuse ;  /* 0x000000041a1a7825 */ /* 0x100fe400078e0024 */
[----:B------:R-:W2:Y:S02]  /*2c10*/  LDG.E.64 R10, desc[UR10][R10.64] ;  /* 0x0000000a0a0a7981 */ /* 0x000ea4000c1e1b00 */
[----:B------:R-:W-:Y:S02]  /*2c20*/  IMAD.WIDE.U32 R28, R28, 0x4, R36 ;  /* 0x000000041c1c7825 */ /* 0x000fe400078e0024 */
[----:B------:R-:W3:Y:S04]  /*2c30*/  LDG.E.64 R26, desc[UR10][R26.64] ;  /* 0x0000000a1a1a7981 */ /* 0x000ee8000c1e1b00 */
[----:B------:R-:W4:Y:S01]  /*2c40*/  LDG.E.64 R28, desc[UR10][R28.64] ;  /* 0x0000000a1c1c7981 */ /* 0x000f22000c1e1b00 */
[----:B-----5:R-:W-:Y:S01]  /*2c50*/  FADD.FTZ R30, R30, R19 ;  /* 0x000000131e1e7221 */ /* 0x020fe20000010000 */
[----:B------:R-:W-:Y:S01]  /*2c60*/  IADD3 R32, R3, 0x1b0, RZ ;  /* 0x000001b003207810 */ /* 0x000fe20007ffe0ff */
[----:B------:R-:W-:-:S04]  /*2c70*/  FADD.FTZ R9, R31, R9 ;  /* 0x000000091f097221 */ /* 0x000fc80000010000 */
[----:B------:R-:W-:-:S06]  /*2c80*/  IMAD.WIDE.U32 R32, R32, 0x4, R36 ;  /* 0x0000000420207825 */ /* 0x000fcc00078e0024 */
[----:B------:R-:W5:Y:S01]  /*2c90*/  LDG.E.64 R32, desc[UR10][R32.64] ;  /* 0x0000000a20207981 */ /* 0x000f62000c1e1b00 */
[----:B--2---:R-:W-:-:S04]  /*2ca0*/  FADD.FTZ R10, R10, R30 ;  /* 0x0000001e0a0a7221 */ /* 0x004fc80000010000 */
[----:B---3--:R-:W-:-:S04]  /*2cb0*/  FADD.FTZ R10, R26, R10 ;  /* 0x0000000a1a0a7221 */ /* 0x008fc80000010000 */
[----:B----4-:R-:W-:Y:S01]  /*2cc0*/  FADD.FTZ R28, R28, R10 ;  /* 0x0000000a1c1c7221 */ /* 0x010fe20000010000 */
[----:B------:R-:W-:Y:S01]  /*2cd0*/  IADD3 R10, R3, 0x1c0, RZ ;  /* 0x000001c0030a7810 */ /* 0x000fe20007ffe0ff */
[----:B------:R-:W-:Y:S01]  /*2ce0*/  FADD.FTZ R9, R11, R9 ;  /* 0x000000090b097221 */ /* 0x000fe20000010000 */
[----:B------:R-:W-:-:S03]  /*2cf0*/  VIADD R26, R3, 0x1d0 ;  /* 0x000001d0031a7836 */ /* 0x000fc60000000000 */
[----:B------:R-:W-:-:S04]  /*2d00*/  IMAD.WIDE.U32 R10, R10, 0x4, R36 ;  /* 0x000000040a0a7825 */ /* 0x000fc800078e0024 */
[----:B------:R-:W-:Y:S01]  /*2d10*/  FADD.FTZ R9, R27, R9 ;  /* 0x000000091b097221 */ /* 0x000fe20000010000 */
[----:B------:R-:W-:Y:S01]  /*2d20*/  FADD.FTZ R34, R34, R28 ;  /* 0x0000001c22227221 */ /* 0x000fe20000010000 */
[----:B------:R-:W-:Y:S01]  /*2d30*/  IADD3 R28, R3, 0x1e0, RZ ;  /* 0x000001e0031c7810 */ /* 0x000fe20007ffe0ff */
[----:B------:R-:W-:Y:S01]  /*2d40*/  IMAD.WIDE.U32 R26, R26, 0x4, R36 ;  /* 0x000000041a1a7825 */ /* 0x000fe200078e0024 */
[----:B------:R-:W2:Y:S03]  /*2d50*/  LDG.E.64 R10, desc[UR10][R10.64] ;  /* 0x0000000a0a0a7981 */ /* 0x000ea6000c1e1b00 */
[----:B------:R-:W-:Y:S01]  /*2d60*/  FADD.FTZ R9, R29, R9 ;  /* 0x000000091d097221 */ /* 0x000fe20000010000 */
[----:B------:R-:W-:Y:S01]  /*2d70*/  IADD3 R30, R3, 0x1f0, RZ ;  /* 0x000001f0031e7810 */ /* 0x000fe20007ffe0ff */
[--C-:B------:R-:W-:Y:S01]  /*2d80*/  IMAD.WIDE.U32 R28, R28, 0x4, R36.reuse ;  /* 0x000000041c1c7825 */ /* 0x100fe200078e0024 */
[----:B------:R-:W3:Y:S03]  /*2d90*/  LDG.E.64 R26, desc[UR10][R26.64] ;  /* 0x0000000a1a1a7981 */ /* 0x000ee6000c1e1b00 */
[----:B------:R-:W-:-:S02]  /*2da0*/  IMAD.WIDE.U32 R30, R30, 0x4, R36 ;  /* 0x000000041e1e7825 */ /* 0x000fc400078e0024 */
[----:B------:R-:W4:Y:S04]  /*2db0*/  LDG.E.64 R28, desc[UR10][R28.64] ;  /* 0x0000000a1c1c7981 */ /* 0x000f28000c1e1b00 */
[----:B------:R-:W4:Y:S01]  /*2dc0*/  LDG.E.64 R30, desc[UR10][R30.64] ;  /* 0x0000000a1e1e7981 */ /* 0x000f22000c1e1b00 */
[----:B------:R-:W-:Y:S01]  /*2dd0*/  FADD.FTZ R9, R35, R9 ;  /* 0x0000000923097221 */ /* 0x000fe20000010000 */
[----:B-----5:R-:W-:-:S03]  /*2de0*/  FADD.FTZ R32, R32, R34 ;  /* 0x0000002220207221 */ /* 0x020fc60000010000 */
[----:B------:R-:W-:Y:S01]  /*2df0*/  FADD.FTZ R9, R33, R9 ;  /* 0x0000000921097221 */ /* 0x000fe20000010000 */
[----:B--2---:R-:W-:-:S03]  /*2e00*/  FADD.FTZ R10, R10, R32 ;  /* 0x000000200a0a7221 */ /* 0x004fc60000010000 */
[----:B------:R-:W-:Y:S01]  /*2e10*/  FADD.FTZ R9, R11, R9 ;  /* 0x000000090b097221 */ /* 0x000fe20000010000 */
[----:B---3--:R-:W-:-:S03]  /*2e20*/  FADD.FTZ R3, R26, R10 ;  /* 0x0000000a1a037221 */ /* 0x008fc60000010000 */
[----:B------:R-:W-:Y:S01]  /*2e30*/  FADD.FTZ R10, R27, R9 ;  /* 0x000000091b0a7221 */ /* 0x000fe20000010000 */
[----:B----4-:R-:W-:-:S03]  /*2e40*/  FADD.FTZ R3, R28, R3 ;  /* 0x000000031c037221 */ /* 0x010fc60000010000 */
[----:B------:R-:W-:Y:S01]  /*2e50*/  FADD.FTZ R10, R29, R10 ;  /* 0x0000000a1d0a7221 */ /* 0x000fe20000010000 */
[----:B------:R-:W-:-:S03]  /*2e60*/  FADD.FTZ R3, R30, R3 ;  /* 0x000000031e037221 */ /* 0x000fc60000010000 */
[----:B------:R-:W-:-:S07]  /*2e70*/  FADD.FTZ R31, R31, R10 ;  /* 0x0000000a1f1f7221 */ /* 0x000fce0000010000 */
.L_x_17:
[----:B------:R-:W-:Y:S05]  /*2e80*/  BSYNC B0 ;  /* 0x0000000000007941 */ /* 0x000fea0003800000 */
.L_x_16:
[----:B0-----:R-:W0:Y:S01]  /*2e90*/  SHFL.BFLY PT, R10, R3, 0x4, 0x1f ;  /* 0x0c801f00030a7f89 */ /* 0x001e2200000e0000 */
[----:B------:R-:W-:Y:S03]  /*2ea0*/  BSSY B0, `(.L_x_18) ;  /* 0x0000017000007945 */ /* 0x000fe60003800000 */
[----:B------:R-:W1:Y:S01]  /*2eb0*/  SHFL.BFLY PT, R26, R31, 0x4, 0x1f ;  /* 0x0c801f001f1a7f89 */ /* 0x000e6200000e0000 */
[----:B------:R-:W2:Y:S01]  /*2ec0*/  S2R R19, SR_TID.X ;  /* 0x0000000000137919 */ /* 0x000ea20000002100 */
[----:B0-----:R-:W-:Y:S01]  /*2ed0*/  FADD.FTZ R10, R10, R3 ;  /* 0x000000030a0a7221 */ /* 0x001fe20000010000 */
[----:B-1----:R-:W-:-:S04]  /*2ee0*/  FADD.FTZ R26, R26, R31 ;  /* 0x0000001f1a1a7221 */ /* 0x002fc80000010000 */
[----:B------:R-:W0:Y:S04]  /*2ef0*/  SHFL.BFLY PT, R9, R10, 0x2, 0x1f ;  /* 0x0c401f000a097f89 */ /* 0x000e2800000e0000 */
[----:B------:R-:W1:Y:S01]  /*2f00*/  SHFL.BFLY PT, R11, R26, 0x2, 0x1f ;  /* 0x0c401f001a0b7f89 */ /* 0x000e6200000e0000 */
[----:B--2---:R-:W-:Y:S01]  /*2f10*/  LOP3.LUT P1, RZ, R19, 0xffffff07, RZ, 0xc0, !PT ;  /* 0xffffff0713ff7812 */ /* 0x004fe2000782c0ff */
[----:B0-----:R-:W-:Y:S01]  /*2f20*/  FADD.FTZ R9, R10, R9 ;  /* 0x000000090a097221 */ /* 0x001fe20000010000 */
[----:B-1----:R-:W-:-:S04]  /*2f30*/  FADD.FTZ R11, R26, R11 ;  /* 0x0000000b1a0b7221 */ /* 0x002fc80000010000 */
[----:B------:R-:W0:Y:S04]  /*2f40*/  SHFL.BFLY PT, R28, R9, 0x1, 0x1f ;  /* 0x0c201f00091c7f89 */ /* 0x000e2800000e0000 */
[----:B------:R-:W1:Y:S01]  /*2f50*/  SHFL.BFLY PT, R30, R11, 0x1, 0x1f ;  /* 0x0c201f000b1e7f89 */ /* 0x000e6200000e0000 */
[----:B0-----:R-:W-:Y:S01]  /*2f60*/  FADD.FTZ R28, R9, R28 ;  /* 0x0000001c091c7221 */ /* 0x001fe20000010000 */
[----:B-1----:R-:W-:Y:S01]  /*2f70*/  FADD.FTZ R30, R11, R30 ;  /* 0x0000001e0b1e7221 */ /* 0x002fe20000010000 */
[----:B------:R-:W-:Y:S06]  /*2f80*/  @P1 BRA `(.L_x_19) ;  /* 0x0000000000201947 */ /* 0x000fec0003800000 */
[----:B------:R-:W0:Y:S01]  /*2f90*/  S2UR UR8, SR_CgaCtaId ;  /* 0x00000000000879c3 */ /* 0x000e220000008800 */
[----:B------:R-:W-:Y:S01]  /*2fa0*/  UMOV UR7, 0x400 ;  /* 0x0000040000077882 */ /* 0x000fe20000000000 */
[----:B------:R-:W-:Y:S01]  /*2fb0*/  FMUL.FTZ R11, R30, 8.1380212577641941607e-06 ;  /* 0x370888891e0b7820 */ /* 0x000fe20000410000 */
[----:B------:R-:W-:Y:S01]  /*2fc0*/  UIADD3 UR7, UR7, 0x6900, URZ ;  /* 0x0000690007077890 */ /* 0x000fe2000fffe03f */
[----:B------:R-:W-:Y:S01]  /*2fd0*/  FMUL.FTZ R10, R28, 8.1380212577641941607e-06 ;  /* 0x370888891c0a7820 */ /* 0x000fe20000410000 */
[----:B------:R-:W-:Y:S02]  /*2fe0*/  LOP3.LUT R3, R19, 0xfffffff8, RZ, 0xc0, !PT ;  /* 0xfffffff813037812 */ /* 0x000fe400078ec0ff */
[----:B0-----:R-:W-:-:S09]  /*2ff0*/  ULEA UR7, UR8, UR7, 0x18 ;  /* 0x0000000708077291 */ /* 0x001fd2000f8ec03f */
[----:B------:R0:W-:Y:S03]  /*3000*/  STS.64 [R3+UR7], R10 ;  /* 0x0000000a03007988 */ /* 0x0001e60008000a07 */
.L_x_19:
[----:B------:R-:W-:Y:S05]  /*3010*/  BSYNC B0 ;  /* 0x0000000000007941 */ /* 0x000fea0003800000 */
.L_x_18:
[----:B0-----:R-:W2:Y:S04]  /*3020*/  LDL R3, [R1] ;  /* 0x0000000001037983 */ /* 0x001ea80000100800 */
[----:B------:R-:W3:Y:S04]  /*3030*/  LDL R21, [R1+0x4] ;  /* 0x0000040001157983 */ /* 0x000ee80000100800 */
[----:B------:R-:W4:Y:S01]  /*3040*/  LDL R19, [R1+0x8] ;  /* 0x0000080001137983 */ /* 0x000f220000100800 */
[----:B------:R-:W0:Y:S01]  /*3050*/  S2UR UR8, SR_CgaCtaId ;  /* 0x00000000000879c3 */ /* 0x000e220000008800 */
[----:B------:R-:W-:Y:S01]  /*3060*/  UMOV UR7, 0x400 ;  /* 0x0000040000077882 */ /* 0x000fe20000000000 */
[----:B------:R-:W-:Y:S01]  /*3070*/  ULDC.64 UR16, c[0x0][0x210] ;  /* 0x0000840000107ab9 */ /* 0x000fe20000000a00 */
[----:B------:R2:W-:Y:S04]  /*3080*/  STL [R1+0x38], R24 ;  /* 0x0000381801007387 */ /* 0x0005e80000100800 */
[----:B------:R-:W-:Y:S04]  /*3090*/  STL [R1+0x34], R17 ;  /* 0x0000341101007387 */ /* 0x000fe80000100800 */
[----:B------:R-:W-:Y:S04]  /*30a0*/  STL [R1+0x30], R16 ;  /* 0x0000301001007387 */ /* 0x000fe80000100800 */
[----:B------:R-:W-:Y:S04]  /*30b0*/  STL [R1+0x2c], R15 ;  /* 0x00002c0f01007387 */ /* 0x000fe80000100800 */
[----:B------:R1:W-:Y:S04]  /*30c0*/  STL [R1+0x28], R14 ;  /* 0x0000280e01007387 */ /* 0x0003e80000100800 */
[----:B------:R0:W-:Y:S01]  /*30d0*/  STL [R1+0x24], R13 ;  /* 0x0000240d01007387 */ /* 0x0001e20000100800 */
[----:B------:R-:W-:-:S03]  /*30e0*/  UIADD3 UR7, UR7, 0x6900, URZ ;  /* 0x0000690007077890 */ /* 0x000fc6000fffe03f */
[----:B------:R-:W-:Y:S01]  /*30f0*/  STL [R1+0x20], R12 ;  /* 0x0000200c01007387 */ /* 0x000fe20000100800 */
[----:B------:R-:W-:Y:S01]  /*3100*/  BAR.SYNC.DEFER_BLOCKING 0x0 ;  /* 0x0000000000007b1d */ /* 0x000fe20000010000 */
[----:B--2---:R-:W-:-:S05]  /*3110*/  IMAD R24, R3, 0x3c0, RZ ;  /* 0x000003c003187824 */ /* 0x004fca00078e02ff */
[----:B------:R-:W-:-:S04]  /*3120*/  IADD3 R3, P1, R24, R22, RZ ;  /* 0x0000001618037210 */ /* 0x000fc80007f3e0ff */
[----:B------:R-:W-:Y:S01]  /*3130*/  SHF.L.U32 R9, R3, 0x1, RZ ;  /* 0x0000000103097819 */ /* 0x000fe200000006ff */
[----:B------:R-:W-:-:S03]  /*3140*/  IMAD.X R10, RZ, RZ, R7, P1 ;  /* 0x000000ffff0a7224 */ /* 0x000fc600008e0607 */
[----:B------:R-:W-:Y:S02]  /*3150*/  IADD3 R30, P1, R9, UR18, RZ ;  /* 0x00000012091e7c10 */ /* 0x000fe4000ff3e0ff */
[----:B------:R-:W-:Y:S02]  /*3160*/  SHF.L.U64.HI R3, R3, 0x1, R10 ;  /* 0x0000000103037819 */ /* 0x000fe4000001020a */
[----:B------:R-:W-:Y:S02]  /*3170*/  IADD3 R28, P2, R9, UR20, RZ ;  /* 0x00000014091c7c10 */ /* 0x000fe4000ff5e0ff */
[C---:B------:R-:W-:Y:S02]  /*3180*/  IADD3.X R31, R3.reuse, UR19, RZ, P1, !PT ;  /* 0x00000013031f7c10 */ /* 0x040fe40008ffe4ff */
[----:B------:R-:W-:-:S04]  /*3190*/  IADD3.X R29, R3, UR21, RZ, P2, !PT ;  /* 0x00000015031d7c10 */ /* 0x000fc800097fe4ff */
[----:B------:R-:W2:Y:S04]  /*31a0*/  LDG.E.64.CONSTANT R30, desc[UR10][R30.64] ;  /* 0x0000000a1e1e7981 */ /* 0x000ea8000c1e9b00 */
[----:B------:R-:W2:Y:S01]  /*31b0*/  LDG.E.64.CONSTANT R28, desc[UR10][R28.64] ;  /* 0x0000000a1c1c7981 */ /* 0x000ea2000c1e9b00 */
[----:B------:R-:W-:-:S04]  /*31c0*/  IADD3 R10, R24, 0x780, RZ ;  /* 0x00000780180a7810 */ /* 0x000fc80007ffe0ff */
[----:B------:R-:W-:-:S04]  /*31d0*/  IADD3 R10, P1, R10, R22, RZ ;  /* 0x000000160a0a7210 */ /* 0x000fc80007f3e0ff */
[----:B-1----:R-:W-:Y:S01]  /*31e0*/  SHF.L.U32 R14, R10, 0x1, RZ ;  /* 0x000000010a0e7819 */ /* 0x002fe200000006ff */
[----:B------:R-:W-:-:S03]  /*31f0*/  IMAD.X R11, RZ, RZ, R7, P1 ;  /* 0x000000ffff0b7224 */ /* 0x000fc600008e0607 */
[----:B------:R-:W-:Y:S02]  /*3200*/  IADD3 R36, P1, R14, UR18, RZ ;  /* 0x000000120e247c10 */ /* 0x000fe4000ff3e0ff */
[----:B0-----:R-:W-:Y:S02]  /*3210*/  SHF.L.U64.HI R13, R10, 0x1, R11 ;  /* 0x000000010a0d7819 */ /* 0x001fe4000001020b */
[----:B------:R-:W-:Y:S02]  /*3220*/  IADD3 R34, P2, R14, UR20, RZ ;  /* 0x000000140e227c10 */ /* 0x000fe4000ff5e0ff */
[C---:B------:R-:W-:Y:S02]  /*3230*/  IADD3.X R37, R13.reuse, UR19, RZ, P1, !PT ;  /* 0x000000130d257c10 */ /* 0x040fe40008ffe4ff */
[----:B------:R-:W-:-:S04]  /*3240*/  IADD3.X R35, R13, UR21, RZ, P2, !PT ;  /* 0x000000150d237c10 */ /* 0x000fc800097fe4ff */
[----:B------:R-:W2:Y:S04]  /*3250*/  LDG.E.64.CONSTANT R36, desc[UR10][R36.64] ;  /* 0x0000000a24247981 */ /* 0x000ea8000c1e9b00 */
[----:B------:R-:W2:Y:S01]  /*3260*/  LDG.E.64.CONSTANT R34, desc[UR10][R34.64] ;  /* 0x0000000a22227981 */ /* 0x000ea2000c1e9b00 */
[----:B------:R-:W-:-:S06]  /*3270*/  ULEA UR7, UR8, UR7, 0x18 ;  /* 0x0000000708077291 */ /* 0x000fcc000f8ec03f */
[----:B---3--:R-:W-:Y:S02]  /*3280*/  LEA R10, R21, UR7, 0x3 ;  /* 0x00000007150a7c11 */ /* 0x008fe4000f8e18ff */
[----:B----4-:R-:W-:-:S04]  /*3290*/  LEA R26, R19, UR7, 0x3 ;  /* 0x00000007131a7c11 */ /* 0x010fc8000f8e18ff */
[----:B------:R-:W0:Y:S04]  /*32a0*/  LDS.64 R10, [R10] ;  /* 0x000000000a0a7984 */ /* 0x000e280000000a00 */
[----:B------:R-:W1:Y:S01]  /*32b0*/  LDS.64 R26, [R26] ;  /* 0x000000001a1a7984 */ /* 0x000e620000000a00 */
[C---:B--2---:R-:W-:Y:S02]  /*32c0*/  SHF.L.U32 R19, R30.reuse, 0x10, RZ ;  /* 0x000000101e137819 */ /* 0x044fe400000006ff */
[----:B------:R-:W-:Y:S01]  /*32d0*/  PRMT R23, R30, 0x7632, R23 ;  /* 0x000076321e177816 */ /* 0x000fe20000000017 */
[----:B------:R-:W-:Y:S02]  /*32e0*/  IMAD.U32 R21, R28, 0x10000, RZ ;  /* 0x000100001c157824 */ /* 0x000fe400078e00ff */
[----:B------:R-:W-:Y:S01]  /*32f0*/  FADD.FTZ R19, -R18, R19 ;  /* 0x0000001312137221 */ /* 0x000fe20000010100 */
[----:B------:R-:W-:Y:S01]  /*3300*/  SHF.L.U32 R23, R23, 0x10, RZ ;  /* 0x0000001017177819 */ /* 0x000fe200000006ff */
[----:B0-----:R-:W-:-:S02]  /*3310*/  FFMA.FTZ R21, R0, R21, -R10 ;  /* 0x0000001500157223 */ /* 0x001fc4000001080a */
[----:B------:R-:W-:Y:S01]  /*3320*/  FMUL.FTZ R19, R6, R19 ;  /* 0x0000001306137220 */ /* 0x000fe20000410000 */
[----:B------:R-:W-:Y:S01]  /*3330*/  SHF.L.U32 R30, R29, 0x10, RZ ;  /* 0x000000101d1e7819 */ /* 0x000fe200000006ff */
[----:B------:R-:W-:Y:S01]  /*3340*/  FADD.FTZ R23, -R18, R23 ;  /* 0x0000001712177221 */ /* 0x000fe20000010100 */
[----:B------:R-:W-:Y:S01]  /*3350*/  PRMT R29, R31, 0x7632, R29 ;  /* 0x000076321f1d7816 */ /* 0x000fe2000000001d */
[--C-:B------:R-:W-:Y:S01]  /*3360*/  FFMA.FTZ R19, R11, -R19, R21.reuse ;  /* 0x800000130b137223 */ /* 0x100fe20000010015 */
[----:B------:R-:W-:Y:S01]  /*3370*/  PRMT R21, R28, 0x7632, R21 ;  /* 0x000076321c157816 */ /* 0x000fe20000000015 */
[----:B------:R-:W-:Y:S01]  /*3380*/  FMUL.FTZ R23, R6, R23 ;  /* 0x0000001706177220 */ /* 0x000fe20000410000 */
[----:B------:R-:W-:Y:S02]  /*3390*/  IMAD.U32 R28, R31, 0x10000, RZ ;  /* 0x000100001f1c7824 */ /* 0x000fe400078e00ff */
[----:B-1----:R-:W-:Y:S01]  /*33a0*/  FFMA.FTZ R30, R2, R30, -R26 ;  /* 0x0000001e021e7223 */ /* 0x002fe2000001081a */
[----:B------:R-:W-:Y:S01]  /*33b0*/  SHF.L.U32 R21, R21, 0x10, RZ ;  /* 0x0000001015157819 */ /* 0x000fe200000006ff */
[----:B------:R-:W-:Y:S01]  /*33c0*/  FMUL.FTZ R19, R6, R19 ;  /* 0x0000001306137220 */ /* 0x000fe20000410000 */
[----:B------:R-:W-:-:S03]  /*33d0*/  FADD.FTZ R28, -R20, R28 ;  /* 0x0000001c141c7221 */ /* 0x000fc60000010100 */
[----:B------:R-:W-:Y:S01]  /*33e0*/  FFMA.FTZ R21, R4, R21, -R10 ;  /* 0x0000001504157223 */ /* 0x000fe2000001080a */
[----:B------:R-:W-:-:S03]  /*33f0*/  FMUL.FTZ R28, R8, R28 ;  /* 0x0000001c081c7220 */ /* 0x000fc60000410000 */
[----:B------:R-:W-:Y:S01]  /*3400*/  FFMA.FTZ R21, R11, -R23, R21 ;  /* 0x800000170b157223 */ /* 0x000fe20000010015 */
[----:B------:R-:W-:Y:S01]  /*3410*/  PRMT R23, R29, 0x7632, R23 ;  /* 0x000076321d177816 */ /* 0x000fe20000000017 */
[----:B------:R-:W-:Y:S01]  /*3420*/  FFMA.FTZ R28, R27, -R28, R30 ;  /* 0x8000001c1b1c7223 */ /* 0x000fe2000001001e */
[----:B------:R-:W-:Y:S01]  /*3430*/  SHF.L.U32 R29, R29, 0x10, RZ ;  /* 0x000000101d1d7819 */ /* 0x000fe200000006ff */
[----:B------:R-:W-:Y:S02]  /*3440*/  FMUL.FTZ R21, R6, R21 ;  /* 0x0000001506157220 */ /* 0x000fe40000410000 */
[----:B------:R-:W-:Y:S02]  /*3450*/  IMAD.U32 R23, R23, 0x10000, RZ ;  /* 0x0001000017177824 */ /* 0x000fe400078e00ff */
[----:B------:R-:W-:Y:S01]  /*3460*/  FADD.FTZ R29, -R20, R29 ;  /* 0x0000001d141d7221 */ /* 0x000fe20000010100 */
[----:B------:R-:W-:Y:S01]  /*3470*/  F2FP.BF16.F32.PACK_AB R21, R21, R19 ;  /* 0x000000131515723e */ /* 0x000fe200000010ff */
[----:B------:R-:W-:Y:S01]  /*3480*/  FFMA.FTZ R23, R5, R23, -R26 ;  /* 0x0000001705177223 */ /* 0x000fe2000001081a */
[C---:B------:R-:W-:Y:S01]  /*3490*/  FMUL.FTZ R19, R8.reuse, R28 ;  /* 0x0000001c08137220 */ /* 0x040fe20000410000 */
[----:B------:R-:W-:Y:S01]  /*34a0*/  FMUL.FTZ R29, R8, R29 ;  /* 0x0000001d081d7220 */ /* 0x000fe20000410000 */
[----:B------:R-:W-:-:S02]  /*34b0*/  IADD3 R28, P1, R9, UR16, RZ ;  /* 0x00000010091c7c10 */ /* 0x000fc4000ff3e0ff */
[----:B------:R-:W-:Y:S01]  /*34c0*/  IADD3 R9, R24, 0xf00, RZ ;  /* 0x00000f0018097810 */ /* 0x000fe20007ffe0ff */
[----:B------:R-:W-:Y:S01]  /*34d0*/  FFMA.FTZ R23, R27, -R29, R23 ;  /* 0x8000001d1b177223 */ /* 0x000fe20000010017 */
[----:B------:R-:W-:Y:S02]  /*34e0*/  IADD3.X R29, R3, UR17, RZ, P1, !PT ;  /* 0x00000011031d7c10 */ /* 0x000fe40008ffe4ff */
[----:B------:R-:W-:Y:S01]  /*34f0*/  IADD3 R9, P1, R9, R22, RZ ;  /* 0x0000001609097210 */ /* 0x000fe20007f3e0ff */
[----:B------:R-:W-:Y:S01]  /*3500*/  FMUL.FTZ R23, R8, R23 ;  /* 0x0000001708177220 */ /* 0x000fe20000410000 */
[----:B------:R-:W-:Y:S01]  /*3510*/  PRMT R3, R21, 0x7632, R3 ;  /* 0x0000763215037816 */ /* 0x000fe20000000003 */
[----:B------:R0:W-:Y:S02]  /*3520*/  STG.E.U16 desc[UR10][R28.64], R21 ;  /* 0x000000151c007986 */ /* 0x0001e4000c10150a */
[----:B------:R-:W-:Y:S01]  /*3530*/  IMAD.SHL.U32 R12, R9, 0x2, RZ ;  /* 0x00000002090c7824 */ /* 0x000fe200078e00ff */
[----:B------:R-:W-:Y:S01]  /*3540*/  F2FP.BF16.F32.PACK_AB R19, R23, R19 ;  /* 0x000000131713723e */ /* 0x000fe200000010ff */
[----:B------:R1:W-:Y:S01]  /*3550*/  STG.E.U16 desc[UR10][R28.64+0x2], R3 ;  /* 0x000002031c007986 */ /* 0x0003e2000c10150a */
[----:B0-----:R-:W-:-:S02]  /*3560*/  IADD3.X R21, RZ, R7, RZ, P1, !PT ;  /* 0x00000007ff157210 */ /* 0x001fc40000ffe4ff */
[C---:B------:R-:W-:Y:S02]  /*3570*/  IADD3 R32, P1, R12.reuse, UR18, RZ ;  /* 0x000000120c207c10 */ /* 0x040fe4000ff3e0ff */
[C---:B-1----:R-:W-:Y:S02]  /*3580*/  PRMT R3, R19.reuse, 0x7610, R3 ;  /* 0x0000761013037816 */ /* 0x042fe40000000003 */
[----:B------:R-:W-:Y:S02]  /*3590*/  PRMT R19, R19, 0x7632, R19 ;  /* 0x0000763213137816 */ /* 0x000fe40000000013 */
[----:B------:R-:W-:Y:S01]  /*35a0*/  SHF.L.U64.HI R9, R9, 0x1, R21 ;  /* 0x0000000109097819 */ /* 0x000fe20000010215 */
[----:B------:R-:W-:Y:S03]  /*35b0*/  STG.E.U16 desc[UR10][R28.64+0x4], R3 ;  /* 0x000004031c007986 */ /* 0x000fe6000c10150a */
[----:B------:R-:W-:Y:S01]  /*35c0*/  IADD3.X R33, R9, UR19, RZ, P1, !PT ;  /* 0x0000001309217c10 */ /* 0x000fe20008ffe4ff */
[----:B------:R0:W-:Y:S05]  /*35d0*/  STG.E.U16 desc[UR10][R28.64+0x6], R19 ;  /* 0x000006131c007986 */ /* 0x0001ea000c10150a */
[----:B------:R-:W2:Y:S01]  /*35e0*/  LDG.E.64.CONSTANT R32, desc[UR10][R32.64] ;  /* 0x0000000a20207981 */ /* 0x000ea2000c1e9b00 */
[----:B0-----:R-:W-:-:S02]  /*35f0*/  IADD3 R28, P1, R12, UR20, RZ ;  /* 0x000000140c1c7c10 */ /* 0x001fc4000ff3e0ff */
[----:B------:R-:W-:Y:S02]  /*3600*/  PRMT R3, R36, 0x7632, R3 ;  /* 0x0000763224037816 */ /* 0x000fe40000000003 */
[----:B------:R-:W-:Y:S02]  /*3610*/  IADD3.X R29, R9, UR21, RZ, P1, !PT ;  /* 0x00000015091d7c10 */ /* 0x000fe40008ffe4ff */
[----:B------:R-:W-:Y:S02]  /*3620*/  SHF.L.U32 R3, R3, 0x10, RZ ;  /* 0x0000001003037819 */ /* 0x000fe400000006ff */
[----:B------:R-:W-:Y:S02]  /*3630*/  PRMT R19, R34, 0x7632, R19 ;  /* 0x0000763222137816 */ /* 0x000fe40000000013 */
[----:B------:R-:W3:Y:S01]  /*3640*/  LDG.E.64.CONSTANT R28, desc[UR10][R28.64] ;  /* 0x0000000a1c1c7981 */ /* 0x000ee2000c1e9b00 */
[----:B------:R-:W-:Y:S01]  /*3650*/  FADD.FTZ R3, -R18, R3 ;  /* 0x0000000312037221 */ /* 0x000fe20000010100 */
[----:B------:R-:W-:-:S02]  /*3660*/  SHF.L.U32 R19, R19, 0x10, RZ ;  /* 0x0000001013137819 */ /* 0x000fc400000006ff */
[----:B------:R-:W-:Y:S01]  /*3670*/  SHF.L.U32 R36, R36, 0x10, RZ ;  /* 0x0000001024247819 */ /* 0x000fe200000006ff */
[----:B------:R-:W-:Y:S02]  /*3680*/  FMUL.FTZ R3, R6, R3 ;  /* 0x0000000306037220 */ /* 0x000fe40000410000 */
[----:B------:R-:W-:Y:S01]  /*3690*/  FFMA.FTZ R19, R4, R19, -R10 ;  /* 0x0000001304137223 */ /* 0x000fe2000001080a */
[----:B------:R-:W-:Y:S02]  /*36a0*/  IMAD.U32 R34, R34, 0x10000, RZ ;  /* 0x0001000022227824 */ /* 0x000fe400078e00ff */
[----:B------:R-:W-:Y:S01]  /*36b0*/  FADD.FTZ R36, -R18, R36 ;  /* 0x0000002412247221 */ /* 0x000fe20000010100 */
[--C-:B------:R-:W-:Y:S01]  /*36c0*/  FFMA.FTZ R3, R11, -R3, R19.reuse ;  /* 0x800000030b037223 */ /* 0x100fe20000010013 */
[----:B------:R-:W-:Y:S01]  /*36d0*/  PRMT R19, R37, 0x7632, R19 ;  /* 0x0000763225137816 */ /* 0x000fe20000000013 */
[----:B------:R-:W-:Y:S01]  /*36e0*/  FFMA.FTZ R34, R0, R34, -R10 ;  /* 0x0000002200227223 */ /* 0x000fe2000001080a */
[----:B------:R-:W-:Y:S01]  /*36f0*/  PRMT R21, R35, 0x7632, R21 ;  /* 0x0000763223157816 */ /* 0x000fe20000000015 */
[----:B------:R-:W-:Y:S01]  /*3700*/  FMUL.FTZ R36, R6, R36 ;  /* 0x0000002406247220 */ /* 0x000fe20000410000 */
[----:B------:R-:W-:Y:S01]  /*3710*/  SHF.L.U32 R37, R37, 0x10, RZ ;  /* 0x0000001025257819 */ /* 0x000fe200000006ff */
[----:B------:R-:W-:Y:S01]  /*3720*/  IMAD.U32 R19, R19, 0x10000, RZ ;  /* 0x0001000013137824 */ /* 0x000fe200078e00ff */
[----:B------:R-:W-:Y:S01]  /*3730*/  SHF.L.U32 R21, R21, 0x10, RZ ;  /* 0x0000001015157819 */ /* 0x000fe200000006ff */
[----:B------:R-:W-:Y:S01]  /*3740*/  FFMA.FTZ R34, R11, -R36, R34 ;  /* 0x800000240b227223 */ /* 0x000fe20000010022 */
[----:B------:R-:W-:Y:S01]  /*3750*/  SHF.L.U32 R35, R35, 0x10, RZ ;  /* 0x0000001023237819 */ /* 0x000fe200000006ff */
[C---:B------:R-:W-:Y:S01]  /*3760*/  FADD.FTZ R19, -R20.reuse, R19 ;  /* 0x0000001314137221 */ /* 0x040fe20000010100 */
[----:B------:R-:W-:Y:S01]  /*3770*/  FADD.FTZ R37, -R20, R37 ;  /* 0x0000002514257221 */ /* 0x000fe20000010100 */
[--C-:B------:R-:W-:Y:S01]  /*3780*/  FFMA.FTZ R21, R5, R21, -R26.reuse ;  /* 0x0000001505157223 */ /* 0x100fe2000001081a */
[----:B------:R-:W-:Y:S01]  /*3790*/  FMUL.FTZ R34, R6, R34 ;  /* 0x0000002206227220 */ /* 0x000fe20000410000 */
[----:B------:R-:W-:Y:S01]  /*37a0*/  FMUL.FTZ R19, R8, R19 ;  /* 0x0000001308137220 */ /* 0x000fe20000410000 */
[----:B------:R-:W-:Y:S01]  /*37b0*/  FMUL.FTZ R3, R6, R3 ;  /* 0x0000000306037220 */ /* 0x000fe20000410000 */
[----:B------:R-:W-:Y:S01]  /*37c0*/  FFMA.FTZ R35, R2, R35, -R26 ;  /* 0x0000002302237223 */ /* 0x000fe2000001081a */
[----:B------:R-:W-:Y:S01]  /*37d0*/  FMUL.FTZ R37, R8, R37 ;  /* 0x0000002508257220 */ /* 0x000fe20000410000 */
[----:B------:R-:W-:Y:S01]  /*37e0*/  FFMA.FTZ R19, R27, -R19, R21 ;  /* 0x800000131b137223 */ /* 0x000fe20000010015 */
[----:B------:R-:W-:-:S02]  /*37f0*/  IADD3 R30, P1, R14, UR16, RZ ;  /* 0x000000100e1e7c10 */ /* 0x000fc4000ff3e0ff */
[----:B------:R-:W-:Y:S01]  /*3800*/  FFMA.FTZ R35, R27, -R37, R35 ;  /* 0x800000251b237223 */ /* 0x000fe20000010023 */
[----:B------:R-:W-:Y:S01]  /*3810*/  F2FP.BF16.F32.PACK_AB R21, R3, R34 ;  /* 0x000000220315723e */ /* 0x000fe200000010ff */
[----:B------:R-:W-:Y:S01]  /*3820*/  VIADD R34, R24, 0x1680 ;  /* 0x0000168018227836 */ /* 0x000fe20000000000 */
[----:B------:R-:W-:Y:S01]  /*3830*/  IADD3.X R31, R13, UR17, RZ, P1, !PT ;  /* 0x000000110d1f7c10 */ /* 0x000fe20008ffe4ff */
[C---:B------:R-:W-:Y:S01]  /*3840*/  FMUL.FTZ R3, R8.reuse, R35 ;  /* 0x0000002308037220 */ /* 0x040fe20000410000 */
[----:B------:R-:W-:Y:S02]  /*3850*/  FMUL.FTZ R35, R8, R19 ;  /* 0x0000001308237220 */ /* 0x000fe40000410000 */
[----:B------:R-:W-:Y:S01]  /*3860*/  IADD3 R19, P1, R34, R22, RZ ;  /* 0x0000001622137210 */ /* 0x000fe20007f3e0ff */
[----:B------:R0:W-:Y:S01]  /*3870*/  STG.E.U16 desc[UR10][R30.64], R21 ;  /* 0x000000151e007986 */ /* 0x0001e2000c10150a */
[----:B------:R-:W-:Y:S02]  /*3880*/  PRMT R23, R21, 0x7632, R23 ;  /* 0x0000763215177816 */ /* 0x000fe40000000017 */
[----:B------:R-:W-:-:S02]  /*3890*/  SHF.L.U32 R13, R19, 0x1, RZ ;  /* 0x00000001130d7819 */ /* 0x000fc400000006ff */
[----:B0-----:R-:W-:Y:S02]  /*38a0*/  IADD3.X R21, RZ, R7, RZ, P1, !PT ;  /* 0x00000007ff157210 */ /* 0x001fe40000ffe4ff */
[----:B------:R-:W-:Y:S02]  /*38b0*/  IADD3 R36, P1, R13, UR18, RZ ;  /* 0x000000120d247c10 */ /* 0x000fe4000ff3e0ff */
[----:B------:R-:W-:-:S04]  /*38c0*/  SHF.L.U64.HI R19, R19, 0x1, R21 ;  /* 0x0000000113137819 */ /* 0x000fc80000010215 */
[----:B------:R-:W-:Y:S02]  /*38d0*/  IADD3.X R37, R19, UR19, RZ, P1, !PT ;  /* 0x0000001313257c10 */ /* 0x000fe40008ffe4ff */
[----:B------:R-:W-:Y:S02]  /*38e0*/  IADD3 R34, P1, R13, UR20, RZ ;  /* 0x000000140d227c10 */ /* 0x000fe4000ff3e0ff */
[----:B------:R-:W-:Y:S02]  /*38f0*/  F2FP.BF16.F32.PACK_AB R3, R35, R3 ;  /* 0x000000032303723e */ /* 0x000fe400000010ff */
[----:B------:R-:W-:Y:S01]  /*3900*/  IADD3.X R35, R19, UR21, RZ, P1, !PT ;  /* 0x0000001513237c10 */ /* 0x000fe20008ffe4ff */
[----:B------:R-:W4:Y:S05]  /*3910*/  LDG.E.64.CONSTANT R36, desc[UR10][R36.64] ;  /* 0x0000000a24247981 */ /* 0x000f2a000c1e9b00 */
[----:B------:R-:W4:Y:S01]  /*3920*/  LDG.E.64.CONSTANT R34, desc[UR10][R34.64] ;  /* 0x0000000a22227981 */ /* 0x000f22000c1e9b00 */
[----:B------:R-:W-:-:S02]  /*3930*/  PRMT R21, R3, 0x7610, R21 ;  /* 0x0000761003157816 */ /* 0x000fc40000000015 */
[----:B------:R-:W-:-:S03]  /*3940*/  PRMT R3, R3, 0x7632, R3 ;  /* 0x0000763203037816 */ /* 0x000fc60000000003 */
[----:B------:R2:W-:Y:S04]  /*3950*/  STG.E.U16 desc[UR10][R30.64+0x4], R21 ;  /* 0x000004151e007986 */ /* 0x0005e8000c10150a */
[----:B------:R3:W-:Y:S04]  /*3960*/  STG.E.U16 desc[UR10][R30.64+0x6], R3 ;  /* 0x000006031e007986 */ /* 0x0007e8000c10150a */
[----:B------:R0:W-:Y:S01]  /*3970*/  STG.E.U16 desc[UR10][R30.64+0x2], R23 ;  /* 0x000002171e007986 */ /* 0x0001e2000c10150a */
[----:B--2---:R-:W-:-:S04]  /*3980*/  PRMT R21, R32, 0x7632, R21 ;  /* 0x0000763220157816 */ /* 0x004fc80000000015 */
[----:B------:R-:W-:-:S05]  /*3990*/  SHF.L.U32 R21, R21, 0x10, RZ ;  /* 0x0000001015157819 */ /* 0x000fca00000006ff */
[----:B------:R-:W-:Y:S01]  /*39a0*/  FADD.FTZ R21, -R18, R21 ;  /* 0x0000001512157221 */ /* 0x000fe20000010100 */
[----:B---3--:R-:W-:-:S03]  /*39b0*/  PRMT R3, R28, 0x7632, R3 ;  /* 0x000076321c037816 */ /* 0x008fc60000000003 */
[----:B------:R-:W-:Y:S02]  /*39c0*/  FMUL.FTZ R21, R6, R21 ;  /* 0x0000001506157220 */ /* 0x000fe40000410000 */
[----:B------:R-:W-:Y:S01]  /*39d0*/  IMAD.U32 R3, R3, 0x10000, RZ ;  /* 0x0001000003037824 */ /* 0x000fe200078e00ff */
[----:B0-----:R-:W-:-:S03]  /*39e0*/  PRMT R23, R33, 0x7632, R23 ;  /* 0x0000763221177816 */ /* 0x001fc60000000017 */
[----:B------:R-:W-:Y:S01]  /*39f0*/  FFMA.FTZ R3, R4, R3, -R10 ;  /* 0x0000000304037223 */ /* 0x000fe2000001080a */
[----:B------:R-:W-:Y:S01]  /*3a00*/  IMAD.U32 R32, R32, 0x10000, RZ ;  /* 0x0001000020207824 */ /* 0x000fe200078e00ff */
[----:B------:R-:W-:Y:S02]  /*3a10*/  SHF.L.U32 R33, R33, 0x10, RZ ;  /* 0x0000001021217819 */ /* 0x000fe400000006ff */
[----:B------:R-:W-:Y:S01]  /*3a20*/  FFMA.FTZ R3, R11, -R21, R3 ;  /* 0x800000150b037223 */ /* 0x000fe20000010003 */
[----:B------:R-:W-:Y:S02]  /*3a30*/  SHF.L.U32 R23, R23, 0x10, RZ ;  /* 0x0000001017177819 */ /* 0x000fe400000006ff */
[C---:B------:R-:W-:Y:S01]  /*3a40*/  PRMT R21, R29.reuse, 0x7632, R21 ;  /* 0x000076321d157816 */ /* 0x040fe20000000015 */
[----:B------:R-:W-:Y:S01]  /*3a50*/  FADD.FTZ R32, -R18, R32 ;  /* 0x0000002012207221 */ /* 0x000fe20000010100 */
[----:B------:R-:W-:Y:S01]  /*3a60*/  SHF.L.U32 R28, R28, 0x10, RZ ;  /* 0x000000101c1c7819 */ /* 0x000fe200000006ff */
[----:B------:R-:W-:Y:S01]  /*3a70*/  IMAD.U32 R29, R29, 0x10000, RZ ;  /* 0x000100001d1d7824 */ /* 0x000fe200078e00ff */
[----:B------:R-:W-:Y:S01]  /*3a80*/  SHF.L.U32 R21, R21, 0x10, RZ ;  /* 0x0000001015157819 */ /* 0x000fe200000006ff */
[C---:B------:R-:W-:Y:S01]  /*3a90*/  FADD.FTZ R33, -R20.reuse, R33 ;  /* 0x0000002114217221 */ /* 0x040fe20000010100 */
[----:B------:R-:W-:Y:S01]  /*3aa0*/  FADD.FTZ R23, -R20, R23 ;  /* 0x0000001714177221 */ /* 0x000fe20000010100 */
[----:B------:R-:W-:Y:S01]  /*3ab0*/  FFMA.FTZ R28, R0, R28, -R10 ;  /* 0x0000001c001c7223 */ /* 0x000fe2000001080a */
[----:B------:R-:W-:Y:S01]  /*3ac0*/  FMUL.FTZ R32, R6, R32 ;  /* 0x0000002006207220 */ /* 0x000fe20000410000 */
[--C-:B------:R-:W-:Y:S01]  /*3ad0*/  FFMA.FTZ R29, R2, R29, -R26.reuse ;  /* 0x0000001d021d7223 */ /* 0x100fe2000001081a */
[C---:B------:R-:W-:Y:S01]  /*3ae0*/  FMUL.FTZ R33, R8.reuse, R33 ;  /* 0x0000002108217220 */ /* 0x040fe20000410000 */
[----:B------:R-:W-:Y:S01]  /*3af0*/  FFMA.FTZ R21, R5, R21, -R26 ;  /* 0x0000001505157223 */ /* 0x000fe2000001081a */
[----:B------:R-:W-:Y:S01]  /*3b00*/  FMUL.FTZ R23, R8, R23 ;  /* 0x0000001708177220 */ /* 0x000fe20000410000 */
[----:B------:R-:W-:Y:S01]  /*3b10*/  FFMA.FTZ R28, R11, -R32, R28 ;  /* 0x800000200b1c7223 */ /* 0x000fe2000001001c */
[----:B------:R-:W-:-:S02]  /*3b20*/  FFMA.FTZ R29, R27, -R33, R29 ;  /* 0x800000211b1d7223 */ /* 0x000fc4000001001d */
[----:B------:R-:W-:Y:S01]  /*3b30*/  FFMA.FTZ R21, R27, -R23, R21 ;  /* 0x800000171b157223 */ /* 0x000fe20000010015 */
[C---:B------:R-:W-:Y:S01]  /*3b40*/  FMUL.FTZ R28, R6.reuse, R28 ;  /* 0x0000001c061c7220 */ /* 0x040fe20000410000 */
[----:B------:R-:W-:Y:S01]  /*3b50*/  FMUL.FTZ R23, R6, R3 ;  /* 0x0000000306177220 */ /* 0x000fe20000410000 */
[C---:B------:R-:W-:Y:S01]  /*3b60*/  FMUL.FTZ R3, R8.reuse, R29 ;  /* 0x0000001d08037220 */ /* 0x040fe20000410000 */
[----:B------:R-:W-:-:S03]  /*3b70*/  FMUL.FTZ R21, R8, R21 ;  /* 0x0000001508157220 */ /* 0x000fc60000410000 */
[----:B------:R-:W-:Y:S02]  /*3b80*/  F2FP.BF16.F32.PACK_AB R23, R23, R28 ;  /* 0x0000001c1717723e */ /* 0x000fe400000010ff */
[----:B------:R-:W-:Y:S02]  /*3b90*/  IADD3 R28, P1, R12, UR16, RZ ;  /* 0x000000100c1c7c10 */ /* 0x000fe4000ff3e0ff */
[----:B------:R-:W-:Y:S02]  /*3ba0*/  F2FP.BF16.F32.PACK_AB R3, R21, R3 ;  /* 0x000000031503723e */ /* 0x000fe400000010ff */
[----:B------:R-:W-:Y:S02]  /*3bb0*/  IADD3 R21, R24, 0x1e00, RZ ;  /* 0x00001e0018157810 */ /* 0x000fe40007ffe0ff */
[----:B------:R-:W-:Y:S02]  /*3bc0*/  IADD3.X R29, R9, UR17, RZ, P1, !PT ;  /* 0x00000011091d7c10 */ /* 0x000fe40008ffe4ff */
[----:B------:R-:W-:-:S02]  /*3bd0*/  IADD3 R9, P1, R21, R22, RZ ;  /* 0x0000001615097210 */ /* 0x000fc40007f3e0ff */
[----:B------:R-:W-:Y:S01]  /*3be0*/  PRMT R30, R23, 0x7632, R30 ;  /* 0x00007632171e7816 */ /* 0x000fe2000000001e */
[----:B------:R0:W-:Y:S01]  /*3bf0*/  STG.E.U16 desc[UR10][R28.64], R23 ;  /* 0x000000171c007986 */ /* 0x0001e2000c10150a */
[----:B------:R-:W-:Y:S02]  /*3c00*/  SHF.L.U32 R12, R9, 0x1, RZ ;  /* 0x00000001090c7819 */ /* 0x000fe400000006ff */
[----:B------:R-:W-:Y:S01]  /*3c10*/  PRMT R21, R3, 0x7632, R21 ;  /* 0x0000763203157816 */ /* 0x000fe20000000015 */
[----:B0-----:R-:W-:Y:S01]  /*3c20*/  IMAD.X R23, RZ, RZ, R7, P1 ;  /* 0x000000ffff177224 */ /* 0x001fe200008e0607 */
[----:B------:R-:W-:-:S04]  /*3c30*/  IADD3 R32, P1, R12, UR18, RZ ;  /* 0x000000120c207c10 */ /* 0x000fc8000ff3e0ff */
[----:B------:R-:W-:Y:S01]  /*3c40*/  SHF.L.U64.HI R9, R9, 0x1, R23 ;  /* 0x0000000109097819 */ /* 0x000fe20000010217 */
[----:B------:R-:W-:Y:S03]  /*3c50*/  STG.E.U16 desc[UR10][R28.64+0x2], R30 ;  /* 0x0000021e1c007986 */ /* 0x000fe6000c10150a */
[----:B------:R-:W-:Y:S01]  /*3c60*/  IADD3.X R33, R9, UR19, RZ, P1, !PT ;  /* 0x0000001309217c10 */ /* 0x000fe20008ffe4ff */
[----:B------:R4:W-:Y:S04]  /*3c70*/  STG.E.U16 desc[UR10][R28.64+0x4], R3 ;  /* 0x000004031c007986 */ /* 0x0009e8000c10150a */
[----:B------:R0:W-:Y:S04]  /*3c80*/  STG.E.U16 desc[UR10][R28.64+0x6], R21 ;  /* 0x000006151c007986 */ /* 0x0001e8000c10150a */
[----:B------:R-:W2:Y:S01]  /*3c90*/  LDG.E.64.CONSTANT R32, desc[UR10][R32.64] ;  /* 0x0000000a20207981 */ /* 0x000ea2000c1e9b00 */
[----:B----4-:R-:W-:-:S02]  /*3ca0*/  PRMT R3, R36, 0x7632, R3 ;  /* 0x0000763224037816 */ /* 0x010fc40000000003 */
[----:B0-----:R-:W-:-:S03]  /*3cb0*/  IADD3 R28, P1, R12, UR20, RZ ;  /* 0x000000140c1c7c10 */ /* 0x001fc6000ff3e0ff */
[----:B------:R-:W-:Y:S01]  /*3cc0*/  IMAD.U32 R3, R3, 0x10000, RZ ;  /* 0x0001000003037824 */ /* 0x000fe200078e00ff */
[----:B------:R-:W-:Y:S02]  /*3cd0*/  PRMT R21, R34, 0x7632, R21 ;  /* 0x0000763222157816 */ /* 0x000fe40000000015 */
[----:B------:R-:W-:Y:S01]  /*3ce0*/  IADD3.X R29, R9, UR21, RZ, P1, !PT ;  /* 0x00000015091d7c10 */ /* 0x000fe20008ffe4ff */
[----:B------:R-:W-:Y:S01]  /*3cf0*/  FADD.FTZ R3, -R18, R3 ;  /* 0x0000000312037221 */ /* 0x000fe20000010100 */
[----:B------:R-:W-:Y:S02]  /*3d00*/  SHF.L.U32 R21, R21, 0x10, RZ ;  /* 0x0000001015157819 */ /* 0x000fe400000006ff */
[----:B------:R-:W-:Y:S02]  /*3d10*/  SHF.L.U32 R36, R36, 0x10, RZ ;  /* 0x0000001024247819 */ /* 0x000fe400000006ff */
[----:B------:R-:W3:Y:S01]  /*3d20*/  LDG.E.64.CONSTANT R28, desc[UR10][R28.64] ;  /* 0x0000000a1c1c7981 */ /* 0x000ee2000c1e9b00 */
[----:B------:R-:W-:Y:S01]  /*3d30*/  FFMA.FTZ R21, R4, R21, -R10 ;  /* 0x0000001504157223 */ /* 0x000fe2000001080a */
[----:B------:R-:W-:Y:S01]  /*3d40*/  FMUL.FTZ R3, R6, R3 ;  /* 0x0000000306037220 */ /* 0x000fe20000410000 */
[----:B------:R-:W-:Y:S01]  /*3d50*/  SHF.L.U32 R34, R34, 0x10, RZ ;  /* 0x0000001022227819 */ /* 0x000fe200000006ff */
[----:B------:R-:W-:-:S02]  /*3d60*/  FADD.FTZ R36, -R18, R36 ;  /* 0x0000002412247221 */ /* 0x000fc40000010100 */
[--C-:B------:R-:W-:Y:S01]  /*3d70*/  FFMA.FTZ R3, R11, -R3, R21.reuse ;  /* 0x800000030b037223 */ /* 0x100fe20000010015 */
[----:B------:R-:W-:Y:S01]  /*3d80*/  PRMT R21, R37, 0x7632, R21 ;  /* 0x0000763225157816 */ /* 0x000fe20000000015 */
[----:B------:R-:W-:Y:S01]  /*3d90*/  FFMA.FTZ R34, R0, R34, -R10 ;  /* 0x0000002200227223 */ /* 0x000fe2000001080a */
[----:B------:R-:W-:Y:S01]  /*3da0*/  FMUL.FTZ R36, R6, R36 ;  /* 0x0000002406247220 */ /* 0x000fe20000410000 */
[----:B------:R-:W-:Y:S01]  /*3db0*/  PRMT R23, R35, 0x7632, R23 ;  /* 0x0000763223177816 */ /* 0x000fe20000000017 */
[----:B------:R-:W-:Y:S01]  /*3dc0*/  IMAD.U32 R37, R37, 0x10000, RZ ;  /* 0x0001000025257824 */ /* 0x000fe200078e00ff */
[----:B------:R-:W-:Y:S01]  /*3dd0*/  SHF.L.U32 R21, R21, 0x10, RZ ;  /* 0x0000001015157819 */ /* 0x000fe200000006ff */
[----:B------:R-:W-:Y:S01]  /*3de0*/  FFMA.FTZ R34, R11, -R36, R34 ;  /* 0x800000240b227223 */ /* 0x000fe20000010022 */
[----:B------:R-:W-:Y:S01]  /*3df0*/  SHF.L.U32 R35, R35, 0x10, RZ ;  /* 0x0000001023237819 */ /* 0x000fe200000006ff */
[----:B------:R-:W-:Y:S01]  /*3e00*/  FADD.FTZ R37, -R20, R37 ;  /* 0x0000002514257221 */ /* 0x000fe20000010100 */
[----:B------:R-:W-:-:S02]  /*3e10*/  IMAD.U32 R23, R23, 0x10000, RZ ;  /* 0x0001000017177824 */ /* 0x000fc400078e00ff */
[----:B------:R-:W-:Y:S01]  /*3e20*/  FADD.FTZ R21, -R20, R21 ;  /* 0x0000001514157221 */ /* 0x000fe20000010100 */
[C---:B------:R-:W-:Y:S01]  /*3e30*/  FMUL.FTZ R34, R6.reuse, R34 ;  /* 0x0000002206227220 */ /* 0x040fe20000410000 */
[----:B------:R-:W-:Y:S01]  /*3e40*/  FMUL.FTZ R3, R6, R3 ;  /* 0x0000000306037220 */ /* 0x000fe20000410000 */
[----:B------:R-:W-:Y:S01]  /*3e50*/  IADD3 R30, P1, R13, UR16, RZ ;  /* 0x000000100d1e7c10 */ /* 0x000fe2000ff3e0ff */
[--C-:B------:R-:W-:Y:S01]  /*3e60*/  FFMA.FTZ R35, R2, R35, -R26.reuse ;  /* 0x0000002302237223 */ /* 0x100fe2000001081a */
[C---:B------:R-:W-:Y:S01]  /*3e70*/  FMUL.FTZ R37, R8.reuse, R37 ;  /* 0x0000002508257220 */ /* 0x040fe20000410000 */
[----:B------:R-:W-:Y:S01]  /*3e80*/  FFMA.FTZ R23, R5, R23, -R26 ;  /* 0x0000001705177223 */ /* 0x000fe2000001081a */
[----:B------:R-:W-:Y:S01]  /*3e90*/  FMUL.FTZ R21, R8, R21 ;  /* 0x0000001508157220 */ /* 0x000fe20000410000 */
[----:B------:R-:W-:Y:S01]  /*3ea0*/  F2FP.BF16.F32.PACK_AB R3, R3, R34 ;  /* 0x000000220303723e */ /* 0x000fe200000010ff */
[----:B------:R-:W-:Y:S01]  /*3eb0*/  FFMA.FTZ R35, R27, -R37, R35 ;  /* 0x800000251b237223 */ /* 0x000fe20000010023 */
[----:B------:R-:W-:Y:S01]  /*3ec0*/  IADD3.X R31, R19, UR17, RZ, P1, !PT ;  /* 0x00000011131f7c10 */ /* 0x000fe20008ffe4ff */
[----:B------:R-:W-:Y:S01]  /*3ed0*/  FFMA.FTZ R21, R27, -R21, R23 ;  /* 0x800000151b157223 */ /* 0x000fe20000010017 */
[----:B------:R-:W-:-:S02]  /*3ee0*/  IADD3 R19, R24, 0x2580, RZ ;  /* 0x0000258018137810 */ /* 0x000fc40007ffe0ff */
[C---:B------:R-:W-:Y:S01]  /*3ef0*/  PRMT R23, R3.reuse, 0x7610, R23 ;  /* 0x0000761003177816 */ /* 0x040fe20000000017 */
[C---:B------:R-:W-:Y:S01]  /*3f00*/  FMUL.FTZ R35, R8.reuse, R35 ;  /* 0x0000002308237220 */ /* 0x040fe20000410000 */
[----:B------:R-:W-:Y:S01]  /*3f10*/  PRMT R3, R3, 0x7632, R3 ;  /* 0x0000763203037816 */ /* 0x000fe20000000003 */
[----:B------:R-:W-:Y:S01]  /*3f20*/  FMUL.FTZ R21, R8, R21 ;  /* 0x0000001508157220 */ /* 0x000fe20000410000 */
[----:B------:R-:W-:-:S03]  /*3f30*/  IADD3 R19, P1, R19, R22, RZ ;  /* 0x0000001613137210 */ /* 0x000fc60007f3e0ff */
[----:B------:R0:W-:Y:S02]  /*3f40*/  STG.E.U16 desc[UR10][R30.64+0x2], R3 ;  /* 0x000002031e007986 */ /* 0x0001e4000c10150a */
[----:B------:R-:W-:Y:S01]  /*3f50*/  IMAD.SHL.U32 R15, R19, 0x2, RZ ;  /* 0x00000002130f7824 */ /* 0x000fe200078e00ff */
[----:B0-----:R-:W-:Y:S02]  /*3f60*/  F2FP.BF16.F32.PACK_AB R3, R21, R35 ;  /* 0x000000231503723e */ /* 0x001fe400000010ff */
[----:B------:R-:W-:Y:S02]  /*3f70*/  IADD3.X R21, RZ, R7, RZ, P1, !PT ;  /* 0x00000007ff157210 */ /* 0x000fe40000ffe4ff */
[----:B------:R-:W-:Y:S02]  /*3f80*/  IADD3 R34, P1, R15, UR18, RZ ;  /* 0x000000120f227c10 */ /* 0x000fe4000ff3e0ff */
[----:B------:R-:W-:-:S04]  /*3f90*/  SHF.L.U64.HI R14, R19, 0x1, R21 ;  /* 0x00000001130e7819 */ /* 0x000fc80000010215 */
[----:B------:R-:W-:-:S06]  /*3fa0*/  IADD3.X R35, R14, UR19, RZ, P1, !PT ;  /* 0x000000130e237c10 */ /* 0x000fcc0008ffe4ff */
[----:B------:R-:W4:Y:S01]  /*3fb0*/  LDG.E.64.CONSTANT R34, desc[UR10][R34.64] ;  /* 0x0000000a22227981 */ /* 0x000f22000c1e9b00 */
[----:B------:R-:W-:-:S04]  /*3fc0*/  IADD3 R36, P2, R15, UR20, RZ ;  /* 0x000000140f247c10 */ /* 0x000fc8000ff5e0ff */
[----:B------:R-:W-:Y:S02]  /*3fd0*/  IADD3.X R37, R14, UR21, RZ, P2, !PT ;  /* 0x000000150e257c10 */ /* 0x000fe400097fe4ff */
[----:B------:R-:W-:-:S04]  /*3fe0*/  PRMT R19, R3, 0x7632, R19 ;  /* 0x0000763203137816 */ /* 0x000fc80000000013 */
[----:B------:R-:W4:Y:S04]  /*3ff0*/  LDG.E.64.CONSTANT R36, desc[UR10][R36.64] ;  /* 0x0000000a24247981 */ /* 0x000f28000c1e9b00 */
        /* <DEDUP_REMOVED lines=9> */
[----:B------:R-:W-:-:S03]  /*4090*/  PRMT R21, R33, 0x7632, R21 ;  /* 0x0000763221157816 */ /* 0x000fc60000000015 */
        /* <DEDUP_REMOVED lines=27> */
[----:B0-----:R-:W-:Y:S02]  /*4250*/  F2FP.BF16.F32.PACK_AB R23, R19, R29 ;  /* 0x0000001d1317723e */ /* 0x001fe400000010ff */
[----:B------:R-:W-:Y:S02]  /*4260*/  IADD3 R19, R24, 0x2d00, RZ ;  /* 0x00002d0018137810 */ /* 0x000fe40007ffe0ff */
[----:B------:R-:W-:Y:S02]  /*4270*/  IADD3.X R29, R9, UR17, RZ, P1, !PT ;  /* 0x00000011091d7c10 */ /* 0x000fe40008ffe4ff */
[----:B------:R-:W-:-:S02]  /*4280*/  IADD3 R19, P1, R19, R22, RZ ;  /* 0x0000001613137210 */ /* 0x000fc40007f3e0ff */
[----:B------:R-:W-:Y:S02]  /*4290*/  PRMT R9, R3, 0x7632, R9 ;  /* 0x0000763203097816 */ /* 0x000fe40000000009 */
[C---:B------:R-:W-:Y:S01]  /*42a0*/  SHF.L.U32 R13, R19.reuse, 0x1, RZ ;  /* 0x00000001130d7819 */ /* 0x040fe200000006ff */
[----:B------:R-:W-:Y:S01]  /*42b0*/  IMAD.X R21, RZ, RZ, R7, P1 ;  /* 0x000000ffff157224 */ /* 0x000fe200008e0607 */
[----:B------:R0:W-:Y:S04]  /*42c0*/  STG.E.U16 desc[UR10][R28.64], R3 ;  /* 0x000000031c007986 */ /* 0x0001e8000c10150a */
[----:B------:R1:W-:Y:S01]  /*42d0*/  STG.E.U16 desc[UR10][R28.64+0x2], R9 ;  /* 0x000002091c007986 */ /* 0x0003e2000c10150a */
[----:B------:R-:W-:Y:S02]  /*42e0*/  SHF.L.U64.HI R12, R19, 0x1, R21 ;  /* 0x00000001130c7819 */ /* 0x000fe40000010215 */
[----:B----4-:R-:W-:-:S02]  /*42f0*/  MOV R17, R34 ;  /* 0x0000002200117202 */ /* 0x010fc40000000f00 */
[----:B0-----:R-:W-:Y:S02]  /*4300*/  PRMT R3, R23, 0x7610, R3 ;  /* 0x0000761017037816 */ /* 0x001fe40000000003 */
[----:B------:R-:W-:Y:S02]  /*4310*/  IADD3 R34, P1, R13, UR18, RZ ;  /* 0x000000120d227c10 */ /* 0x000fe4000ff3e0ff */
[----:B-1----:R-:W-:Y:S01]  /*4320*/  PRMT R9, R23, 0x7632, R9 ;  /* 0x0000763217097816 */ /* 0x002fe20000000009 */
[----:B------:R-:W-:Y:S01]  /*4330*/  STG.E.U16 desc[UR10][R28.64+0x4], R3 ;  /* 0x000004031c007986 */ /* 0x000fe2000c10150a */
[----:B------:R-:W-:Y:S02]  /*4340*/  MOV R16, R35 ;  /* 0x0000002300107202 */ /* 0x000fe40000000f00 */
[----:B------:R-:W-:Y:S01]  /*4350*/  IADD3.X R35, R12, UR19, RZ, P1, !PT ;  /* 0x000000130c237c10 */ /* 0x000fe20008ffe4ff */
[----:B------:R0:W-:Y:S01]  /*4360*/  STG.E.U16 desc[UR10][R28.64+0x6], R9 ;  /* 0x000006091c007986 */ /* 0x0001e2000c10150a */
[----:B------:R-:W-:-:S02]  /*4370*/  IADD3 R19, R24, 0x3480, RZ ;  /* 0x0000348018137810 */ /* 0x000fc40007ffe0ff */
[----:B------:R-:W-:Y:S01]  /*4380*/  SHF.L.U32 R21, R16, 0x10, RZ ;  /* 0x0000001010157819 */ /* 0x000fe200000006ff */
[----:B------:R-:W5:Y:S04]  /*4390*/  LDL.LU R24, [R1+0x38] ;  /* 0x0000380001187983 */ /* 0x000f680000300800 */
[----:B------:R-:W2:Y:S01]  /*43a0*/  LDG.E.64.CONSTANT R34, desc[UR10][R34.64] ;  /* 0x0000000a22227981 */ /* 0x000ea2000c1e9b00 */
[----:B0-----:R-:W-:-:S04]  /*43b0*/  IADD3 R28, P2, R13, UR20, RZ ;  /* 0x000000140d1c7c10 */ /* 0x001fc8000ff5e0ff */
[----:B------:R-:W-:Y:S02]  /*43c0*/  IADD3.X R29, R12, UR21, RZ, P2, !PT ;  /* 0x000000150c1d7c10 */ /* 0x000fe400097fe4ff */
[----:B------:R-:W-:-:S03]  /*43d0*/  IADD3 R19, P1, R19, R22, RZ ;  /* 0x0000001613137210 */ /* 0x000fc60007f3e0ff */
[----:B------:R0:W3:Y:S01]  /*43e0*/  LDG.E.64.CONSTANT R22, desc[UR10][R28.64] ;  /* 0x0000000a1c167981 */ /* 0x0000e2000c1e9b00 */
[----:B------:R-:W-:Y:S01]  /*43f0*/  SHF.L.U32 R9, R36, 0x10, RZ ;  /* 0x0000001024097819 */ /* 0x000fe200000006ff */
[----:B0-----:R-:W-:-:S04]  /*4400*/  IMAD.U32 R28, R17, 0x10000, RZ ;  /* 0x00010000111c7824 */ /* 0x001fc800078e00ff */
[----:B------:R-:W-:Y:S01]  /*4410*/  FADD.FTZ R28, -R18, R28 ;  /* 0x0000001c121c7221 */ /* 0x000fe20000010100 */
[----:B------:R-:W-:-:S03]  /*4420*/  FFMA.FTZ R9, R0, R9, -R10 ;  /* 0x0000000900097223 */ /* 0x000fc6000001080a */
[----:B------:R-:W-:Y:S01]  /*4430*/  FMUL.FTZ R28, R6, R28 ;  /* 0x0000001c061c7220 */ /* 0x000fe20000410000 */
[----:B------:R-:W-:Y:S02]  /*4440*/  IMAD.U32 R3, R37, 0x10000, RZ ;  /* 0x0001000025037824 */ /* 0x000fe400078e00ff */
[----:B------:R-:W-:Y:S01]  /*4450*/  FADD.FTZ R21, -R20, R21 ;  /* 0x0000001514157221 */ /* 0x000fe20000010100 */
[----:B------:R-:W-:Y:S01]  /*4460*/  FFMA.FTZ R9, R11, -R28, R9 ;  /* 0x8000001c0b097223 */ /* 0x000fe20000010009 */
[----:B------:R-:W-:Y:S01]  /*4470*/  PRMT R28, R17, 0x7632, R28 ;  /* 0x00007632111c7816 */ /* 0x000fe2000000001c */
[----:B------:R-:W-:Y:S01]  /*4480*/  FFMA.FTZ R3, R2, R3, -R26 ;  /* 0x0000000302037223 */ /* 0x000fe2000001081a */
[----:B------:R-:W-:Y:S01]  /*4490*/  FMUL.FTZ R21, R8, R21 ;  /* 0x0000001508157220 */ /* 0x000fe20000410000 */
[----:B------:R-:W-:Y:S02]  /*44a0*/  PRMT R36, R36, 0x7632, R36 ;  /* 0x0000763224247816 */ /* 0x000fe40000000024 */
[----:B------:R-:W-:-:S02]  /*44b0*/  PRMT R33, R16, 0x7632, R33 ;  /* 0x0000763210217816 */ /* 0x000fc40000000021 */
[----:B------:R-:W-:Y:S01]  /*44c0*/  PRMT R32, R37, 0x7632, R32 ;  /* 0x0000763225207816 */ /* 0x000fe20000000020 */
[----:B------:R-:W-:Y:S01]  /*44d0*/  FMUL.FTZ R9, R6, R9 ;  /* 0x0000000906097220 */ /* 0x000fe20000410000 */
[----:B------:R-:W-:Y:S01]  /*44e0*/  SHF.L.U32 R28, R28, 0x10, RZ ;  /* 0x000000101c1c7819 */ /* 0x000fe200000006ff */
[----:B------:R-:W-:Y:S01]  /*44f0*/  FFMA.FTZ R3, R27, -R21, R3 ;  /* 0x800000151b037223 */ /* 0x000fe20000010003 */
[----:B------:R-:W-:Y:S01]  /*4500*/  IADD3.X R21, RZ, R7, RZ, P1, !PT ;  /* 0x00000007ff157210 */ /* 0x000fe20000ffe4ff */
[----:B------:R-:W-:Y:S01]  /*4510*/  IMAD.U32 R7, R36, 0x10000, RZ ;  /* 0x0001000024077824 */ /* 0x000fe200078e00ff */
[----:B------:R1:W5:Y:S01]  /*4520*/  LDL.LU R17, [R1+0x34] ;  /* 0x0000340001117983 */ /* 0x0003620000300800 */
[----:B------:R-:W-:Y:S01]  /*4530*/  FADD.FTZ R28, -R18, R28 ;  /* 0x0000001c121c7221 */ /* 0x000fe20000010100 */
[C---:B------:R-:W-:Y:S01]  /*4540*/  SHF.L.U64.HI R21, R19.reuse, 0x1, R21 ;  /* 0x0000000113157819 */ /* 0x040fe20000010215 */
[----:B------:R-:W-:Y:S01]  /*4550*/  FFMA.FTZ R7, R4, R7, -R10 ;  /* 0x0000000704077223 */ /* 0x000fe2000001080a */
[----:B------:R-:W-:Y:S01]  /*4560*/  SHF.L.U32 R19, R19, 0x1, RZ ;  /* 0x0000000113137819 */ /* 0x000fe200000006ff */
[----:B------:R-:W-:Y:S01]  /*4570*/  FMUL.FTZ R28, R6, R28 ;  /* 0x0000001c061c7220 */ /* 0x000fe20000410000 */
[----:B------:R-:W-:Y:S01]  /*4580*/  SHF.L.U32 R33, R33, 0x10, RZ ;  /* 0x0000001021217819 */ /* 0x000fe200000006ff */
[----:B------:R-:W-:-:S02]  /*4590*/  IMAD.U32 R32, R32, 0x10000, RZ ;  /* 0x0001000020207824 */ /* 0x000fc400078e00ff */
[----:B------:R-:W-:Y:S01]  /*45a0*/  FMUL.FTZ R3, R8, R3 ;  /* 0x0000000308037220 */ /* 0x000fe20000410000 */
[----:B------:R-:W-:Y:S01]  /*45b0*/  FFMA.FTZ R7, R11, -R28, R7 ;  /* 0x8000001c0b077223 */ /* 0x000fe20000010007 */
[----:B------:R-:W-:Y:S01]  /*45c0*/  IADD3 R28, P1, R19, UR18, RZ ;  /* 0x00000012131c7c10 */ /* 0x000fe2000ff3e0ff */
[----:B------:R1:W5:Y:S03]  /*45d0*/  LDL.LU R16, [R1+0x30] ;  /* 0x0000300001107983 */ /* 0x0003660000300800 */
[----:B------:R-:W-:Y:S02]  /*45e0*/  IADD3.X R29, R21, UR19, RZ, P1, !PT ;  /* 0x00000013151d7c10 */ /* 0x000fe40008ffe4ff */
[----:B------:R-:W-:-:S04]  /*45f0*/  IADD3 R30, P1, R19, UR20, RZ ;  /* 0x00000014131e7c10 */ /* 0x000fc8000ff3e0ff */
[----:B------:R-:W4:Y:S01]  /*4600*/  LDG.E.64.CONSTANT R28, desc[UR10][R28.64] ;  /* 0x0000000a1c1c7981 */ /* 0x000f22000c1e9b00 */
[----:B------:R-:W-:Y:S01]  /*4610*/  IADD3.X R31, R21, UR21, RZ, P1, !PT ;  /* 0x00000015151f7c10 */ /* 0x000fe20008ffe4ff */
[----:B------:R-:W-:Y:S01]  /*4620*/  FADD.FTZ R33, -R20, R33 ;  /* 0x0000002114217221 */ /* 0x000fe20000010100 */
[----:B------:R-:W-:Y:S01]  /*4630*/  FFMA.FTZ R32, R5, R32, -R26 ;  /* 0x0000002005207223 */ /* 0x000fe2000001081a */
[----:B------:R-:W-:Y:S02]  /*4640*/  FMUL.FTZ R7, R6, R7 ;  /* 0x0000000706077220 */ /* 0x000fe40000410000 */
[----:B------:R-:W-:Y:S01]  /*4650*/  FMUL.FTZ R33, R8, R33 ;  /* 0x0000002108217220 */ /* 0x000fe20000410000 */
[----:B------:R-:W4:Y:S03]  /*4660*/  LDG.E.64.CONSTANT R30, desc[UR10][R30.64] ;  /* 0x0000000a1e1e7981 */ /* 0x000f26000c1e9b00 */
[----:B------:R-:W-:Y:S01]  /*4670*/  FFMA.FTZ R32, R27, -R33, R32 ;  /* 0x800000211b207223 */ /* 0x000fe20000010020 */
[----:B------:R-:W-:-:S03]  /*4680*/  F2FP.BF16.F32.PACK_AB R7, R7, R9 ;  /* 0x000000090707723e */ /* 0x000fc600000010ff */
[----:B------:R-:W-:Y:S01]  /*4690*/  FMUL.FTZ R9, R8, R32 ;  /* 0x0000002008097220 */ /* 0x000fe20000410000 */
[----:B------:R-:W-:Y:S02]  /*46a0*/  IADD3 R32, P1, R15, UR16, RZ ;  /* 0x000000100f207c10 */ /* 0x000fe4000ff3e0ff */
[----:B------:R1:W5:Y:S02]  /*46b0*/  LDL.LU R15, [R1+0x2c] ;  /* 0x00002c00010f7983 */ /* 0x0003640000300800 */
[----:B------:R-:W-:Y:S02]  /*46c0*/  F2FP.BF16.F32.PACK_AB R3, R9, R3 ;  /* 0x000000030903723e */ /* 0x000fe400000010ff */
[C---:B------:R-:W-:Y:S02]  /*46d0*/  PRMT R9, R7.reuse, 0x7610, R9 ;  /* 0x0000761007097816 */ /* 0x040fe40000000009 */
[----:B------:R-:W-:Y:S02]  /*46e0*/  IADD3.X R33, R14, UR17, RZ, P1, !PT ;  /* 0x000000110e217c10 */ /* 0x000fe40008ffe4ff */
[----:B------:R-:W-:Y:S01]  /*46f0*/  PRMT R7, R7, 0x7632, R7 ;  /* 0x0000763207077816 */ /* 0x000fe20000000007 */
[----:B------:R1:W5:Y:S04]  /*4700*/  LDL.LU R14, [R1+0x28] ;  /* 0x00002800010e7983 */ /* 0x0003680000300800 */
[----:B------:R0:W-:Y:S04]  /*4710*/  STG.E.U16 desc[UR10][R32.64+0x2], R7 ;  /* 0x0000020720007986 */ /* 0x0001e8000c10150a */
[----:B------:R2:W-:Y:S01]  /*4720*/  STG.E.U16 desc[UR10][R32.64+0x4], R3 ;  /* 0x0000040320007986 */ /* 0x0005e2000c10150a */
[----:B0-----:R-:W-:-:S05]  /*4730*/  PRMT R7, R3, 0x7632, R7 ;  /* 0x0000763203077816 */ /* 0x001fca0000000007 */
[----:B------:R-:W-:Y:S04]  /*4740*/  STG.E.U16 desc[UR10][R32.64+0x6], R7 ;  /* 0x0000060720007986 */ /* 0x000fe8000c10150a */
[----:B------:R0:W-:Y:S01]  /*4750*/  STG.E.U16 desc[UR10][R32.64], R9 ;  /* 0x0000000920007986 */ /* 0x0001e2000c10150a */
[----:B--2---:R-:W-:-:S05]  /*4760*/  SHF.L.U32 R3, R34, 0x10, RZ ;  /* 0x0000001022037819 */ /* 0x004fca00000006ff */
[----:B------:R-:W-:Y:S01]  /*4770*/  FADD.FTZ R3, -R18, R3 ;  /* 0x0000000312037221 */ /* 0x000fe20000010100 */
[----:B0-----:R-:W-:Y:S02]  /*4780*/  PRMT R9, R34, 0x7632, R9 ;  /* 0x0000763222097816 */ /* 0x001fe40000000009 */
[----:B---3--:R-:W-:Y:S01]  /*4790*/  SHF.L.U32 R7, R22, 0x10, RZ ;  /* 0x0000001016077819 */ /* 0x008fe200000006ff */
[----:B------:R-:W-:-:S04]  /*47a0*/  FMUL.FTZ R3, R6, R3 ;  /* 0x0000000306037220 */ /* 0x000fc80000410000 */
[----:B------:R-:W-:Y:S01]  /*47b0*/  FFMA.FTZ R7, R0, R7, -R10 ;  /* 0x0000000700077223 */ /* 0x000fe2000001080a */
[----:B------:R-:W-:Y:S01]  /*47c0*/  PRMT R32, R22, 0x7632, R32 ;  /* 0x0000763216207816 */ /* 0x000fe20000000020 */
[----:B------:R-:W-:Y:S02]  /*47d0*/  IMAD.U32 R9, R9, 0x10000, RZ ;  /* 0x0001000009097824 */ /* 0x000fe400078e00ff */
[----:B------:R-:W-:Y:S01]  /*47e0*/  FFMA.FTZ R7, R11, -R3, R7 ;  /* 0x800000030b077223 */ /* 0x000fe20000010007 */
[----:B------:R-:W-:Y:S01]  /*47f0*/  PRMT R3, R35, 0x7632, R3 ;  /* 0x0000763223037816 */ /* 0x000fe20000000003 */
[C---:B------:R-:W-:Y:S01]  /*4800*/  IMAD.U32 R22, R23.reuse, 0x10000, RZ ;  /* 0x0001000017167824 */ /* 0x040fe200078e00ff */
[----:B------:R-:W-:Y:S01]  /*4810*/  SHF.L.U32 R32, R32, 0x10, RZ ;  /* 0x0000001020207819 */ /* 0x000fe200000006ff */
[----:B------:R-:W-:Y:S01]  /*4820*/  FADD.FTZ R9, -R18, R9 ;  /* 0x0000000912097221 */ /* 0x000fe20000010100 */
[----:B------:R-:W-:Y:S02]  /*4830*/  PRMT R23, R23, 0x7632, R23 ;  /* 0x0000763217177816 */ /* 0x000fe40000000017 */
[----:B------:R-:W-:Y:S01]  /*4840*/  SHF.L.U32 R3, R3, 0x10, RZ ;  /* 0x0000001003037819 */ /* 0x000fe200000006ff */
[----:B------:R-:W-:Y:S01]  /*4850*/  FFMA.FTZ R32, R4, R32, -R10 ;  /* 0x0000002004207223 */ /* 0x000fe2000001080a */
[----:B------:R-:W-:Y:S01]  /*4860*/  FMUL.FTZ R9, R6, R9 ;  /* 0x0000000906097220 */ /* 0x000fe20000410000 */
[----:B------:R-:W-:-:S02]  /*4870*/  SHF.L.U32 R23, R23, 0x10, RZ ;  /* 0x0000001017177819 */ /* 0x000fc400000006ff */
[----:B------:R-:W-:Y:S01]  /*4880*/  FADD.FTZ R3, -R20, R3 ;  /* 0x0000000314037221 */ /* 0x000fe20000010100 */
[----:B------:R-:W-:Y:S01]  /*4890*/  FFMA.FTZ R32, R11, -R9, R32 ;  /* 0x800000090b207223 */ /* 0x000fe20000010020 */
[--C-:B------:R-:W-:Y:S01]  /*48a0*/  FFMA.FTZ R9, R2, R22, -R26.reuse ;  /* 0x0000001602097223 */ /* 0x100fe2000001081a */
[----:B------:R-:W-:Y:S01]  /*48b0*/  FFMA.FTZ R23, R5, R23, -R26 ;  /* 0x0000001705177223 */ /* 0x000fe2000001081a */
[----:B------:R-:W-:Y:S01]  /*48c0*/  FMUL.FTZ R3, R8, R3 ;  /* 0x0000000308037220 */ /* 0x000fe20000410000 */
[----:B------:R-:W-:Y:S02]  /*48d0*/  IADD3 R22, P1, R13, UR16, RZ ;  /* 0x000000100d167c10 */ /* 0x000fe4000ff3e0ff */
[----:B------:R1:W5:Y:S01]  /*48e0*/  LDL.LU R13, [R1+0x24] ;  /* 0x00002400010d7983 */ /* 0x0003620000300800 */
[----:B------:R-:W-:Y:S01]  /*48f0*/  FFMA.FTZ R3, R27, -R3, R23 ;  /* 0x800000031b037223 */ /* 0x000fe20000010017 */
[----:B------:R-:W-:Y:S02]  /*4900*/  IADD3.X R23, R12, UR17, RZ, P1, !PT ;  /* 0x000000110c177c10 */ /* 0x000fe40008ffe4ff */
[----:B------:R1:W5:Y:S01]  /*4910*/  LDL.LU R12, [R1+0x20] ;  /* 0x00002000010c7983 */ /* 0x0003620000300800 */
[C---:B------:R-:W-:Y:S01]  /*4920*/  FMUL.FTZ R7, R6.reuse, R7 ;  /* 0x0000000706077220 */ /* 0x040fe20000410000 */
[----:B------:R-:W-:-:S05]  /*4930*/  FMUL.FTZ R32, R6, R32 ;  /* 0x0000002006207220 */ /* 0x000fca0000410000 */
[----:B------:R-:W-:-:S04]  /*4940*/  F2FP.BF16.F32.PACK_AB R7, R32, R7 ;  /* 0x000000072007723e */ /* 0x000fc800000010ff */
[----:B------:R-:W-:Y:S01]  /*4950*/  PRMT R33, R7, 0x7632, R33 ;  /* 0x0000763207217816 */ /* 0x000fe20000000021 */
[----:B------:R0:W-:Y:S01]  /*4960*/  STG.E.U16 desc[UR10][R22.64], R7 ;  /* 0x0000000716007986 */ /* 0x0001e2000c10150a */
[----:B------:R-:W-:Y:S02]  /*4970*/  SHF.L.U32 R35, R35, 0x10, RZ ;  /* 0x0000001023237819 */ /* 0x000fe400000006ff */
[C---:B----4-:R-:W-:Y:S01]  /*4980*/  PRMT R32, R28.reuse, 0x7632, R32 ;  /* 0x000076321c207816 */ /* 0x050fe20000000020 */
[----:B------:R-:W-:Y:S01]  /*4990*/  IMAD.U32 R28, R28, 0x10000, RZ ;  /* 0x000100001c1c7824 */ /* 0x000fe200078e00ff */
[C---:B0-----:R-:W-:Y:S02]  /*49a0*/  PRMT R7, R29.reuse, 0x7632, R7 ;  /* 0x000076321d077816 */ /* 0x041fe40000000007 */
[----:B------:R-:W-:Y:S01]  /*49b0*/  SHF.L.U32 R32, R32, 0x10, RZ ;  /* 0x0000001020207819 */ /* 0x000fe200000006ff */
[----:B------:R0:W-:Y:S01]  /*49c0*/  STG.E.U16 desc[UR10][R22.64+0x2], R33 ;  /* 0x0000022116007986 */ /* 0x0001e2000c10150a */
[----:B------:R-:W-:Y:S01]  /*49d0*/  FADD.FTZ R28, -R18, R28 ;  /* 0x0000001c121c7221 */ /* 0x000fe20000010100 */
[----:B------:R-:W-:-:S02]  /*49e0*/  SHF.L.U32 R29, R29, 0x10, RZ ;  /* 0x000000101d1d7819 */ /* 0x000fc400000006ff */
[----:B------:R-:W-:Y:S01]  /*49f0*/  FADD.FTZ R32, -R18, R32 ;  /* 0x0000002012207221 */ /* 0x000fe20000010100 */
[----:B------:R-:W-:Y:S02]  /*4a00*/  PRMT R18, R30, 0x7632, R18 ;  /* 0x000076321e127816 */ /* 0x000fe40000000012 */
[----:B------:R-:W-:Y:S01]  /*4a10*/  SHF.L.U32 R7, R7, 0x10, RZ ;  /* 0x0000001007077819 */ /* 0x000fe200000006ff */
[----:B------:R-:W-:Y:S01]  /*4a20*/  FADD.FTZ R35, -R20, R35 ;  /* 0x0000002314237221 */ /* 0x000fe20000010100 */
[C---:B0-----:R-:W-:Y:S01]  /*4a30*/  PRMT R33, R31.reuse, 0x7632, R33 ;  /* 0x000076321f217816 */ /* 0x041fe20000000021 */
[----:B------:R-:W-:Y:S01]  /*4a40*/  IMAD.U32 R30, R30, 0x10000, RZ ;  /* 0x000100001e1e7824 */ /* 0x000fe200078e00ff */
[----:B------:R-:W-:Y:S01]  /*4a50*/  SHF.L.U32 R31, R31, 0x10, RZ ;  /* 0x000000101f1f7819 */ /* 0x000fe200000006ff */
[----:B------:R-:W-:Y:S01]  /*4a60*/  FADD.FTZ R29, -R20, R29 ;  /* 0x0000001d141d7221 */ /* 0x000fe20000010100 */
[----:B------:R-:W-:Y:S01]  /*4a70*/  SHF.L.U32 R33, R33, 0x10, RZ ;  /* 0x0000001021217819 */ /* 0x000fe200000006ff */
[----:B------:R-:W-:-:S02]  /*4a80*/  IMAD.U32 R18, R18, 0x10000, RZ ;  /* 0x0001000012127824 */ /* 0x000fc400078e00ff */
[----:B------:R-:W-:Y:S01]  /*4a90*/  FADD.FTZ R7, -R20, R7 ;  /* 0x0000000714077221 */ /* 0x000fe20000010100 */
[----:B------:R-:W-:Y:S01]  /*4aa0*/  FMUL.FTZ R35, R8, R35 ;  /* 0x0000002308237220 */ /* 0x000fe20000410000 */
[----:B------:R-:W-:Y:S01]  /*4ab0*/  FFMA.FTZ R30, R0, R30, -R10 ;  /* 0x0000001e001e7223 */ /* 0x000fe2000001080a */
[----:B------:R-:W-:Y:S01]  /*4ac0*/  FFMA.FTZ R31, R2, R31, -R26 ;  /* 0x0000001f021f7223 */ /* 0x000fe2000001081a */
[----:B------:R-:W-:Y:S01]  /*4ad0*/  FMUL.FTZ R28, R6, R28 ;  /* 0x0000001c061c7220 */ /* 0x000fe20000410000 */
[----:B------:R-:W-:Y:S01]  /*4ae0*/  FMUL.FTZ R29, R8, R29 ;  /* 0x0000001d081d7220 */ /* 0x000fe20000410000 */
[----:B------:R-:W-:Y:S01]  /*4af0*/  FFMA.FTZ R18, R4, R18, -R10 ;  /* 0x0000001204127223 */ /* 0x000fe2000001080a */
[----:B------:R-:W-:Y:S01]  /*4b00*/  FFMA.FTZ R33, R5, R33, -R26 ;  /* 0x0000002105217223 */ /* 0x000fe2000001081a */
[----:B------:R-:W-:Y:S01]  /*4b10*/  FMUL.FTZ R32, R6, R32 ;  /* 0x0000002006207220 */ /* 0x000fe20000410000 */
[C---:B------:R-:W-:Y:S01]  /*4b20*/  FMUL.FTZ R7, R8.reuse, R7 ;  /* 0x0000000708077220 */ /* 0x040fe20000410000 */
[----:B------:R-:W-:Y:S01]  /*4b30*/  FFMA.FTZ R9, R27, -R35, R9 ;  /* 0x800000231b097223 */ /* 0x000fe20000010009 */
[----:B------:R-:W-:Y:S01]  /*4b40*/  FFMA.FTZ R28, R11, -R28, R30 ;  /* 0x8000001c0b1c7223 */ /* 0x000fe2000001001e */
[----:B------:R-:W-:Y:S01]  /*4b50*/  FFMA.FTZ R29, R27, -R29, R31 ;  /* 0x8000001d1b1d7223 */ /* 0x000fe2000001001f */
[----:B------:R-:W-:Y:S01]  /*4b60*/  FFMA.FTZ R11, R11, -R32, R18 ;  /* 0x800000200b0b7223 */ /* 0x000fe20000010012 */
[----:B------:R-:W-:Y:S01]  /*4b70*/  FFMA.FTZ R7, R27, -R7, R33 ;  /* 0x800000071b077223 */ /* 0x000fe20000010021 */
[C---:B------:R-:W-:Y:S01]  /*4b80*/  FMUL.FTZ R9, R8.reuse, R9 ;  /* 0x0000000908097220 */ /* 0x040fe20000410000 */
[C---:B------:R-:W-:Y:S01]  /*4b90*/  FMUL.FTZ R3, R8.reuse, R3 ;  /* 0x0000000308037220 */ /* 0x040fe20000410000 */
[----:B------:R-:W-:Y:S01]  /*4ba0*/  FMUL.FTZ R29, R8, R29 ;  /* 0x0000001d081d7220 */ /* 0x000fe20000410000 */
[C---:B------:R-:W-:Y:S01]  /*4bb0*/  FMUL.FTZ R28, R6.reuse, R28 ;  /* 0x0000001c061c7220 */ /* 0x040fe20000410000 */
[----:B------:R-:W-:Y:S01]  /*4bc0*/  FMUL.FTZ R11, R6, R11 ;  /* 0x0000000b060b7220 */ /* 0x000fe20000410000 */
[----:B------:R-:W-:Y:S01]  /*4bd0*/  FMUL.FTZ R8, R8, R7 ;  /* 0x0000000708087220 */ /* 0x000fe20000410000 */
[----:B------:R-:W-:-:S02]  /*4be0*/  F2FP.BF16.F32.PACK_AB R3, R3, R9 ;  /* 0x000000090303723e */ /* 0x000fc400000010ff */
[----:B------:R-:W-:Y:S02]  /*4bf0*/  IADD3 R6, P1, R19, UR16, RZ ;  /* 0x0000001013067c10 */ /* 0x000fe4000ff3e0ff */
[----:B------:R-:W-:Y:S02]  /*4c00*/  F2FP.BF16.F32.PACK_AB R11, R11, R28 ;  /* 0x0000001c0b0b723e */ /* 0x000fe400000010ff */
[----:B------:R-:W-:Y:S02]  /*4c10*/  F2FP.BF16.F32.PACK_AB R29, R8, R29 ;  /* 0x0000001d081d723e */ /* 0x000fe400000010ff */
[C---:B------:R-:W-:Y:S02]  /*4c20*/  PRMT R9, R3.reuse, 0x7610, R9 ;  /* 0x0000761003097816 */ /* 0x040fe40000000009 */
[----:B------:R-:W-:Y:S02]  /*4c30*/  PRMT R3, R3, 0x7632, R3 ;  /* 0x0000763203037816 */ /* 0x000fe40000000003 */
[----:B------:R-:W-:-:S02]  /*4c40*/  IADD3.X R7, R21, UR17, RZ, P1, !PT ;  /* 0x0000001115077c10 */ /* 0x000fc40008ffe4ff */
[----:B------:R-:W-:Y:S02]  /*4c50*/  PRMT R8, R11, 0x7632, R8 ;  /* 0x000076320b087816 */ /* 0x000fe40000000008 */
[----:B------:R-:W-:Y:S01]  /*4c60*/  PRMT R10, R29, 0x7632, R10 ;  /* 0x000076321d0a7816 */ /* 0x000fe2000000000a */
[----:B------:R1:W-:Y:S04]  /*4c70*/  STG.E.U16 desc[UR10][R22.64+0x4], R9 ;  /* 0x0000040916007986 */ /* 0x0003e8000c10150a */
[----:B------:R1:W-:Y:S04]  /*4c80*/  STG.E.U16 desc[UR10][R22.64+0x6], R3 ;  /* 0x0000060316007986 */ /* 0x0003e8000c10150a */
[----:B------:R1:W-:Y:S04]  /*4c90*/  STG.E.U16 desc[UR10][R6.64], R11 ;  /* 0x0000000b06007986 */ /* 0x0003e8000c10150a */
[----:B------:R1:W-:Y:S04]  /*4ca0*/  STG.E.U16 desc[UR10][R6.64+0x2], R8 ;  /* 0x0000020806007986 */ /* 0x0003e8000c10150a */
[----:B------:R1:W-:Y:S04]  /*4cb0*/  STG.E.U16 desc[UR10][R6.64+0x4], R29 ;  /* 0x0000041d06007986 */ /* 0x0003e8000c10150a */
[----:B------:R1:W-:Y:S01]  /*4cc0*/  STG.E.U16 desc[UR10][R6.64+0x6], R10 ;  /* 0x0000060a06007986 */ /* 0x0003e2000c10150a */
[----:B------:R-:W-:Y:S01]  /*4cd0*/  ULOP3.LUT UR4, UR4, 0x1, URZ, 0x3c, !UPT ;  /* 0x0000000104047892 */ /* 0x000fe2000f8e3c3f */
[----:B------:R-:W-:Y:S11]  /*4ce0*/  @!P0 BRA `(.L_x_20) ;  /* 0xffffffb800708947 */ /* 0x000ff6000383ffff */
.L_x_3:
[----:B------:R-:W-:-:S04]  /*4cf0*/  ULEA UR7, UR9, UR13, 0x8 ;  /* 0x0000000d09077291 */ /* 0x000fc8000f8e403f */
[----:B------:R-:W-:-:S04]  /*4d00*/  USHF.L.U32 UR7, UR7, 0x5, URZ ;  /* 0x0000000507077899 */ /* 0x000fc8000800063f */
[----:B------:R-:W-:-:S06]  /*4d10*/  UISETP.GT.AND UP0, UPT, UR7, 0x3bf, UPT ;  /* 0x000003bf0700788c */ /* 0x000fcc000bf04270 */
[----:B------:R-:W-:-:S13]  /*4d20*/  PLOP3.LUT P0, PT, PT, PT, UP0, 0x80, 0x0 ;  /* 0x000000000000781c */ /* 0x000fda0003f0f008 */
[----:B------:R-:W-:Y:S05]  /*4d30*/  @P0 EXIT ;  /* 0x000000000000094d */ /* 0x000fea0003800000 */
[----:B-----5:R-:W2:Y:S01]  /*4d40*/  S2R R14, SR_TID.X ;  /* 0x00000000000e7919 */ /* 0x020ea20000002100 */
[----:B------:R-:W-:Y:S01]  /*4d50*/  LOP3.LUT R26, RZ, UR14, RZ, 0x33, !PT ;  /* 0x0000000eff1a7c12 */ /* 0x000fe2000f8e33ff */
[----:B------:R-:W3:Y:S01]  /*4d60*/  S2UR UR5, SR_CgaCtaId ;  /* 0x00000000000579c3 */ /* 0x000ee20000008800 */
[----:B01----:R-:W-:Y:S01]  /*4d70*/  LOP3.LUT R3, RZ, UR15, RZ, 0x33, !PT ;  /* 0x0000000fff037c12 */ /* 0x003fe2000f8e33ff */
[----:B------:R-:W-:Y:S01]  /*4d80*/  UMOV UR4, 0x400 ;  /* 0x0000040000047882 */ /* 0x000fe20000000000 */
[----:B------:R-:W-:Y:S01]  /*4d90*/  ISETP.GT.U32.AND P0, PT, R26, -0x2, PT ;  /* 0xfffffffe1a00780c */ /* 0x000fe20003f04070 */
[----:B------:R-:W-:-:S03]  /*4da0*/  UISETP.LT.U32.AND UP0, UPT, UR14, 0x1, UPT ;  /* 0x000000010e00788c */ /* 0x000fc6000bf01070 */
[----:B------:R-:W-:Y:S01]  /*4db0*/  ISETP.GT.AND.EX P0, PT, R3, -0x1, PT, P0 ;  /* 0xffffffff0300780c */ /* 0x000fe20003f04300 */
[----:B------:R-:W-:-:S03]  /*4dc0*/  UISETP.LT.AND.EX UP0, UPT, UR15, URZ, UPT, UP0 ;  /* 0x0000003f0f00728c */ /* 0x000fc6000bf01300 */
[----:B------:R-:W-:Y:S01]  /*4dd0*/  SEL R26, R26, 0xfffffffe, P0 ;  /* 0xfffffffe1a1a7807 */ /* 0x000fe20000000000 */
[----:B------:R-:W-:Y:S01]  /*4de0*/  USEL UR6, UR14, 0x1, UP0 ;  /* 0x000000010e067887 */ /* 0x000fe20008000000 */
[----:B------:R-:W-:Y:S02]  /*4df0*/  SEL R3, R3, 0xffffffff, P0 ;  /* 0xffffffff03037807 */ /* 0x000fe40000000000 */
[C---:B------:R-:W-:Y:S02]  /*4e00*/  SHF.L.U32 R0, R26.reuse, 0x8, RZ ;  /* 0x000000081a007819 */ /* 0x040fe400000006ff */
[----:B------:R-:W-:Y:S01]  /*4e10*/  SHF.L.U64.HI R26, R26, 0x8, R3 ;  /* 0x000000081a1a7819 */ /* 0x000fe20000010203 */
[----:B------:R-:W-:Y:S01]  /*4e20*/  IMAD.MOV.U32 R3, RZ, RZ, -0x1 ;  /* 0xffffffffff037424 */ /* 0x000fe200078e00ff */
[----:B---3--:R-:W-:-:S03]  /*4e30*/  ULEA UR8, UR5, UR4, 0x18 ;  /* 0x0000000405087291 */ /* 0x008fc6000f8ec03f */
[----:B------:R-:W-:Y:S02]  /*4e40*/  ULDC.64 UR4, c[0x0][0x260] ;  /* 0x0000980000047ab9 */ /* 0x000fe40000000a00 */
[----:B------:R-:W-:Y:S01]  /*4e50*/  UIADD3 UR4, UP1, UR4, 0x3c200, URZ ;  /* 0x0003c20004047890 */ /* 0x000fe2000ff3e03f */
[--C-:B--2---:R-:W-:Y:S02]  /*4e60*/  SHF.R.U32.HI R35, RZ, 0x5, R14.reuse ;  /* 0x00000005ff237819 */ /* 0x104fe4000001160e */
[----:B------:R-:W-:Y:S01]  /*4e70*/  SHF.R.U32.HI R37, RZ, 0x4, R14 ;  /* 0x00000004ff257819 */ /* 0x000fe2000001160e */
[----:B------:R-:W-:Y:S01]  /*4e80*/  UIADD3.X UR5, URZ, UR5, URZ, UP1, !UPT ;  /* 0x000000053f057290 */ /* 0x000fe20008ffe43f */
[----:B------:R-:W-:Y:S02]  /*4e90*/  IADD3 R13, P0, P1, -R0, -0x101, -R35 ;  /* 0xfffffeff000d7810 */ /* 0x000fe4000791e923 */
[----:B------:R-:W-:Y:S01]  /*4ea0*/  SHF.L.U32 R0, R35, 0x1, RZ ;  /* 0x0000000123007819 */ /* 0x000fe200000006ff */
[----:B------:R-:W-:Y:S01]  /*4eb0*/  VIADD R10, R37, 0x3c ;  /* 0x0000003c250a7836 */ /* 0x000fe20000000000 */
[----:B------:R-:W-:-:S02]  /*4ec0*/  IADD3.X R26, ~R26, -0x1, R3, P0, P1 ;  /* 0xffffffff1a1a7810 */ /* 0x000fc400007e2503 */
[----:B------:R-:W-:Y:S02]  /*4ed0*/  LEA R5, R35, UR8, 0x7 ;  /* 0x0000000823057c11 */ /* 0x000fe4000f8e38ff */
[----:B------:R-:W-:Y:S01]  /*4ee0*/  LOP3.LUT R0, R0, 0x1f, R14, 0x78, !PT ;  /* 0x0000001f00007812 */ /* 0x000fe200078e780e */
[----:B------:R-:W-:Y:S01]  /*4ef0*/  IMAD.WIDE.U32 R2, R26, -0x77777777, RZ ;  /* 0x888888891a027825 */ /* 0x000fe200078e00ff */
[----:B------:R-:W-:Y:S02]  /*4f00*/  IADD3 R11, R37, 0x1e, RZ ;  /* 0x0000001e250b7810 */ /* 0x000fe40007ffe0ff */
[----:B------:R-:W-:Y:S02]  /*4f10*/  LOP3.LUT R6, RZ, R37, RZ, 0x33, !PT ;  /* 0x00000025ff067212 */ /* 0x000fe400078e33ff */
[----:B------:R-:W-:Y:S01]  /*4f20*/  SHF.L.U32 R34, R14, 0x1, RZ ;  /* 0x000000010e227819 */ /* 0x000fe200000006ff */
[----:B------:R-:W-:Y:S01]  /*4f30*/  IMAD.WIDE.U32 R8, P0, R13, -0x77777778, R2 ;  /* 0x888888880d087825 */ /* 0x000fe20007800002 */
[----:B------:R-:W-:-:S02]  /*4f40*/  VIMNMX.U32 R3, R11, 0x20, !PT ;  /* 0x000000200b037848 */ /* 0x000fc40007fe0000 */
[----:B------:R-:W-:Y:S01]  /*4f50*/  LOP3.LUT R34, R34, 0x1e, RZ, 0xc0, !PT ;  /* 0x0000001e22227812 */ /* 0x000fe200078ec0ff */
[----:B------:R-:W-:Y:S01]  /*4f60*/  IMAD R2, R0, 0x4, R5 ;  /* 0x0000000400027824 */ /* 0x000fe200078e0205 */
[----:B------:R-:W-:Y:S01]  /*4f70*/  IADD3.X R7, RZ, RZ, RZ, P0, !PT ;  /* 0x000000ffff077210 */ /* 0x000fe200007fe4ff */
[----:B------:R-:W-:Y:S01]  /*4f80*/  IMAD.SHL.U32 R0, R14, 0x80, RZ ;  /* 0x000000800e007824 */ /* 0x000fe200078e00ff */
[----:B------:R-:W-:Y:S01]  /*4f90*/  IADD3 R3, R3, R6, RZ ;  /* 0x0000000603037210 */ /* 0x000fe20007ffe0ff */
[----:B------:R-:W-:Y:S01]  /*4fa0*/  IMAD.WIDE.U32 R4, R13, -0x77777777, RZ ;  /* 0x888888890d047825 */ /* 0x000fe200078e00ff */
[----:B------:R-:W-:Y:S02]  /*4fb0*/  MOV R6, R9 ;  /* 0x0000000900067202 */ /* 0x000fe40000000f00 */
[----:B------:R-:W-:Y:S02]  /*4fc0*/  LOP3.LUT R0, R0, 0x780, RZ, 0xc0, !PT ;  /* 0x0000078000007812 */ /* 0x000fe400078ec0ff */
[----:B------:R-:W-:Y:S01]  /*4fd0*/  IADD3 RZ, P0, R5, R8, RZ ;  /* 0x0000000805ff7210 */ /* 0x000fe20007f1e0ff */
[----:B------:R-:W-:Y:S01]  /*4fe0*/  IMAD.WIDE.U32 R8, R3, -0x77777777, RZ ;  /* 0x8888888903087825 */ /* 0x000fe200078e00ff */
[----:B------:R-:W-:-:S02]  /*4ff0*/  IADD3 R15, R0, UR8, RZ ;  /* 0x00000008000f7c10 */ /* 0x000fc4000fffe0ff */
[-C--:B------:R-:W-:Y:S02]  /*5000*/  LOP3.LUT R0, R11, R34.reuse, RZ, 0x3c, !PT ;  /* 0x000000220b007212 */ /* 0x080fe400078e3cff */
[-C--:B------:R-:W-:Y:S01]  /*5010*/  LOP3.LUT R12, R10, R34.reuse, RZ, 0x3c, !PT ;  /* 0x000000220a0c7212 */ /* 0x080fe200078e3cff */
[----:B------:R-:W-:Y:S01]  /*5020*/  IMAD.WIDE.U32.X R10, R26, -0x77777778, R6, P0 ;  /* 0x888888881a0a7825 */ /* 0x000fe200000e0406 */
[----:B------:R-:W-:Y:S02]  /*5030*/  LEA.HI R8, R9, 0x1, RZ, 0x1c ;  /* 0x0000000109087811 */ /* 0x000fe400078fe0ff */
[C---:B------:R-:W-:Y:S01]  /*5040*/  IADD3 R29, P0, R35.reuse, 0xf, RZ ;  /* 0x0000000f231d7810 */ /* 0x040fe20007f1e0ff */
[----:B------:R-:W-:Y:S01]  /*5050*/  IMAD R5, R0, 0x4, R15 ;  /* 0x0000000400057824 */ /* 0x000fe200078e020f */
[----:B------:R-:W-:Y:S02]  /*5060*/  SHF.R.U64 R9, R10, 0x3, R11 ;  /* 0x000000030a097819 */ /* 0x000fe4000000120b */
[----:B------:R-:W-:Y:S01]  /*5070*/  IADD3 R33, P2, R35, 0x2d, RZ ;  /* 0x0000002d23217810 */ /* 0x000fe20007f5e0ff */
[----:B------:R-:W-:Y:S01]  /*5080*/  IMAD.X R28, RZ, RZ, RZ, P0 ;  /* 0x000000ffff1c7224 */ /* 0x000fe200000e06ff */
[----:B------:R-:W-:-:S02]  /*5090*/  LOP3.LUT R4, R37, R34, RZ, 0x3c, !PT ;  /* 0x0000002225047212 */ /* 0x000fc400078e3cff */
[----:B------:R-:W-:Y:S01]  /*50a0*/  IADD3 R31, P1, R35, 0x1e, RZ ;  /* 0x0000001e231f7810 */ /* 0x000fe20007f3e0ff */
[----:B------:R-:W-:Y:S01]  /*50b0*/  IMAD.X R32, RZ, RZ, RZ, P2 ;  /* 0x000000ffff207224 */ /* 0x000fe200010e06ff */
[----:B------:R-:W-:Y:S02]  /*50c0*/  IADD3 R9, R9, 0x1, RZ ;  /* 0x0000000109097810 */ /* 0x000fe40007ffe0ff */
[----:B------:R-:W-:Y:S01]  /*50d0*/  MOV R7, UR7 ;  /* 0x0000000700077c02 */ /* 0x000fe20008000f00 */
[----:B------:R-:W-:Y:S01]  /*50e0*/  USEL UR7, UR15, URZ, UP0 ;  /* 0x0000003f0f077287 */ /* 0x000fe20008000000 */
[-C--:B------:R-:W-:Y:S02]  /*50f0*/  LEA R4, R4, R15.reuse, 0x2 ;  /* 0x0000000f04047211 */ /* 0x080fe400078e10ff */
[----:B------:R-:W-:Y:S01]  /*5100*/  LEA R6, R12, R15, 0x2 ;  /* 0x0000000f0c067211 */ /* 0x000fe200078e10ff */
[----:B------:R-:W-:Y:S01]  /*5110*/  USHF.L.U64.HI UR7, UR6, 0x8, UR7 ;  /* 0x0000000806077899 */ /* 0x000fe20008010207 */
[----:B------:R-:W-:Y:S01]  /*5120*/  LOP3.LUT R27, R14, 0xf, RZ, 0xc0, !PT ;  /* 0x0000000f0e1b7812 */ /* 0x000fe200078ec0ff */
[----:B------:R-:W-:Y:S01]  /*5130*/  USHF.L.U32 UR6, UR6, 0x8, URZ ;  /* 0x0000000806067899 */ /* 0x000fe2000800063f */
[----:B------:R-:W-:-:S02]  /*5140*/  IADD3.X R30, RZ, RZ, RZ, P1, !PT ;  /* 0x000000ffff1e7210 */ /* 0x000fc40000ffe4ff */
[----:B------:R-:W-:Y:S02]  /*5150*/  LOP3.LUT R8, R8, 0x3, RZ, 0xc0, !PT ;  /* 0x0000000308087812 */ /* 0x000fe400078ec0ff */
[----:B------:R-:W-:-:S07]  /*5160*/  LOP3.LUT R9, R9, 0x3, RZ, 0xc0, !PT ;  /* 0x0000000309097812 */ /* 0x000fce00078ec0ff */
.L_x_37:
[----:B------:R-:W-:Y:S01]  /*5170*/  ISETP.LT.U32.AND P0, PT, R35, UR6, PT ;  /* 0x0000000623007c0c */ /* 0x000fe2000bf01070 */
[----:B------:R-:W-:Y:S01]  /*5180*/  BSSY B0, `(.L_x_21) ;  /* 0x00000ab000007945 */ /* 0x000fe20003800000 */
[----:B0-----:R-:W-:Y:S02]  /*5190*/  MOV R0, UR7 ;  /* 0x0000000700007c02 */ /* 0x001fe40008000f00 */
[----:B------:R-:W-:Y:S02]  /*51a0*/  CS2R R24, SRZ ;  /* 0x0000000000187805 */ /* 0x000fe4000001ff00 */
[----:B------:R-:W-:-:S13]  /*51b0*/  ISETP.GT.AND.EX P0, PT, R0, RZ, PT, P0 ;  /* 0x000000ff0000720c */ /* 0x000fda0003f04300 */
[----:B-1234-:R-:W-:Y:S05]  /*51c0*/  @!P0 BRA `(.L_x_22) ;  /* 0x0000000800988947 */ /* 0x01efea0003800000 */
[----:B------:R-:W0:Y:S01]  /*51d0*/  S2R R10, SR_TID.X ;  /* 0x00000000000a7919 */ /* 0x000e220000002100 */
[----:B------:R-:W-:Y:S01]  /*51e0*/  ISETP.NE.U32.AND P1, PT, R9, RZ, PT ;  /* 0x000000ff0900720c */ /* 0x000fe20003f25070 */
[----:B------:R-:W-:Y:S01]  /*51f0*/  BSSY B1, `(.L_x_23) ;  /* 0x0000023000017945 */ /* 0x000fe20003800000 */
[----:B------:R-:W-:Y:S02]  /*5200*/  ISETP.GE.U32.AND P0, PT, R13, 0x2d, PT ;  /* 0x0000002d0d00780c */ /* 0x000fe40003f06070 */
[----:B------:R-:W-:Y:S02]  /*5210*/  CS2R R24, SRZ ;  /* 0x0000000000187805 */ /* 0x000fe4000001ff00 */
[----:B------:R-:W-:Y:S01]  /*5220*/  ISETP.NE.AND.EX P1, PT, RZ, RZ, PT, P1 ;  /* 0x000000ffff00720c */ /* 0x000fe20003f25310 */
[----:B------:R-:W-:Y:S01]  /*5230*/  IMAD.MOV.U32 R12, RZ, RZ, RZ ;  /* 0x000000ffff0c7224 */ /* 0x000fe200078e00ff */
[----:B------:R-:W-:Y:S02]  /*5240*/  ISETP.GE.U32.AND.EX P0, PT, R26, RZ, PT, P0 ;  /* 0x000000ff1a00720c */ /* 0x000fe40003f06100 */
[----:B------:R-:W-:-:S02]  /*5250*/  MOV R0, R35 ;  /* 0x0000002300007202 */ /* 0x000fc40000000f00 */
[----:B0-----:R-:W-:-:S04]  /*5260*/  LOP3.LUT R10, R10, 0x1f, RZ, 0xc0, !PT ;  /* 0x0000001f0a0a7812 */ /* 0x001fc800078ec0ff */
[----:B------:R-:W-:-:S04]  /*5270*/  IADD3 R10, P2, R10, R7, RZ ;  /* 0x000000070a0a7210 */ /* 0x000fc80007f5e0ff */
[----:B------:R-:W-:Y:S01]  /*5280*/  LEA.HI.X.SX32 R11, R7, RZ, 0x1, P2 ;  /* 0x000000ff070b7211 */ /* 0x000fe200010f0eff */
[----:B------:R-:W-:Y:S08]  /*5290*/  @!P1 BRA `(.L_x_24) ;  /* 0x0000000000609947 */ /* 0x000ff00003800000 */
[----:B------:R-:W-:Y:S01]  /*52a0*/  IMAD.WIDE.U32 R16, R35, 0x3c0, R10 ;  /* 0x000003c023107825 */ /* 0x000fe200078e000a */
[----:B------:R-:W-:Y:S02]  /*52b0*/  ULDC.64 UR12, c[0x0][0x260] ;  /* 0x00009800000c7ab9 */ /* 0x000fe40000000a00 */
[----:B------:R-:W-:-:S04]  /*52c0*/  LEA R14, P1, R16, UR12, 0x3 ;  /* 0x0000000c100e7c11 */ /* 0x000fc8000f8218ff */
[----:B------:R-:W-:-:S05]  /*52d0*/  LEA.HI.X R15, R16, UR13, R17, 0x3, P1 ;  /* 0x0000000d100f7c11 */ /* 0x000fca00088f1c11 */
[----:B------:R-:W2:Y:S01]  /*52e0*/  LDG.E.64 R24, desc[UR10][R14.64+0x20000] ;  /* 0x0200000a0e187981 */ /* 0x000ea2000c1e1b00 */
[----:B------:R-:W-:Y:S02]  /*52f0*/  ISETP.NE.U32.AND P1, PT, R9, 0x1, PT ;  /* 0x000000010900780c */ /* 0x000fe40003f25070 */
[----:B------:R-:W-:Y:S02]  /*5300*/  MOV R0, R29 ;  /* 0x0000001d00007202 */ /* 0x000fe40000000f00 */
[----:B------:R-:W-:Y:S02]  /*5310*/  ISETP.NE.AND.EX P1, PT, RZ, RZ, PT, P1 ;  /* 0x000000ffff00720c */ /* 0x000fe40003f25310 */
[----:B------:R-:W-:Y:S01]  /*5320*/  MOV R12, R28 ;  /* 0x0000001c000c7202 */ /* 0x000fe20000000f00 */
[----:B--2---:R-:W-:Y:S01]  /*5330*/  FADD.FTZ R24, RZ, R24 ;  /* 0x00000018ff187221 */ /* 0x004fe20000010000 */
[----:B------:R-:W-:-:S09]  /*5340*/  FADD.FTZ R25, RZ, R25 ;  /* 0x00000019ff197221 */ /* 0x000fd20000010000 */
[----:B------:R-:W-:Y:S05]  /*5350*/  @!P1 BRA `(.L_x_24) ;  /* 0x0000000000309947 */ /* 0x000fea0003800000 */
[----:B------:R-:W-:Y:S01]  /*5360*/  ISETP.NE.U32.AND P1, PT, R9, 0x2, PT ;  /* 0x000000020900780c */ /* 0x000fe20003f25070 */
[----:B------:R-:W2:Y:S03]  /*5370*/  LDG.E.64 R16, desc[UR10][R14.64+0x3c200] ;  /* 0x03c2000a0e107981 */ /* 0x000ea6000c1e1b00 */
[----:B------:R-:W-:-:S13]  /*5380*/  ISETP.NE.AND.EX P1, PT, RZ, RZ, PT, P1 ;  /* 0x000000ffff00720c */ /* 0x000fda0003f25310 */
[----:B------:R-:W3:Y:S01]  /*5390*/  @P1 LDG.E.64 R14, desc[UR10][R14.64+0x58400] ;  /* 0x0584000a0e0e1981 */ /* 0x000ee2000c1e1b00 */
[----:B------:R-:W-:Y:S01]  /*53a0*/  IMAD.MOV.U32 R0, RZ, RZ, R31 ;  /* 0x000000ffff007224 */ /* 0x000fe200078e001f */
[----:B------:R-:W-:Y:S01]  /*53b0*/  MOV R12, R30 ;  /* 0x0000001e000c7202 */ /* 0x000fe20000000f00 */
[----:B------:R-:W-:Y:S01]  /*53c0*/  @P1 IMAD.MOV.U32 R12, RZ, RZ, R32 ;  /* 0x000000ffff0c1224 */ /* 0x000fe200078e0020 */
[----:B------:R-:W-:Y:S01]  /*53d0*/  @P1 MOV R0, R33 ;  /* 0x0000002100001202 */ /* 0x000fe20000000f00 */
[----:B--2---:R-:W-:Y:S01]  /*53e0*/  FADD.FTZ R24, R24, R16 ;  /* 0x0000001018187221 */ /* 0x004fe20000010000 */
[----:B------:R-:W-:-:S03]  /*53f0*/  FADD.FTZ R25, R25, R17 ;  /* 0x0000001119197221 */ /* 0x000fc60000010000 */
[----:B---3--:R-:W-:Y:S01]  /*5400*/  @P1 FADD.FTZ R24, R24, R14 ;  /* 0x0000000e18181221 */ /* 0x008fe20000010000 */
[----:B------:R-:W-:-:S07]  /*5410*/  @P1 FADD.FTZ R25, R25, R15 ;  /* 0x0000000f19191221 */ /* 0x000fce0000010000 */
.L_x_24:
[----:B------:R-:W-:Y:S05]  /*5420*/  BSYNC B1 ;  /* 0x0000000000017941 */ /* 0x000fea0003800000 */
.L_x_23:
[----:B------:R-:W-:Y:S05]  /*5430*/  @!P0 BRA `(.L_x_22) ;  /* 0x0000000400fc8947 */ /* 0x000fea0003800000 */
[----:B------:R-:W-:Y:S01]  /*5440*/  IADD3 R14, P0, -R0, UR6, RZ ;  /* 0x00000006000e7c10 */ /* 0x000fe2000ff1e1ff */
[----:B------:R-:W-:Y:S01]  /*5450*/  IMAD R15, R12, 0x780, RZ ;  /* 0x000007800c0f7824 */ /* 0x000fe200078e02ff */
[----:B------:R-:W-:Y:S01]  /*5460*/  SHF.L.U64.HI R11, R10, 0x1, R11 ;  /* 0x000000010a0b7819 */ /* 0x000fe2000001020b */
[----:B------:R-:W-:Y:S01]  /*5470*/  BSSY B1, `(.L_x_25) ;  /* 0x0000047000017945 */ /* 0x000fe20003800000 */
[----:B------:R-:W-:Y:S02]  /*5480*/  ISETP.GT.U32.AND P1, PT, R14, 0xb4, PT ;  /* 0x000000b40e00780c */ /* 0x000fe40003f24070 */
[----:B------:R-:W-:Y:S02]  /*5490*/  IADD3.X R14, ~R12, UR7, RZ, P0, !PT ;  /* 0x000000070c0e7c10 */ /* 0x000fe400087fe5ff */
[----:B------:R-:W-:Y:S02]  /*54a0*/  SHF.L.U32 R10, R10, 0x1, RZ ;  /* 0x000000010a0a7819 */ /* 0x000fe400000006ff */
[----:B------:R-:W-:-:S03]  /*54b0*/  ISETP.GT.AND.EX P1, PT, R14, RZ, PT, P1 ;  /* 0x000000ff0e00720c */ /* 0x000fc60003f24310 */
[----:B------:R-:W-:-:S05]  /*54c0*/  IMAD.WIDE.U32 R10, R0, 0x780, R10 ;  /* 0x00000780000a7825 */ /* 0x000fca00078e000a */
[----:B------:R-:W-:Y:S02]  /*54d0*/  IADD3 R11, R11, R15, RZ ;  /* 0x0000000f0b0b7210 */ /* 0x000fe40007ffe0ff */
[----:B------:R-:W-:-:S04]  /*54e0*/  LEA R18, P0, R10, UR4, 0x2 ;  /* 0x000000040a127c11 */ /* 0x000fc8000f8010ff */
[----:B------:R-:W-:Y:S02]  /*54f0*/  LEA.HI.X R19, R10, UR5, R11, 0x2, P0 ;  /* 0x000000050a137c11 */ /* 0x000fe400080f140b */
[----:B------:R-:W-:Y:S01]  /*5500*/  PLOP3.LUT P0, PT, PT, PT, PT, 0x80, 0x0 ;  /* 0x000000000000781c */ /* 0x000fe20003f0f070 */
[----:B------:R-:W-:-:S12]  /*5510*/  @!P1 BRA `(.L_x_26) ;  /* 0x0000000000f09947 */ /* 0x000fd80003800000 */
[----:B------:R-:W-:Y:S01]  /*5520*/  IMAD.U32 R11, RZ, RZ, UR6 ;  /* 0x00000006ff0b7e24 */ /* 0x000fe2000f8e00ff */
[----:B------:R-:W-:Y:S02]  /*5530*/  MOV R10, UR7 ;  /* 0x00000007000a7c02 */ /* 0x000fe40008000f00 */
[----:B------:R-:W-:Y:S02]  /*5540*/  PLOP3.LUT P0, PT, PT, PT, PT, 0x8, 0x0 ;  /* 0x000000000000781c */ /* 0x000fe40003f0e170 */
[----:B------:R-:W-:-:S04]  /*5550*/  IADD3 R11, P1, R11, -0xb4, RZ ;  /* 0xffffff4c0b0b7810 */ /* 0x000fc80007f3e0ff */
[----:B------:R-:W-:-:S09]  /*5560*/  IADD3.X R10, R10, -0x1, RZ, P1, !PT ;  /* 0xffffffff0a0a7810 */ /* 0x000fd20000ffe4ff */
.L_x_27:
[----:B------:R-:W2:Y:S04]  /*5570*/  LDG.E.64 R14, desc[UR10][R18.64+-0x1c200] ;  /* 0xfe3e000a120e7981 */ /* 0x000ea8000c1e1b00 */
[----:B------:R-:W3:Y:S04]  /*5580*/  LDG.E.64 R20, desc[UR10][R18.64] ;  /* 0x0000000a12147981 */ /* 0x000ee8000c1e1b00 */
[----:B------:R-:W4:Y:S04]  /*5590*/  LDG.E.64 R16, desc[UR10][R18.64+0x1c200] ;  /* 0x01c2000a12107981 */ /* 0x000f28000c1e1b00 */
[----:B------:R-:W5:Y:S01]  /*55a0*/  LDG.E.64 R22, desc[UR10][R18.64+0x38400] ;  /* 0x0384000a12167981 */ /* 0x000f62000c1e1b00 */
[----:B--2---:R-:W-:Y:S01]  /*55b0*/  FADD.FTZ R14, R14, R24 ;  /* 0x000000180e0e7221 */ /* 0x004fe20000010000 */
[----:B------:R-:W-:-:S02]  /*55c0*/  FADD.FTZ R36, R15, R25 ;  /* 0x000000190f247221 */ /* 0x000fc40000010000 */
[----:B------:R-:W2:Y:S01]  /*55d0*/  LDG.E.64 R24, desc[UR10][R18.64+0x54600] ;  /* 0x0546000a12187981 */ /* 0x000ea2000c1e1b00 */
[----:B---3--:R-:W-:-:S03]  /*55e0*/  FADD.FTZ R20, R14, R20 ;  /* 0x000000140e147221 */ /* 0x008fc60000010000 */
[----:B------:R-:W3:Y:S01]  /*55f0*/  LDG.E.64 R14, desc[UR10][R18.64+0x70800] ;  /* 0x0708000a120e7981 */ /* 0x000ee2000c1e1b00 */
[----:B------:R-:W-:Y:S01]  /*5600*/  FADD.FTZ R36, R36, R21 ;  /* 0x0000001524247221 */ /* 0x000fe20000010000 */
[----:B----4-:R-:W-:Y:S02]  /*5610*/  FADD.FTZ R16, R20, R16 ;  /* 0x0000001014107221 */ /* 0x010fe40000010000 */
[----:B------:R-:W4:Y:S01]  /*5620*/  LDG.E.64 R20, desc[UR10][R18.64+0x8ca00] ;  /* 0x08ca000a12147981 */ /* 0x000f22000c1e1b00 */
[----:B------:R-:W-:Y:S01]  /*5630*/  FADD.FTZ R36, R36, R17 ;  /* 0x0000001124247221 */ /* 0x000fe20000010000 */
[----:B-----5:R-:W-:Y:S02]  /*5640*/  FADD.FTZ R22, R16, R22 ;  /* 0x0000001610167221 */ /* 0x020fe40000010000 */
[----:B------:R-:W5:Y:S01]  /*5650*/  LDG.E.64 R16, desc[UR10][R18.64+0xa8c00] ;  /* 0x0a8c000a12107981 */ /* 0x000f62000c1e1b00 */
[----:B------:R-:W-:Y:S01]  /*5660*/  FADD.FTZ R23, R36, R23 ;  /* 0x0000001724177221 */ /* 0x000fe20000010000 */
[----:B--2---:R-:W-:-:S03]  /*5670*/  FADD.FTZ R24, R22, R24 ;  /* 0x0000001816187221 */ /* 0x004fc60000010000 */
[----:B------:R-:W-:Y:S02]  /*5680*/  FADD.FTZ R25, R23, R25 ;  /* 0x0000001917197221 */ /* 0x000fe40000010000 */
[----:B------:R-:W2:Y:S01]  /*5690*/  LDG.E.64 R22, desc[UR10][R18.64+0xc4e00] ;  /* 0x0c4e000a12167981 */ /* 0x000ea2000c1e1b00 */
[----:B---3--:R-:W-:Y:S01]  /*56a0*/  FADD.FTZ R24, R24, R14 ;  /* 0x0000000e18187221 */ /* 0x008fe20000010000 */
[----:B------:R-:W-:Y:S02]  /*56b0*/  FADD.FTZ R36, R25, R15 ;  /* 0x0000000f19247221 */ /* 0x000fe40000010000 */
[----:B------:R-:W3:Y:S01]  /*56c0*/  LDG.E.64 R14, desc[UR10][R18.64+0xe1000] ;  /* 0x0e10000a120e7981 */ /* 0x000ee2000c1e1b00 */
[----:B----4-:R-:W-:-:S03]  /*56d0*/  FADD.FTZ R20, R24, R20 ;  /* 0x0000001418147221 */ /* 0x010fc60000010000 */
[----:B------:R-:W4:Y:S01]  /*56e0*/  LDG.E.64 R24, desc[UR10][R18.64+0xfd200] ;  /* 0x0fd2000a12187981 */ /* 0x000f22000c1e1b00 */
[----:B------:R-:W-:Y:S01]  /*56f0*/  FADD.FTZ R36, R36, R21 ;  /* 0x0000001524247221 */ /* 0x000fe20000010000 */
[----:B-----5:R-:W-:Y:S02]  /*5700*/  FADD.FTZ R16, R20, R16 ;  /* 0x0000001014107221 */ /* 0x020fe40000010000 */
[----:B------:R-:W5:Y:S01]  /*5710*/  LDG.E.64 R20, desc[UR10][R18.64+0x119400] ;  /* 0x1194000a12147981 */ /* 0x000f62000c1e1b00 */
[----:B------:R-:W-:Y:S01]  /*5720*/  FADD.FTZ R17, R36, R17 ;  /* 0x0000001124117221 */ /* 0x000fe20000010000 */
[----:B--2---:R-:W-:-:S03]  /*5730*/  FADD.FTZ R16, R16, R22 ;  /* 0x0000001610107221 */ /* 0x004fc60000010000 */
[----:B------:R-:W-:Y:S01]  /*5740*/  FADD.FTZ R23, R17, R23 ;  /* 0x0000001711177221 */ /* 0x000fe20000010000 */
[----:B---3--:R-:W-:Y:S02]  /*5750*/  FADD.FTZ R14, R16, R14 ;  /* 0x0000000e100e7221 */ /* 0x008fe40000010000 */
[----:B------:R-:W2:Y:S01]  /*5760*/  LDG.E.64 R16, desc[UR10][R18.64+0x135600] ;  /* 0x1356000a12107981 */ /* 0x000ea2000c1e1b00 */
[----:B------:R-:W-:Y:S01]  /*5770*/  FADD.FTZ R36, R23, R15 ;  /* 0x0000000f17247221 */ /* 0x000fe20000010000 */
[----:B----4-:R-:W-:Y:S02]  /*5780*/  FADD.FTZ R24, R14, R24 ;  /* 0x000000180e187221 */ /* 0x010fe40000010000 */
[----:B------:R-:W3:Y:S04]  /*5790*/  LDG.E.64 R14, desc[UR10][R18.64+0x151800] ;  /* 0x1518000a120e7981 */ /* 0x000ee8000c1e1b00 */
[----:B------:R-:W4:Y:S01]  /*57a0*/  LDG.E.64 R22, desc[UR10][R18.64+0x16da00] ;  /* 0x16da000a12167981 */ /* 0x000f22000c1e1b00 */
[----:B------:R-:W-:Y:S01]  /*57b0*/  FADD.FTZ R36, R36, R25 ;  /* 0x0000001924247221 */ /* 0x000fe20000010000 */
[----:B-----5:R-:W-:-:S02]  /*57c0*/  FADD.FTZ R20, R24, R20 ;  /* 0x0000001418147221 */ /* 0x020fc40000010000 */
[----:B------:R0:W5:Y:S01]  /*57d0*/  LDG.E.64 R24, desc[UR10][R18.64+0x189c00] ;  /* 0x189c000a12187981 */ /* 0x000162000c1e1b00 */
[----:B------:R-:W-:-:S04]  /*57e0*/  IADD3 R0, P1, R0, 0xf0, RZ ;  /* 0x000000f000007810 */ /* 0x000fc80007f3e0ff */
[----:B------:R-:W-:Y:S02]  /*57f0*/  IADD3.X R12, RZ, R12, RZ, P1, !PT ;  /* 0x0000000cff0c7210 */ /* 0x000fe40000ffe4ff */
[----:B------:R-:W-:Y:S01]  /*5800*/  ISETP.GE.U32.AND P1, PT, R0, R11, PT ;  /* 0x0000000b0000720c */ /* 0x000fe20003f26070 */
[----:B------:R-:W-:-:S03]  /*5810*/  FADD.FTZ R21, R36, R21 ;  /* 0x0000001524157221 */ /* 0x000fc60000010000 */
[----:B------:R-:W-:Y:S02]  /*5820*/  ISETP.GE.AND.EX P1, PT, R12, R10, PT, P1 ;  /* 0x0000000a0c00720c */ /* 0x000fe40003f26310 */
[----:B0-----:R-:W-:-:S05]  /*5830*/  IADD3 R18, P2, R18, 0x1c2000, RZ ;  /* 0x001c200012127810 */ /* 0x001fca0007f5e0ff */
[----:B------:R-:W-:Y:S02]  /*5840*/  IMAD.X R19, RZ, RZ, R19, P2 ;  /* 0x000000ffff137224 */ /* 0x000fe400010e0613 */
[----:B--2---:R-:W-:Y:S01]  /*5850*/  FADD.FTZ R16, R20, R16 ;  /* 0x0000001014107221 */ /* 0x004fe20000010000 */
[----:B------:R-:W-:-:S03]  /*5860*/  FADD.FTZ R17, R21, R17 ;  /* 0x0000001115117221 */ /* 0x000fc60000010000 */
[----:B---3--:R-:W-:Y:S01]  /*5870*/  FADD.FTZ R14, R16, R14 ;  /* 0x0000000e100e7221 */ /* 0x008fe20000010000 */
[----:B------:R-:W-:-:S03]  /*5880*/  FADD.FTZ R15, R17, R15 ;  /* 0x0000000f110f7221 */ /* 0x000fc60000010000 */
[----:B----4-:R-:W-:Y:S01]  /*5890*/  FADD.FTZ R17, R14, R22 ;  /* 0x000000160e117221 */ /* 0x010fe20000010000 */
[----:B------:R-:W-:-:S03]  /*58a0*/  FADD.FTZ R14, R15, R23 ;  /* 0x000000170f0e7221 */ /* 0x000fc60000010000 */
[----:B-----5:R-:W-:Y:S01]  /*58b0*/  FADD.FTZ R24, R17, R24 ;  /* 0x0000001811187221 */ /* 0x020fe20000010000 */
[----:B------:R-:W-:Y:S01]  /*58c0*/  FADD.FTZ R25, R14, R25 ;  /* 0x000000190e197221 */ /* 0x000fe20000010000 */
[----:B------:R-:W-:Y:S06]  /*58d0*/  @!P1 BRA `(.L_x_27) ;  /* 0xfffffffc00249947 */ /* 0x000fec000383ffff */
.L_x_26:
[----:B------:R-:W-:Y:S05]  /*58e0*/  BSYNC B1 ;  /* 0x0000000000017941 */ /* 0x000fea0003800000 */
.L_x_25:
[----:B------:R-:W-:Y:S01]  /*58f0*/  IADD3 R10, P2, -R0, UR6, RZ ;  /* 0x00000006000a7c10 */ /* 0x000fe2000ff5e1ff */
[----:B------:R-:W-:Y:S03]  /*5900*/  BSSY B1, `(.L_x_28) ;  /* 0x0000023000017945 */ /* 0x000fe60003800000 */
[----:B------:R-:W-:Y:S02]  /*5910*/  ISETP.GT.U32.AND P1, PT, R10, 0x3c, PT ;  /* 0x0000003c0a00780c */ /* 0x000fe40003f24070 */
[----:B------:R-:W-:-:S04]  /*5920*/  IADD3.X R10, ~R12, UR7, RZ, P2, !PT ;  /* 0x000000070c0a7c10 */ /* 0x000fc800097fe5ff */
[----:B------:R-:W-:-:S13]  /*5930*/  ISETP.GT.AND.EX P1, PT, R10, RZ, PT, P1 ;  /* 0x000000ff0a00720c */ /* 0x000fda0003f24310 */
[----:B------:R-:W-:Y:S05]  /*5940*/  @!P1 BRA `(.L_x_29) ;  /* 0x0000000000789947 */ /* 0x000fea0003800000 */
[----:B------:R-:W2:Y:S04]  /*5950*/  LDG.E.64 R14, desc[UR10][R18.64+-0x1c200] ;  /* 0xfe3e000a120e7981 */ /* 0x000ea8000c1e1b00 */
[----:B------:R-:W3:Y:S04]  /*5960*/  LDG.E.64 R16, desc[UR10][R18.64] ;  /* 0x0000000a12107981 */ /* 0x000ee8000c1e1b00 */
[----:B------:R-:W4:Y:S04]  /*5970*/  LDG.E.64 R20, desc[UR10][R18.64+0x1c200] ;  /* 0x01c2000a12147981 */ /* 0x000f28000c1e1b00 */
[----:B------:R-:W5:Y:S01]  /*5980*/  LDG.E.64 R10, desc[UR10][R18.64+0x38400] ;  /* 0x0384000a120a7981 */ /* 0x000f62000c1e1b00 */
[----:B--2---:R-:W-:Y:S01]  /*5990*/  FADD.FTZ R14, R24, R14 ;  /* 0x0000000e180e7221 */ /* 0x004fe20000010000 */
[----:B------:R-:W-:-:S03]  /*59a0*/  FADD.FTZ R24, R25, R15 ;  /* 0x0000000f19187221 */ /* 0x000fc60000010000 */
[----:B---3--:R-:W-:Y:S02]  /*59b0*/  FADD.FTZ R16, R14, R16 ;  /* 0x000000100e107221 */ /* 0x008fe40000010000 */
[----:B------:R-:W2:Y:S01]  /*59c0*/  LDG.E.64 R14, desc[UR10][R18.64+0x54600] ;  /* 0x0546000a120e7981 */ /* 0x000ea2000c1e1b00 */
[----:B------:R-:W-:Y:S01]  /*59d0*/  FADD.FTZ R24, R24, R17 ;  /* 0x0000001118187221 */ /* 0x000fe20000010000 */
[----:B----4-:R-:W-:Y:S02]  /*59e0*/  FADD.FTZ R22, R16, R20 ;  /* 0x0000001410167221 */ /* 0x010fe40000010000 */
[----:B------:R-:W3:Y:S01]  /*59f0*/  LDG.E.64 R16, desc[UR10][R18.64+0x70800] ;  /* 0x0708000a12107981 */ /* 0x000ee2000c1e1b00 */
[----:B------:R-:W-:-:S03]  /*5a00*/  FADD.FTZ R24, R24, R21 ;  /* 0x0000001518187221 */ /* 0x000fc60000010000 */
[----:B------:R-:W4:Y:S01]  /*5a10*/  LDG.E.64 R20, desc[UR10][R18.64+0x8ca00] ;  /* 0x08ca000a12147981 */ /* 0x000f22000c1e1b00 */
[----:B-----5:R-:W-:-:S03]  /*5a20*/  FADD.FTZ R10, R22, R10 ;  /* 0x0000000a160a7221 */ /* 0x020fc60000010000 */
[----:B------:R0:W5:Y:S01]  /*5a30*/  LDG.E.64 R22, desc[UR10][R18.64+0xa8c00] ;  /* 0x0a8c000a12167981 */ /* 0x000162000c1e1b00 */
[----:B------:R-:W-:Y:S01]  /*5a40*/  FADD.FTZ R11, R24, R11 ;  /* 0x0000000b180b7221 */ /* 0x000fe20000010000 */
[----:B------:R-:W-:Y:S02]  /*5a50*/  IADD3 R0, P2, R0, 0x78, RZ ;  /* 0x0000007800007810 */ /* 0x000fe40007f5e0ff */
[----:B------:R-:W-:Y:S02]  /*5a60*/  PLOP3.LUT P0, PT, PT, PT, PT, 0x8, 0x0 ;  /* 0x000000000000781c */ /* 0x000fe40003f0e170 */
[----:B------:R-:W-:Y:S01]  /*5a70*/  IADD3.X R12, RZ, R12, RZ, P2, !PT ;  /* 0x0000000cff0c7210 */ /* 0x000fe200017fe4ff */
[----:B--2---:R-:W-:Y:S01]  /*5a80*/  FADD.FTZ R10, R10, R14 ;  /* 0x0000000e0a0a7221 */ /* 0x004fe20000010000 */
[----:B------:R-:W-:-:S03]  /*5a90*/  FADD.FTZ R14, R11, R15 ;  /* 0x0000000f0b0e7221 */ /* 0x000fc60000010000 */
[----:B---3--:R-:W-:Y:S01]  /*5aa0*/  FADD.FTZ R11, R10, R16 ;  /* 0x000000100a0b7221 */ /* 0x008fe20000010000 */
[----:B------:R-:W-:Y:S01]  /*5ab0*/  FADD.FTZ R14, R14, R17 ;  /* 0x000000110e0e7221 */ /* 0x000fe20000010000 */
[----:B------:R-:W-:Y:S02]  /*5ac0*/  IADD3 R10, P1, R18, 0xe1000, RZ ;  /* 0x000e1000120a7810 */ /* 0x000fe40007f3e0ff */
[----:B----4-:R-:W-:Y:S01]  /*5ad0*/  FADD.FTZ R11, R11, R20 ;  /* 0x000000140b0b7221 */ /* 0x010fe20000010000 */
[----:B------:R-:W-:Y:S01]  /*5ae0*/  FADD.FTZ R14, R14, R21 ;  /* 0x000000150e0e7221 */ /* 0x000fe20000010000 */
[----:B0-----:R-:W-:Y:S01]  /*5af0*/  IADD3.X R19, RZ, R19, RZ, P1, !PT ;  /* 0x00000013ff137210 */ /* 0x001fe20000ffe4ff */
[----:B------:R-:W-:Y:S02]  /*5b00*/  IMAD.MOV.U32 R18, RZ, RZ, R10 ;  /* 0x000000ffff127224 */ /* 0x000fe400078e000a */
[----:B-----5:R-:W-:Y:S01]  /*5b10*/  FADD.FTZ R24, R11, R22 ;  /* 0x000000160b187221 */ /* 0x020fe20000010000 */
[----:B------:R-:W-:-:S07]  /*5b20*/  FADD.FTZ R25, R14, R23 ;  /* 0x000000170e197221 */ /* 0x000fce0000010000 */
.L_x_29:
[----:B------:R-:W-:Y:S05]  /*5b30*/  BSYNC B1 ;  /* 0x0000000000017941 */ /* 0x000fea0003800000 */
.L_x_28:
[----:B------:R-:W-:-:S04]  /*5b40*/  ISETP.LT.U32.AND P1, PT, R0, UR6, PT ;  /* 0x0000000600007c0c */ /* 0x000fc8000bf21070 */
[----:B------:R-:W-:-:S13]  /*5b50*/  ISETP.LT.OR.EX P0, PT, R12, UR7, P0, P1 ;  /* 0x000000070c007c0c */ /* 0x000fda0008701710 */
[----:B------:R-:W-:Y:S05]  /*5b60*/  @!P0 BRA `(.L_x_22) ;  /* 0x0000000000308947 */ /* 0x000fea0003800000 */
[----:B------:R-:W2:Y:S04]  /*5b70*/  LDG.E.64 R10, desc[UR10][R18.64+-0x1c200] ;  /* 0xfe3e000a120a7981 */ /* 0x000ea8000c1e1b00 */
[----:B------:R-:W3:Y:S04]  /*5b80*/  LDG.E.64 R14, desc[UR10][R18.64] ;  /* 0x0000000a120e7981 */ /* 0x000ee8000c1e1b00 */
[----:B------:R-:W4:Y:S04]  /*5b90*/  LDG.E.64 R16, desc[UR10][R18.64+0x1c200] ;  /* 0x01c2000a12107981 */ /* 0x000f28000c1e1b00 */
[----:B------:R-:W5:Y:S01]  /*5ba0*/  LDG.E.64 R18, desc[UR10][R18.64+0x38400] ;  /* 0x0384000a12127981 */ /* 0x000f62000c1e1b00 */
[----:B--2---:R-:W-:Y:S01]  /*5bb0*/  FADD.FTZ R21, R24, R10 ;  /* 0x0000000a18157221 */ /* 0x004fe20000010000 */
[----:B------:R-:W-:-:S03]  /*5bc0*/  FADD.FTZ R0, R25, R11 ;  /* 0x0000000b19007221 */ /* 0x000fc60000010000 */
[----:B---3--:R-:W-:Y:S01]  /*5bd0*/  FADD.FTZ R21, R21, R14 ;  /* 0x0000000e15157221 */ /* 0x008fe20000010000 */
[----:B------:R-:W-:-:S03]  /*5be0*/  FADD.FTZ R0, R0, R15 ;  /* 0x0000000f00007221 */ /* 0x000fc60000010000 */
[----:B----4-:R-:W-:Y:S01]  /*5bf0*/  FADD.FTZ R21, R21, R16 ;  /* 0x0000001015157221 */ /* 0x010fe20000010000 */
[----:B------:R-:W-:-:S03]  /*5c00*/  FADD.FTZ R0, R0, R17 ;  /* 0x0000001100007221 */ /* 0x000fc60000010000 */
[----:B-----5:R-:W-:Y:S01]  /*5c10*/  FADD.FTZ R24, R21, R18 ;  /* 0x0000001215187221 */ /* 0x020fe20000010000 */
[----:B------:R-:W-:-:S07]  /*5c20*/  FADD.FTZ R25, R0, R19 ;  /* 0x0000001300197221 */ /* 0x000fce0000010000 */
.L_x_22:
[----:B------:R-:W-:Y:S05]  /*5c30*/  BSYNC B0 ;  /* 0x0000000000007941 */ /* 0x000fea0003800000 */
.L_x_21:
[----:B------:R-:W0:Y:S01]  /*5c40*/  S2R R0, SR_TID.X ;  /* 0x0000000000007919 */ /* 0x000e220000002100 */
[----:B------:R1:W-:Y:S04]  /*5c50*/  STS [R2], R24 ;  /* 0x0000001802007388 */ /* 0x0003e80000000800 */
[----:B------:R1:W-:Y:S01]  /*5c60*/  STS [R2+0x780], R25 ;  /* 0x0007801902007388 */ /* 0x0003e20000000800 */
[----:B------:R-:W-:Y:S01]  /*5c70*/  BAR.SYNC.DEFER_BLOCKING 0x0 ;  /* 0x0000000000007b1d */ /* 0x000fe20000010000 */
[----:B0-----:R-:W-:-:S13]  /*5c80*/  ISETP.GT.U32.AND P0, PT, R0, 0x1ff, PT ;  /* 0x000001ff0000780c */ /* 0x001fda0003f04070 */
[----:B-1----:R-:W-:Y:S05]  /*5c90*/  @P0 BRA `(.L_x_30) ;  /* 0x00000010004c0947 */ /* 0x002fea0003800000 */
[----:B------:R-:W-:Y:S01]  /*5ca0*/  ISETP.NE.AND P0, PT, R8, RZ, PT ;  /* 0x000000ff0800720c */ /* 0x000fe20003f05270 */
[----:B------:R-:W-:Y:S01]  /*5cb0*/  BSSY B0, `(.L_x_31) ;  /* 0x000007a000007945 */ /* 0x000fe20003800000 */
[----:B------:R-:W-:-:S11]  /*5cc0*/  MOV R0, R37 ;  /* 0x0000002500007202 */ /* 0x000fd60000000f00 */
[----:B------:R-:W-:Y:S05]  /*5cd0*/  @!P0 BRA `(.L_x_32) ;  /* 0x0000000400dc8947 */ /* 0x000fea0003800000 */
[----:B------:R-:W-:Y:S01]  /*5ce0*/  ISETP.NE.AND P0, PT, R27, 0xf, PT ;  /* 0x0000000f1b00780c */ /* 0x000fe20003f05270 */
[----:B------:R-:W-:Y:S01]  /*5cf0*/  HFMA2.MMA R17, -RZ, RZ, 0, 0 ;  /* 0x00000000ff117435 */ /* 0x000fe200000001ff */
[----:B------:R-:W-:Y:S01]  /*5d00*/  IMAD.MOV.U32 R0, RZ, RZ, RZ ;  /* 0x000000ffff007224 */ /* 0x000fe200078e00ff */
[----:B------:R-:W-:-:S10]  /*5d10*/  UMOV UR9, 0xffff ;  /* 0x0000ffff00097882 */ /* 0x000fd40000000000 */
[----:B------:R0:W1:Y:S04]  /*5d20*/  @P0 LDS R17, [R4] ;  /* 0x0000000004110984 */ /* 0x0000680000000800 */
[----:B------:R0:W2:Y:S01]  /*5d30*/  @P0 LDS R0, [R4+0x780] ;  /* 0x0007800004000984 */ /* 0x0000a20000000800 */
[----:B------:R-:W-:Y:S05]  /*5d40*/  BRA.DIV UR9, `(.L_x_33) ;  /* 0x0000001209387947 */ /* 0x000fea000b800000 */
[----:B------:R-:W-:Y:S01]  /*5d50*/  MOV R16, 0xffff ;  /* 0x0000ffff00107802 */ /* 0x000fe20000000f00 */
[----:B------:R-:W-:Y:S01]  /*5d60*/  IMAD.MOV.U32 R19, RZ, RZ, 0xffff ;  /* 0x0000ffffff137424 */ /* 0x000fe200078e00ff */
[----:B------:R-:W-:Y:S02]  /*5d70*/  MOV R15, 0xffff ;  /* 0x0000ffff000f7802 */ /* 0x000fe40000000f00 */
[----:B------:R-:W-:Y:S01]  /*5d80*/  MOV R12, 0xffff ;  /* 0x0000ffff000c7802 */ /* 0x000fe20000000f00 */
[----:B-1----:R-:W1:Y:S01]  /*5d90*/  SHFL.BFLY PT, R22, R17, 0x8, 0x101f ;  /* 0x0d101f0011167f89 */ /* 0x002e6200000e0000 */
[----:B------:R-:W-:Y:S02]  /*5da0*/  MOV R23, 0xffff ;  /* 0x0000ffff00177802 */ /* 0x000fe40000000f00 */
[----:B------:R-:W-:Y:S01]  /*5db0*/  MOV R21, 0xffff ;  /* 0x0000ffff00157802 */ /* 0x000fe20000000f00 */
[----:B--2---:R-:W2:Y:S01]  /*5dc0*/  SHFL.BFLY PT, R11, R0, 0x8, 0x101f ;  /* 0x0d101f00000b7f89 */ /* 0x004ea200000e0000 */
[----:B-1----:R-:W-:Y:S01]  /*5dd0*/  FADD.FTZ R10, R22, R17 ;  /* 0x00000011160a7221 */ /* 0x002fe20000010000 */
[----:B------:R-:W-:-:S02]  /*5de0*/  IMAD.MOV.U32 R17, RZ, RZ, 0xffff ;  /* 0x0000ffffff117424 */ /* 0x000fc400078e00ff */
[----:B--2---:R-:W-:Y:S02]  /*5df0*/  FADD.FTZ R11, R11, R0 ;  /* 0x000000000b0b7221 */ /* 0x004fe40000010000 */
[----:B------:R-:W1:Y:S04]  /*5e00*/  SHFL.BFLY PT, R22, R10, 0x4, 0x101f ;  /* 0x0c901f000a167f89 */ /* 0x000e6800000e0000 */
[----:B------:R-:W2:Y:S01]  /*5e10*/  SHFL.BFLY PT, R12, R11, 0x4, 0x101f ;  /* 0x0c901f000b0c7f89 */ /* 0x000ea200000e0000 */
[----:B-1----:R-:W-:Y:S01]  /*5e20*/  FADD.FTZ R14, R10, R22 ;  /* 0x000000160a0e7221 */ /* 0x002fe20000010000 */
[----:B--2---:R-:W-:-:S04]  /*5e30*/  FADD.FTZ R15, R11, R12 ;  /* 0x0000000c0b0f7221 */ /* 0x004fc80000010000 */
[----:B------:R-:W1:Y:S04]  /*5e40*/  SHFL.BFLY PT, R22, R14, 0x2, 0x101f ;  /* 0x0c501f000e167f89 */ /* 0x000e6800000e0000 */
[----:B------:R-:W2:Y:S01]  /*5e50*/  SHFL.BFLY PT, R0, R15, 0x2, 0x101f ;  /* 0x0c501f000f007f89 */ /* 0x000ea200000e0000 */
[----:B-1----:R-:W-:Y:S01]  /*5e60*/  FADD.FTZ R10, R14, R22 ;  /* 0x000000160e0a7221 */ /* 0x002fe20000010000 */
[----:B--2---:R-:W-:-:S04]  /*5e70*/  FADD.FTZ R0, R15, R0 ;  /* 0x000000000f007221 */ /* 0x004fc80000010000 */
[----:B------:R-:W1:Y:S04]  /*5e80*/  SHFL.BFLY PT, R22, R10, 0x1, 0x101f ;  /* 0x0c301f000a167f89 */ /* 0x000e6800000e0000 */
[----:B------:R2:W3:Y:S02]  /*5e90*/  SHFL.BFLY PT, R21, R0, 0x1, 0x101f ;  /* 0x0c301f0000157f89 */ /* 0x0004e400000e0000 */
[----:B-12---:R-:W-:-:S07]  /*5ea0*/  FADD.FTZ R12, R10, R22 ;  /* 0x000000160a0c7221 */ /* 0x006fce0000010000 */
.L_x_46:
[----:B------:R-:W1:Y:S01]  /*5eb0*/  LDC.64 R10, c[0x0][0x218] ;  /* 0x00008600ff0a7b82 */ /* 0x000e620000000a00 */
[----:B------:R-:W-:Y:S01]  /*5ec0*/  ISETP.NE.AND P1, PT, R27, RZ, PT ;  /* 0x000000ff1b00720c */ /* 0x000fe20003f25270 */
[----:B---3--:R-:W-:Y:S01]  /*5ed0*/  FADD.FTZ R0, R0, R21 ;  /* 0x0000001500007221 */ /* 0x008fe20000010000 */
[C---:B------:R-:W-:Y:S01]  /*5ee0*/  IADD3 R17, R37.reuse, R7, RZ ;  /* 0x0000000725117210 */ /* 0x040fe20007ffe0ff */
[----:B------:R-:W-:Y:S01]  /*5ef0*/  VIADD R18, R37, 0x1e ;  /* 0x0000001e25127836 */ /* 0x000fe20000000000 */
[----:B------:R-:W-:-:S03]  /*5f00*/  ISETP.NE.AND P2, PT, R8, 0x1, PT ;  /* 0x000000010800780c */ /* 0x000fc60003f45270 */
[----:B------:R-:W2:Y:S06]  /*5f10*/  LDC.64 R14, c[0x0][0x220] ;  /* 0x00008800ff0e7b82 */ /* 0x000eac0000000a00 */
[----:B------:R-:W-:Y:S02]  /*5f20*/  @!P1 F2FP.BF16.F32.PACK_AB R0, RZ, R0 ;  /* 0x00000000ff00923e */ /* 0x000fe400000010ff */
[----:B------:R-:W-:Y:S02]  /*5f30*/  @!P1 F2FP.BF16.F32.PACK_AB R12, RZ, R12 ;  /* 0x0000000cff0c923e */ /* 0x000fe400000010ff */
[----:B------:R-:W-:-:S02]  /*5f40*/  PRMT R16, R0, 0x7610, R16 ;  /* 0x0000761000107816 */ /* 0x000fc40000000010 */
[----:B------:R-:W-:Y:S01]  /*5f50*/  MOV R0, R18 ;  /* 0x0000001200007202 */ /* 0x000fe20000000f00 */
[----:B-1----:R-:W-:-:S05]  /*5f60*/  IMAD.WIDE R10, R17, 0x2, R10 ;  /* 0x00000002110a7825 */ /* 0x002fca00078e020a */
[----:B------:R1:W-:Y:S01]  /*5f70*/  @!P1 STG.E.U16 desc[UR10][R10.64], R12 ;  /* 0x0000000c0a009986 */ /* 0x0003e2000c10150a */
[----:B--2---:R-:W-:-:S05]  /*5f80*/  IMAD.WIDE R14, R17, 0x2, R14 ;  /* 0x00000002110e7825 */ /* 0x004fca00078e020e */
[----:B------:R1:W-:Y:S01]  /*5f90*/  @!P1 STG.E.U16 desc[UR10][R14.64], R16 ;  /* 0x000000100e009986 */ /* 0x0003e2000c10150a */
[----:B------:R-:W-:Y:S05]  /*5fa0*/  @!P2 BRA `(.L_x_32) ;  /* 0x000000040028a947 */ /* 0x000fea0003800000 */
[----:B------:R-:W-:Y:S01]  /*5fb0*/  HFMA2.MMA R17, -RZ, RZ, 0, 0 ;  /* 0x00000000ff117435 */ /* 0x000fe200000001ff */
[----:B------:R-:W-:Y:S01]  /*5fc0*/  IMAD.MOV.U32 R0, RZ, RZ, RZ ;  /* 0x000000ffff007224 */ /* 0x000fe200078e00ff */
[----:B------:R-:W-:-:S05]  /*5fd0*/  UMOV UR9, 0xffff ;  /* 0x0000ffff00097882 */ /* 0x000fca0000000000 */
[----:B------:R2:W3:Y:S04]  /*5fe0*/  @P0 LDS R0, [R5+0x780] ;  /* 0x0007800005000984 */ /* 0x0004e80000000800 */
[----:B------:R2:W4:Y:S01]  /*5ff0*/  @P0 LDS R17, [R5] ;  /* 0x0000000005110984 */ /* 0x0005220000000800 */
[----:B------:R-:W-:Y:S05]  /*6000*/  BRA.DIV UR9, `(.L_x_34) ;  /* 0x00000012094c7947 */ /* 0x000fea000b800000 */
[----:B------:R-:W-:Y:S01]  /*6010*/  MOV R18, 0xffff ;  /* 0x0000ffff00127802 */ /* 0x000fe20000000f00 */
[----:B------:R-:W-:Y:S01]  /*6020*/  IMAD.MOV.U32 R25, RZ, RZ, 0xffff ;  /* 0x0000ffffff197424 */ /* 0x000fe200078e00ff */
[----:B------:R-:W-:Y:S01]  /*6030*/  MOV R19, 0xffff ;  /* 0x0000ffff00137802 */ /* 0x000fe20000000f00 */
[----:B------:R-:W-:Y:S01]  /*6040*/  IMAD.MOV.U32 R24, RZ, RZ, 0xffff ;  /* 0x0000ffffff187424 */ /* 0x000fe200078e00ff */
[----:B------:R-:W-:Y:S01]  /*6050*/  MOV R20, 0xffff ;  /* 0x0000ffff00147802 */ /* 0x000fe20000000f00 */
[----:B----4-:R-:W1:Y:S01]  /*6060*/  SHFL.BFLY PT, R22, R17, 0x8, 0x101f ;  /* 0x0d101f0011167f89 */ /* 0x010e6200000e0000 */
[----:B------:R-:W-:-:S03]  /*6070*/  MOV R36, 0xffff ;  /* 0x0000ffff00247802 */ /* 0x000fc60000000f00 */
[----:B---3--:R-:W3:Y:S01]  /*6080*/  SHFL.BFLY PT, R21, R0, 0x8, 0x101f ;  /* 0x0d101f0000157f89 */ /* 0x008ee200000e0000 */
[----:B-1----:R-:W-:Y:S01]  /*6090*/  FADD.FTZ R12, R22, R17 ;  /* 0x00000011160c7221 */ /* 0x002fe20000010000 */
[----:B------:R-:W-:Y:S01]  /*60a0*/  MOV R17, 0xffff ;  /* 0x0000ffff00117802 */ /* 0x000fe20000000f00 */
[----:B---3--:R-:W-:-:S03]  /*60b0*/  FADD.FTZ R16, R21, R0 ;  /* 0x0000000015107221 */ /* 0x008fc60000010000 */
[----:B------:R-:W1:Y:S04]  /*60c0*/  SHFL.BFLY PT, R22, R12, 0x4, 0x101f ;  /* 0x0c901f000c167f89 */ /* 0x000e6800000e0000 */
[----:B------:R-:W3:Y:S01]  /*60d0*/  SHFL.BFLY PT, R23, R16, 0x4, 0x101f ;  /* 0x0c901f0010177f89 */ /* 0x000ee200000e0000 */
[----:B-1----:R-:W-:Y:S01]  /*60e0*/  FADD.FTZ R21, R12, R22 ;  /* 0x000000160c157221 */ /* 0x002fe20000010000 */
[----:B---3--:R-:W-:-:S04]  /*60f0*/  FADD.FTZ R23, R16, R23 ;  /* 0x0000001710177221 */ /* 0x008fc80000010000 */
[----:B------:R-:W1:Y:S04]  /*6100*/  SHFL.BFLY PT, R22, R21, 0x2, 0x101f ;  /* 0x0c501f0015167f89 */ /* 0x000e6800000e0000 */
[----:B------:R-:W3:Y:S01]  /*6110*/  SHFL.BFLY PT, R24, R23, 0x2, 0x101f ;  /* 0x0c501f0017187f89 */ /* 0x000ee200000e0000 */
[----:B-1----:R-:W-:Y:S01]  /*6120*/  FADD.FTZ R0, R21, R22 ;  /* 0x0000001615007221 */ /* 0x002fe20000010000 */
[----:B---3--:R-:W-:-:S04]  /*6130*/  FADD.FTZ R12, R23, R24 ;  /* 0x00000018170c7221 */ /* 0x008fc80000010000 */
[----:B------:R-:W1:Y:S04]  /*6140*/  SHFL.BFLY PT, R22, R0, 0x1, 0x101f ;  /* 0x0c301f0000167f89 */ /* 0x000e6800000e0000 */
[----:B------:R3:W4:Y:S02]  /*6150*/  SHFL.BFLY PT, R25, R12, 0x1, 0x101f ;  /* 0x0c301f000c197f89 */ /* 0x00072400000e0000 */
[----:B-1-3--:R-:W-:-:S07]  /*6160*/  FADD.FTZ R16, R0, R22 ;  /* 0x0000001600107221 */ /* 0x00afce0000010000 */
.L_x_56:
[----:B----4-:R-:W-:Y:S01]  /*6170*/  FADD.FTZ R0, R12, R25 ;  /* 0x000000190c007221 */ /* 0x010fe20000010000 */
[----:B------:R-:W-:Y:S02]  /*6180*/  @!P1 F2FP.BF16.F32.PACK_AB R16, RZ, R16 ;  /* 0x00000010ff10923e */ /* 0x000fe400000010ff */
[----:B------:R-:W-:Y:S02]  /*6190*/  ISETP.NE.AND P2, PT, R8, 0x2, PT ;  /* 0x000000020800780c */ /* 0x000fe40003f45270 */
[----:B------:R-:W-:Y:S01]  /*61a0*/  @!P1 F2FP.BF16.F32.PACK_AB R0, RZ, R0 ;  /* 0x00000000ff00923e */ /* 0x000fe200000010ff */
[----:B------:R3:W-:Y:S01]  /*61b0*/  @!P1 STG.E.U16 desc[UR10][R10.64+0x3c], R16 ;  /* 0x00003c100a009986 */ /* 0x0007e2000c10150a */
[----:B------:R-:W-:Y:S02]  /*61c0*/  IADD3 R17, R37, 0x3c, RZ ;  /* 0x0000003c25117810 */ /* 0x000fe40007ffe0ff */
[----:B------:R-:W-:-:S03]  /*61d0*/  PRMT R12, R0, 0x7610, R12 ;  /* 0x00007610000c7816 */ /* 0x000fc6000000000c */
[----:B------:R-:W-:Y:S02]  /*61e0*/  IMAD.MOV.U32 R0, RZ, RZ, R17 ;  /* 0x000000ffff007224 */ /* 0x000fe400078e0011 */
[----:B------:R3:W-:Y:S02]  /*61f0*/  @!P1 STG.E.U16 desc[UR10][R14.64+0x3c], R12 ;  /* 0x00003c0c0e009986 */ /* 0x0007e4000c10150a */
[----:B------:R-:W-:Y:S05]  /*6200*/  @!P2 BRA `(.L_x_32) ;  /* 0x000000000090a947 */ /* 0x000fea0003800000 */
[----:B------:R-:W-:Y:S01]  /*6210*/  HFMA2.MMA R17, -RZ, RZ, 0, 0 ;  /* 0x00000000ff117435 */ /* 0x000fe200000001ff */
[----:B------:R-:W-:Y:S01]  /*6220*/  MOV R0, RZ ;  /* 0x000000ff00007202 */ /* 0x000fe20000000f00 */
[----:B------:R-:W-:-:S05]  /*6230*/  UMOV UR9, 0xffff ;  /* 0x0000ffff00097882 */ /* 0x000fca0000000000 */
[----:B------:R1:W4:Y:S04]  /*6240*/  @P0 LDS R0, [R6+0x780] ;  /* 0x0007800006000984 */ /* 0x0003280000000800 */
[----:B------:R1:W0:Y:S01]  /*6250*/  @P0 LDS R17, [R6] ;  /* 0x0000000006110984 */ /* 0x0002220000000800 */
[----:B------:R-:W-:Y:S05]  /*6260*/  BRA.DIV UR9, `(.L_x_35) ;  /* 0x00000012098c7947 */ /* 0x000fea000b800000 */
[----:B------:R-:W-:Y:S01]  /*6270*/  IMAD.MOV.U32 R18, RZ, RZ, 0xffff ;  /* 0x0000ffffff127424 */ /* 0x000fe200078e00ff */
[----:B------:R-:W-:Y:S01]  /*6280*/  MOV R19, 0xffff ;  /* 0x0000ffff00137802 */ /* 0x000fe20000000f00 */
[----:B------:R-:W-:Y:S01]  /*6290*/  IMAD.MOV.U32 R20, RZ, RZ, 0xffff ;  /* 0x0000ffffff147424 */ /* 0x000fe200078e00ff */
[----:B------:R-:W-:Y:S01]  /*62a0*/  MOV R25, 0xffff ;  /* 0x0000ffff00197802 */ /* 0x000fe20000000f00 */
[----:B0-----:R-:W3:Y:S01]  /*62b0*/  SHFL.BFLY PT, R22, R17, 0x8, 0x101f ;  /* 0x0d101f0011167f89 */ /* 0x001ee200000e0000 */
[----:B------:R-:W-:Y:S02]  /*62c0*/  MOV R36, 0xffff ;  /* 0x0000ffff00247802 */ /* 0x000fe40000000f00 */
[----:B------:R-:W-:Y:S01]  /*62d0*/  MOV R24, 0xffff ;  /* 0x0000ffff00187802 */ /* 0x000fe20000000f00 */
[----:B----4-:R-:W0:Y:S01]  /*62e0*/  SHFL.BFLY PT, R21, R0, 0x8, 0x101f ;  /* 0x0d101f0000157f89 */ /* 0x010e2200000e0000 */
[----:B---3--:R-:W-:Y:S01]  /*62f0*/  FADD.FTZ R12, R22, R17 ;  /* 0x00000011160c7221 */ /* 0x008fe20000010000 */
[----:B------:R-:W-:-:S02]  /*6300*/  IMAD.MOV.U32 R17, RZ, RZ, 0xffff ;  /* 0x0000ffffff117424 */ /* 0x000fc400078e00ff */
[----:B0-----:R-:W-:Y:S02]  /*6310*/  FADD.FTZ R16, R21, R0 ;  /* 0x0000000015107221 */ /* 0x001fe40000010000 */
[----:B------:R-:W0:Y:S04]  /*6320*/  SHFL.BFLY PT, R22, R12, 0x4, 0x101f ;  /* 0x0c901f000c167f89 */ /* 0x000e2800000e0000 */
[----:B------:R-:W3:Y:S01]  /*6330*/  SHFL.BFLY PT, R23, R16, 0x4, 0x101f ;  /* 0x0c901f0010177f89 */ /* 0x000ee200000e0000 */
[----:B0-----:R-:W-:Y:S01]  /*6340*/  FADD.FTZ R21, R12, R22 ;  /* 0x000000160c157221 */ /* 0x001fe20000010000 */
[----:B---3--:R-:W-:-:S04]  /*6350*/  FADD.FTZ R23, R16, R23 ;  /* 0x0000001710177221 */ /* 0x008fc80000010000 */
[----:B------:R-:W0:Y:S04]  /*6360*/  SHFL.BFLY PT, R22, R21, 0x2, 0x101f ;  /* 0x0c501f0015167f89 */ /* 0x000e2800000e0000 */
[----:B------:R-:W3:Y:S01]  /*6370*/  SHFL.BFLY PT, R24, R23, 0x2, 0x101f ;  /* 0x0c501f0017187f89 */ /* 0x000ee200000e0000 */
[----:B0-----:R-:W-:Y:S01]  /*6380*/  FADD.FTZ R0, R21, R22 ;  /* 0x0000001615007221 */ /* 0x001fe20000010000 */
[----:B---3--:R-:W-:-:S04]  /*6390*/  FADD.FTZ R12, R23, R24 ;  /* 0x00000018170c7221 */ /* 0x008fc80000010000 */
[----:B------:R-:W0:Y:S04]  /*63a0*/  SHFL.BFLY PT, R22, R0, 0x1, 0x101f ;  /* 0x0c301f0000167f89 */ /* 0x000e2800000e0000 */
[----:B------:R3:W4:Y:S02]  /*63b0*/  SHFL.BFLY PT, R25, R12, 0x1, 0x101f ;  /* 0x0c301f000c197f89 */ /* 0x00072400000e0000 */
[----:B0--3--:R-:W-:-:S07]  /*63c0*/  FADD.FTZ R16, R0, R22 ;  /* 0x0000001600107221 */ /* 0x009fce0000010000 */
.L_x_66:
[----:B----4-:R-:W-:Y:S01]  /*63d0*/  FADD.FTZ R0, R12, R25 ;  /* 0x000000190c007221 */ /* 0x010fe20000010000 */
[----:B------:R-:W-:Y:S02]  /*63e0*/  @!P1 F2FP.BF16.F32.PACK_AB R16, RZ, R16 ;  /* 0x00000010ff10923e */ /* 0x000fe400000010ff */
[----:B------:R-:W-:Y:S02]  /*63f0*/  IADD3 R17, R37, 0x5a, RZ ;  /* 0x0000005a25117810 */ /* 0x000fe40007ffe0ff */
[----:B------:R-:W-:Y:S01]  /*6400*/  @!P1 F2FP.BF16.F32.PACK_AB R0, RZ, R0 ;  /* 0x00000000ff00923e */ /* 0x000fe200000010ff */
[----:B------:R4:W-:Y:S03]  /*6410*/  @!P1 STG.E.U16 desc[UR10][R10.64+0x78], R16 ;  /* 0x000078100a009986 */ /* 0x0009e6000c10150a */
[----:B------:R-:W-:Y:S02]  /*6420*/  PRMT R12, R0, 0x7610, R12 ;  /* 0x00007610000c7816 */ /* 0x000fe4000000000c */
[----:B------:R-:W-:-:S03]  /*6430*/  MOV R0, R17 ;  /* 0x0000001100007202 */ /* 0x000fc60000000f00 */
[----:B------:R4:W-:Y:S04]  /*6440*/  @!P1 STG.E.U16 desc[UR10][R14.64+0x78], R12 ;  /* 0x0000780c0e009986 */ /* 0x0009e8000c10150a */
.L_x_32:
[----:B------:R-:W-:Y:S05]  /*6450*/  BSYNC B0 ;  /* 0x0000000000007941 */ /* 0x000fea0003800000 */
.L_x_31:
[----:B------:R-:W-:-:S13]  /*6460*/  ISETP.GE.U32.AND P0, PT, R3, 0x5a, PT ;  /* 0x0000005a0300780c */ /* 0x000fda0003f06070 */
[----:B------:R-:W-:Y:S05]  /*6470*/  @!P0 BRA `(.L_x_30) ;  /* 0x0000000800548947 */ /* 0x000fea0003800000 */
[----:B------:R-:W-:Y:S01]  /*6480*/  ISETP.NE.AND P0, PT, R27, 0xf, PT ;  /* 0x0000000f1b00780c */ /* 0x000fe20003f05270 */
[----:B-1-34-:R-:W-:Y:S01]  /*6490*/  HFMA2.MMA R14, -RZ, RZ, 0, 0 ;  /* 0x00000000ff0e7435 */ /* 0x01afe200000001ff */
[----:B------:R-:W-:Y:S01]  /*64a0*/  IMAD.MOV.U32 R17, RZ, RZ, RZ ;  /* 0x000000ffff117224 */ /* 0x000fe200078e00ff */
[----:B------:R-:W-:-:S10]  /*64b0*/  UMOV UR9, 0xffff ;  /* 0x0000ffff00097882 */ /* 0x000fd40000000000 */
[----:B------:R-:W-:Y:S02]  /*64c0*/  @P0 LOP3.LUT R10, R0, R34, RZ, 0x3c, !PT ;  /* 0x00000022000a0212 */ /* 0x000fe400078e3cff */
[----:B------:R-:W-:-:S04]  /*64d0*/  @P0 LEA R11, R27, UR8, 0x7 ;  /* 0x000000081b0b0c11 */ /* 0x000fc8000f8e38ff */
[----:B------:R-:W-:-:S05]  /*64e0*/  @P0 LEA R10, R10, R11, 0x2 ;  /* 0x0000000b0a0a0211 */ /* 0x000fca00078e10ff */
[----:B------:R1:W3:Y:S04]  /*64f0*/  @P0 LDS R17, [R10] ;  /* 0x000000000a110984 */ /* 0x0002e80000000800 */
[----:B------:R1:W4:Y:S01]  /*6500*/  @P0 LDS R14, [R10+0x780] ;  /* 0x000780000a0e0984 */ /* 0x0003220000000800 */
[----:B------:R-:W-:Y:S05]  /*6510*/  BRA.DIV UR9, `(.L_x_36) ;  /* 0x0000001209b87947 */ /* 0x000fea000b800000 */
[----:B------:R-:W-:Y:S01]  /*6520*/  @P0 VIADD R11, R0, 0x1e ;  /* 0x0000001e000b0836 */ /* 0x000fe20000000000 */
[----:B-1----:R-:W-:Y:S01]  /*6530*/  @P0 LEA R10, R27, UR8, 0x7 ;  /* 0x000000081b0a0c11 */ /* 0x002fe2000f8e38ff */
[----:B------:R-:W-:Y:S01]  /*6540*/  IMAD.MOV.U32 R24, RZ, RZ, 0xffff ;  /* 0x0000ffffff187424 */ /* 0x000fe200078e00ff */
[----:B------:R-:W-:Y:S01]  /*6550*/  MOV R19, 0xffff ;  /* 0x0000ffff00137802 */ /* 0x000fe20000000f00 */
[----:B------:R-:W-:Y:S01]  /*6560*/  IMAD.MOV.U32 R20, RZ, RZ, 0xffff ;  /* 0x0000ffffff147424 */ /* 0x000fe200078e00ff */
[----:B------:R-:W-:Y:S02]  /*6570*/  @P0 LOP3.LUT R11, R11, R34, RZ, 0x3c, !PT ;  /* 0x000000220b0b0212 */ /* 0x000fe400078e3cff */
[----:B------:R-:W-:Y:S02]  /*6580*/  MOV R22, 0xffff ;  /* 0x0000ffff00167802 */ /* 0x000fe40000000f00 */
[----:B------:R-:W-:Y:S02]  /*6590*/  @P0 LEA R21, R11, R10, 0x2 ;  /* 0x0000000a0b150211 */ /* 0x000fe400078e10ff */
[----:B------:R-:W-:-:S02]  /*65a0*/  CS2R R10, SRZ ;  /* 0x00000000000a7805 */ /* 0x000fc4000001ff00 */
[----:B------:R-:W-:Y:S02]  /*65b0*/  MOV R36, 0xffff ;  /* 0x0000ffff00247802 */ /* 0x000fe40000000f00 */
[----:B------:R-:W-:Y:S01]  /*65c0*/  MOV R25, 0xffff ;  /* 0x0000ffff00197802 */ /* 0x000fe20000000f00 */
[----:B------:R-:W1:Y:S01]  /*65d0*/  @P0 LDS R18, [R21+0x780] ;  /* 0x0007800015120984 */ /* 0x000e620000000800 */
[----:B------:R-:W-:-:S03]  /*65e0*/  ISETP.NE.AND P1, PT, R27, RZ, PT ;  /* 0x000000ff1b00720c */ /* 0x000fc60003f25270 */
[----:B------:R-:W5:Y:S01]  /*65f0*/  @P0 LDS R15, [R21] ;  /* 0x00000000150f0984 */ /* 0x000f620000000800 */
[----:B-1----:R-:W-:Y:S01]  /*6600*/  @P0 IMAD.MOV.U32 R10, RZ, RZ, R18 ;  /* 0x000000ffff0a0224 */ /* 0x002fe200078e0012 */
[----:B------:R-:W-:Y:S02]  /*6610*/  MOV R18, 0xffff ;  /* 0x0000ffff00127802 */ /* 0x000fe40000000f00 */
[----:B-----5:R-:W-:Y:S02]  /*6620*/  @P0 MOV R11, R15 ;  /* 0x0000000f000b0202 */ /* 0x020fe40000000f00 */
[----:B------:R-:W-:Y:S04]  /*6630*/  SHFL.BFLY PT, R22, R10, 0x8, 0x101f ;  /* 0x0d101f000a167f89 */ /* 0x000fe800000e0000 */
[----:B----4-:R-:W1:Y:S04]  /*6640*/  SHFL.BFLY PT, R15, R14, 0x8, 0x101f ;  /* 0x0d101f000e0f7f89 */ /* 0x010e6800000e0000 */
[----:B------:R-:W4:Y:S04]  /*6650*/  SHFL.BFLY PT, R24, R11, 0x8, 0x101f ;  /* 0x0d101f000b187f89 */ /* 0x000f2800000e0000 */
[----:B---3--:R-:W3:Y:S01]  /*6660*/  SHFL.BFLY PT, R16, R17, 0x8, 0x101f ;  /* 0x0d101f0011107f89 */ /* 0x008ee200000e0000 */
[----:B-1----:R-:W-:Y:S01]  /*6670*/  FADD.FTZ R12, R15, R14 ;  /* 0x0000000e0f0c7221 */ /* 0x002fe20000010000 */
[----:B------:R-:W-:Y:S01]  /*6680*/  FADD.FTZ R15, R22, R10 ;  /* 0x0000000a160f7221 */ /* 0x000fe20000010000 */
[----:B------:R-:W-:Y:S01]  /*6690*/  MOV R22, 0xffff ;  /* 0x0000ffff00167802 */ /* 0x000fe20000000f00 */
[----:B----4-:R-:W-:Y:S01]  /*66a0*/  FADD.FTZ R23, R24, R11 ;  /* 0x0000000b18177221 */ /* 0x010fe20000010000 */
[----:B------:R-:W-:Y:S01]  /*66b0*/  MOV R24, 0xffff ;  /* 0x0000ffff00187802 */ /* 0x000fe20000000f00 */
[----:B------:R-:W1:Y:S01]  /*66c0*/  SHFL.BFLY PT, R11, R12, 0x4, 0x101f ;  /* 0x0c901f000c0b7f89 */ /* 0x000e6200000e0000 */
[----:B---3--:R-:W-:Y:S01]  /*66d0*/  FADD.FTZ R16, R16, R17 ;  /* 0x0000001110107221 */ /* 0x008fe20000010000 */
[----:B------:R-:W-:-:S02]  /*66e0*/  IMAD.MOV.U32 R17, RZ, RZ, 0xffff ;  /* 0x0000ffffff117424 */ /* 0x000fc400078e00ff */
[----:B------:R-:W3:Y:S04]  /*66f0*/  SHFL.BFLY PT, R10, R23, 0x4, 0x101f ;  /* 0x0c901f00170a7f89 */ /* 0x000ee800000e0000 */
[----:B------:R-:W4:Y:S04]  /*6700*/  SHFL.BFLY PT, R22, R15, 0x4, 0x101f ;  /* 0x0c901f000f167f89 */ /* 0x000f2800000e0000 */
[----:B------:R-:W5:Y:S01]  /*6710*/  SHFL.BFLY PT, R21, R16, 0x4, 0x101f ;  /* 0x0c901f0010157f89 */ /* 0x000f6200000e0000 */
[----:B-1----:R-:W-:Y:S01]  /*6720*/  FADD.FTZ R14, R12, R11 ;  /* 0x0000000b0c0e7221 */ /* 0x002fe20000010000 */
[----:B---3--:R-:W-:-:S04]  /*6730*/  FADD.FTZ R11, R23, R10 ;  /* 0x0000000a170b7221 */ /* 0x008fc80000010000 */
[----:B------:R-:W1:Y:S01]  /*6740*/  SHFL.BFLY PT, R23, R14, 0x2, 0x101f ;  /* 0x0c501f000e177f89 */ /* 0x000e6200000e0000 */
[----:B----4-:R-:W-:Y:S01]  /*6750*/  FADD.FTZ R10, R15, R22 ;  /* 0x000000160f0a7221 */ /* 0x010fe20000010000 */
[----:B------:R-:W-:Y:S02]  /*6760*/  MOV R15, 0xffff ;  /* 0x0000ffff000f7802 */ /* 0x000fe40000000f00 */
[----:B------:R-:W3:Y:S01]  /*6770*/  SHFL.BFLY PT, R24, R11, 0x2, 0x101f ;  /* 0x0c501f000b187f89 */ /* 0x000ee200000e0000 */
[----:B-----5:R-:W-:-:S03]  /*6780*/  FADD.FTZ R21, R16, R21 ;  /* 0x0000001510157221 */ /* 0x020fc60000010000 */
[----:B------:R-:W4:Y:S04]  /*6790*/  SHFL.BFLY PT, R22, R10, 0x2, 0x101f ;  /* 0x0c501f000a167f89 */ /* 0x000f2800000e0000 */
[----:B------:R-:W5:Y:S01]  /*67a0*/  SHFL.BFLY PT, R16, R21, 0x2, 0x101f ;  /* 0x0c501f0015107f89 */ /* 0x000f6200000e0000 */
[----:B-1----:R-:W-:Y:S02]  /*67b0*/  FADD.FTZ R12, R14, R23 ;  /* 0x000000170e0c7221 */ /* 0x002fe40000010000 */
[----:B------:R-:W1:Y:S01]  /*67c0*/  LDC.64 R14, c[0x0][0x220] ;  /* 0x00008800ff0e7b82 */ /* 0x000e620000000a00 */
[----:B---3--:R-:W-:Y:S02]  /*67d0*/  FADD.FTZ R24, R11, R24 ;  /* 0x000000180b187221 */ /* 0x008fe40000010000 */
[----:B------:R-:W3:Y:S01]  /*67e0*/  SHFL.BFLY PT, R11, R12, 0x1, 0x101f ;  /* 0x0c301f000c0b7f89 */ /* 0x000ee200000e0000 */
[----:B----4-:R-:W-:Y:S01]  /*67f0*/  FADD.FTZ R23, R10, R22 ;  /* 0x000000160a177221 */ /* 0x010fe20000010000 */
[----:B-----5:R-:W-:-:S04]  /*6800*/  FADD.FTZ R16, R21, R16 ;  /* 0x0000001015107221 */ /* 0x020fc80000010000 */
[----:B------:R-:W4:Y:S04]  /*6810*/  SHFL.BFLY PT, R10, R23, 0x1, 0x101f ;  /* 0x0c301f00170a7f89 */ /* 0x000f2800000e0000 */
[----:B------:R-:W5:Y:S04]  /*6820*/  SHFL.BFLY PT, R22, R16, 0x1, 0x101f ;  /* 0x0c301f0010167f89 */ /* 0x000f6800000e0000 */
[----:B------:R-:W0:Y:S01]  /*6830*/  SHFL.BFLY PT, R21, R24, 0x1, 0x101f ;  /* 0x0c301f0018157f89 */ /* 0x000e2200000e0000 */
[----:B------:R-:W-:Y:S02]  /*6840*/  IMAD.IADD R19, R0, 0x1, R7 ;  /* 0x0000000100137824 */ /* 0x000fe400078e0207 */
[----:B---3--:R-:W-:-:S02]  /*6850*/  FADD.FTZ R18, R12, R11 ;  /* 0x0000000b0c127221 */ /* 0x008fc40000010000 */
[----:B-1----:R-:W-:-:S03]  /*6860*/  IMAD.WIDE R14, R19, 0x2, R14 ;  /* 0x00000002130e7825 */ /* 0x002fc600078e020e */
[----:B------:R-:W-:Y:S01]  /*6870*/  @!P1 F2FP.BF16.F32.PACK_AB R12, RZ, R18 ;  /* 0x00000012ff0c923e */ /* 0x000fe200000010ff */
[----:B----4-:R-:W-:Y:S02]  /*6880*/  FADD.FTZ R17, R23, R10 ;  /* 0x0000000a17117221 */ /* 0x010fe40000010000 */
[----:B------:R-:W1:Y:S01]  /*6890*/  LDC.64 R10, c[0x0][0x218] ;  /* 0x00008600ff0a7b82 */ /* 0x000e620000000a00 */
[----:B------:R-:W-:Y:S01]  /*68a0*/  PRMT R20, R12, 0x7610, R20 ;  /* 0x000076100c147816 */ /* 0x000fe20000000014 */
[----:B-----5:R-:W-:Y:S01]  /*68b0*/  FADD.FTZ R22, R16, R22 ;  /* 0x0000001610167221 */ /* 0x020fe20000010000 */
[----:B------:R-:W-:Y:S02]  /*68c0*/  @P0 LEA R12, R27, UR8, 0x7 ;  /* 0x000000081b0c0c11 */ /* 0x000fe4000f8e38ff */
[----:B------:R-:W-:Y:S01]  /*68d0*/  @!P1 F2FP.BF16.F32.PACK_AB R17, RZ, R17 ;  /* 0x00000011ff11923e */ /* 0x000fe200000010ff */
[----:B0-----:R-:W-:Y:S01]  /*68e0*/  FADD.FTZ R21, R24, R21 ;  /* 0x0000001518157221 */ /* 0x001fe20000010000 */
[----:B------:R-:W-:-:S02]  /*68f0*/  @!P1 F2FP.BF16.F32.PACK_AB R16, RZ, R22 ;  /* 0x00000016ff10923e */ /* 0x000fc400000010ff */
[----:B------:R-:W-:Y:S02]  /*6900*/  PRMT R36, R17, 0x7610, R36 ;  /* 0x0000761011247816 */ /* 0x000fe40000000024 */
[----:B------:R-:W-:Y:S01]  /*6910*/  PRMT R18, R16, 0x7610, R18 ;  /* 0x0000761010127816 */ /* 0x000fe20000000012 */
[----:B------:R-:W-:Y:S01]  /*6920*/  IMAD.MOV.U32 R16, RZ, RZ, RZ ;  /* 0x000000ffff107224 */ /* 0x000fe200078e00ff */
[----:B------:R-:W-:Y:S02]  /*6930*/  @!P1 F2FP.BF16.F32.PACK_AB R21, RZ, R21 ;  /* 0x00000015ff15923e */ /* 0x000fe400000010ff */
[----:B------:R-:W-:Y:S02]  /*6940*/  MOV R17, 0xffff ;  /* 0x0000ffff00117802 */ /* 0x000fe40000000f00 */
[----:B------:R-:W-:Y:S01]  /*6950*/  PRMT R24, R21, 0x7610, R24 ;  /* 0x0000761015187816 */ /* 0x000fe20000000018 */
[----:B-1----:R-:W-:Y:S01]  /*6960*/  IMAD.WIDE R10, R19, 0x2, R10 ;  /* 0x00000002130a7825 */ /* 0x002fe200078e020a */
[----:B------:R-:W-:-:S04]  /*6970*/  @P0 IADD3 R19, R0, 0x3c, RZ ;  /* 0x0000003c00130810 */ /* 0x000fc80007ffe0ff */
[----:B------:R-:W-:Y:S01]  /*6980*/  @P0 LOP3.LUT R19, R19, R34, RZ, 0x3c, !PT ;  /* 0x0000002213130212 */ /* 0x000fe200078e3cff */
[----:B------:R-:W-:Y:S03]  /*6990*/  @!P1 STG.E.U16 desc[UR10][R10.64], R18 ;  /* 0x000000120a009986 */ /* 0x000fe6000c10150a */
[----:B------:R-:W-:Y:S01]  /*69a0*/  @P0 LEA R23, R19, R12, 0x2 ;  /* 0x0000000c13170211 */ /* 0x000fe200078e10ff */
[----:B------:R0:W-:Y:S01]  /*69b0*/  @!P1 STG.E.U16 desc[UR10][R14.64], R20 ;  /* 0x000000140e009986 */ /* 0x0001e2000c10150a */
[----:B------:R-:W-:-:S03]  /*69c0*/  MOV R19, 0xffff ;  /* 0x0000ffff00137802 */ /* 0x000fc60000000f00 */
[----:B------:R-:W1:Y:S04]  /*69d0*/  @P0 LDS R12, [R23] ;  /* 0x00000000170c0984 */ /* 0x000e680000000800 */
[----:B------:R-:W3:Y:S01]  /*69e0*/  @P0 LDS R18, [R23+0x780] ;  /* 0x0007800017120984 */ /* 0x000ee20000000800 */
[----:B0-----:R-:W-:-:S03]  /*69f0*/  IMAD.MOV.U32 R20, RZ, RZ, 0xffff ;  /* 0x0000ffffff147424 */ /* 0x001fc600078e00ff */
[----:B------:R-:W-:Y:S04]  /*6a00*/  @!P1 STG.E.U16 desc[UR10][R10.64+0x3c], R24 ;  /* 0x00003c180a009986 */ /* 0x000fe8000c10150a */
[----:B------:R0:W-:Y:S02]  /*6a10*/  @!P1 STG.E.U16 desc[UR10][R14.64+0x3c], R36 ;  /* 0x00003c240e009986 */ /* 0x0001e4000c10150a */
[----:B0-----:R-:W-:Y:S02]  /*6a20*/  MOV R36, 0xffff ;  /* 0x0000ffff00247802 */ /* 0x001fe40000000f00 */
[----:B-1----:R-:W-:Y:S02]  /*6a30*/  @P0 MOV R16, R12 ;  /* 0x0000000c00100202 */ /* 0x002fe40000000f00 */
[----:B------:R-:W-:-:S02]  /*6a40*/  MOV R12, RZ ;  /* 0x000000ff000c7202 */ /* 0x000fc40000000f00 */
[----:B---3--:R-:W-:Y:S01]  /*6a50*/  @P0 MOV R12, R18 ;  /* 0x00000012000c0202 */ /* 0x008fe20000000f00 */
[----:B------:R-:W0:Y:S01]  /*6a60*/  SHFL.BFLY PT, R22, R16, 0x8, 0x101f ;  /* 0x0d101f0010167f89 */ /* 0x000e2200000e0000 */
[----:B------:R-:W-:Y:S02]  /*6a70*/  IMAD.MOV.U32 R18, RZ, RZ, 0xffff ;  /* 0x0000ffffff127424 */ /* 0x000fe400078e00ff */
[----:B0-----:R-:W-:-:S05]  /*6a80*/  FADD.FTZ R16, R22, R16 ;  /* 0x0000001016107221 */ /* 0x001fca0000010000 */
[----:B------:R-:W0:Y:S02]  /*6a90*/  SHFL.BFLY PT, R22, R16, 0x4, 0x101f ;  /* 0x0c901f0010167f89 */ /* 0x000e2400000e0000 */
[----:B0-----:R-:W-:-:S05]  /*6aa0*/  FADD.FTZ R16, R16, R22 ;  /* 0x0000001610107221 */ /* 0x001fca0000010000 */
[----:B------:R-:W0:Y:S02]  /*6ab0*/  SHFL.BFLY PT, R22, R16, 0x2, 0x101f ;  /* 0x0c501f0010167f89 */ /* 0x000e2400000e0000 */
[----:B0-----:R-:W-:Y:S02]  /*6ac0*/  FADD.FTZ R16, R16, R22 ;  /* 0x0000001610107221 */ /* 0x001fe40000010000 */
[----:B------:R-:W0:Y:S02]  /*6ad0*/  SHFL.BFLY PT, R22, R12, 0x8, 0x101f ;  /* 0x0d101f000c167f89 */ /* 0x000e2400000e0000 */
[----:B0-----:R-:W-:Y:S02]  /*6ae0*/  FADD.FTZ R12, R22, R12 ;  /* 0x0000000c160c7221 */ /* 0x001fe40000010000 */
[----:B------:R-:W0:Y:S04]  /*6af0*/  SHFL.BFLY PT, R22, R16, 0x1, 0x101f ;  /* 0x0c301f0010167f89 */ /* 0x000e2800000e0000 */
[----:B------:R-:W1:Y:S01]  /*6b00*/  SHFL.BFLY PT, R23, R12, 0x4, 0x101f ;  /* 0x0c901f000c177f89 */ /* 0x000e6200000e0000 */
[----:B0-----:R-:W-:Y:S01]  /*6b10*/  FADD.FTZ R22, R16, R22 ;  /* 0x0000001610167221 */ /* 0x001fe20000010000 */
[----:B-1----:R-:W-:Y:S01]  /*6b20*/  FADD.FTZ R12, R12, R23 ;  /* 0x000000170c0c7221 */ /* 0x002fe20000010000 */
[----:B------:R-:W-:-:S02]  /*6b30*/  @P0 IADD3 R23, R0, 0x5a, RZ ;  /* 0x0000005a00170810 */ /* 0x000fc40007ffe0ff */
[----:B------:R-:W-:Y:S02]  /*6b40*/  @P0 LEA R0, R27, UR8, 0x7 ;  /* 0x000000081b000c11 */ /* 0x000fe4000f8e38ff */
[----:B------:R-:W0:Y:S01]  /*6b50*/  SHFL.BFLY PT, R21, R12, 0x2, 0x101f ;  /* 0x0c501f000c157f89 */ /* 0x000e2200000e0000 */
[----:B------:R-:W-:Y:S02]  /*6b60*/  @P0 LOP3.LUT R23, R23, R34, RZ, 0x3c, !PT ;  /* 0x0000002217170212 */ /* 0x000fe400078e3cff */
[----:B------:R-:W-:-:S03]  /*6b70*/  @!P1 F2FP.BF16.F32.PACK_AB R22, RZ, R22 ;  /* 0x00000016ff16923e */ /* 0x000fc600000010ff */
[----:B------:R-:W-:Y:S02]  /*6b80*/  @P0 IMAD R25, R23, 0x4, R0 ;  /* 0x0000000417190824 */ /* 0x000fe400078e0200 */
[----:B------:R-:W-:-:S03]  /*6b90*/  IMAD.MOV.U32 R23, RZ, RZ, RZ ;  /* 0x000000ffff177224 */ /* 0x000fc600078e00ff */
[----:B------:R-:W-:Y:S04]  /*6ba0*/  @P0 LDS R0, [R25] ;  /* 0x0000000019000984 */ /* 0x000fe80000000800 */
[----:B------:R1:W-:Y:S02]  /*6bb0*/  @P0 LDS R16, [R25+0x780] ;  /* 0x0007800019100984 */ /* 0x0003e40000000800 */
[----:B-1----:R-:W-:Y:S01]  /*6bc0*/  MOV R25, 0xffff ;  /* 0x0000ffff00197802 */ /* 0x002fe20000000f00 */
[----:B0-----:R-:W-:-:S05]  /*6bd0*/  FADD.FTZ R21, R12, R21 ;  /* 0x000000150c157221 */ /* 0x001fca0000010000 */
[----:B------:R-:W0:Y:S02]  /*6be0*/  SHFL.BFLY PT, R24, R21, 0x1, 0x101f ;  /* 0x0c301f0015187f89 */ /* 0x000e2400000e0000 */
[----:B0-----:R-:W-:Y:S01]  /*6bf0*/  FADD.FTZ R17, R21, R24 ;  /* 0x0000001815117221 */ /* 0x001fe20000010000 */
[----:B------:R-:W-:Y:S02]  /*6c00*/  MOV R24, RZ ;  /* 0x000000ff00187202 */ /* 0x000fe40000000f00 */
[----:B------:R-:W-:Y:S02]  /*6c10*/  @P0 MOV R24, R0 ;  /* 0x0000000000180202 */ /* 0x000fe40000000f00 */
[----:B------:R-:W-:-:S03]  /*6c20*/  @P0 MOV R23, R16 ;  /* 0x0000001000170202 */ /* 0x000fc60000000f00 */
[----:B------:R-:W0:Y:S04]  /*6c30*/  SHFL.BFLY PT, R16, R24, 0x8, 0x101f ;  /* 0x0d101f0018107f89 */ /* 0x000e2800000e0000 */
[----:B------:R-:W1:Y:S01]  /*6c40*/  SHFL.BFLY PT, R0, R23, 0x8, 0x101f ;  /* 0x0d101f0017007f89 */ /* 0x000e6200000e0000 */
[----:B------:R-:W-:-:S05]  /*6c50*/  PRMT R20, R22, 0x7610, R20 ;  /* 0x0000761016147816 */ /* 0x000fca0000000014 */
[----:B------:R-:W-:Y:S01]  /*6c60*/  @!P1 STG.E.U16 desc[UR10][R10.64+0x78], R20 ;  /* 0x000078140a009986 */ /* 0x000fe2000c10150a */
[----:B0-----:R-:W-:Y:S01]  /*6c70*/  FADD.FTZ R16, R16, R24 ;  /* 0x0000001810107221 */ /* 0x001fe20000010000 */
[----:B------:R-:W-:Y:S01]  /*6c80*/  @!P1 F2FP.BF16.F32.PACK_AB R24, RZ, R17 ;  /* 0x00000011ff18923e */ /* 0x000fe200000010ff */
[----:B------:R-:W-:Y:S02]  /*6c90*/  IMAD.MOV.U32 R17, RZ, RZ, 0xffff ;  /* 0x0000ffffff117424 */ /* 0x000fe400078e00ff */
[----:B-1----:R-:W-:Y:S01]  /*6ca0*/  FADD.FTZ R0, R0, R23 ;  /* 0x0000001700007221 */ /* 0x002fe20000010000 */
[----:B------:R-:W0:Y:S04]  /*6cb0*/  SHFL.BFLY PT, R21, R16, 0x4, 0x101f ;  /* 0x0c901f0010157f89 */ /* 0x000e2800000e0000 */
[----:B------:R-:W-:Y:S01]  /*6cc0*/  @!P1 STG.E.U16 desc[UR10][R14.64+0x78], R24 ;  /* 0x000078180e009986 */ /* 0x000fe2000c10150a */
[----:B0-----:R-:W-:-:S03]  /*6cd0*/  FADD.FTZ R12, R16, R21 ;  /* 0x00000015100c7221 */ /* 0x001fc60000010000 */
[----:B------:R-:W0:Y:S04]  /*6ce0*/  SHFL.BFLY PT, R21, R0, 0x4, 0x101f ;  /* 0x0c901f0000157f89 */ /* 0x000e2800000e0000 */
[----:B------:R-:W1:Y:S01]  /*6cf0*/  SHFL.BFLY PT, R23, R12, 0x2, 0x101f ;  /* 0x0c501f000c177f89 */ /* 0x000e6200000e0000 */
[----:B0-----:R-:W-:Y:S01]  /*6d00*/  FADD.FTZ R21, R0, R21 ;  /* 0x0000001500157221 */ /* 0x001fe20000010000 */
[----:B-1----:R-:W-:-:S04]  /*6d10*/  FADD.FTZ R16, R12, R23 ;  /* 0x000000170c107221 */ /* 0x002fc80000010000 */
[----:B------:R-:W0:Y:S01]  /*6d20*/  SHFL.BFLY PT, R36, R21, 0x2, 0x101f ;  /* 0x0c501f0015247f89 */ /* 0x000e2200000e0000 */
[----:B------:R-:W-:-:S03]  /*6d30*/  MOV R23, 0xffff ;  /* 0x0000ffff00177802 */ /* 0x000fc60000000f00 */
[----:B------:R-:W1:Y:S01]  /*6d40*/  SHFL.BFLY PT, R22, R16, 0x1, 0x101f ;  /* 0x0c301f0010167f89 */ /* 0x000e6200000e0000 */
[----:B0-----:R-:W-:Y:S01]  /*6d50*/  FADD.FTZ R0, R21, R36 ;  /* 0x0000002415007221 */ /* 0x001fe20000010000 */
[----:B-1----:R-:W-:-:S04]  /*6d60*/  FADD.FTZ R12, R16, R22 ;  /* 0x00000016100c7221 */ /* 0x002fc80000010000 */
[----:B------:R0:W1:Y:S03]  /*6d70*/  SHFL.BFLY PT, R23, R0, 0x1, 0x101f ;  /* 0x0c301f0000177f89 */ /* 0x00006600000e0000 */
.L_x_100:
[----:B01----:R-:W-:Y:S01]  /*6d80*/  FADD.FTZ R0, R0, R23 ;  /* 0x0000001700007221 */ /* 0x003fe20000010000 */
[----:B------:R-:W-:-:S04]  /*6d90*/  @!P1 F2FP.BF16.F32.PACK_AB R12, RZ, R12 ;  /* 0x0000000cff0c923e */ /* 0x000fc800000010ff */
[----:B------:R-:W-:Y:S01]  /*6da0*/  @!P1 F2FP.BF16.F32.PACK_AB R0, RZ, R0 ;  /* 0x00000000ff00923e */ /* 0x000fe200000010ff */
[----:B------:R0:W-:Y:S04]  /*6db0*/  @!P1 STG.E.U16 desc[UR10][R10.64+0xb4], R12 ;  /* 0x0000b40c0a009986 */ /* 0x0001e8000c10150a */
[----:B------:R0:W-:Y:S02]  /*6dc0*/  @!P1 STG.E.U16 desc[UR10][R14.64+0xb4], R0 ;  /* 0x0000b4000e009986 */ /* 0x0001e4000c10150a */
.L_x_30:
[----:B------:R-:W-:Y:S05]  /*6dd0*/  WARPSYNC.ALL ;  /* 0x0000000000007948 */ /* 0x000fea0003800000 */
[----:B------:R-:W-:Y:S01]  /*6de0*/  BAR.SYNC.DEFER_BLOCKING 0x0 ;  /* 0x0000000000007b1d */ /* 0x000fe20000010000 */
[C---:B------:R-:W-:Y:S01]  /*6df0*/  ISETP.GE.AND P0, PT, R7.reuse, -0x1c40, PT ;  /* 0xffffe3c00700780c */ /* 0x040fe20003f06270 */
[----:B------:R-:W-:-:S12]  /*6e00*/  VIADD R7, R7, 0x2000 ;  /* 0x0000200007077836 */ /* 0x000fd80000000000 */
[----:B------:R-:W-:Y:S05]  /*6e10*/  @!P0 BRA `(.L_x_37) ;  /* 0xffffffe000d48947 */ /* 0x000fea000383ffff */
[----:B------:R-:W-:Y:S05]  /*6e20*/  EXIT ;  /* 0x000000000000794d */ /* 0x000fea0003800000 */
.L_x_33:
[----:B------:R-:W-:Y:S01]  /*6e30*/  MOV R18, 0x8 ;  /* 0x0000000800127802 */ /* 0x000fe20000000f00 */
[----:B------:R-:W-:Y:S01]  /*6e40*/  IMAD.MOV.U32 R20, RZ, RZ, 0xffff ;  /* 0x0000ffffff147424 */ /* 0x000fe200078e00ff */
[----:B------:R-:W-:-:S07]  /*6e50*/  MOV R19, 0x101f ;  /* 0x0000101f00137802 */ /* 0x000fce0000000f00 */
[----:B012---:R-:W-:Y:S05]  /*6e60*/  WARPSYNC.COLLECTIVE R20, `(.L_x_38) ;  /* 0x0000000014087348 */ /* 0x007fea0003c00000 */
[----:B-1----:R1:W3:Y:S02]  /*6e70*/  SHFL.BFLY P2, R22, R17, R18, R19 ;  /* 0x0c00001211167389 */ /* 0x0022e40000040013 */
[----:B0123--:R-:W-:Y:S01]  /*6e80*/  ENDCOLLECTIVE ;  /* 0x000000000000791b */ /* 0x00ffe20003800000 */
.L_x_38:
[----:B------:R-:W-:Y:S01]  /*6e90*/  FADD.FTZ R10, R22, R17 ;  /* 0x00000011160a7221 */ /* 0x000fe20000010000 */
[----:B------:R-:W-:-:S07]  /*6ea0*/  MOV R17, R0 ;  /* 0x0000000000117202 */ /* 0x000fce0000000f00 */
[----:B------:R-:W-:Y:S05]  /*6eb0*/  WARPSYNC.COLLECTIVE R20, `(.L_x_39) ;  /* 0x0000000014087348 */ /* 0x000fea0003c00000 */
[----:B------:R0:W1:Y:S02]  /*6ec0*/  SHFL.BFLY P2, R22, R17, R18, R19 ;  /* 0x0c00001211167389 */ /* 0x0000640000040013 */
[----:B01----:R-:W-:Y:S01]  /*6ed0*/  ENDCOLLECTIVE ;  /* 0x000000000000791b */ /* 0x003fe20003800000 */
.L_x_39:
[----:B------:R-:W-:Y:S01]  /*6ee0*/  IMAD.MOV.U32 R17, RZ, RZ, R10 ;  /* 0x000000ffff117224 */ /* 0x000fe200078e000a */
[----:B------:R-:W-:Y:S02]  /*6ef0*/  MOV R18, 0x4 ;  /* 0x0000000400127802 */ /* 0x000fe40000000f00 */
[----:B------:R-:W-:-:S07]  /*6f00*/  MOV R11, R22 ;  /* 0x00000016000b7202 */ /* 0x000fce0000000f00 */
[----:B------:R-:W-:Y:S05]  /*6f10*/  WARPSYNC.COLLECTIVE R20, `(.L_x_40) ;  /* 0x0000000014087348 */ /* 0x000fea0003c00000 */
[----:B------:R0:W1:Y:S02]  /*6f20*/  SHFL.BFLY P2, R22, R17, R18, R19 ;  /* 0x0c00001211167389 */ /* 0x0000640000040013 */
[----:B01----:R-:W-:Y:S01]  /*6f30*/  ENDCOLLECTIVE ;  /* 0x000000000000791b */ /* 0x003fe20003800000 */
.L_x_40:
[----:B------:R-:W-:-:S05]  /*6f40*/  FADD.FTZ R11, R11, R0 ;  /* 0x000000000b0b7221 */ /* 0x000fca0000010000 */
[----:B------:R-:W-:Y:S01]  /*6f50*/  MOV R17, R11 ;  /* 0x0000000b00117202 */ /* 0x000fe20000000f00 */
[----:B------:R-:W-:-:S07]  /*6f60*/  FADD.FTZ R14, R10, R22 ;  /* 0x000000160a0e7221 */ /* 0x000fce0000010000 */
[----:B------:R-:W-:Y:S05]  /*6f70*/  WARPSYNC.COLLECTIVE R20, `(.L_x_41) ;  /* 0x0000000014087348 */ /* 0x000fea0003c00000 */
[----:B------:R0:W1:Y:S02]  /*6f80*/  SHFL.BFLY P2, R22, R17, R18, R19 ;  /* 0x0c00001211167389 */ /* 0x0000640000040013 */
[----:B01----:R-:W-:Y:S01]  /*6f90*/  ENDCOLLECTIVE ;  /* 0x000000000000791b */ /* 0x003fe20003800000 */
.L_x_41:
[----:B------:R-:W-:Y:S02]  /*6fa0*/  MOV R17, R14 ;  /* 0x0000000e00117202 */ /* 0x000fe40000000f00 */
[----:B------:R-:W-:Y:S01]  /*6fb0*/  MOV R18, 0x2 ;  /* 0x0000000200127802 */ /* 0x000fe20000000f00 */
[----:B------:R-:W-:-:S07]  /*6fc0*/  IMAD.MOV.U32 R12, RZ, RZ, R22 ;  /* 0x000000ffff0c7224 */ /* 0x000fce00078e0016 */
[----:B------:R-:W-:Y:S05]  /*6fd0*/  WARPSYNC.COLLECTIVE R20, `(.L_x_42) ;  /* 0x0000000014087348 */ /* 0x000fea0003c00000 */
[----:B------:R0:W1:Y:S02]  /*6fe0*/  SHFL.BFLY P2, R22, R17, R18, R19 ;  /* 0x0c00001211167389 */ /* 0x0000640000040013 */
[----:B01----:R-:W-:Y:S01]  /*6ff0*/  ENDCOLLECTIVE ;  /* 0x000000000000791b */ /* 0x003fe20003800000 */
.L_x_42:
[----:B------:R-:W-:-:S04]  /*7000*/  FADD.FTZ R15, R11, R12 ;  /* 0x0000000c0b0f7221 */ /* 0x000fc80000010000 */
[----:B------:R-:W-:Y:S02]  /*7010*/  IMAD.MOV.U32 R17, RZ, RZ, R15 ;  /* 0x000000ffff117224 */ /* 0x000fe400078e000f */
[----:B------:R-:W-:-:S07]  /*7020*/  FADD.FTZ R10, R14, R22 ;  /* 0x000000160e0a7221 */ /* 0x000fce0000010000 */
[----:B------:R-:W-:Y:S05]  /*7030*/  WARPSYNC.COLLECTIVE R20, `(.L_x_43) ;  /* 0x0000000014087348 */ /* 0x000fea0003c00000 */
[----:B------:R0:W1:Y:S02]  /*7040*/  SHFL.BFLY P2, R22, R17, R18, R19 ;  /* 0x0c00001211167389 */ /* 0x0000640000040013 */
[----:B01----:R-:W-:Y:S01]  /*7050*/  ENDCOLLECTIVE ;  /* 0x000000000000791b */ /* 0x003fe20003800000 */
.L_x_43:
[----:B------:R-:W-:Y:S01]  /*7060*/  MOV R17, R10 ;  /* 0x0000000a00117202 */ /* 0x000fe20000000f00 */
[----:B------:R-:W-:Y:S01]  /*7070*/  IMAD.MOV.U32 R18, RZ, RZ, 0x1 ;  /* 0x00000001ff127424 */ /* 0x000fe200078e00ff */
[----:B------:R-:W-:-:S07]  /*7080*/  MOV R0, R22 ;  /* 0x0000001600007202 */ /* 0x000fce0000000f00 */
[----:B------:R-:W-:Y:S05]  /*7090*/  WARPSYNC.COLLECTIVE R20, `(.L_x_44) ;  /* 0x0000000014087348 */ /* 0x000fea0003c00000 */
[----:B------:R0:W1:Y:S02]  /*70a0*/  SHFL.BFLY P2, R22, R17, R18, R19 ;  /* 0x0c00001211167389 */ /* 0x0000640000040013 */
[----:B01----:R-:W-:Y:S01]  /*70b0*/  ENDCOLLECTIVE ;  /* 0x000000000000791b */ /* 0x003fe20003800000 */
.L_x_44:
[----:B------:R-:W-:-:S05]  /*70c0*/  FADD.FTZ R0, R15, R0 ;  /* 0x000000000f007221 */ /* 0x000fca0000010000 */
[----:B------:R-:W-:Y:S01]  /*70d0*/  MOV R17, R0 ;  /* 0x0000000000117202 */ /* 0x000fe20000000f00 */
[----:B------:R-:W-:-:S07]  /*70e0*/  FADD.FTZ R12, R10, R22 ;  /* 0x000000160a0c7221 */ /* 0x000fce0000010000 */
[----:B------:R-:W-:Y:S05]  /*70f0*/  WARPSYNC.COLLECTIVE R20, `(.L_x_45) ;  /* 0x0000000014087348 */ /* 0x000fea0003c00000 */
[----:B------:R0:W1:Y:S02]  /*7100*/  SHFL.BFLY P2, R22, R17, R18, R19 ;  /* 0x0c00001211167389 */ /* 0x0000640000040013 */
[----:B01----:R-:W-:Y:S01]  /*7110*/  ENDCOLLECTIVE ;  /* 0x000000000000791b */ /* 0x003fe20003800000 */
.L_x_45:
[----:B------:R-:W-:Y:S01]  /*7120*/  MOV R21, R22 ;  /* 0x0000001600157202 */ /* 0x000fe20000000f00 */
[----:B------:R-:W-:Y:S06]  /*7130*/  BRA `(.L_x_46) ;  /* 0xffffffec005c7947 */ /* 0x000fec000383ffff */
.L_x_34:
[----:B------:R-:W-:Y:S01]  /*7140*/  BSSY B1, `(.L_x_47) ;  /* 0x0000007000017945 */ /* 0x000fe20003800000 */
[----:B------:R-:W-:Y:S01]  /*7150*/  IMAD.MOV.U32 R18, RZ, RZ, 0x8 ;  /* 0x00000008ff127424 */ /* 0x000fe200078e00ff */
[----:B------:R-:W-:Y:S02]  /*7160*/  MOV R19, 0x101f ;  /* 0x0000101f00137802 */ /* 0x000fe40000000f00 */
[----:B------:R-:W-:-:S07]  /*7170*/  MOV R20, 0xffff ;  /* 0x0000ffff00147802 */ /* 0x000fce0000000f00 */
[----:B01234-:R-:W-:Y:S05]  /*7180*/  WARPSYNC.COLLECTIVE R20, `(.L_x_48) ;  /* 0x0000000014087348 */ /* 0x01ffea0003c00000 */
[----:B----4-:R4:W0:Y:S02]  /*7190*/  SHFL.BFLY P2, R22, R17, R18, R19 ;  /* 0x0c00001211167389 */ /* 0x0108240000040013 */
[----:B01234-:R-:W-:Y:S01]  /*71a0*/  ENDCOLLECTIVE ;  /* 0x000000000000791b */ /* 0x01ffe20003800000 */
.L_x_48:
[----:B------:R-:W-:Y:S05]  /*71b0*/  BSYNC B1 ;  /* 0x0000000000017941 */ /* 0x000fea0003800000 */
.L_x_47:
[----:B------:R-:W-:Y:S01]  /*71c0*/  HFMA2.MMA R18, -RZ, RZ, 0, 4.76837158203125e-07 ;  /* 0x00000008ff127435 */ /* 0x000fe200000001ff */
[----:B------:R-:W-:Y:S01]  /*71d0*/  FADD.FTZ R12, R22, R17 ;  /* 0x00000011160c7221 */ /* 0x000fe20000010000 */
[----:B------:R-:W-:Y:S01]  /*71e0*/  IMAD.MOV.U32 R17, RZ, RZ, R0 ;  /* 0x000000ffff117224 */ /* 0x000fe200078e0000 */
[----:B------:R-:W-:Y:S01]  /*71f0*/  MOV R19, 0x101f ;  /* 0x0000101f00137802 */ /* 0x000fe20000000f00 */
[----:B------:R-:W-:-:S07]  /*7200*/  IMAD.MOV.U32 R20, RZ, RZ, 0xffff ;  /* 0x0000ffffff147424 */ /* 0x000fce00078e00ff */
[----:B------:R-:W-:Y:S05]  /*7210*/  WARPSYNC.COLLECTIVE R20, `(.L_x_49) ;  /* 0x0000000014087348 */ /* 0x000fea0003c00000 */
[----:B------:R0:W1:Y:S02]  /*7220*/  SHFL.BFLY P2, R22, R17, R18, R19 ;  /* 0x0c00001211167389 */ /* 0x0000640000040013 */
[----:B01----:R-:W-:Y:S01]  /*7230*/  ENDCOLLECTIVE ;  /* 0x000000000000791b */ /* 0x003fe20003800000 */
.L_x_49:
[----:B------:R-:W-:Y:S01]  /*7240*/  MOV R17, R12 ;  /* 0x0000000c00117202 */ /* 0x000fe20000000f00 */
[----:B------:R-:W-:Y:S01]  /*7250*/  IMAD.MOV.U32 R18, RZ, RZ, 0x4 ;  /* 0x00000004ff127424 */ /* 0x000fe200078e00ff */
[----:B------:R-:W-:-:S07]  /*7260*/  MOV R21, R22 ;  /* 0x0000001600157202 */ /* 0x000fce0000000f00 */
[----:B------:R-:W-:Y:S05]  /*7270*/  WARPSYNC.COLLECTIVE R20, `(.L_x_50) ;  /* 0x0000000014087348 */ /* 0x000fea0003c00000 */
[----:B------:R0:W1:Y:S02]  /*7280*/  SHFL.BFLY P2, R22, R17, R18, R19 ;  /* 0x0c00001211167389 */ /* 0x0000640000040013 */
[----:B01----:R-:W-:Y:S01]  /*7290*/  ENDCOLLECTIVE ;  /* 0x000000000000791b */ /* 0x003fe20003800000 */
.L_x_50:
[----:B------:R-:W-:-:S05]  /*72a0*/  FADD.FTZ R16, R21, R0 ;  /* 0x0000000015107221 */ /* 0x000fca0000010000 */
[----:B------:R-:W-:Y:S01]  /*72b0*/  MOV R17, R16 ;  /* 0x0000001000117202 */ /* 0x000fe20000000f00 */
[----:B------:R-:W-:-:S07]  /*72c0*/  FADD.FTZ R21, R12, R22 ;  /* 0x000000160c157221 */ /* 0x000fce0000010000 */
[----:B------:R-:W-:Y:S05]  /*72d0*/  WARPSYNC.COLLECTIVE R20, `(.L_x_51) ;  /* 0x0000000014087348 */ /* 0x000fea0003c00000 */
[----:B------:R0:W1:Y:S02]  /*72e0*/  SHFL.BFLY P2, R22, R17, R18, R19 ;  /* 0x0c00001211167389 */ /* 0x0000640000040013 */
[----:B01----:R-:W-:Y:S01]  /*72f0*/  ENDCOLLECTIVE ;  /* 0x000000000000791b */ /* 0x003fe20003800000 */
.L_x_51:
[----:B------:R-:W-:Y:S01]  /*7300*/  HFMA2.MMA R18, -RZ, RZ, 0, 1.1920928955078125e-07 ;  /* 0x00000002ff127435 */ /* 0x000fe200000001ff */
[----:B------:R-:W-:Y:S01]  /*7310*/  IMAD.MOV.U32 R17, RZ, RZ, R21 ;  /* 0x000000ffff117224 */ /* 0x000fe200078e0015 */
[----:B------:R-:W-:-:S09]  /*7320*/  MOV R23, R22 ;  /* 0x0000001600177202 */ /* 0x000fd20000000f00 */
[----:B------:R-:W-:Y:S05]  /*7330*/  WARPSYNC.COLLECTIVE R20, `(.L_x_52) ;  /* 0x0000000014087348 */ /* 0x000fea0003c00000 */
[----:B------:R0:W1:Y:S02]  /*7340*/  SHFL.BFLY P2, R22, R17, R18, R19 ;  /* 0x0c00001211167389 */ /* 0x0000640000040013 */
[----:B01----:R-:W-:Y:S01]  /*7350*/  ENDCOLLECTIVE ;  /* 0x000000000000791b */ /* 0x003fe20003800000 */
.L_x_52:
[----:B------:R-:W-:-:S05]  /*7360*/  FADD.FTZ R23, R16, R23 ;  /* 0x0000001710177221 */ /* 0x000fca0000010000 */
[----:B------:R-:W-:Y:S01]  /*7370*/  MOV R17, R23 ;  /* 0x0000001700117202 */ /* 0x000fe20000000f00 */
[----:B------:R-:W-:-:S07]  /*7380*/  FADD.FTZ R0, R21, R22 ;  /* 0x0000001615007221 */ /* 0x000fce0000010000 */
[----:B------:R-:W-:Y:S05]  /*7390*/  WARPSYNC.COLLECTIVE R20, `(.L_x_53) ;  /* 0x0000000014087348 */ /* 0x000fea0003c00000 */
[----:B------:R0:W1:Y:S02]  /*73a0*/  SHFL.BFLY P2, R22, R17, R18, R19 ;  /* 0x0c00001211167389 */ /* 0x0000640000040013 */
[----:B01----:R-:W-:Y:S01]  /*73b0*/  ENDCOLLECTIVE ;  /* 0x000000000000791b */ /* 0x003fe20003800000 */
.L_x_53:
[----:B------:R-:W-:Y:S01]  /*73c0*/  HFMA2.MMA R18, -RZ, RZ, 0, 5.9604644775390625e-08 ;  /* 0x00000001ff127435 */ /* 0x000fe200000001ff */
[----:B------:R-:W-:Y:S01]  /*73d0*/  MOV R17, R0 ;  /* 0x0000000000117202 */ /* 0x000fe20000000f00 */
[----:B------:R-:W-:-:S09]  /*73e0*/  IMAD.MOV.U32 R24, RZ, RZ, R22 ;  /* 0x000000ffff187224 */ /* 0x000fd200078e0016 */
[----:B------:R-:W-:Y:S05]  /*73f0*/  WARPSYNC.COLLECTIVE R20, `(.L_x_54) ;  /* 0x0000000014087348 */ /* 0x000fea0003c00000 */
[----:B------:R0:W1:Y:S02]  /*7400*/  SHFL.BFLY P2, R22, R17, R18, R19 ;  /* 0x0c00001211167389 */ /* 0x0000640000040013 */
[----:B01----:R-:W-:Y:S01]  /*7410*/  ENDCOLLECTIVE ;  /* 0x000000000000791b */ /* 0x003fe20003800000 */
.L_x_54:
[----:B------:R-:W-:-:S04]  /*7420*/  FADD.FTZ R12, R23, R24 ;  /* 0x00000018170c7221 */ /* 0x000fc80000010000 */
[----:B------:R-:W-:Y:S02]  /*7430*/  IMAD.MOV.U32 R17, RZ, RZ, R12 ;  /* 0x000000ffff117224 */ /* 0x000fe400078e000c */
[----:B------:R-:W-:-:S07]  /*7440*/  FADD.FTZ R16, R0, R22 ;  /* 0x0000001600107221 */ /* 0x000fce0000010000 */
[----:B------:R-:W-:Y:S05]  /*7450*/  WARPSYNC.COLLECTIVE R20, `(.L_x_55) ;  /* 0x0000000014087348 */ /* 0x000fea0003c00000 */
[----:B------:R0:W1:Y:S02]  /*7460*/  SHFL.BFLY P2, R22, R17, R18, R19 ;  /* 0x0c00001211167389 */ /* 0x0000640000040013 */
[----:B01----:R-:W-:Y:S01]  /*7470*/  ENDCOLLECTIVE ;  /* 0x000000000000791b */ /* 0x003fe20003800000 */
.L_x_55:
[----:B------:R-:W-:Y:S01]  /*7480*/  MOV R25, R22 ;  /* 0x0000001600197202 */ /* 0x000fe20000000f00 */
[----:B------:R-:W-:Y:S06]  /*7490*/  BRA `(.L_x_56) ;  /* 0xffffffec00347947 */ /* 0x000fec000383ffff */
.L_x_35:
[----:B------:R-:W-:Y:S01]  /*74a0*/  BSSY B1, `(.L_x_57) ;  /* 0x0000007000017945 */ /* 0x000fe20003800000 */
[----:B------:R-:W-:Y:S01]  /*74b0*/  MOV R18, 0x8 ;  /* 0x0000000800127802 */ /* 0x000fe20000000f00 */
[----:B------:R-:W-:Y:S01]  /*74c0*/  IMAD.MOV.U32 R19, RZ, RZ, 0x101f ;  /* 0x0000101fff137424 */ /* 0x000fe200078e00ff */
[----:B------:R-:W-:-:S07]  /*74d0*/  MOV R20, 0xffff ;  /* 0x0000ffff00147802 */ /* 0x000fce0000000f00 */
[----:B01234-:R-:W-:Y:S05]  /*74e0*/  WARPSYNC.COLLECTIVE R20, `(.L_x_58) ;  /* 0x0000000014087348 */ /* 0x01ffea0003c00000 */
[----:B0-----:R0:W0:Y:S02]  /*74f0*/  SHFL.BFLY P2, R22, R17, R18, R19 ;  /* 0x0c00001211167389 */ /* 0x0010240000040013 */
[----:B01234-:R-:W-:Y:S01]  /*7500*/  ENDCOLLECTIVE ;  /* 0x000000000000791b */ /* 0x01ffe20003800000 */
.L_x_58:
[----:B------:R-:W-:Y:S05]  /*7510*/  BSYNC B1 ;  /* 0x0000000000017941 */ /* 0x000fea0003800000 */
.L_x_57:
[----:B------:R-:W-:Y:S01]  /*7520*/  HFMA2.MMA R19, -RZ, RZ, 0, 0.000503063201904296875 ;  /* 0x0000101fff137435 */ /* 0x000fe200000001ff */
[----:B------:R-:W-:Y:S01]  /*7530*/  FADD.FTZ R12, R22, R17 ;  /* 0x00000011160c7221 */ /* 0x000fe20000010000 */
[----:B------:R-:W-:Y:S01]  /*7540*/  MOV R17, R0 ;  /* 0x0000000000117202 */ /* 0x000fe20000000f00 */
[----:B------:R-:W-:Y:S01]  /*7550*/  IMAD.MOV.U32 R18, RZ, RZ, 0x8 ;  /* 0x00000008ff127424 */ /* 0x000fe200078e00ff */
[----:B------:R-:W-:-:S07]  /*7560*/  MOV R20, 0xffff ;  /* 0x0000ffff00147802 */ /* 0x000fce0000000f00 */
[----:B------:R-:W-:Y:S05]  /*7570*/  WARPSYNC.COLLECTIVE R20, `(.L_x_59) ;  /* 0x0000000014087348 */ /* 0x000fea0003c00000 */
[----:B------:R0:W1:Y:S02]  /*7580*/  SHFL.BFLY P2, R22, R17, R18, R19 ;  /* 0x0c00001211167389 */ /* 0x0000640000040013 */
[----:B01----:R-:W-:Y:S01]  /*7590*/  ENDCOLLECTIVE ;  /* 0x000000000000791b */ /* 0x003fe20003800000 */
.L_x_59:
[----:B------:R-:W-:Y:S01]  /*75a0*/  HFMA2.MMA R18, -RZ, RZ, 0, 2.384185791015625e-07 ;  /* 0x00000004ff127435 */ /* 0x000fe200000001ff */
[----:B------:R-:W-:Y:S01]  /*75b0*/  MOV R17, R12 ;  /* 0x0000000c00117202 */ /* 0x000fe20000000f00 */
[----:B------:R-:W-:-:S09]  /*75c0*/  IMAD.MOV.U32 R21, RZ, RZ, R22 ;  /* 0x000000ffff157224 */ /* 0x000fd200078e0016 */
[----:B------:R-:W-:Y:S05]  /*75d0*/  WARPSYNC.COLLECTIVE R20, `(.L_x_60) ;  /* 0x0000000014087348 */ /* 0x000fea0003c00000 */
[----:B------:R0:W1:Y:S02]  /*75e0*/  SHFL.BFLY P2, R22, R17, R18, R19 ;  /* 0x0c00001211167389 */ /* 0x0000640000040013 */
[----:B01----:R-:W-:Y:S01]  /*75f0*/  ENDCOLLECTIVE ;  /* 0x000000000000791b */ /* 0x003fe20003800000 */
.L_x_60:
[----:B------:R-:W-:-:S04]  /*7600*/  FADD.FTZ R16, R21, R0 ;  /* 0x0000000015107221 */ /* 0x000fc80000010000 */
[----:B------:R-:W-:Y:S02]  /*7610*/  IMAD.MOV.U32 R17, RZ, RZ, R16 ;  /* 0x000000ffff117224 */ /* 0x000fe400078e0010 */
[----:B------:R-:W-:-:S07]  /*7620*/  FADD.FTZ R21, R12, R22 ;  /* 0x000000160c157221 */ /* 0x000fce0000010000 */
[----:B------:R-:W-:Y:S05]  /*7630*/  WARPSYNC.COLLECTIVE R20, `(.L_x_61) ;  /* 0x0000000014087348 */ /* 0x000fea0003c00000 */
[----:B------:R0:W1:Y:S02]  /*7640*/  SHFL.BFLY P2, R22, R17, R18, R19 ;  /* 0x0c00001211167389 */ /* 0x0000640000040013 */
[----:B01----:R-:W-:Y:S01]  /*7650*/  ENDCOLLECTIVE ;  /* 0x000000000000791b */ /* 0x003fe20003800000 */
.L_x_61:
[----:B------:R-:W-:Y:S01]  /*7660*/  MOV R17, R21 ;  /* 0x0000001500117202 */ /* 0x000fe20000000f00 */
[----:B------:R-:W-:Y:S01]  /*7670*/  IMAD.MOV.U32 R18, RZ, RZ, 0x2 ;  /* 0x00000002ff127424 */ /* 0x000fe200078e00ff */
[----:B------:R-:W-:-:S07]  /*7680*/  MOV R23, R22 ;  /* 0x0000001600177202 */ /* 0x000fce0000000f00 */
[----:B------:R-:W-:Y:S05]  /*7690*/  WARPSYNC.COLLECTIVE R20, `(.L_x_62) ;  /* 0x0000000014087348 */ /* 0x000fea0003c00000 */
[----:B------:R0:W1:Y:S02]  /*76a0*/  SHFL.BFLY P2, R22, R17, R18, R19 ;  /* 0x0c00001211167389 */ /* 0x0000640000040013 */
[----:B01----:R-:W-:Y:S01]  /*76b0*/  ENDCOLLECTIVE ;  /* 0x000000000000791b */ /* 0x003fe20003800000 */
.L_x_62:
[----:B------:R-:W-:-:S05]  /*76c0*/  FADD.FTZ R23, R16, R23 ;  /* 0x0000001710177221 */ /* 0x000fca0000010000 */
[----:B------:R-:W-:Y:S01]  /*76d0*/  MOV R17, R23 ;  /* 0x0000001700117202 */ /* 0x000fe20000000f00 */
[----:B------:R-:W-:-:S07]  /*76e0*/  FADD.FTZ R0, R21, R22 ;  /* 0x0000001615007221 */ /* 0x000fce0000010000 */
[----:B------:R-:W-:Y:S05]  /*76f0*/  WARPSYNC.COLLECTIVE R20, `(.L_x_63) ;  /* 0x0000000014087348 */ /* 0x000fea0003c00000 */
[----:B------:R0:W1:Y:S02]  /*7700*/  SHFL.BFLY P2, R22, R17, R18, R19 ;  /* 0x0c00001211167389 */ /* 0x0000640000040013 */
[----:B01----:R-:W-:Y:S01]  /*7710*/  ENDCOLLECTIVE ;  /* 0x000000000000791b */ /* 0x003fe20003800000 */
.L_x_63:
[----:B------:R-:W-:Y:S01]  /*7720*/  HFMA2.MMA R18, -RZ, RZ, 0, 5.9604644775390625e-08 ;  /* 0x00000001ff127435 */ /* 0x000fe200000001ff */
[----:B------:R-:W-:Y:S01]  /*7730*/  IMAD.MOV.U32 R17, RZ, RZ, R0 ;  /* 0x000000ffff117224 */ /* 0x000fe200078e0000 */
[----:B------:R-:W-:-:S09]  /*7740*/  MOV R24, R22 ;  /* 0x0000001600187202 */ /* 0x000fd20000000f00 */
[----:B------:R-:W-:Y:S05]  /*7750*/  WARPSYNC.COLLECTIVE R20, `(.L_x_64) ;  /* 0x0000000014087348 */ /* 0x000fea0003c00000 */
[----:B------:R0:W1:Y:S02]  /*7760*/  SHFL.BFLY P2, R22, R17, R18, R19 ;  /* 0x0c00001211167389 */ /* 0x0000640000040013 */
[----:B01----:R-:W-:Y:S01]  /*7770*/  ENDCOLLECTIVE ;  /* 0x000000000000791b */ /* 0x003fe20003800000 */
.L_x_64:
[----:B------:R-:W-:-:S05]  /*7780*/  FADD.FTZ R12, R23, R24 ;  /* 0x00000018170c7221 */ /* 0x000fca0000010000 */
[----:B------:R-:W-:Y:S01]  /*7790*/  MOV R17, R12 ;  /* 0x0000000c00117202 */ /* 0x000fe20000000f00 */
[----:B------:R-:W-:-:S07]  /*77a0*/  FADD.FTZ R16, R0, R22 ;  /* 0x0000001600107221 */ /* 0x000fce0000010000 */
[----:B------:R-:W-:Y:S05]  /*77b0*/  WARPSYNC.COLLECTIVE R20, `(.L_x_65) ;  /* 0x0000000014087348 */ /* 0x000fea0003c00000 */
[----:B------:R0:W1:Y:S02]  /*77c0*/  SHFL.BFLY P2, R22, R17, R18, R19 ;  /* 0x0c00001211167389 */ /* 0x0000640000040013 */
[----:B01----:R-:W-:Y:S01]  /*77d0*/  ENDCOLLECTIVE ;  /* 0x000000000000791b */ /* 0x003fe20003800000 */
.L_x_65:
[----:B------:R-:W-:Y:S01]  /*77e0*/  IMAD.MOV.U32 R25, RZ, RZ, R22 ;  /* 0x000000ffff197224 */ /* 0x000fe200078e0016 */
[----:B------:R-:W-:Y:S06]  /*77f0*/  BRA `(.L_x_66) ;  /* 0xffffffe800f47947 */ /* 0x000fec000383ffff */
.L_x_36:
[----:B------:R-:W-:Y:S01]  /*7800*/  BSSY B0, `(.L_x_67) ;  /* 0x0000007000007945 */ /* 0x000fe20003800000 */
[----:B------:R-:W-:Y:S01]  /*7810*/  MOV R18, 0x8 ;  /* 0x0000000800127802 */ /* 0x000fe20000000f00 */
[----:B------:R-:W-:Y:S01]  /*7820*/  IMAD.MOV.U32 R20, RZ, RZ, 0xffff ;  /* 0x0000ffffff147424 */ /* 0x000fe200078e00ff */
[----:B------:R-:W-:-:S07]  /*7830*/  MOV R19, 0x101f ;  /* 0x0000101f00137802 */ /* 0x000fce0000000f00 */
[----:B01234-:R-:W-:Y:S05]  /*7840*/  WARPSYNC.COLLECTIVE R20, `(.L_x_68) ;  /* 0x0000000014087348 */ /* 0x01ffea0003c00000 */
[----:B---3--:R3:W0:Y:S02]  /*7850*/  SHFL.BFLY P2, R22, R17, R18, R19 ;  /* 0x0c00001211167389 */ /* 0x0086240000040013 */
[----:B01234-:R-:W-:Y:S01]  /*7860*/  ENDCOLLECTIVE ;  /* 0x000000000000791b */ /* 0x01ffe20003800000 */
.L_x_68:
[----:B------:R-:W-:Y:S05]  /*7870*/  BSYNC B0 ;  /* 0x0000000000007941 */ /* 0x000fea0003800000 */
.L_x_67:
[----:B------:R-:W-:Y:S01]  /*7880*/  MOV R16, R22 ;  /* 0x0000001600107202 */ /* 0x000fe20000000f00 */
[----:B------:R-:W-:Y:S01]  /*7890*/  HFMA2.MMA R19, -RZ, RZ, 0, 0.000503063201904296875 ;  /* 0x0000101fff137435 */ /* 0x000fe200000001ff */
[----:B------:R-:W-:Y:S01]  /*78a0*/  IMAD.MOV.U32 R18, RZ, RZ, 0x8 ;  /* 0x00000008ff127424 */ /* 0x000fe200078e00ff */
[----:B------:R-:W-:Y:S02]  /*78b0*/  MOV R20, 0xffff ;  /* 0x0000ffff00147802 */ /* 0x000fe40000000f00 */
[----:B------:R-:W-:Y:S01]  /*78c0*/  FADD.FTZ R16, R16, R17 ;  /* 0x0000001110107221 */ /* 0x000fe20000010000 */
[----:B------:R-:W-:Y:S02]  /*78d0*/  MOV R17, R14 ;  /* 0x0000000e00117202 */ /* 0x000fe40000000f00 */
[C---:B------:R-:W-:Y:S02]  /*78e0*/  ISETP.NE.AND P1, PT, R27.reuse, RZ, PT ;  /* 0x000000ff1b00720c */ /* 0x040fe40003f25270 */
[----:B------:R-:W-:-:S11]  /*78f0*/  @P0 LEA R10, R27, UR8, 0x7 ;  /* 0x000000081b0a0c11 */ /* 0x000fd6000f8e38ff */
[----:B------:R-:W-:Y:S05]  /*7900*/  WARPSYNC.COLLECTIVE R20, `(.L_x_69) ;  /* 0x0000000014087348 */ /* 0x000fea0003c00000 */
[----:B------:R0:W1:Y:S02]  /*7910*/  SHFL.BFLY P2, R22, R17, R18, R19 ;  /* 0x0c00001211167389 */ /* 0x0000640000040013 */
[----:B01----:R-:W-:Y:S01]  /*7920*/  ENDCOLLECTIVE ;  /* 0x000000000000791b */ /* 0x003fe20003800000 */
.L_x_69:
[----:B------:R-:W-:Y:S01]  /*7930*/  HFMA2.MMA R18, -RZ, RZ, 0, 2.384185791015625e-07 ;  /* 0x00000004ff127435 */ /* 0x000fe200000001ff */
[----:B------:R-:W-:Y:S01]  /*7940*/  MOV R17, R16 ;  /* 0x0000001000117202 */ /* 0x000fe20000000f00 */
[----:B------:R-:W-:-:S09]  /*7950*/  IMAD.MOV.U32 R15, RZ, RZ, R22 ;  /* 0x000000ffff0f7224 */ /* 0x000fd200078e0016 */
[----:B------:R-:W-:Y:S05]  /*7960*/  WARPSYNC.COLLECTIVE R20, `(.L_x_70) ;  /* 0x0000000014087348 */ /* 0x000fea0003c00000 */
[----:B------:R0:W1:Y:S02]  /*7970*/  SHFL.BFLY P2, R22, R17, R18, R19 ;  /* 0x0c00001211167389 */ /* 0x0000640000040013 */
[----:B01----:R-:W-:Y:S01]  /*7980*/  ENDCOLLECTIVE ;  /* 0x000000000000791b */ /* 0x003fe20003800000 */
.L_x_70:
[----:B------:R-:W-:-:S05]  /*7990*/  FADD.FTZ R12, R15, R14 ;  /* 0x0000000e0f0c7221 */ /* 0x000fca0000010000 */
[----:B------:R-:W-:Y:S01]  /*79a0*/  MOV R17, R12 ;  /* 0x0000000c00117202 */ /* 0x000fe20000000f00 */
[----:B------:R-:W-:-:S07]  /*79b0*/  IMAD.MOV.U32 R21, RZ, RZ, R22 ;  /* 0x000000ffff157224 */ /* 0x000fce00078e0016 */
[----:B------:R-:W-:Y:S05]  /*79c0*/  WARPSYNC.COLLECTIVE R20, `(.L_x_71) ;  /* 0x0000000014087348 */ /* 0x000fea0003c00000 */
[----:B------:R0:W1:Y:S02]  /*79d0*/  SHFL.BFLY P2, R22, R17, R18, R19 ;  /* 0x0c00001211167389 */ /* 0x0000640000040013 */
[----:B01----:R-:W-:Y:S01]  /*79e0*/  ENDCOLLECTIVE ;  /* 0x000000000000791b */ /* 0x003fe20003800000 */
.L_x_71:
[----:B------:R-:W-:Y:S01]  /*79f0*/  FADD.FTZ R21, R16, R21 ;  /* 0x0000001510157221 */ /* 0x000fe20000010000 */
[----:B------:R-:W-:-:S03]  /*7a00*/  HFMA2.MMA R18, -RZ, RZ, 0, 1.1920928955078125e-07 ;  /* 0x00000002ff127435 */ /* 0x000fc600000001ff */
[----:B------:R-:W-:Y:S01]  /*7a10*/  IMAD.MOV.U32 R17, RZ, RZ, R21 ;  /* 0x000000ffff117224 */ /* 0x000fe200078e0015 */
[----:B------:R-:W-:-:S07]  /*7a20*/  MOV R11, R22 ;  /* 0x00000016000b7202 */ /* 0x000fce0000000f00 */
[----:B------:R-:W-:Y:S05]  /*7a30*/  WARPSYNC.COLLECTIVE R20, `(.L_x_72) ;  /* 0x0000000014087348 */ /* 0x000fea0003c00000 */
[----:B------:R0:W1:Y:S02]  /*7a40*/  SHFL.BFLY P2, R22, R17, R18, R19 ;  /* 0x0c00001211167389 */ /* 0x0000640000040013 */
[----:B01----:R-:W-:Y:S01]  /*7a50*/  ENDCOLLECTIVE ;  /* 0x000000000000791b */ /* 0x003fe20003800000 */
.L_x_72:
[----:B------:R-:W-:-:S04]  /*7a60*/  FADD.FTZ R14, R12, R11 ;  /* 0x0000000b0c0e7221 */ /* 0x000fc80000010000 */
[----:B------:R-:W-:Y:S01]  /*7a70*/  IMAD.MOV.U32 R17, RZ, RZ, R14 ;  /* 0x000000ffff117224 */ /* 0x000fe200078e000e */
[----:B------:R-:W-:-:S07]  /*7a80*/  MOV R16, R22 ;  /* 0x0000001600107202 */ /* 0x000fce0000000f00 */
[----:B------:R-:W-:Y:S05]  /*7a90*/  WARPSYNC.COLLECTIVE R20, `(.L_x_73) ;  /* 0x0000000014087348 */ /* 0x000fea0003c00000 */
[----:B------:R0:W1:Y:S02]  /*7aa0*/  SHFL.BFLY P2, R22, R17, R18, R19 ;  /* 0x0c00001211167389 */ /* 0x0000640000040013 */
[----:B01----:R-:W-:Y:S01]  /*7ab0*/  ENDCOLLECTIVE ;  /* 0x000000000000791b */ /* 0x003fe20003800000 */
.L_x_73:
[----:B------:R-:W-:-:S05]  /*7ac0*/  FADD.FTZ R16, R21, R16 ;  /* 0x0000001015107221 */ /* 0x000fca0000010000 */
[----:B------:R-:W-:Y:S01]  /*7ad0*/  MOV R17, R16 ;  /* 0x0000001000117202 */ /* 0x000fe20000000f00 */
[----:B------:R-:W-:Y:S01]  /*7ae0*/  IMAD.MOV.U32 R18, RZ, RZ, 0x1 ;  /* 0x00000001ff127424 */ /* 0x000fe200078e00ff */
[----:B------:R-:W-:-:S07]  /*7af0*/  MOV R23, R22 ;  /* 0x0000001600177202 */ /* 0x000fce0000000f00 */
[----:B------:R-:W-:Y:S05]  /*7b00*/  WARPSYNC.COLLECTIVE R20, `(.L_x_74) ;  /* 0x0000000014087348 */ /* 0x000fea0003c00000 */
[----:B------:R0:W1:Y:S02]  /*7b10*/  SHFL.BFLY P2, R22, R17, R18, R19 ;  /* 0x0c00001211167389 */ /* 0x0000640000040013 */
[----:B01----:R-:W-:Y:S01]  /*7b20*/  ENDCOLLECTIVE ;  /* 0x000000000000791b */ /* 0x003fe20003800000 */
.L_x_74:
[----:B------:R-:W-:-:S05]  /*7b30*/  FADD.FTZ R12, R14, R23 ;  /* 0x000000170e0c7221 */ /* 0x000fca0000010000 */
[----:B------:R-:W-:Y:S01]  /*7b40*/  MOV R17, R12 ;  /* 0x0000000c00117202 */ /* 0x000fe20000000f00 */
[----:B------:R-:W-:-:S05]  /*7b50*/  FADD.FTZ R22, R16, R22 ;  /* 0x0000001610167221 */ /* 0x000fca0000010000 */
[----:B------:R-:W-:-:S07]  /*7b60*/  @!P1 F2FP.BF16.F32.PACK_AB R16, RZ, R22 ;  /* 0x00000016ff10923e */ /* 0x000fce00000010ff */
[----:B------:R-:W-:Y:S05]  /*7b70*/  WARPSYNC.COLLECTIVE R20, `(.L_x_75) ;  /* 0x0000000014087348 */ /* 0x000fea0003c00000 */
[----:B------:R0:W1:Y:S02]  /*7b80*/  SHFL.BFLY P2, R22, R17, R18, R19 ;  /* 0x0c00001211167389 */ /* 0x0000640000040013 */
[----:B01----:R-:W-:Y:S01]  /*7b90*/  ENDCOLLECTIVE ;  /* 0x000000000000791b */ /* 0x003fe20003800000 */
.L_x_75:
[----:B------:R-:W-:-:S05]  /*7ba0*/  MOV R11, R22 ;  /* 0x00000016000b7202 */ /* 0x000fca0000000f00 */
[----:B------:R-:W-:Y:S01]  /*7bb0*/  FADD.FTZ R12, R12, R11 ;  /* 0x0000000b0c0c7221 */ /* 0x000fe20000010000 */
[----:B------:R-:W-:-:S04]  /*7bc0*/  @P0 VIADD R11, R0, 0x1e ;  /* 0x0000001e000b0836 */ /* 0x000fc80000000000 */
[----:B------:R-:W-:Y:S02]  /*7bd0*/  @!P1 F2FP.BF16.F32.PACK_AB R12, RZ, R12 ;  /* 0x0000000cff0c923e */ /* 0x000fe400000010ff */
[----:B------:R-:W-:-:S04]  /*7be0*/  @P0 LOP3.LUT R11, R11, R34, RZ, 0x3c, !PT ;  /* 0x000000220b0b0212 */ /* 0x000fc800078e3cff */
[----:B------:R-:W-:Y:S02]  /*7bf0*/  @P0 LEA R21, R11, R10, 0x2 ;  /* 0x0000000a0b150211 */ /* 0x000fe400078e10ff */
[----:B------:R-:W-:-:S03]  /*7c00*/  CS2R R10, SRZ ;  /* 0x00000000000a7805 */ /* 0x000fc6000001ff00 */
[----:B------:R-:W0:Y:S04]  /*7c10*/  @P0 LDS R15, [R21] ;  /* 0x00000000150f0984 */ /* 0x000e280000000800 */
[----:B------:R-:W1:Y:S01]  /*7c20*/  @P0 LDS R18, [R21+0x780] ;  /* 0x0007800015120984 */ /* 0x000e620000000800 */
[----:B0-----:R-:W-:Y:S01]  /*7c30*/  @P0 MOV R11, R15 ;  /* 0x0000000f000b0202 */ /* 0x001fe20000000f00 */
[----:B-1----:R-:W-:Y:S01]  /*7c40*/  @P0 IMAD.MOV.U32 R10, RZ, RZ, R18 ;  /* 0x000000ffff0a0224 */ /* 0x002fe200078e0012 */
[----:B------:R-:W-:Y:S02]  /*7c50*/  HFMA2.MMA R18, -RZ, RZ, 0, 4.76837158203125e-07 ;  /* 0x00000008ff127435 */ /* 0x000fe400000001ff */
[----:B------:R-:W-:-:S09]  /*7c60*/  MOV R17, R11 ;  /* 0x0000000b00117202 */ /* 0x000fd20000000f00 */
[----:B------:R-:W-:Y:S05]  /*7c70*/  WARPSYNC.COLLECTIVE R20, `(.L_x_76) ;  /* 0x0000000014087348 */ /* 0x000fea0003c00000 */
[----:B------:R0:W1:Y:S02]  /*7c80*/  SHFL.BFLY P2, R22, R17, R18, R19 ;  /* 0x0c00001211167389 */ /* 0x0000640000040013 */
[----:B01----:R-:W-:Y:S01]  /*7c90*/  ENDCOLLECTIVE ;  /* 0x000000000000791b */ /* 0x003fe20003800000 */
.L_x_76:
[----:B------:R-:W-:Y:S01]  /*7ca0*/  MOV R17, R10 ;  /* 0x0000000a00117202 */ /* 0x000fe20000000f00 */
[----:B------:R-:W-:-:S07]  /*7cb0*/  IMAD.MOV.U32 R24, RZ, RZ, R22 ;  /* 0x000000ffff187224 */ /* 0x000fce00078e0016 */
[----:B------:R-:W-:Y:S05]  /*7cc0*/  WARPSYNC.COLLECTIVE R20, `(.L_x_77) ;  /* 0x0000000014087348 */ /* 0x000fea0003c00000 */
[----:B------:R0:W1:Y:S02]  /*7cd0*/  SHFL.BFLY P2, R22, R17, R18, R19 ;  /* 0x0c00001211167389 */ /* 0x0000640000040013 */
[----:B01----:R-:W-:Y:S01]  /*7ce0*/  ENDCOLLECTIVE ;  /* 0x000000000000791b */ /* 0x003fe20003800000 */
.L_x_77:
[----:B------:R-:W-:-:S05]  /*7cf0*/  FADD.FTZ R23, R24, R11 ;  /* 0x0000000b18177221 */ /* 0x000fca0000010000 */
[----:B------:R-:W-:Y:S01]  /*7d00*/  MOV R17, R23 ;  /* 0x0000001700117202 */ /* 0x000fe20000000f00 */
[----:B------:R-:W-:Y:S02]  /*7d10*/  IMAD.MOV.U32 R18, RZ, RZ, 0x4 ;  /* 0x00000004ff127424 */ /* 0x000fe400078e00ff */
[----:B------:R-:W-:-:S07]  /*7d20*/  FADD.FTZ R15, R22, R10 ;  /* 0x0000000a160f7221 */ /* 0x000fce0000010000 */
[----:B------:R-:W-:Y:S05]  /*7d30*/  WARPSYNC.COLLECTIVE R20, `(.L_x_78) ;  /* 0x0000000014087348 */ /* 0x000fea0003c00000 */
[----:B------:R0:W1:Y:S02]  /*7d40*/  SHFL.BFLY P2, R22, R17, R18, R19 ;  /* 0x0c00001211167389 */ /* 0x0000640000040013 */
[----:B01----:R-:W-:Y:S01]  /*7d50*/  ENDCOLLECTIVE ;  /* 0x000000000000791b */ /* 0x003fe20003800000 */
.L_x_78:
[----:B------:R-:W-:Y:S02]  /*7d60*/  MOV R17, R15 ;  /* 0x0000000f00117202 */ /* 0x000fe40000000f00 */
[----:B------:R-:W-:-:S07]  /*7d70*/  MOV R10, R22 ;  /* 0x00000016000a7202 */ /* 0x000fce0000000f00 */
[----:B------:R-:W-:Y:S05]  /*7d80*/  WARPSYNC.COLLECTIVE R20, `(.L_x_79) ;  /* 0x0000000014087348 */ /* 0x000fea0003c00000 */
[----:B------:R0:W1:Y:S02]  /*7d90*/  SHFL.BFLY P2, R22, R17, R18, R19 ;  /* 0x0c00001211167389 */ /* 0x0000640000040013 */
[----:B01----:R-:W-:Y:S01]  /*7da0*/  ENDCOLLECTIVE ;  /* 0x000000000000791b */ /* 0x003fe20003800000 */
.L_x_79:
[----:B------:R-:W-:Y:S01]  /*7db0*/  FADD.FTZ R11, R23, R10 ;  /* 0x0000000a170b7221 */ /* 0x000fe20000010000 */
[----:B------:R-:W-:-:S03]  /*7dc0*/  HFMA2.MMA R18, -RZ, RZ, 0, 1.1920928955078125e-07 ;  /* 0x00000002ff127435 */ /* 0x000fc600000001ff */
[----:B------:R-:W-:Y:S02]  /*7dd0*/  IMAD.MOV.U32 R17, RZ, RZ, R11 ;  /* 0x000000ffff117224 */ /* 0x000fe400078e000b */
[----:B------:R-:W-:-:S07]  /*7de0*/  FADD.FTZ R10, R15, R22 ;  /* 0x000000160f0a7221 */ /* 0x000fce0000010000 */
[----:B------:R-:W-:Y:S05]  /*7df0*/  WARPSYNC.COLLECTIVE R20, `(.L_x_80) ;  /* 0x0000000014087348 */ /* 0x000fea0003c00000 */
[----:B------:R0:W1:Y:S02]  /*7e00*/  SHFL.BFLY P2, R22, R17, R18, R19 ;  /* 0x0c00001211167389 */ /* 0x0000640000040013 */
[----:B01----:R-:W-:Y:S01]  /*7e10*/  ENDCOLLECTIVE ;  /* 0x000000000000791b */ /* 0x003fe20003800000 */
.L_x_80:
[----:B------:R-:W0:Y:S01]  /*7e20*/  LDC.64 R14, c[0x0][0x220] ;  /* 0x00008800ff0e7b82 */ /* 0x000e220000000a00 */
[----:B------:R-:W-:Y:S01]  /*7e30*/  IMAD.MOV.U32 R17, RZ, RZ, R10 ;  /* 0x000000ffff117224 */ /* 0x000fe200078e000a */
[----:B------:R-:W-:-:S07]  /*7e40*/  MOV R24, R22 ;  /* 0x0000001600187202 */ /* 0x000fce0000000f00 */
[----:B0-----:R-:W-:Y:S05]  /*7e50*/  WARPSYNC.COLLECTIVE R20, `(.L_x_81) ;  /* 0x0000000014087348 */ /* 0x001fea0003c00000 */
[----:B------:R1:W2:Y:S02]  /*7e60*/  SHFL.BFLY P2, R22, R17, R18, R19 ;  /* 0x0c00001211167389 */ /* 0x0002a40000040013 */
[----:B012---:R-:W-:Y:S01]  /*7e70*/  ENDCOLLECTIVE ;  /* 0x000000000000791b */ /* 0x007fe20003800000 */
.L_x_81:
[----:B------:R-:W-:Y:S01]  /*7e80*/  FADD.FTZ R24, R11, R24 ;  /* 0x000000180b187221 */ /* 0x000fe20000010000 */
[----:B------:R-:W-:-:S04]  /*7e90*/  HFMA2.MMA R18, -RZ, RZ, 0, 5.9604644775390625e-08 ;  /* 0x00000001ff127435 */ /* 0x000fc800000001ff */
[----:B------:R-:W-:Y:S01]  /*7ea0*/  MOV R17, R24 ;  /* 0x0000001800117202 */ /* 0x000fe20000000f00 */
[----:B------:R-:W-:-:S07]  /*7eb0*/  FADD.FTZ R23, R10, R22 ;  /* 0x000000160a177221 */ /* 0x000fce0000010000 */
[----:B------:R-:W-:Y:S05]  /*7ec0*/  WARPSYNC.COLLECTIVE R20, `(.L_x_82) ;  /* 0x0000000014087348 */ /* 0x000fea0003c00000 */
[----:B------:R0:W1:Y:S02]  /*7ed0*/  SHFL.BFLY P2, R22, R17, R18, R19 ;  /* 0x0c00001211167389 */ /* 0x0000640000040013 */
[----:B01----:R-:W-:Y:S01]  /*7ee0*/  ENDCOLLECTIVE ;  /* 0x000000000000791b */ /* 0x003fe20003800000 */
.L_x_82:
[----:B------:R-:W-:Y:S01]  /*7ef0*/  MOV R17, R23 ;  /* 0x0000001700117202 */ /* 0x000fe20000000f00 */
[----:B------:R-:W-:-:S07]  /*7f00*/  IMAD.MOV.U32 R21, RZ, RZ, R22 ;  /* 0x000000ffff157224 */ /* 0x000fce00078e0016 */
[----:B------:R-:W-:Y:S05]  /*7f10*/  WARPSYNC.COLLECTIVE R20, `(.L_x_83) ;  /* 0x0000000014087348 */ /* 0x000fea0003c00000 */
[----:B------:R0:W1:Y:S02]  /*7f20*/  SHFL.BFLY P2, R22, R17, R18, R19 ;  /* 0x0c00001211167389 */ /* 0x0000640000040013 */
[----:B01----:R-:W-:Y:S01]  /*7f30*/  ENDCOLLECTIVE ;  /* 0x000000000000791b */ /* 0x003fe20003800000 */
.L_x_83:
[----:B------:R-:W-:-:S05]  /*7f40*/  FADD.FTZ R21, R24, R21 ;  /* 0x0000001518157221 */ /* 0x000fca0000010000 */
[----:B------:R-:W-:Y:S01]  /*7f50*/  @!P1 F2FP.BF16.F32.PACK_AB R21, RZ, R21 ;  /* 0x00000015ff15923e */ /* 0x000fe200000010ff */
[----:B------:R-:W-:Y:S01]  /*7f60*/  @P0 VIADD R19, R0, 0x3c ;  /* 0x0000003c00130836 */ /* 0x000fe20000000000 */
[----:B------:R-:W-:Y:S02]  /*7f70*/  PRMT R20, R12, 0x7610, R20 ;  /* 0x000076100c147816 */ /* 0x000fe40000000014 */
[----:B------:R-:W-:Y:S02]  /*7f80*/  @P0 LEA R12, R27, UR8, 0x7 ;  /* 0x000000081b0c0c11 */ /* 0x000fe4000f8e38ff */
[----:B------:R-:W-:Y:S02]  /*7f90*/  @P0 LOP3.LUT R19, R19, R34, RZ, 0x3c, !PT ;  /* 0x0000002213130212 */ /* 0x000fe400078e3cff */
[----:B------:R-:W-:-:S05]  /*7fa0*/  MOV R10, R22 ;  /* 0x00000016000a7202 */ /* 0x000fca0000000f00 */
[----:B------:R-:W-:Y:S01]  /*7fb0*/  FADD.FTZ R10, R23, R10 ;  /* 0x0000000a170a7221 */ /* 0x000fe20000010000 */
[----:B------:R-:W-:-:S04]  /*7fc0*/  IADD3 R23, R0, R7, RZ ;  /* 0x0000000700177210 */ /* 0x000fc80007ffe0ff */
[----:B------:R-:W-:Y:S01]  /*7fd0*/  @!P1 F2FP.BF16.F32.PACK_AB R17, RZ, R10 ;  /* 0x0000000aff11923e */ /* 0x000fe200000010ff */
[C---:B------:R-:W-:Y:S01]  /*7fe0*/  IMAD.WIDE R14, R23.reuse, 0x2, R14 ;  /* 0x00000002170e7825 */ /* 0x040fe200078e020e */
[----:B------:R-:W0:Y:S03]  /*7ff0*/  LDC.64 R10, c[0x0][0x218] ;  /* 0x00008600ff0a7b82 */ /* 0x000e260000000a00 */
[----:B0-----:R-:W-:Y:S01]  /*8000*/  IMAD.WIDE R10, R23, 0x2, R10 ;  /* 0x00000002170a7825 */ /* 0x001fe200078e020a */
[----:B------:R-:W-:-:S03]  /*8010*/  @P0 LEA R23, R19, R12, 0x2 ;  /* 0x0000000c13170211 */ /* 0x000fc600078e10ff */
[----:B------:R-:W-:Y:S01]  /*8020*/  IMAD.MOV.U32 R19, RZ, RZ, 0x101f ;  /* 0x0000101fff137424 */ /* 0x000fe200078e00ff */
[----:B------:R0:W-:Y:S04]  /*8030*/  @!P1 STG.E.U16 desc[UR10][R10.64], R16 ;  /* 0x000000100a009986 */ /* 0x0001e8000c10150a */
[----:B------:R-:W1:Y:S04]  /*8040*/  @P0 LDS R12, [R23] ;  /* 0x00000000170c0984 */ /* 0x000e680000000800 */
[----:B------:R-:W2:Y:S01]  /*8050*/  @P0 LDS R18, [R23+0x780] ;  /* 0x0007800017120984 */ /* 0x000ea20000000800 */
[----:B0-----:R-:W-:-:S03]  /*8060*/  HFMA2.MMA R16, -RZ, RZ, 0, 0 ;  /* 0x00000000ff107435 */ /* 0x001fc600000001ff */
[----:B------:R0:W-:Y:S04]  /*8070*/  @!P1 STG.E.U16 desc[UR10][R14.64], R20 ;  /* 0x000000140e009986 */ /* 0x0001e8000c10150a */
[----:B------:R-:W-:Y:S04]  /*8080*/  @!P1 STG.E.U16 desc[UR10][R10.64+0x3c], R21 ;  /* 0x00003c150a009986 */ /* 0x000fe8000c10150a */
[----:B------:R3:W-:Y:S01]  /*8090*/  @!P1 STG.E.U16 desc[UR10][R14.64+0x3c], R17 ;  /* 0x00003c110e009986 */ /* 0x0007e2000c10150a */
[----:B0-----:R-:W-:Y:S02]  /*80a0*/  MOV R20, 0xffff ;  /* 0x0000ffff00147802 */ /* 0x001fe40000000f00 */
[----:B-1----:R-:W-:Y:S01]  /*80b0*/  @P0 MOV R16, R12 ;  /* 0x0000000c00100202 */ /* 0x002fe20000000f00 */
[----:B------:R-:W-:Y:S01]  /*80c0*/  IMAD.MOV.U32 R12, RZ, RZ, RZ ;  /* 0x000000ffff0c7224 */ /* 0x000fe200078e00ff */
[----:B--2---:R-:W-:Y:S01]  /*80d0*/  @P0 MOV R12, R18 ;  /* 0x00000012000c0202 */ /* 0x004fe20000000f00 */
[----:B------:R-:W-:Y:S01]  /*80e0*/  HFMA2.MMA R18, -RZ, RZ, 0, 4.76837158203125e-07 ;  /* 0x00000008ff127435 */ /* 0x000fe200000001ff */
[----:B---3--:R-:W-:-:S10]  /*80f0*/  MOV R17, R16 ;  /* 0x0000001000117202 */ /* 0x008fd40000000f00 */
[----:B------:R-:W-:Y:S05]  /*8100*/  WARPSYNC.COLLECTIVE R20, `(.L_x_84) ;  /* 0x0000000014087348 */ /* 0x000fea0003c00000 */
[----:B------:R0:W1:Y:S02]  /*8110*/  SHFL.BFLY P2, R22, R17, R18, R19 ;  /* 0x0c00001211167389 */ /* 0x0000640000040013 */
[----:B01----:R-:W-:Y:S01]  /*8120*/  ENDCOLLECTIVE ;  /* 0x000000000000791b */ /* 0x003fe20003800000 */
.L_x_84:
[----:B------:R-:W-:Y:S01]  /*8130*/  MOV R17, R12 ;  /* 0x0000000c00117202 */ /* 0x000fe20000000f00 */
[----:B------:R-:W-:-:S07]  /*8140*/  FADD.FTZ R16, R22, R16 ;  /* 0x0000001016107221 */ /* 0x000fce0000010000 */
[----:B------:R-:W-:Y:S05]  /*8150*/  WARPSYNC.COLLECTIVE R20, `(.L_x_85) ;  /* 0x0000000014087348 */ /* 0x000fea0003c00000 */
[----:B------:R0:W1:Y:S02]  /*8160*/  SHFL.BFLY P2, R22, R17, R18, R19 ;  /* 0x0c00001211167389 */ /* 0x0000640000040013 */
[----:B01----:R-:W-:Y:S01]  /*8170*/  ENDCOLLECTIVE ;  /* 0x000000000000791b */ /* 0x003fe20003800000 */
.L_x_85:
[----:B------:R-:W-:Y:S01]  /*8180*/  MOV R17, R16 ;  /* 0x0000001000117202 */ /* 0x000fe20000000f00 */
[----:B------:R-:W-:Y:S02]  /*8190*/  IMAD.MOV.U32 R18, RZ, RZ, 0x4 ;  /* 0x00000004ff127424 */ /* 0x000fe400078e00ff */
[----:B------:R-:W-:-:S07]  /*81a0*/  FADD.FTZ R12, R22, R12 ;  /* 0x0000000c160c7221 */ /* 0x000fce0000010000 */
[----:B------:R-:W-:Y:S05]  /*81b0*/  WARPSYNC.COLLECTIVE R20, `(.L_x_86) ;  /* 0x0000000014087348 */ /* 0x000fea0003c00000 */
[----:B------:R0:W1:Y:S02]  /*81c0*/  SHFL.BFLY P2, R22, R17, R18, R19 ;  /* 0x0c00001211167389 */ /* 0x0000640000040013 */
[----:B01----:R-:W-:Y:S01]  /*81d0*/  ENDCOLLECTIVE ;  /* 0x000000000000791b */ /* 0x003fe20003800000 */
.L_x_86:
[----:B------:R-:W-:Y:S01]  /*81e0*/  MOV R17, R12 ;  /* 0x0000000c00117202 */ /* 0x000fe20000000f00 */
[----:B------:R-:W-:-:S07]  /*81f0*/  FADD.FTZ R16, R16, R22 ;  /* 0x0000001610107221 */ /* 0x000fce0000010000 */
[----:B------:R-:W-:Y:S05]  /*8200*/  WARPSYNC.COLLECTIVE R20, `(.L_x_87) ;  /* 0x0000000014087348 */ /* 0x000fea0003c00000 */
[----:B------:R0:W1:Y:S02]  /*8210*/  SHFL.BFLY P2, R22, R17, R18, R19 ;  /* 0x0c00001211167389 */ /* 0x0000640000040013 */
[----:B01----:R-:W-:Y:S01]  /*8220*/  ENDCOLLECTIVE ;  /* 0x000000000000791b */ /* 0x003fe20003800000 */
.L_x_87:
[----:B------:R-:W-:Y:S01]  /*8230*/  MOV R17, R16 ;  /* 0x0000001000117202 */ /* 0x000fe20000000f00 */
[----:B------:R-:W-:Y:S01]  /*8240*/  IMAD.MOV.U32 R18, RZ, RZ, 0x2 ;  /* 0x00000002ff127424 */ /* 0x000fe200078e00ff */
[----:B------:R-:W-:-:S07]  /*8250*/  MOV R23, R22 ;  /* 0x0000001600177202 */ /* 0x000fce0000000f00 */
[----:B------:R-:W-:Y:S05]  /*8260*/  WARPSYNC.COLLECTIVE R20, `(.L_x_88) ;  /* 0x0000000014087348 */ /* 0x000fea0003c00000 */
[----:B------:R0:W1:Y:S02]  /*8270*/  SHFL.BFLY P2, R22, R17, R18, R19 ;  /* 0x0c00001211167389 */ /* 0x0000640000040013 */
[----:B01----:R-:W-:Y:S01]  /*8280*/  ENDCOLLECTIVE ;  /* 0x000000000000791b */ /* 0x003fe20003800000 */
.L_x_88:
[----:B------:R-:W-:Y:S01]  /*8290*/  FADD.FTZ R12, R12, R23 ;  /* 0x000000170c0c7221 */ /* 0x000fe20000010000 */
[----:B------:R-:W-:Y:S02]  /*82a0*/  @P0 IADD3 R23, R0, 0x5a, RZ ;  /* 0x0000005a00170810 */ /* 0x000fe40007ffe0ff */
[----:B------:R-:W-:Y:S02]  /*82b0*/  @P0 LEA R0, R27, UR8, 0x7 ;  /* 0x000000081b000c11 */ /* 0x000fe4000f8e38ff */
[----:B------:R-:W-:-:S05]  /*82c0*/  @P0 LOP3.LUT R23, R23, R34, RZ, 0x3c, !PT ;  /* 0x0000002217170212 */ /* 0x000fca00078e3cff */
[----:B------:R-:W-:Y:S01]  /*82d0*/  @P0 IMAD R25, R23, 0x4, R0 ;  /* 0x0000000417190824 */ /* 0x000fe200078e0200 */
[----:B------:R-:W-:Y:S01]  /*82e0*/  MOV R17, R12 ;  /* 0x0000000c00117202 */ /* 0x000fe20000000f00 */
[----:B------:R-:W-:-:S03]  /*82f0*/  HFMA2.MMA R23, -RZ, RZ, 0, 0 ;  /* 0x00000000ff177435 */ /* 0x000fc600000001ff */
[----:B------:R0:W1:Y:S01]  /*8300*/  @P0 LDS R0, [R25] ;  /* 0x0000000019000984 */ /* 0x0000620000000800 */
[----:B------:R-:W-:-:S07]  /*8310*/  FADD.FTZ R16, R16, R22 ;  /* 0x0000001610107221 */ /* 0x000fce0000010000 */
[----:B01----:R-:W-:Y:S05]  /*8320*/  WARPSYNC.COLLECTIVE R20, `(.L_x_89) ;  /* 0x0000000014087348 */ /* 0x003fea0003c00000 */
[----:B------:R2:W3:Y:S02]  /*8330*/  SHFL.BFLY P2, R22, R17, R18, R19 ;  /* 0x0c00001211167389 */ /* 0x0004e40000040013 */
[----:B0123--:R-:W-:Y:S01]  /*8340*/  ENDCOLLECTIVE ;  /* 0x000000000000791b */ /* 0x00ffe20003800000 */
.L_x_89:
[----:B------:R-:W-:Y:S01]  /*8350*/  MOV R17, R16 ;  /* 0x0000001000117202 */ /* 0x000fe20000000f00 */
[----:B------:R-:W-:Y:S01]  /*8360*/  IMAD.MOV.U32 R18, RZ, RZ, 0x1 ;  /* 0x00000001ff127424 */ /* 0x000fe200078e00ff */
[----:B------:R-:W-:-:S07]  /*8370*/  MOV R21, R22 ;  /* 0x0000001600157202 */ /* 0x000fce0000000f00 */
[----:B------:R-:W-:Y:S05]  /*8380*/  WARPSYNC.COLLECTIVE R20, `(.L_x_90) ;  /* 0x0000000014087348 */ /* 0x000fea0003c00000 */
[----:B------:R0:W1:Y:S02]  /*8390*/  SHFL.BFLY P2, R22, R17, R18, R19 ;  /* 0x0c00001211167389 */ /* 0x0000640000040013 */
[----:B01----:R-:W-:Y:S01]  /*83a0*/  ENDCOLLECTIVE ;  /* 0x000000000000791b */ /* 0x003fe20003800000 */
.L_x_90:
[----:B------:R-:W-:-:S05]  /*83b0*/  FADD.FTZ R21, R12, R21 ;  /* 0x000000150c157221 */ /* 0x000fca0000010000 */
[----:B------:R-:W-:Y:S01]  /*83c0*/  MOV R17, R21 ;  /* 0x0000001500117202 */ /* 0x000fe20000000f00 */
[----:B------:R-:W-:Y:S02]  /*83d0*/  FADD.FTZ R22, R16, R22 ;  /* 0x0000001610167221 */ /* 0x000fe40000010000 */
[----:B------:R0:W1:Y:S03]  /*83e0*/  @P0 LDS R16, [R25+0x780] ;  /* 0x0007800019100984 */ /* 0x0000660000000800 */
[----:B------:R-:W-:-:S04]  /*83f0*/  @!P1 F2FP.BF16.F32.PACK_AB R22, RZ, R22 ;  /* 0x00000016ff16923e */ /* 0x000fc800000010ff */
[----:B------:R-:W-:-:S07]  /*8400*/  PRMT R12, R22, 0x7610, R12 ;  /* 0x00007610160c7816 */ /* 0x000fce000000000c */
[----:B01----:R-:W-:Y:S05]  /*8410*/  WARPSYNC.COLLECTIVE R20, `(.L_x_91) ;  /* 0x0000000014087348 */ /* 0x003fea0003c00000 */
[----:B------:R2:W3:Y:S02]  /*8420*/  SHFL.BFLY P2, R22, R17, R18, R19 ;  /* 0x0c00001211167389 */ /* 0x0004e40000040013 */
[----:B0123--:R-:W-:Y:S01]  /*8430*/  ENDCOLLECTIVE ;  /* 0x000000000000791b */ /* 0x00ffe20003800000 */
.L_x_91:
[----:B------:R0:W-:Y:S01]  /*8440*/  @!P1 STG.E.U16 desc[UR10][R10.64+0x78], R12 ;  /* 0x0000780c0a009986 */ /* 0x0001e2000c10150a */
[----:B------:R-:W-:Y:S01]  /*8450*/  HFMA2.MMA R18, -RZ, RZ, 0, 4.76837158203125e-07 ;  /* 0x00000008ff127435 */ /* 0x000fe200000001ff */
[----:B------:R-:W-:-:S05]  /*8460*/  MOV R24, R22 ;  /* 0x0000001600187202 */ /* 0x000fca0000000f00 */
[----:B------:R-:W-:Y:S01]  /*8470*/  FADD.FTZ R24, R21, R24 ;  /* 0x0000001815187221 */ /* 0x000fe20000010000 */
[----:B------:R-:W-:-:S04]  /*8480*/  @P0 IMAD.MOV.U32 R23, RZ, RZ, R16 ;  /* 0x000000ffff170224 */ /* 0x000fc800078e0010 */
[----:B------:R-:W-:-:S04]  /*8490*/  @!P1 F2FP.BF16.F32.PACK_AB R24, RZ, R24 ;  /* 0x00000018ff18923e */ /* 0x000fc800000010ff */
[----:B------:R-:W-:Y:S01]  /*84a0*/  PRMT R21, R24, 0x7610, R21 ;  /* 0x0000761018157816 */ /* 0x000fe20000000015 */
[----:B------:R-:W-:-:S04]  /*84b0*/  HFMA2.MMA R24, -RZ, RZ, 0, 0 ;  /* 0x00000000ff187435 */ /* 0x000fc800000001ff */
[----:B------:R0:W-:Y:S02]  /*84c0*/  @!P1 STG.E.U16 desc[UR10][R14.64+0x78], R21 ;  /* 0x000078150e009986 */ /* 0x0001e4000c10150a */
[----:B------:R-:W-:-:S04]  /*84d0*/  @P0 MOV R24, R0 ;  /* 0x0000000000180202 */ /* 0x000fc80000000f00 */
[----:B------:R-:W-:-:S07]  /*84e0*/  MOV R17, R24 ;  /* 0x0000001800117202 */ /* 0x000fce0000000f00 */
[----:B0-----:R-:W-:Y:S05]  /*84f0*/  WARPSYNC.COLLECTIVE R20, `(.L_x_92) ;  /* 0x0000000014087348 */ /* 0x001fea0003c00000 */
[----:B------:R1:W2:Y:S02]  /*8500*/  SHFL.BFLY P2, R22, R17, R18, R19 ;  /* 0x0c00001211167389 */ /* 0x0002a40000040013 */
[----:B012---:R-:W-:Y:S01]  /*8510*/  ENDCOLLECTIVE ;  /* 0x000000000000791b */ /* 0x007fe20003800000 */
.L_x_92:
[----:B------:R-:W-:Y:S01]  /*8520*/  IMAD.MOV.U32 R17, RZ, RZ, R23 ;  /* 0x000000ffff117224 */ /* 0x000fe200078e0017 */
[----:B------:R-:W-:-:S07]  /*8530*/  MOV R16, R22 ;  /* 0x0000001600107202 */ /* 0x000fce0000000f00 */
[----:B------:R-:W-:Y:S05]  /*8540*/  WARPSYNC.COLLECTIVE R20, `(.L_x_93) ;  /* 0x0000000014087348 */ /* 0x000fea0003c00000 */
[----:B------:R0:W1:Y:S02]  /*8550*/  SHFL.BFLY P2, R22, R17, R18, R19 ;  /* 0x0c00001211167389 */ /* 0x0000640000040013 */
[----:B01----:R-:W-:Y:S01]  /*8560*/  ENDCOLLECTIVE ;  /* 0x000000000000791b */ /* 0x003fe20003800000 */
.L_x_93:
[----:B------:R-:W-:Y:S01]  /*8570*/  FADD.FTZ R16, R16, R24 ;  /* 0x0000001810107221 */ /* 0x000fe20000010000 */
[----:B------:R-:W-:-:S04]  /*8580*/  HFMA2.MMA R18, -RZ, RZ, 0, 2.384185791015625e-07 ;  /* 0x00000004ff127435 */ /* 0x000fc800000001ff */
[----:B------:R-:W-:Y:S02]  /*8590*/  MOV R17, R16 ;  /* 0x0000001000117202 */ /* 0x000fe40000000f00 */
[----:B------:R-:W-:-:S07]  /*85a0*/  MOV R0, R22 ;  /* 0x0000001600007202 */ /* 0x000fce0000000f00 */
[----:B------:R-:W-:Y:S05]  /*85b0*/  WARPSYNC.COLLECTIVE R20, `(.L_x_94) ;  /* 0x0000000014087348 */ /* 0x000fea0003c00000 */
[----:B------:R0:W1:Y:S02]  /*85c0*/  SHFL.BFLY P2, R22, R17, R18, R19 ;  /* 0x0c00001211167389 */ /* 0x0000640000040013 */
[----:B01----:R-:W-:Y:S01]  /*85d0*/  ENDCOLLECTIVE ;  /* 0x000000000000791b */ /* 0x003fe20003800000 */
.L_x_94:
[----:B------:R-:W-:-:S05]  /*85e0*/  FADD.FTZ R0, R0, R23 ;  /* 0x0000001700007221 */ /* 0x000fca0000010000 */
[----:B------:R-:W-:Y:S01]  /*85f0*/  MOV R17, R0 ;  /* 0x0000000000117202 */ /* 0x000fe20000000f00 */
[----:B------:R-:W-:-:S07]  /*8600*/  IMAD.MOV.U32 R21, RZ, RZ, R22 ;  /* 0x000000ffff157224 */ /* 0x000fce00078e0016 */
[----:B------:R-:W-:Y:S05]  /*8610*/  WARPSYNC.COLLECTIVE R20, `(.L_x_95) ;  /* 0x0000000014087348 */ /* 0x000fea0003c00000 */
[----:B------:R0:W1:Y:S02]  /*8620*/  SHFL.BFLY P2, R22, R17, R18, R19 ;  /* 0x0c00001211167389 */ /* 0x0000640000040013 */
[----:B01----:R-:W-:Y:S01]  /*8630*/  ENDCOLLECTIVE ;  /* 0x000000000000791b */ /* 0x003fe20003800000 */
.L_x_95:
[----:B------:R-:W-:-:S05]  /*8640*/  FADD.FTZ R12, R16, R21 ;  /* 0x00000015100c7221 */ /* 0x000fca0000010000 */
[----:B------:R-:W-:Y:S01]  /*8650*/  MOV R17, R12 ;  /* 0x0000000c00117202 */ /* 0x000fe20000000f00 */
[----:B------:R-:W-:Y:S01]  /*8660*/  IMAD.MOV.U32 R18, RZ, RZ, 0x2 ;  /* 0x00000002ff127424 */ /* 0x000fe200078e00ff */
[----:B------:R-:W-:-:S07]  /*8670*/  MOV R21, R22 ;  /* 0x0000001600157202 */ /* 0x000fce0000000f00 */
[----:B------:R-:W-:Y:S05]  /*8680*/  WARPSYNC.COLLECTIVE R20, `(.L_x_96) ;  /* 0x0000000014087348 */ /* 0x000fea0003c00000 */
[----:B------:R0:W1:Y:S02]  /*8690*/  SHFL.BFLY P2, R22, R17, R18, R19 ;  /* 0x0c00001211167389 */ /* 0x0000640000040013 */
[----:B01----:R-:W-:Y:S01]  /*86a0*/  ENDCOLLECTIVE ;  /* 0x000000000000791b */ /* 0x003fe20003800000 */
.L_x_96:
[----:B------:R-:W-:-:S05]  /*86b0*/  FADD.FTZ R21, R0, R21 ;  /* 0x0000001500157221 */ /* 0x000fca0000010000 */
[----:B------:R-:W-:Y:S02]  /*86c0*/  MOV R17, R21 ;  /* 0x0000001500117202 */ /* 0x000fe40000000f00 */
[----:B------:R-:W-:-:S07]  /*86d0*/  MOV R23, R22 ;  /* 0x0000001600177202 */ /* 0x000fce0000000f00 */
[----:B------:R-:W-:Y:S05]  /*86e0*/  WARPSYNC.COLLECTIVE R20, `(.L_x_97) ;  /* 0x0000000014087348 */ /* 0x000fea0003c00000 */
[----:B------:R0:W1:Y:S02]  /*86f0*/  SHFL.BFLY P2, R22, R17, R18, R19 ;  /* 0x0c00001211167389 */ /* 0x0000640000040013 */
[----:B01----:R-:W-:Y:S01]  /*8700*/  ENDCOLLECTIVE ;  /* 0x000000000000791b */ /* 0x003fe20003800000 */
.L_x_97:
[----:B------:R-:W-:Y:S01]  /*8710*/  FADD.FTZ R16, R12, R23 ;  /* 0x000000170c107221 */ /* 0x000fe20000010000 */
[----:B------:R-:W-:-:S03]  /*8720*/  HFMA2.MMA R18, -RZ, RZ, 0, 5.9604644775390625e-08 ;  /* 0x00000001ff127435 */ /* 0x000fc600000001ff */
[----:B------:R-:W-:Y:S01]  /*8730*/  IMAD.MOV.U32 R17, RZ, RZ, R16 ;  /* 0x000000ffff117224 */ /* 0x000fe200078e0010 */
[----:B------:R-:W-:-:S07]  /*8740*/  MOV R36, R22 ;  /* 0x0000001600247202 */ /* 0x000fce0000000f00 */
[----:B------:R-:W-:Y:S05]  /*8750*/  WARPSYNC.COLLECTIVE R20, `(.L_x_98) ;  /* 0x0000000014087348 */ /* 0x000fea0003c00000 */
[----:B------:R0:W1:Y:S02]  /*8760*/  SHFL.BFLY P2, R22, R17, R18, R19 ;  /* 0x0c00001211167389 */ /* 0x0000640000040013 */
[----:B01----:R-:W-:Y:S01]  /*8770*/  ENDCOLLECTIVE ;  /* 0x000000000000791b */ /* 0x003fe20003800000 */
.L_x_98:
[----:B------:R-:W-:-:S05]  /*8780*/  FADD.FTZ R0, R21, R36 ;  /* 0x0000002415007221 */ /* 0x000fca0000010000 */
[----:B------:R-:W-:Y:S01]  /*8790*/  MOV R17, R0 ;  /* 0x0000000000117202 */ /* 0x000fe20000000f00 */
[----:B------:R-:W-:-:S07]  /*87a0*/  FADD.FTZ R12, R16, R22 ;  /* 0x00000016100c7221 */ /* 0x000fce0000010000 */
[----:B------:R-:W-:Y:S05]  /*87b0*/  WARPSYNC.COLLECTIVE R20, `(.L_x_99) ;  /* 0x0000000014087348 */ /* 0x000fea0003c00000 */
[----:B------:R0:W1:Y:S02]  /*87c0*/  SHFL.BFLY P2, R22, R17, R18, R19 ;  /* 0x0c00001211167389 */ /* 0x0000640000040013 */
[----:B01----:R-:W-:Y:S01]  /*87d0*/  ENDCOLLECTIVE ;  /* 0x000000000000791b */ /* 0x003fe20003800000 */
.L_x_99:
[----:B------:R-:W-:Y:S01]  /*87e0*/  MOV R23, R22 ;  /* 0x0000001600177202 */ /* 0x000fe20000000f00 */
[----:B------:R-:W-:Y:S06]  /*87f0*/  BRA `(.L_x_100) ;  /* 0xffffffe400607947 */ /* 0x000fec000383ffff */
.L_x_101:
[----:B------:R-:W-:-:S00]  /*8800*/  BRA `(.L_x_101) ;  /* 0xfffffffc00fc7947 */ /* 0x000fc0000383ffff */
[----:B------:R-:W-:-:S00]  /*8810*/  NOP ;  /* 0x0000000000007918 */ /* 0x000fc00000000000 */
        /* <DEDUP_REMOVED lines=14> */
.L_x_3009:


//--------------------- .text._ZN13group_norm_v218gn_bwd_cuda_kernelI13__nv_bfloat16Li480ELi1ELi32ELi30ELi4096ELb0ELb1ELi32ELi960ELi960ELi4ELb1ELi1ELb0ELb0ELNS_15WgradSyncMethodE3ENS_16CompileConditionILi900EEEEEvPT_S6_S6_PKS5_S8_S8_S8_PKfflPfPj --------------------------
	.section	.text._ZN13group_norm_v218gn_bwd_cuda_kernelI13__nv_bfloat16Li480ELi1ELi32ELi30ELi4096ELb0ELb1ELi32ELi960ELi960ELi4ELb1ELi1ELb0ELb0ELNS_15WgradSyncMethodE3ENS_16CompileConditionILi900EEEEEvPT_S6_S6_PKS5_S8_S8_S8_PKfflPfPj,"ax",@progbits
	.align	128
        .global         _ZN13group_norm_v218gn_bwd_cuda_kernelI13__nv_bfloat16Li480ELi1ELi32ELi30ELi4096ELb0ELb1ELi32ELi960ELi960ELi4ELb1ELi1ELb0ELb0ELNS_15WgradSyncMethodE3ENS_16CompileConditionILi900EEEEEvPT_S6_S6_PKS5_S8_S8_S8_PKfflPfPj
        .type           _ZN13group_norm_v218gn_bwd_cuda_kernelI13__nv_bfloat16Li480ELi1ELi32ELi30ELi4096ELb0ELb1ELi32ELi960ELi960ELi4ELb1ELi1ELb0ELb0ELNS_15WgradSyncMethodE3ENS_16CompileConditionILi900EEEEEvPT_S6_S6_PKS5_S8_S8_S8_PKfflPfPj,@function
        .size           _ZN13group_norm_v218gn_bwd_cuda_kernelI13__nv_bfloat16Li480ELi1ELi32ELi30ELi4096ELb0ELb1ELi32ELi960ELi960ELi4ELb1ELi1ELb0ELb0ELNS_15WgradSyncMethodE3ENS_16CompileConditionILi900EEEEEvPT_S6_S6_PKS5_S8_S8_S8_PKfflPfPj,(.L_x_3010 - _ZN13group_norm_v218gn_bwd_cuda_kernelI13__nv_bfloat16Li480ELi1ELi32ELi30ELi4096ELb0ELb1ELi32ELi960ELi960ELi4ELb1ELi1ELb0ELb0ELNS_15WgradSyncMethodE3ENS_16CompileConditionILi900EEEEEvPT_S6_S6_PKS5_S8_S8_S8_PKfflPfPj)
        .other          _ZN13group_norm_v218gn_bwd_cuda_kernelI13__nv_bfloat16Li480ELi1ELi32ELi30ELi4096ELb0ELb1ELi32ELi960ELi960ELi4ELb1ELi1ELb0ELb0ELNS_15WgradSyncMethodE3ENS_16CompileConditionILi900EEEEEvPT_S6_S6_PKS5_S8_S8_S8_PKfflPfPj,@"STO_CUDA_ENTRY STV_DEFAULT"
_ZN13group_norm_v218gn_bwd_cuda_kernelI13__nv_bfloat16Li480ELi1ELi32ELi30ELi4096ELb0ELb1ELi32ELi960ELi960ELi4ELb1ELi1ELb0ELb0ELNS_15WgradSyncMethodE3ENS_16CompileConditionILi900EEEEEvPT_S6_S6_PKS5_S8_S8_S8_PKfflPfPj:
.text._ZN13group_norm_v218gn_bwd_cuda_kernelI13__nv_bfloat16Li480ELi1ELi32ELi30ELi4096ELb0ELb1ELi32ELi960ELi960ELi4ELb1ELi1ELb0ELb0ELNS_15WgradSyncMethodE3ENS_16CompileConditionILi900EEEEEvPT_S6_S6_PKS5_S8_S8_S8_PKfflPfPj:
[----:B------:R-:W0:Y:S08]  /*0000*/  LDC R1, c[0x0][0x28] ;  /* 0x00000a00ff017b82 */ /* 0x000e300000000800 */
[----:B------:R-:W1:Y:S01]  /*0010*/  S2UR UR10, SR_CTAID.Y ;  /* 0x00000000000a79c3 */ /* 0x000e620000002600 */
[----:B------:R-:W-:Y:S01]  /*0020*/  ULDC.64 UR16, c[0x0][0x258] ;  /* 0x0000960000107ab9 */ /* 0x000fe20000000a00 */
[----:B------:R-:W-:Y:S01]  /*0030*/  ULDC.64 UR12, c[0x0][0x268] ;  /* 0x00009a00000c7ab9 */ /* 0x000fe20000000a00 */
[----:B------:R-:W-:Y:S01]  /*0040*/  ULDC.64 UR14, c[0x0][0x208] ;  /* 0x00008200000e7ab9 */ /* 0x000fe20000000a00 */
[----:B------:R-:W-:Y:S01]  /*0050*/  UIADD3 UR18, UP1, UR12, 0x4, URZ ;  /* 0x000000040c127890 */ /* 0x000fe2000ff3e03f */
[----:B0-----:R-:W-:Y:S01]  /*0060*/  IADD3 R1, R1, -0x1e0, RZ ;  /* 0xfffffe2001017810 */ /* 0x001fe20007ffe0ff */
[----:B------:R-:W-:-:S02]  /*0070*/  UMOV UR5, URZ ;  /* 0x0000003f00057c82 */ /* 0x000fc40008000000 */
[----:B------:R-:W0:Y:S01]  /*0080*/  S2UR UR20, SR_CTAID.X ;  /* 0x00000000001479c3 */ /* 0x000e220000002500 */
[----:B------:R-:W-:Y:S02]  /*0090*/  UIADD3.X UR19, URZ, UR13, URZ, UP1, !UPT ;  /* 0x0000000d3f137290 */ /* 0x000fe40008ffe43f */
[----:B-1----:R-:W-:-:S04]  /*00a0*/  UISETP.GE.U32.AND UP0, UPT, UR10, UR16, UPT ;  /* 0x000000100a00728c */ /* 0x002fc8000bf06070 */
[----:B------:R-:W-:-:S06]  /*00b0*/  UISETP.GE.AND.EX UP0, UPT, URZ, UR17, UPT, UP0 ;  /* 0x000000113f00728c */ /* 0x000fcc000bf06300 */
[----:B------:R-:W-:-:S13]  /*00c0*/  PLOP3.LUT P0, PT, PT, PT, UP0, 0x80, 0x0 ;  /* 0x000000000000781c */ /* 0x000fda0003f0f008 */
[----:B0-----:R-:W-:Y:S05]  /*00d0*/  @!P0 BRA `(.L_x_102) ;  /* 0x0000000000648947 */ /* 0x001fea0003800000 */
[----:B------:R-:W0:Y:S01]  /*00e0*/  S2R R0, SR_TID.X ;  /* 0x0000000000007919 */ /* 0x000e220000002100 */
[----:B------:R-:W-:Y:S01]  /*00f0*/  BAR.SYNC.DEFER_BLOCKING 0x0 ;  /* 0x0000000000007b1d */ /* 0x000fe20000010000 */
[----:B0-----:R-:W-:-:S13]  /*0100*/  ISETP.NE.AND P0, PT, R0, RZ, PT ;  /* 0x000000ff0000720c */ /* 0x001fda0003f05270 */
[----:B------:R-:W-:Y:S05]  /*0110*/  @P0 BRA `(.L_x_103) ;  /* 0x0000000000480947 */ /* 0x000fea0003800000 */
[----:B------:R-:W-:Y:S02]  /*0120*/  IADD3 R0, RZ, -UR10, RZ ;  /* 0x8000000aff007c10 */ /* 0x000fe4000fffe0ff */
[----:B------:R-:W-:Y:S02]  /*0130*/  MOV R5, 0x7fffff81 ;  /* 0x7fffff8100057802 */ /* 0x000fe40000000f00 */
[----:B------:R-:W-:Y:S02]  /*0140*/  ISETP.NE.AND P0, PT, R0, UR20, PT ;  /* 0x0000001400007c0c */ /* 0x000fe4000bf05270 */
[----:B------:R-:W-:Y:S02]  /*0150*/  MOV R2, UR18 ;  /* 0x0000001200027c02 */ /* 0x000fe40008000f00 */
[----:B------:R-:W-:Y:S02]  /*0160*/  SEL R5, R5, 0x1, !P0 ;  /* 0x0000000105057807 */ /* 0x000fe40004000000 */
[----:B------:R-:W-:Y:S01]  /*0170*/  MOV R3, UR19 ;  /* 0x0000001300037c02 */ /* 0x000fe20008000f00 */
[----:B------:R-:W-:Y:S06]  /*0180*/  MEMBAR.ALL.GPU ;  /* 0x0000000000007992 */ /* 0x000fec000000a000 */
[----:B------:R-:W-:-:S00]  /*0190*/  ERRBAR ;  /* 0x00000000000079ab */ /* 0x000fc00000000000 */
[----:B------:R-:W-:Y:S06]  /*01a0*/  CGAERRBAR ;  /* 0x00000000000075ab */ /* 0x000fec0000000000 */
[----:B------:R0:W5:Y:S02]  /*01b0*/  ATOM.E.ADD.STRONG.GPU PT, R5, desc[UR14][R2.64], R5 ;  /* 0x000000050205798a */ /* 0x00016400081ee1ce */
.L_x_104:
[----:B0-----:R-:W-:Y:S01]  /*01c0*/  MOV R2, UR18 ;  /* 0x0000001200027c02 */ /* 0x001fe20008000f00 */
[----:B------:R-:W-:-:S05]  /*01d0*/  IMAD.U32 R3, RZ, RZ, UR19 ;  /* 0x00000013ff037e24 */ /* 0x000fca000f8e00ff */
[----:B------:R-:W2:Y:S04]  /*01e0*/  LD.E.STRONG.GPU R2, desc[UR14][R2.64] ;  /* 0x0000000e02027980 */ /* 0x000ea8000c10f900 */
[----:B--2---:R-:W-:Y:S01]  /*01f0*/  CCTL.IVALL ;  /* 0x00000000ff00798f */ /* 0x004fe20002000000 */
[----:B------:R-:W-:Y:S05]  /*0200*/  YIELD ;  /* 0x0000000000007946 */ /* 0x000fea0003800000 */
[----:B-----5:R-:W-:-:S04]  /*0210*/  LOP3.LUT R0, R2, R5, RZ, 0x3c, !PT ;  /* 0x0000000502007212 */ /* 0x020fc800078e3cff */
[----:B------:R-:W-:-:S13]  /*0220*/  ISETP.GT.AND P0, PT, R0, -0x1, PT ;  /* 0xffffffff0000780c */ /* 0x000fda0003f04270 */
[----:B------:R-:W-:Y:S05]  /*0230*/  @P0 BRA `(.L_x_104) ;  /* 0xfffffffc00e00947 */ /* 0x000fea000383ffff */
.L_x_103:
[----:B------:R-:W-:Y:S05]  /*0240*/  WARPSYNC.ALL ;  /* 0x0000000000007948 */ /* 0x000fea0003800000 */
[----:B------:R-:W-:Y:S06]  /*0250*/  BAR.SYNC.DEFER_BLOCKING 0x0 ;  /* 0x0000000000007b1d */ /* 0x000fec0000010000 */
[----:B------:R-:W-:Y:S05]  /*0260*/  BRA `(.L_x_105) ;  /* 0x0000008400707947 */ /* 0x000fea0003800000 */
.L_x_102:
[----:B------:R-:W0:Y:S01]  /*0270*/  S2R R40, SR_TID.X ;  /* 0x0000000000287919 */ /* 0x000e220000002100 */
[----:B------:R-:W1:Y:S01]  /*0280*/  LDC.64 R4, c[0x0][0x238] ;  /* 0x00008e00ff047b82 */ /* 0x000e620000000a00 */
[----:B0-----:R-:W-:-:S05]  /*0290*/  IMAD.WIDE.U32 R2, R40, -0x77777777, RZ ;  /* 0x8888888928027825 */ /* 0x001fca00078e00ff */
[----:B------:R-:W-:-:S05]  /*02a0*/  SHF.R.U32.HI R0, RZ, 0x7, R3 ;  /* 0x00000007ff007819 */ /* 0x000fca0000011603 */
[----:B------:R-:W-:-:S05]  /*02b0*/  IMAD R0, R0, -0xf0, R40 ;  /* 0xffffff1000007824 */ /* 0x000fca00078e0228 */
[----:B------:R-:W-:-:S05]  /*02c0*/  SHF.L.U32 R9, R0, 0x2, RZ ;  /* 0x0000000200097819 */ /* 0x000fca00000006ff */
[----:B-1----:R-:W-:-:S06]  /*02d0*/  IMAD.WIDE R2, R9, 0x2, R4 ;  /* 0x0000000209027825 */ /* 0x002fcc00078e0204 */
[----:B------:R-:W2:Y:S01]  /*02e0*/  LDG.E.64.CONSTANT R2, desc[UR14][R2.64] ;  /* 0x0000000e02027981 */ /* 0x000ea2000c1e9b00 */
[----:B------:R-:W-:Y:S01]  /*02f0*/  ULOP3.LUT UR4, UR20, 0x7f, URZ, 0xc0, !UPT ;  /* 0x0000007f14047892 */ /* 0x000fe2000f8ec03f */
[--C-:B------:R-:W-:Y:S01]  /*0300*/  SHF.R.U32.HI R0, RZ, 0x1, R40.reuse ;  /* 0x00000001ff007819 */ /* 0x100fe20000011628 */
[----:B------:R-:W0:Y:S01]  /*0310*/  S2UR UR9, SR_CgaCtaId ;  /* 0x00000000000979c3 */ /* 0x000e220000008800 */
[----:B------:R-:W-:Y:S01]  /*0320*/  SHF.R.S32.HI R8, RZ, 0x1f, R40 ;  /* 0x0000001fff087819 */ /* 0x000fe20000011428 */
[----:B------:R-:W-:Y:S01]  /*0330*/  UMOV UR8, 0x400 ;  /* 0x0000040000087882 */ /* 0x000fe20000000000 */
[C---:B------:R-:W-:Y:S01]  /*0340*/  SHF.L.U32 R7, R0.reuse, 0x7, RZ ;  /* 0x0000000700077819 */ /* 0x040fe200000006ff */
[----:B------:R-:W-:Y:S01]  /*0350*/  IMAD R5, R0, 0x1e, RZ ;  /* 0x0000001e00057824 */ /* 0x000fe200078e02ff */
[----:B------:R-:W-:Y:S01]  /*0360*/  MOV R4, UR4 ;  /* 0x0000000400047c02 */ /* 0x000fe20008000f00 */
[----:B------:R-:W-:Y:S01]  /*0370*/  UIADD3 UR6, UR8, 0x3c00, URZ ;  /* 0x00003c0008067890 */ /* 0x000fe2000fffe03f */
[----:B------:R-:W-:Y:S01]  /*0380*/  IADD3 R11, R40, 0x1e0, RZ ;  /* 0x000001e0280b7810 */ /* 0x000fe20007ffe0ff */
[----:B------:R-:W-:Y:S01]  /*0390*/  USHF.L.U32 UR7, UR10, 0x7, URZ ;  /* 0x000000070a077899 */ /* 0x000fe2000800063f */
[----:B------:R-:W-:Y:S01]  /*03a0*/  LOP3.LUT R0, R7, 0xffffff80, R4, 0xe2, !PT ;  /* 0xffffff8007007812 */ /* 0x000fe200078ee204 */
[----:B------:R-:W-:Y:S01]  /*03b0*/  UIADD3 UR11, -UR10, URZ, URZ ;  /* 0x0000003f0a0b7290 */ /* 0x000fe2000fffe13f */
[----:B------:R-:W-:Y:S01]  /*03c0*/  LEA.HI R10, R8, R40, RZ, 0x2 ;  /* 0x00000028080a7211 */ /* 0x000fe200078f10ff */
[----:B------:R-:W-:Y:S01]  /*03d0*/  ULOP3.LUT UR4, UR7, 0xffffff80, UR4, 0xe2, !UPT ;  /* 0xffffff8007047892 */ /* 0x000fe2000f8ee204 */
[----:B------:R-:W-:Y:S01]  /*03e0*/  SHF.R.S32.HI R4, RZ, 0x1f, R11 ;  /* 0x0000001fff047819 */ /* 0x000fe2000001140b */
[----:B------:R1:W-:Y:S01]  /*03f0*/  STL [R1+0x16c], R0 ;  /* 0x00016c0001007387 */ /* 0x0003e20000100800 */
[----:B------:R-:W-:-:S02]  /*0400*/  SHF.R.S32.HI R6, RZ, 0x2, R10 ;  /* 0x00000002ff067819 */ /* 0x000fc4000001140a */
[----:B------:R-:W-:Y:S02]  /*0410*/  LEA.HI R12, R4, R11, RZ, 0x2 ;  /* 0x0000000b040c7211 */ /* 0x000fe400078f10ff */
[----:B------:R-:W-:Y:S02]  /*0420*/  IADD3 R7, R5, 0x2, RZ ;  /* 0x0000000205077810 */ /* 0x000fe40007ffe0ff */
[----:B------:R-:W-:Y:S02]  /*0430*/  IADD3 R6, R6, 0xf0, RZ ;  /* 0x000000f006067810 */ /* 0x000fe40007ffe0ff */
[--C-:B------:R-:W-:Y:S01]  /*0440*/  SHF.R.U32.HI R14, RZ, 0x2, R5.reuse ;  /* 0x00000002ff0e7819 */ /* 0x100fe20000011605 */
[----:B0-----:R-:W-:Y:S01]  /*0450*/  ULEA UR6, UR9, UR6, 0x18 ;  /* 0x0000000609067291 */ /* 0x001fe2000f8ec03f */
[----:B-1----:R-:W-:Y:S01]  /*0460*/  SHF.R.U32.HI R0, RZ, 0x1, R5 ;  /* 0x00000001ff007819 */ /* 0x002fe20000011605 */
[----:B------:R-:W-:Y:S01]  /*0470*/  ULEA UR9, UR9, UR8, 0x18 ;  /* 0x0000000809097291 */ /* 0x000fe2000f8ec03f */
[----:B------:R-:W-:-:S02]  /*0480*/  SHF.R.U32.HI R15, RZ, 0x1, R7 ;  /* 0x00000001ff0f7819 */ /* 0x000fc40000011607 */
[----:B------:R-:W-:Y:S01]  /*0490*/  LOP3.LUT R13, R0, 0x1, RZ, 0xc0, !PT ;  /* 0x00000001000d7812 */ /* 0x000fe200078ec0ff */
[----:B------:R-:W-:Y:S01]  /*04a0*/  UMOV UR8, UR10 ;  /* 0x0000000a00087c82 */ /* 0x000fe20008000000 */
[----:B------:R-:W-:Y:S02]  /*04b0*/  LOP3.LUT R0, R12, 0xfffffffc, RZ, 0xc0, !PT ;  /* 0xfffffffc0c007812 */ /* 0x000fe400078ec0ff */
[----:B------:R-:W-:Y:S01]  /*04c0*/  SHF.R.U32.HI R16, RZ, 0x2, R7 ;  /* 0x00000002ff107819 */ /* 0x000fe20000011607 */
[----:B------:R-:W-:Y:S01]  /*04d0*/  IMAD R13, R13, 0xf0, R14 ;  /* 0x000000f00d0d7824 */ /* 0x000fe200078e020e */
[----:B------:R-:W-:Y:S01]  /*04e0*/  SHF.R.S32.HI R7, RZ, 0x1f, R6 ;  /* 0x0000001fff077819 */ /* 0x000fe20000011406 */
[----:B------:R-:W-:Y:S01]  /*04f0*/  IMAD.IADD R0, R11, 0x1, -R0 ;  /* 0x000000010b007824 */ /* 0x000fe200078e0a00 */
[----:B------:R-:W-:Y:S02]  /*0500*/  LOP3.LUT R15, R15, 0x1, RZ, 0xc0, !PT ;  /* 0x000000010f0f7812 */ /* 0x000fe400078ec0ff */
[----:B------:R-:W-:-:S02]  /*0510*/  LEA.HI R4, R4, R11, RZ, 0x4 ;  /* 0x0000000b04047211 */ /* 0x000fc400078f20ff */
[----:B------:R-:W-:Y:S01]  /*0520*/  LEA.HI R11, R7, R6, RZ, 0x2 ;  /* 0x00000006070b7211 */ /* 0x000fe200078f10ff */
[----:B------:R-:W-:Y:S01]  /*0530*/  IMAD R15, R15, 0xf0, R16 ;  /* 0x000000f00f0f7824 */ /* 0x000fe200078e0210 */
[C---:B------:R-:W-:Y:S02]  /*0540*/  IADD3 R6, R5.reuse, 0x4, RZ ;  /* 0x0000000405067810 */ /* 0x040fe40007ffe0ff */
[C---:B------:R-:W-:Y:S02]  /*0550*/  IADD3 R14, R5.reuse, 0x6, RZ ;  /* 0x00000006050e7810 */ /* 0x040fe40007ffe0ff */
[C---:B------:R-:W-:Y:S02]  /*0560*/  IADD3 R18, R5.reuse, 0x8, RZ ;  /* 0x0000000805127810 */ /* 0x040fe40007ffe0ff */
[----:B------:R-:W-:Y:S02]  /*0570*/  IADD3 R20, R5, 0xa, RZ ;  /* 0x0000000a05147810 */ /* 0x000fe40007ffe0ff */
[----:B------:R-:W-:-:S02]  /*0580*/  SHF.R.U32.HI R7, RZ, 0x1, R6 ;  /* 0x00000001ff077819 */ /* 0x000fc40000011606 */
[--C-:B------:R-:W-:Y:S02]  /*0590*/  SHF.R.U32.HI R16, RZ, 0x1, R14.reuse ;  /* 0x00000001ff107819 */ /* 0x100fe4000001160e */
[----:B------:R-:W-:Y:S02]  /*05a0*/  IADD3 R22, R5, 0xc, RZ ;  /* 0x0000000c05167810 */ /* 0x000fe40007ffe0ff */
[----:B------:R-:W-:Y:S02]  /*05b0*/  SHF.R.U32.HI R17, RZ, 0x2, R14 ;  /* 0x00000002ff117819 */ /* 0x000fe4000001160e */
[----:B------:R-:W-:Y:S02]  /*05c0*/  SHF.R.U32.HI R6, RZ, 0x2, R6 ;  /* 0x00000002ff067819 */ /* 0x000fe40000011606 */
[----:B------:R-:W-:Y:S02]  /*05d0*/  SHF.R.U32.HI R14, RZ, 0x1, R18 ;  /* 0x00000001ff0e7819 */ /* 0x000fe40000011612 */
[----:B------:R-:W-:-:S02]  /*05e0*/  SHF.R.U32.HI R21, RZ, 0x1, R20 ;  /* 0x00000001ff157819 */ /* 0x000fc40000011614 */
[----:B------:R-:W-:Y:S02]  /*05f0*/  LOP3.LUT R7, R7, 0x1, RZ, 0xc0, !PT ;  /* 0x0000000107077812 */ /* 0x000fe400078ec0ff */
[----:B------:R-:W-:Y:S02]  /*0600*/  LOP3.LUT R16, R16, 0x1, RZ, 0xc0, !PT ;  /* 0x0000000110107812 */ /* 0x000fe400078ec0ff */
[----:B------:R-:W-:Y:S02]  /*0610*/  SHF.R.U32.HI R19, RZ, 0x2, R18 ;  /* 0x00000002ff137819 */ /* 0x000fe40000011612 */
[----:B------:R-:W-:Y:S01]  /*0620*/  SHF.R.U32.HI R23, RZ, 0x1, R22 ;  /* 0x00000001ff177819 */ /* 0x000fe20000011616 */
[----:B------:R-:W-:Y:S01]  /*0630*/  IMAD R16, R16, 0xf0, R17 ;  /* 0x000000f010107824 */ /* 0x000fe200078e0211 */
[----:B------:R-:W-:Y:S01]  /*0640*/  SHF.R.U32.HI R20, RZ, 0x2, R20 ;  /* 0x00000002ff147819 */ /* 0x000fe20000011614 */
[----:B------:R-:W-:Y:S01]  /*0650*/  VIADD R17, R5, 0x10 ;  /* 0x0000001005117836 */ /* 0x000fe20000000000 */
[----:B------:R-:W-:Y:S01]  /*0660*/  LOP3.LUT R18, R14, 0x1, RZ, 0xc0, !PT ;  /* 0x000000010e127812 */ /* 0x000fe200078ec0ff */
[----:B------:R-:W-:Y:S01]  /*0670*/  IMAD R14, R7, 0xf0, R6 ;  /* 0x000000f0070e7824 */ /* 0x000fe200078e0206 */
[----:B------:R-:W-:-:S02]  /*0680*/  LOP3.LUT R21, R21, 0x1, RZ, 0xc0, !PT ;  /* 0x0000000115157812 */ /* 0x000fc400078ec0ff */
[----:B------:R-:W-:Y:S01]  /*0690*/  IADD3 R6, R5, 0xe, RZ ;  /* 0x0000000e05067810 */ /* 0x000fe20007ffe0ff */
[----:B------:R-:W-:Y:S01]  /*06a0*/  IMAD R18, R18, 0xf0, R19 ;  /* 0x000000f012127824 */ /* 0x000fe200078e0213 */
[----:B------:R-:W-:Y:S01]  /*06b0*/  SHF.R.U32.HI R22, RZ, 0x2, R22 ;  /* 0x00000002ff167819 */ /* 0x000fe20000011616 */
[----:B------:R-:W-:Y:S01]  /*06c0*/  IMAD R20, R21, 0xf0, R20 ;  /* 0x000000f015147824 */ /* 0x000fe200078e0214 */
[----:B------:R-:W-:Y:S02]  /*06d0*/  LOP3.LUT R23, R23, 0x1, RZ, 0xc0, !PT ;  /* 0x0000000117177812 */ /* 0x000fe400078ec0ff */
[----:B------:R-:W-:Y:S02]  /*06e0*/  IADD3 R21, R5, 0x12, RZ ;  /* 0x0000001205157810 */ /* 0x000fe40007ffe0ff */
[----:B------:R-:W-:Y:S01]  /*06f0*/  SHF.R.U32.HI R7, RZ, 0x1, R6 ;  /* 0x00000001ff077819 */ /* 0x000fe20000011606 */
[----:B------:R-:W-:Y:S01]  /*0700*/  IMAD R22, R23, 0xf0, R22 ;  /* 0x000000f017167824 */ /* 0x000fe200078e0216 */
[----:B------:R-:W-:-:S02]  /*0710*/  SHF.R.U32.HI R19, RZ, 0x1, R17 ;  /* 0x00000001ff137819 */ /* 0x000fc40000011611 */
[C---:B------:R-:W-:Y:S02]  /*0720*/  IADD3 R23, R5.reuse, 0x14, RZ ;  /* 0x0000001405177810 */ /* 0x040fe40007ffe0ff */
[----:B------:R-:W-:Y:S02]  /*0730*/  SHF.R.U32.HI R26, RZ, 0x2, R17 ;  /* 0x00000002ff1a7819 */ /* 0x000fe40000011611 */
[----:B------:R-:W-:Y:S02]  /*0740*/  IADD3 R24, R5, 0x16, RZ ;  /* 0x0000001605187810 */ /* 0x000fe40007ffe0ff */
[----:B------:R-:W-:Y:S02]  /*0750*/  SHF.R.U32.HI R6, RZ, 0x2, R6 ;  /* 0x00000002ff067819 */ /* 0x000fe40000011606 */
[----:B------:R-:W-:Y:S02]  /*0760*/  SHF.R.U32.HI R17, RZ, 0x1, R21 ;  /* 0x00000001ff117819 */ /* 0x000fe40000011615 */
[----:B------:R-:W-:-:S02]  /*0770*/  LOP3.LUT R7, R7, 0x1, RZ, 0xc0, !PT ;  /* 0x0000000107077812 */ /* 0x000fc400078ec0ff */
[----:B------:R-:W-:Y:S02]  /*0780*/  LOP3.LUT R19, R19, 0x1, RZ, 0xc0, !PT ;  /* 0x0000000113137812 */ /* 0x000fe400078ec0ff */
[----:B------:R-:W-:Y:S02]  /*0790*/  SHF.R.U32.HI R28, RZ, 0x2, R21 ;  /* 0x00000002ff1c7819 */ /* 0x000fe40000011615 */
[--C-:B------:R-:W-:Y:S01]  /*07a0*/  SHF.R.U32.HI R21, RZ, 0x1, R23.reuse ;  /* 0x00000001ff157819 */ /* 0x100fe20000011617 */
[----:B------:R-:W-:Y:S01]  /*07b0*/  IMAD R26, R19, 0xf0, R26 ;  /* 0x000000f0131a7824 */ /* 0x000fe200078e021a */
[----:B------:R-:W-:Y:S02]  /*07c0*/  SHF.R.U32.HI R30, RZ, 0x2, R23 ;  /* 0x00000002ff1e7819 */ /* 0x000fe40000011617 */
[--C-:B------:R-:W-:Y:S02]  /*07d0*/  SHF.R.U32.HI R23, RZ, 0x1, R24.reuse ;  /* 0x00000001ff177819 */ /* 0x100fe40000011618 */
[----:B------:R-:W-:Y:S01]  /*07e0*/  SHF.R.U32.HI R32, RZ, 0x2, R24 ;  /* 0x00000002ff207819 */ /* 0x000fe20000011618 */
[----:B------:R-:W-:Y:S01]  /*07f0*/  IMAD R24, R7, 0xf0, R6 ;  /* 0x000000f007187824 */ /* 0x000fe200078e0206 */
[----:B------:R-:W-:-:S02]  /*0800*/  LOP3.LUT R17, R17, 0x1, RZ, 0xc0, !PT ;  /* 0x0000000111117812 */ /* 0x000fc400078ec0ff */
[C---:B------:R-:W-:Y:S02]  /*0810*/  IADD3 R7, R5.reuse, 0x1a, RZ ;  /* 0x0000001a05077810 */ /* 0x040fe40007ffe0ff */
[----:B------:R-:W-:Y:S01]  /*0820*/  IADD3 R6, R5, 0x18, RZ ;  /* 0x0000001805067810 */ /* 0x000fe20007ffe0ff */
[----:B------:R-:W-:Y:S01]  /*0830*/  IMAD R28, R17, 0xf0, R28 ;  /* 0x000000f0111c7824 */ /* 0x000fe200078e021c */
[----:B------:R-:W-:Y:S02]  /*0840*/  IADD3 R19, R5, 0x1c, RZ ;  /* 0x0000001c05137810 */ /* 0x000fe40007ffe0ff */
[--C-:B------:R-:W-:Y:S02]  /*0850*/  SHF.R.U32.HI R17, RZ, 0x1, R7.reuse ;  /* 0x00000001ff117819 */ /* 0x100fe40000011607 */
[----:B------:R-:W-:Y:S02]  /*0860*/  SHF.R.U32.HI R36, RZ, 0x2, R7 ;  /* 0x00000002ff247819 */ /* 0x000fe40000011607 */
[----:B------:R-:W-:-:S02]  /*0870*/  SHF.R.U32.HI R5, RZ, 0x1, R6 ;  /* 0x00000001ff057819 */ /* 0x000fc40000011606 */
[--C-:B------:R-:W-:Y:S02]  /*0880*/  SHF.R.U32.HI R7, RZ, 0x1, R19.reuse ;  /* 0x00000001ff077819 */ /* 0x100fe40000011613 */
[----:B------:R-:W-:Y:S02]  /*0890*/  SHF.R.S32.HI R25, RZ, 0x2, R12 ;  /* 0x00000002ff197819 */ /* 0x000fe4000001140c */
[----:B------:R-:W-:Y:S02]  /*08a0*/  SHF.R.U32.HI R6, RZ, 0x2, R6 ;  /* 0x00000002ff067819 */ /* 0x000fe40000011606 */
[----:B------:R-:W-:Y:S01]  /*08b0*/  LOP3.LUT R5, R5, 0x1, RZ, 0xc0, !PT ;  /* 0x0000000105057812 */ /* 0x000fe200078ec0ff */
[----:B------:R-:W-:Y:S01]  /*08c0*/  STL [R1+0x108], R25 ;  /* 0x0001081901007387 */ /* 0x000fe20000100800 */
[----:B------:R-:W-:Y:S02]  /*08d0*/  SHF.R.U32.HI R12, RZ, 0x2, R19 ;  /* 0x00000002ff0c7819 */ /* 0x000fe40000011613 */
[----:B------:R-:W-:Y:S01]  /*08e0*/  LOP3.LUT R7, R7, 0x1, RZ, 0xc0, !PT ;  /* 0x0000000107077812 */ /* 0x000fe200078ec0ff */
[----:B------:R-:W-:Y:S01]  /*08f0*/  IMAD R34, R5, 0xf0, R6 ;  /* 0x000000f005227824 */ /* 0x000fe200078e0206 */
[----:B------:R-:W-:Y:S01]  /*0900*/  LOP3.LUT R17, R17, 0x1, RZ, 0xc0, !PT ;  /* 0x0000000111117812 */ /* 0x000fe200078ec0ff */
[----:B------:R-:W-:Y:S01]  /*0910*/  VIADD R5, R25, 0xf0 ;  /* 0x000000f019057836 */ /* 0x000fe20000000000 */
[----:B------:R-:W-:Y:S01]  /*0920*/  LEA.HI R8, R8, R40, RZ, 0x4 ;  /* 0x0000002808087211 */ /* 0x000fe200078f20ff */
[----:B------:R-:W-:Y:S01]  /*0930*/  IMAD R38, R7, 0xf0, R12 ;  /* 0x000000f007267824 */ /* 0x000fe200078e020c */
[----:B------:R-:W-:Y:S01]  /*0940*/  LOP3.LUT R10, R10, 0xfffffffc, RZ, 0xc0, !PT ;  /* 0xfffffffc0a0a7812 */ /* 0x000fe200078ec0ff */
[C---:B------:R-:W-:Y:S01]  /*0950*/  IMAD.WIDE.U32 R6, R9.reuse, -0x77777777, RZ ;  /* 0x8888888909067825 */ /* 0x040fe200078e00ff */
[----:B------:R-:W-:-:S02]  /*0960*/  IADD3 R6, R9, 0x2, RZ ;  /* 0x0000000209067810 */ /* 0x000fc40007ffe0ff */
[----:B------:R-:W-:Y:S01]  /*0970*/  SHF.R.S32.HI R12, RZ, 0x1f, R5 ;  /* 0x0000001fff0c7819 */ /* 0x000fe20000011405 */
[----:B------:R-:W-:Y:S01]  /*0980*/  IMAD R36, R17, 0xf0, R36 ;  /* 0x000000f011247824 */ /* 0x000fe200078e0224 */
[----:B------:R-:W-:Y:S02]  /*0990*/  SHF.R.U32.HI R7, RZ, 0x4, R7 ;  /* 0x00000004ff077819 */ /* 0x000fe40000011607 */
[----:B------:R-:W-:Y:S02]  /*09a0*/  LEA.HI R12, R12, R5, RZ, 0x2 ;  /* 0x000000050c0c7211 */ /* 0x000fe400078f10ff */
[----:B------:R-:W-:Y:S01]  /*09b0*/  MOV R41, UR6 ;  /* 0x0000000600297c02 */ /* 0x000fe20008000f00 */
[----:B------:R0:W-:Y:S01]  /*09c0*/  STL [R1+0x100], R7 ;  /* 0x0001000701007387 */ /* 0x0001e20000100800 */
[----:B------:R-:W-:Y:S01]  /*09d0*/  SHF.L.U32 R9, R40, 0x3, RZ ;  /* 0x0000000328097819 */ /* 0x000fe200000006ff */
[----:B------:R-:W-:Y:S01]  /*09e0*/  ULEA UR6, UP0, UR10, UR12, 0x2 ;  /* 0x0000000c0a067291 */ /* 0x000fe2000f80103f */
[----:B------:R-:W-:Y:S01]  /*09f0*/  IADD3 R10, -R10, R40, RZ ;  /* 0x000000280a0a7210 */ /* 0x000fe20007ffe1ff */
[--C-:B------:R-:W-:Y:S01]  /*0a00*/  IMAD R17, R14, 0x18, R41.reuse ;  /* 0x000000180e117824 */ /* 0x100fe200078e0229 */
[----:B------:R-:W-:Y:S01]  /*0a10*/  LOP3.LUT R14, R9, 0x8, RZ, 0xc0, !PT ;  /* 0x00000008090e7812 */ /* 0x000fe200078ec0ff */
[----:B------:R-:W-:Y:S01]  /*0a20*/  IMAD R13, R13, 0x18, R41 ;  /* 0x000000180d0d7824 */ /* 0x000fe200078e0229 */
[----:B------:R-:W-:Y:S01]  /*0a30*/  SHF.R.U32.HI R11, RZ, 0x2, R11 ;  /* 0x00000002ff0b7819 */ /* 0x000fe2000001160b */
[--C-:B------:R-:W-:Y:S01]  /*0a40*/  IMAD R15, R15, 0x18, R41.reuse ;  /* 0x000000180f0f7824 */ /* 0x100fe200078e0229 */
[----:B------:R-:W-:Y:S01]  /*0a50*/  LOP3.LUT R21, R21, 0x1, RZ, 0xc0, !PT ;  /* 0x0000000115157812 */ /* 0x000fe200078ec0ff */
[----:B0-----:R-:W-:Y:S01]  /*0a60*/  IMAD.WIDE.U32 R6, R6, -0x77777777, RZ ;  /* 0x8888888906067825 */ /* 0x001fe200078e00ff */
[----:B------:R-:W-:Y:S01]  /*0a70*/  MOV R6, UR4 ;  /* 0x0000000400067c02 */ /* 0x000fe20008000f00 */
[----:B------:R-:W-:Y:S01]  /*0a80*/  ULEA.HI.X UR7, UR10, UR13, UR5, 0x2, UP0 ;  /* 0x0000000d0a077291 */ /* 0x000fe200080f1405 */
[----:B------:R-:W-:Y:S01]  /*0a90*/  LOP3.LUT R23, R23, 0x1, RZ, 0xc0, !PT ;  /* 0x0000000117177812 */ /* 0x000fe200078ec0ff */
[----:B------:R-:W-:Y:S01]  /*0aa0*/  IMAD R19, R16, 0x18, R41 ;  /* 0x0000001810137824 */ /* 0x000fe200078e0229 */
[----:B------:R-:W-:Y:S01]  /*0ab0*/  SHF.R.U32.HI R5, RZ, 0x4, R7 ;  /* 0x00000004ff057819 */ /* 0x000fe20000011607 */
[----:B------:R-:W-:Y:S01]  /*0ac0*/  IMAD R30, R21, 0xf0, R30 ;  /* 0x000000f0151e7824 */ /* 0x000fe200078e021e */
[----:B------:R-:W-:Y:S01]  /*0ad0*/  UISETP.NE.AND UP0, UPT, UR20, UR11, UPT ;  /* 0x0000000b1400728c */ /* 0x000fe2000bf05270 */
[----:B------:R-:W-:Y:S01]  /*0ae0*/  IMAD R32, R23, 0xf0, R32 ;  /* 0x000000f017207824 */ /* 0x000fe200078e0220 */
[----:B------:R-:W-:Y:S01]  /*0af0*/  UMOV UR4, 0x7fffff81 ;  /* 0x7fffff8100047882 */ /* 0x000fe20000000000 */
[----:B------:R0:W-:Y:S01]  /*0b00*/  STL [R1+0x104], R5 ;  /* 0x0001040501007387 */ /* 0x0001e20000100800 */
[--C-:B------:R-:W-:Y:S01]  /*0b10*/  IMAD R21, R18, 0x18, R41.reuse ;  /* 0x0000001812157824 */ /* 0x100fe200078e0229 */
[----:B------:R-:W-:Y:S01]  /*0b20*/  USEL UR12, UR4, 0x1, !UP0 ;  /* 0x00000001040c7887 */ /* 0x000fe2000c000000 */
[----:B------:R-:W-:-:S02]  /*0b30*/  IMAD R23, R20, 0x18, R41 ;  /* 0x0000001814177824 */ /* 0x000fc400078e0229 */
[--C-:B------:R-:W-:Y:S01]  /*0b40*/  IMAD R25, R22, 0x18, R41.reuse ;  /* 0x0000001816197824 */ /* 0x100fe200078e0229 */
[----:B------:R-:W-:Y:S01]  /*0b50*/  UMOV UR4, URZ ;  /* 0x0000003f00047c82 */ /* 0x000fe20008000000 */
[--C-:B------:R-:W-:Y:S02]  /*0b60*/  IMAD R27, R24, 0x18, R41.reuse ;  /* 0x00000018181b7824 */ /* 0x100fe400078e0229 */
[--C-:B------:R-:W-:Y:S01]  /*0b70*/  IMAD R29, R26, 0x18, R41.reuse ;  /* 0x000000181a1d7824 */ /* 0x100fe200078e0229 */
[----:B0-----:R-:W-:Y:S01]  /*0b80*/  SHF.R.U32.HI R5, RZ, 0x4, R8 ;  /* 0x00000004ff057819 */ /* 0x001fe20000011608 */
[----:B------:R-:W-:Y:S02]  /*0b90*/  IMAD R8, R6, 0x3c0, R40 ;  /* 0x000003c006087824 */ /* 0x000fe400078e0228 */
[----:B------:R-:W-:Y:S01]  /*0ba0*/  IMAD R31, R28, 0x18, R41 ;  /* 0x000000181c1f7824 */ /* 0x000fe200078e0229 */
[----:B------:R-:W-:Y:S01]  /*0bb0*/  LOP3.LUT R9, R10, 0x3, R5, 0x78, !PT ;  /* 0x000000030a097812 */ /* 0x000fe200078e7805 */
[----:B------:R-:W-:Y:S01]  /*0bc0*/  IMAD R33, R30, 0x18, R41 ;  /* 0x000000181e217824 */ /* 0x000fe200078e0229 */
[----:B------:R-:W-:Y:S01]  /*0bd0*/  LOP3.LUT R10, R10, 0x3, R11, 0x78, !PT ;  /* 0x000000030a0a7812 */ /* 0x000fe200078e780b */
[----:B------:R-:W0:Y:S01]  /*0be0*/  LDC.64 R6, c[0x0][0x260] ;  /* 0x00009800ff067b82 */ /* 0x000e220000000a00 */
[----:B------:R-:W-:Y:S01]  /*0bf0*/  SHF.L.U32 R5, R8, 0x1, RZ ;  /* 0x0000000108057819 */ /* 0x000fe200000006ff */
[----:B------:R1:W-:Y:S01]  /*0c00*/  STL [R1+0x164], R9 ;  /* 0x0001640901007387 */ /* 0x0003e20000100800 */
[----:B------:R-:W-:Y:S01]  /*0c10*/  IADD3 R8, R14, R17, RZ ;  /* 0x000000110e087210 */ /* 0x000fe20007ffe0ff */
[--C-:B------:R-:W-:Y:S01]  /*0c20*/  IMAD R35, R32, 0x18, R41.reuse ;  /* 0x0000001820237824 */ /* 0x100fe200078e0229 */
[----:B------:R-:W-:Y:S01]  /*0c30*/  SHF.R.U32.HI R11, RZ, 0x2, R12 ;  /* 0x00000002ff0b7819 */ /* 0x000fe2000001160c */
[----:B------:R3:W-:Y:S01]  /*0c40*/  STL [R1+0x160], R10 ;  /* 0x0001600a01007387 */ /* 0x0007e20000100800 */
[----:B------:R-:W-:-:S02]  /*0c50*/  IMAD R37, R34, 0x18, R41 ;  /* 0x0000001822257824 */ /* 0x000fc400078e0229 */
[--C-:B------:R-:W-:Y:S02]  /*0c60*/  IMAD R39, R36, 0x18, R41.reuse ;  /* 0x0000001824277824 */ /* 0x100fe400078e0229 */
[----:B------:R-:W-:Y:S02]  /*0c70*/  IMAD R41, R38, 0x18, R41 ;  /* 0x0000001826297824 */ /* 0x000fe400078e0229 */
[----:B-1----:R-:W-:Y:S01]  /*0c80*/  IMAD.IADD R9, R13, 0x1, R14 ;  /* 0x000000010d097824 */ /* 0x002fe200078e020e */
[----:B------:R-:W-:Y:S02]  /*0c90*/  IADD3 R13, R5, 0x3c0, RZ ;  /* 0x000003c0050d7810 */ /* 0x000fe40007ffe0ff */
[C---:B---3--:R-:W-:Y:S02]  /*0ca0*/  IADD3 R10, R14.reuse, R15, RZ ;  /* 0x0000000f0e0a7210 */ /* 0x048fe40007ffe0ff */
[----:B------:R1:W-:Y:S04]  /*0cb0*/  STL [R1+0x154], R9 ;  /* 0x0001540901007387 */ /* 0x0003e80000100800 */
[----:B------:R3:W-:Y:S04]  /*0cc0*/  STL [R1+0x150], R10 ;  /* 0x0001500a01007387 */ /* 0x0007e80000100800 */
[----:B------:R4:W-:Y:S01]  /*0cd0*/  STL [R1+0x14c], R8 ;  /* 0x00014c0801007387 */ /* 0x0009e20000100800 */
[----:B-1----:R-:W-:-:S02]  /*0ce0*/  IADD3 R9, R14, R19, RZ ;  /* 0x000000130e097210 */ /* 0x002fc40007ffe0ff */
[----:B---3--:R-:W-:-:S03]  /*0cf0*/  IADD3 R10, R14, R21, RZ ;  /* 0x000000150e0a7210 */ /* 0x008fc60007ffe0ff */
[----:B------:R1:W-:Y:S01]  /*0d00*/  STL [R1+0x148], R9 ;  /* 0x0001480901007387 */ /* 0x0003e20000100800 */
[----:B----4-:R-:W-:-:S03]  /*0d10*/  IADD3 R8, R14, R23, RZ ;  /* 0x000000170e087210 */ /* 0x010fc60007ffe0ff */
[----:B------:R3:W-:Y:S04]  /*0d20*/  STL [R1+0x144], R10 ;  /* 0x0001440a01007387 */ /* 0x0007e80000100800 */
[----:B------:R4:W-:Y:S01]  /*0d30*/  STL [R1+0x140], R8 ;  /* 0x0001400801007387 */ /* 0x0009e20000100800 */
[C---:B-1----:R-:W-:Y:S02]  /*0d40*/  IADD3 R9, R14.reuse, R25, RZ ;  /* 0x000000190e097210 */ /* 0x042fe40007ffe0ff */
[----:B------:R-:W-:Y:S01]  /*0d50*/  CS2R R24, SRZ ;  /* 0x0000000000187805 */ /* 0x000fe2000001ff00 */
[----:B---3--:R-:W-:Y:S02]  /*0d60*/  IMAD.IADD R10, R14, 0x1, R27 ;  /* 0x000000010e0a7824 */ /* 0x008fe400078e021b */
[----:B------:R1:W-:Y:S01]  /*0d70*/  STL [R1+0x13c], R9 ;  /* 0x00013c0901007387 */ /* 0x0003e20000100800 */
[----:B------:R-:W-:-:S02]  /*0d80*/  CS2R R26, SRZ ;  /* 0x00000000001a7805 */ /* 0x000fc4000001ff00 */
[----:B----4-:R-:W-:Y:S01]  /*0d90*/  IADD3 R8, R14, R29, RZ ;  /* 0x0000001d0e087210 */ /* 0x010fe20007ffe0ff */
[----:B------:R3:W-:Y:S01]  /*0da0*/  STL [R1+0x138], R10 ;  /* 0x0001380a01007387 */ /* 0x0007e20000100800 */
[----:B------:R-:W-:-:S03]  /*0db0*/  CS2R R28, SRZ ;  /* 0x00000000001c7805 */ /* 0x000fc6000001ff00 */
[----:B------:R4:W-:Y:S01]  /*0dc0*/  STL [R1+0x134], R8 ;  /* 0x0001340801007387 */ /* 0x0009e20000100800 */
[C---:B-1----:R-:W-:Y:S02]  /*0dd0*/  IADD3 R9, R14.reuse, R31, RZ ;  /* 0x0000001f0e097210 */ /* 0x042fe40007ffe0ff */
[----:B------:R-:W-:Y:S02]  /*0de0*/  CS2R R30, SRZ ;  /* 0x00000000001e7805 */ /* 0x000fe4000001ff00 */
[C---:B---3--:R-:W-:Y:S01]  /*0df0*/  IADD3 R10, R14.reuse, R33, RZ ;  /* 0x000000210e0a7210 */ /* 0x048fe20007ffe0ff */
[----:B------:R1:W-:Y:S01]  /*0e00*/  STL [R1+0x130], R9 ;  /* 0x0001300901007387 */ /* 0x0003e20000100800 */
[----:B----4-:R-:W-:-:S03]  /*0e10*/  IADD3 R8, R14, R35, RZ ;  /* 0x000000230e087210 */ /* 0x010fc60007ffe0ff */
[----:B------:R3:W-:Y:S04]  /*0e20*/  STL [R1+0x12c], R10 ;  /* 0x00012c0a01007387 */ /* 0x0007e80000100800 */
[----:B------:R4:W-:Y:S01]  /*0e30*/  STL [R1+0x128], R8 ;  /* 0x0001280801007387 */ /* 0x0009e20000100800 */
[C---:B-1----:R-:W-:Y:S02]  /*0e40*/  IADD3 R9, R14.reuse, R37, RZ ;  /* 0x000000250e097210 */ /* 0x042fe40007ffe0ff */
[----:B---3--:R-:W-:-:S03]  /*0e50*/  IADD3 R10, R14, R39, RZ ;  /* 0x000000270e0a7210 */ /* 0x008fc60007ffe0ff */
[----:B------:R1:W-:Y:S01]  /*0e60*/  STL [R1+0x124], R9 ;  /* 0x0001240901007387 */ /* 0x0003e20000100800 */
[----:B----4-:R-:W-:-:S03]  /*0e70*/  IMAD.IADD R8, R14, 0x1, R41 ;  /* 0x000000010e087824 */ /* 0x010fc600078e0229 */
[----:B------:R3:W-:Y:S04]  /*0e80*/  STL [R1+0x120], R10 ;  /* 0x0001200a01007387 */ /* 0x0007e80000100800 */
[----:B------:R0:W-:Y:S01]  /*0e90*/  STL [R1+0x10c], R8 ;  /* 0x00010c0801007387 */ /* 0x0001e20000100800 */
[----:B-1----:R-:W-:-:S04]  /*0ea0*/  SHF.R.U32.HI R9, RZ, 0x4, R4 ;  /* 0x00000004ff097819 */ /* 0x002fc80000011604 */
[C---:B---3--:R-:W-:Y:S02]  /*0eb0*/  LOP3.LUT R10, R0.reuse, 0x3, R9, 0x78, !PT ;  /* 0x00000003000a7812 */ /* 0x048fe400078e7809 */
[----:B------:R-:W-:Y:S01]  /*0ec0*/  LOP3.LUT R0, R0, 0x3, R11, 0x78, !PT ;  /* 0x0000000300007812 */ /* 0x000fe200078e780b */
[--C-:B0-----:R-:W-:Y:S02]  /*0ed0*/  IMAD.WIDE.U32 R8, R5, 0x4, R6.reuse ;  /* 0x0000000405087825 */ /* 0x101fe400078e0006 */
[----:B------:R-:W-:Y:S02]  /*0ee0*/  STL [R1+0x15c], R10 ;  /* 0x00015c0a01007387 */ /* 0x000fe40000100800 */
[----:B------:R-:W-:Y:S02]  /*0ef0*/  IMAD.WIDE.U32 R6, R13, 0x4, R6 ;  /* 0x000000040d067825 */ /* 0x000fe400078e0006 */
[----:B------:R0:W-:Y:S01]  /*0f00*/  STL [R1+0x158], R0 ;  /* 0x0001580001007387 */ /* 0x0001e20000100800 */
[----:B--2---:R-:W-:-:S03]  /*0f10*/  PRMT R4, R2, 0x7632, R4 ;  /* 0x0000763202047816 */ /* 0x004fc60000000004 */
[----:B------:R1:W-:Y:S01]  /*0f20*/  STL.64 [R1+0x118], R8 ;  /* 0x0001180801007387 */ /* 0x0003e20000100a00 */
[----:B------:R-:W-:-:S03]  /*0f30*/  PRMT R5, R3, 0x7632, R5 ;  /* 0x0000763203057816 */ /* 0x000fc60000000005 */
[----:B------:R2:W-:Y:S01]  /*0f40*/  STL.64 [R1+0x110], R6 ;  /* 0x0001100601007387 */ /* 0x0005e20000100a00 */
[----:B0-----:R-:W-:Y:S02]  /*0f50*/  SHF.L.U32 R0, R2, 0x10, RZ ;  /* 0x0000001002007819 */ /* 0x001fe400000006ff */
[----:B------:R-:W-:Y:S02]  /*0f60*/  SHF.L.U32 R2, R3, 0x10, RZ ;  /* 0x0000001003027819 */ /* 0x000fe400000006ff */
[C---:B------:R-:W-:Y:S02]  /*0f70*/  SHF.L.U32 R3, R40.reuse, 0x1, RZ ;  /* 0x0000000128037819 */ /* 0x040fe400000006ff */
[----:B-1----:R-:W-:Y:S02]  /*0f80*/  LEA R8, R40, UR9, 0x5 ;  /* 0x0000000928087c11 */ /* 0x002fe4000f8e28ff */
[C---:B------:R-:W-:Y:S02]  /*0f90*/  LOP3.LUT R9, R3.reuse, 0x18, RZ, 0xc0, !PT ;  /* 0x0000001803097812 */ /* 0x040fe400078ec0ff */
[----:B--2---:R-:W-:-:S02]  /*0fa0*/  LOP3.LUT R7, R3, 0x18, RZ, 0xc, !PT ;  /* 0x0000001803077812 */ /* 0x004fc400078e0cff */
[C---:B------:R-:W-:Y:S02]  /*0fb0*/  LOP3.LUT R3, R9.reuse, 0x8, RZ, 0x3c, !PT ;  /* 0x0000000809037812 */ /* 0x040fe400078e3cff */
[----:B------:R-:W-:Y:S02]  /*0fc0*/  LOP3.LUT R6, R9, 0x10, RZ, 0x3c, !PT ;  /* 0x0000001009067812 */ /* 0x000fe400078e3cff */
[C---:B------:R-:W-:Y:S02]  /*0fd0*/  IADD3 R9, R8.reuse, R7, RZ ;  /* 0x0000000708097210 */ /* 0x040fe40007ffe0ff */
[C---:B------:R-:W-:Y:S01]  /*0fe0*/  IADD3 R7, R8.reuse, R3, RZ ;  /* 0x0000000308077210 */ /* 0x040fe20007ffe0ff */
[----:B------:R-:W-:Y:S01]  /*0ff0*/  IMAD.IADD R6, R8, 0x1, R6 ;  /* 0x0000000108067824 */ /* 0x000fe200078e0206 */
[----:B------:R-:W-:Y:S02]  /*1000*/  SHF.L.U32 R3, R4, 0x10, RZ ;  /* 0x0000001004037819 */ /* 0x000fe400000006ff */
[----:B------:R-:W-:Y:S01]  /*1010*/  SHF.L.U32 R4, R5, 0x10, RZ ;  /* 0x0000001005047819 */ /* 0x000fe200000006ff */
[----:B------:R0:W-:Y:S06]  /*1020*/  STL [R1+0x168], R7 ;  /* 0x0001680701007387 */ /* 0x0001ec0000100800 */
.L_x_119:
[----:B-1----:R-:W2:Y:S01]  /*1030*/  LDL R9, [R1+0x100] ;  /* 0x0001000001097983 */ /* 0x002ea20000100800 */
[----:B------:R-:W-:Y:S02]  /*1040*/  USHF.L.U32 UR11, UR20, 0x5, URZ ;  /* 0x00000005140b7899 */ /* 0x000fe4000800063f */
[----:B------:R-:W-:Y:S01]  /*1050*/  USHF.L.U32 UR13, UR10, 0x5, URZ ;  /* 0x000000050a0d7899 */ /* 0x000fe2000800063f */
[----:B------:R-:W0:Y:S01]  /*1060*/  S2R R5, SR_TID.X ;  /* 0x0000000000057919 */ /* 0x000e220000002100 */
[----:B------:R-:W-:Y:S02]  /*1070*/  ULOP3.LUT UR11, UR11, 0xfe0, URZ, 0xc0, !UPT ;  /* 0x00000fe00b0b7892 */ /* 0x000fe4000f8ec03f */
[----:B------:R-:W-:Y:S01]  /*1080*/  USHF.L.U64.HI UR16, UR10, 0x5, UR5 ;  /* 0x000000050a107899 */ /* 0x000fe20008010205 */
[----:B------:R-:W-:Y:S01]  /*1090*/  STL [R1+0x1c8], R25 ;  /* 0x0001c81901007387 */ /* 0x000fe20000100800 */
[----:B------:R-:W-:Y:S01]  /*10a0*/  ULDC.64 UR22, c[0x0][0x248] ;  /* 0x0000920000167ab9 */ /* 0x000fe20000000a00 */
[----:B------:R-:W-:Y:S01]  /*10b0*/  ULDC.64 UR24, c[0x0][0x230] ;  /* 0x00008c0000187ab9 */ /* 0x000fe20000000a00 */
[----:B------:R-:W-:Y:S01]  /*10c0*/  ULDC.64 UR26, c[0x0][0x228] ;  /* 0x00008a00001a7ab9 */ /* 0x000fe20000000a00 */
[----:B------:R-:W-:Y:S04]  /*10d0*/  STL [R1+0x1c4], R24 ;  /* 0x0001c41801007387 */ /* 0x000fe80000100800 */
[----:B------:R1:W-:Y:S04]  /*10e0*/  STL [R1+0x1c0], R29 ;  /* 0x0001c01d01007387 */ /* 0x0003e80000100800 */
[----:B------:R-:W-:Y:S01]  /*10f0*/  STL [R1+0x1bc], R28 ;  /* 0x0001bc1c01007387 */ /* 0x000fe20000100800 */
[----:B0-----:R-:W-:-:S05]  /*1100*/  IMAD.WIDE.U32 R6, R5, -0x77777777, RZ ;  /* 0x8888888905067825 */ /* 0x001fca00078e00ff */
[----:B-1----:R-:W-:Y:S01]  /*1110*/  SHF.R.U32.HI R29, RZ, 0x7, R7 ;  /* 0x00000007ff1d7819 */ /* 0x002fe20000011607 */
[----:B------:R-:W-:-:S03]  /*1120*/  HFMA2.MMA R7, -RZ, RZ, 0, 0 ;  /* 0x00000000ff077435 */ /* 0x000fc600000001ff */
[C---:B------:R-:W-:Y:S01]  /*1130*/  IADD3 R8, R29.reuse, UR11, RZ ;  /* 0x0000000b1d087c10 */ /* 0x040fe2000fffe0ff */
[----:B------:R-:W-:Y:S01]  /*1140*/  IMAD R24, R29, -0xf0, R5 ;  /* 0xffffff101d187824 */ /* 0x000fe200078e0205 */
[----:B------:R-:W-:Y:S01]  /*1150*/  MOV R5, UR10 ;  /* 0x0000000a00057c02 */ /* 0x000fe20008000f00 */
[----:B------:R-:W-:Y:S02]  /*1160*/  UIMAD UR11, UR5, 0x3c0000, URZ ;  /* 0x003c0000050b78a4 */ /* 0x000fe4000f8e023f */
[----:B------:R-:W-:Y:S01]  /*1170*/  IMAD R8, R8, 0x3c0, RZ ;  /* 0x000003c008087824 */ /* 0x000fe200078e02ff */
[----:B------:R-:W-:-:S05]  /*1180*/  SHF.L.U32 R6, R24, 0x2, RZ ;  /* 0x0000000218067819 */ /* 0x000fca00000006ff */
[----:B------:R-:W-:-:S05]  /*1190*/  IMAD.WIDE.U32 R6, R5, 0x3c0000, R6 ;  /* 0x003c000005067825 */ /* 0x000fca00078e0006 */
[----:B------:R-:W-:Y:S01]  /*11a0*/  IADD3 R5, R7, UR11, RZ ;  /* 0x0000000b07057c10 */ /* 0x000fe2000fffe0ff */
[----:B------:R-:W-:Y:S01]  /*11b0*/  ULDC UR11, c[0x0][0x250] ;  /* 0x00009400000b7ab9 */ /* 0x000fe20000000800 */
[C---:B------:R-:W-:Y:S02]  /*11c0*/  IADD3 R7, R8.reuse, 0x780, RZ ;  /* 0x0000078008077810 */ /* 0x040fe40007ffe0ff */
[----:B--2---:R-:W-:Y:S02]  /*11d0*/  IADD3 R11, P0, R9, UR13, RZ ;  /* 0x0000000d090b7c10 */ /* 0x004fe4000ff1e0ff */
[----:B------:R-:W-:-:S03]  /*11e0*/  IADD3 R9, P1, R8, R6, RZ ;  /* 0x0000000608097210 */ /* 0x000fc60007f3e0ff */
[----:B------:R-:W-:Y:S01]  /*11f0*/  IMAD.X R12, RZ, RZ, UR16, P0 ;  /* 0x00000010ff0c7e24 */ /* 0x000fe200080e06ff */
[-C--:B------:R-:W-:Y:S02]  /*1200*/  IADD3.X R10, RZ, R5.reuse, RZ, P1, !PT ;  /* 0x00000005ff0a7210 */ /* 0x080fe40000ffe4ff */
[----:B------:R-:W-:Y:S02]  /*1210*/  IADD3 R7, P1, R7, R6, RZ ;  /* 0x0000000607077210 */ /* 0x000fe40007f3e0ff */
[----:B------:R-:W-:Y:S02]  /*1220*/  LEA R32, P0, R11, UR22, 0x3 ;  /* 0x000000160b207c11 */ /* 0x000fe4000f8018ff */
[----:B------:R-:W-:Y:S02]  /*1230*/  SHF.L.U64.HI R13, R9, 0x1, R10 ;  /* 0x00000001090d7819 */ /* 0x000fe4000001020a */
[----:B------:R-:W-:Y:S02]  /*1240*/  IADD3.X R10, RZ, R5, RZ, P1, !PT ;  /* 0x00000005ff0a7210 */ /* 0x000fe40000ffe4ff */
[----:B------:R-:W-:-:S02]  /*1250*/  LEA.HI.X R33, R11, UR23, R12, 0x3, P0 ;  /* 0x000000170b217c11 */ /* 0x000fc400080f1c0c */
[----:B------:R-:W-:Y:S02]  /*1260*/  SHF.L.U32 R14, R9, 0x1, RZ ;  /* 0x00000001090e7819 */ /* 0x000fe400000006ff */
[C---:B------:R-:W-:Y:S02]  /*1270*/  SHF.L.U32 R11, R7.reuse, 0x1, RZ ;  /* 0x00000001070b7819 */ /* 0x040fe400000006ff */
[----:B------:R-:W-:Y:S01]  /*1280*/  SHF.L.U64.HI R9, R7, 0x1, R10 ;  /* 0x0000000107097819 */ /* 0x000fe2000001020a */
[----:B------:R-:W-:Y:S01]  /*1290*/  VIADD R7, R8, 0xf00 ;  /* 0x00000f0008077836 */ /* 0x000fe20000000000 */
[C---:B------:R-:W-:Y:S01]  /*12a0*/  IADD3 R34, P0, R14.reuse, UR24, RZ ;  /* 0x000000180e227c10 */ /* 0x040fe2000ff1e0ff */
[----:B------:R-:W-:Y:S01]  /*12b0*/  STL [R1+0xb4], R13 ;  /* 0x0000b40d01007387 */ /* 0x000fe20000100800 */
[----:B------:R-:W-:Y:S02]  /*12c0*/  IADD3 R36, P1, R14, UR26, RZ ;  /* 0x0000001a0e247c10 */ /* 0x000fe4000ff3e0ff */
[----:B------:R-:W-:Y:S01]  /*12d0*/  IADD3 R7, P2, R7, R6, RZ ;  /* 0x0000000607077210 */ /* 0x000fe20007f5e0ff */
[----:B------:R-:W2:Y:S01]  /*12e0*/  LDG.E.64.CONSTANT R32, desc[UR14][R32.64] ;  /* 0x0000000e20207981 */ /* 0x000ea2000c1e9b00 */
[----:B------:R-:W-:-:S02]  /*12f0*/  IADD3.X R35, R13, UR25, RZ, P0, !PT ;  /* 0x000000190d237c10 */ /* 0x000fc400087fe4ff */
[----:B------:R-:W-:Y:S01]  /*1300*/  IADD3.X R37, R13, UR27, RZ, P1, !PT ;  /* 0x0000001b0d257c10 */ /* 0x000fe20008ffe4ff */
[----:B------:R-:W-:Y:S01]  /*1310*/  STL [R1+0x80], R14 ;  /* 0x0000800e01007387 */ /* 0x000fe20000100800 */
[C---:B------:R-:W-:Y:S02]  /*1320*/  IADD3 R38, P0, R11.reuse, UR24, RZ ;  /* 0x000000180b267c10 */ /* 0x040fe4000ff1e0ff */
[----:B------:R-:W-:Y:S01]  /*1330*/  IADD3 R40, P1, R11, UR26, RZ ;  /* 0x0000001a0b287c10 */ /* 0x000fe2000ff3e0ff */
[----:B------:R0:W-:Y:S01]  /*1340*/  STL [R1+0xe0], R11 ;  /* 0x0000e00b01007387 */ /* 0x0001e20000100800 */
[----:B------:R-:W-:Y:S02]  /*1350*/  IADD3.X R10, RZ, R5, RZ, P2, !PT ;  /* 0x00000005ff0a7210 */ /* 0x000fe400017fe4ff */
[C---:B------:R-:W-:Y:S01]  /*1360*/  IADD3.X R39, R9.reuse, UR25, RZ, P0, !PT ;  /* 0x0000001909277c10 */ /* 0x040fe200087fe4ff */
[----:B------:R1:W-:Y:S01]  /*1370*/  STL [R1+0xf0], R9 ;  /* 0x0000f00901007387 */ /* 0x0003e20000100800 */
[----:B------:R-:W-:-:S03]  /*1380*/  IADD3.X R41, R9, UR27, RZ, P1, !PT ;  /* 0x0000001b09297c10 */ /* 0x000fc60008ffe4ff */
[----:B------:R-:W3:Y:S01]  /*1390*/  LDG.E.64.CONSTANT R34, desc[UR14][R34.64] ;  /* 0x0000000e22227981 */ /* 0x000ee2000c1e9b00 */
[----:B0-----:R-:W-:-:S03]  /*13a0*/  SHF.L.U32 R11, R7, 0x1, RZ ;  /* 0x00000001070b7819 */ /* 0x001fc600000006ff */
[----:B------:R-:W4:Y:S01]  /*13b0*/  LDG.E.64.CONSTANT R36, desc[UR14][R36.64] ;  /* 0x0000000e24247981 */ /* 0x000f22000c1e9b00 */
[----:B-1----:R-:W-:Y:S02]  /*13c0*/  SHF.L.U64.HI R9, R7, 0x1, R10 ;  /* 0x0000000107097819 */ /* 0x002fe4000001020a */
[----:B------:R-:W-:Y:S01]  /*13d0*/  IADD3 R7, R8, 0x1680, RZ ;  /* 0x0000168008077810 */ /* 0x000fe20007ffe0ff */
[----:B------:R-:W4:Y:S03]  /*13e0*/  LDG.E.64.CONSTANT R38, desc[UR14][R38.64] ;  /* 0x0000000e26267981 */ /* 0x000f26000c1e9b00 */
[----:B------:R-:W-:Y:S01]  /*13f0*/  IADD3 R7, P2, R7, R6, RZ ;  /* 0x0000000607077210 */ /* 0x000fe20007f5e0ff */
[----:B------:R-:W4:Y:S01]  /*1400*/  LDG.E.64.CONSTANT R40, desc[UR14][R40.64] ;  /* 0x0000000e28287981 */ /* 0x000f22000c1e9b00 */
[C---:B------:R-:W-:Y:S02]  /*1410*/  IADD3 R42, P0, R11.reuse, UR24, RZ ;  /* 0x000000180b2a7c10 */ /* 0x040fe4000ff1e0ff */
[----:B------:R-:W-:Y:S01]  /*1420*/  IADD3 R44, P1, R11, UR26, RZ ;  /* 0x0000001a0b2c7c10 */ /* 0x000fe2000ff3e0ff */
[----:B------:R0:W-:Y:S01]  /*1430*/  STL [R1+0xfc], R9 ;  /* 0x0000fc0901007387 */ /* 0x0001e20000100800 */
[----:B------:R-:W-:-:S02]  /*1440*/  IADD3.X R10, RZ, R5, RZ, P2, !PT ;  /* 0x00000005ff0a7210 */ /* 0x000fc400017fe4ff */
[C---:B------:R-:W-:Y:S01]  /*1450*/  IADD3.X R43, R9.reuse, UR25, RZ, P0, !PT ;  /* 0x00000019092b7c10 */ /* 0x040fe200087fe4ff */
[----:B------:R1:W-:Y:S01]  /*1460*/  STL [R1+0xec], R11 ;  /* 0x0000ec0b01007387 */ /* 0x0003e20000100800 */
[----:B------:R-:W-:-:S04]  /*1470*/  IADD3.X R45, R9, UR27, RZ, P1, !PT ;  /* 0x0000001b092d7c10 */ /* 0x000fc80008ffe4ff */
[----:B------:R-:W4:Y:S01]  /*1480*/  LDG.E.64.CONSTANT R42, desc[UR14][R42.64] ;  /* 0x0000000e2a2a7981 */ /* 0x000f22000c1e9b00 */
[----:B0-----:R-:W-:-:S03]  /*1490*/  SHF.L.U64.HI R9, R7, 0x1, R10 ;  /* 0x0000000107097819 */ /* 0x001fc6000001020a */
[----:B------:R-:W4:Y:S01]  /*14a0*/  LDG.E.64.CONSTANT R44, desc[UR14][R44.64] ;  /* 0x0000000e2c2c7981 */ /* 0x000f22000c1e9b00 */
[----:B-1----:R-:W-:Y:S02]  /*14b0*/  SHF.L.U32 R11, R7, 0x1, RZ ;  /* 0x00000001070b7819 */ /* 0x002fe400000006ff */
[----:B------:R-:W-:-:S04]  /*14c0*/  IADD3 R7, R8, 0x1e00, RZ ;  /* 0x00001e0008077810 */ /* 0x000fc80007ffe0ff */
[----:B------:R-:W-:Y:S02]  /*14d0*/  IADD3 R7, P2, R7, R6, RZ ;  /* 0x0000000607077210 */ /* 0x000fe40007f5e0ff */
[C---:B------:R-:W-:Y:S02]  /*14e0*/  IADD3 R46, P0, R11.reuse, UR24, RZ ;  /* 0x000000180b2e7c10 */ /* 0x040fe4000ff1e0ff */
[----:B------:R-:W-:Y:S01]  /*14f0*/  IADD3 R48, P1, R11, UR26, RZ ;  /* 0x0000001a0b307c10 */ /* 0x000fe2000ff3e0ff */
[----:B------:R-:W-:Y:S01]  /*1500*/  IMAD.X R10, RZ, RZ, R5, P2 ;  /* 0x000000ffff0a7224 */ /* 0x000fe200010e0605 */
[----:B------:R0:W-:Y:S01]  /*1510*/  STL [R1+0xf8], R9 ;  /* 0x0000f80901007387 */ /* 0x0001e20000100800 */
[C---:B------:R-:W-:Y:S02]  /*1520*/  IADD3.X R47, R9.reuse, UR25, RZ, P0, !PT ;  /* 0x00000019092f7c10 */ /* 0x040fe400087fe4ff */
[----:B------:R-:W-:Y:S01]  /*1530*/  IADD3.X R49, R9, UR27, RZ, P1, !PT ;  /* 0x0000001b09317c10 */ /* 0x000fe20008ffe4ff */
[----:B------:R1:W-:Y:S04]  /*1540*/  STL [R1+0xf4], R11 ;  /* 0x0000f40b01007387 */ /* 0x0003e80000100800 */
[----:B------:R-:W4:Y:S01]  /*1550*/  LDG.E.64.CONSTANT R46, desc[UR14][R46.64] ;  /* 0x0000000e2e2e7981 */ /* 0x000f22000c1e9b00 */
[----:B0-----:R-:W-:-:S03]  /*1560*/  SHF.L.U64.HI R9, R7, 0x1, R10 ;  /* 0x0000000107097819 */ /* 0x001fc6000001020a */
[----:B------:R-:W4:Y:S01]  /*1570*/  LDG.E.64.CONSTANT R48, desc[UR14][R48.64] ;  /* 0x0000000e30307981 */ /* 0x000f22000c1e9b00 */
[----:B-1----:R-:W-:Y:S02]  /*1580*/  SHF.L.U32 R11, R7, 0x1, RZ ;  /* 0x00000001070b7819 */ /* 0x002fe400000006ff */
[----:B------:R-:W-:-:S04]  /*1590*/  IADD3 R7, R8, 0x2580, RZ ;  /* 0x0000258008077810 */ /* 0x000fc80007ffe0ff */
[----:B------:R-:W-:Y:S02]  /*15a0*/  IADD3 R7, P2, R7, R6, RZ ;  /* 0x0000000607077210 */ /* 0x000fe40007f5e0ff */
[C---:B------:R-:W-:Y:S02]  /*15b0*/  IADD3 R50, P0, R11.reuse, UR24, RZ ;  /* 0x000000180b327c10 */ /* 0x040fe4000ff1e0ff */
[----:B------:R-:W-:Y:S02]  /*15c0*/  IADD3 R52, P1, R11, UR26, RZ ;  /* 0x0000001a0b347c10 */ /* 0x000fe4000ff3e0ff */
[----:B------:R-:W-:Y:S01]  /*15d0*/  IADD3.X R10, RZ, R5, RZ, P2, !PT ;  /* 0x00000005ff0a7210 */ /* 0x000fe200017fe4ff */
        /* <DEDUP_REMOVED lines=20> */
[----:B-1----:R-:W-:Y:S01]  /*1720*/  IMAD.SHL.U32 R11, R7, 0x2, RZ ;  /* 0x00000002070b7824 */ /* 0x002fe200078e00ff */
        /* <DEDUP_REMOVED lines=25> */
[----:B-1----:R-:W-:Y:S01]  /*18c0*/  SHF.L.U32 R11, R7, 0x1, RZ ;  /* 0x00000001070b7819 */ /* 0x002fe200000006ff */
[----:B------:R-:W-:Y:S02]  /*18d0*/  VIADD R7, R8, 0x4380 ;  /* 0x0000438008077836 */ /* 0x000fe40000000000 */
[----:B------:R-:W-:Y:S03]  /*18e0*/  STL [R1+0xc4], R9 ;  /* 0x0000c40901007387 */ /* 0x000fe60000100800 */
[----:B------:R-:W-:Y:S01]  /*18f0*/  IADD3 R7, P2, R7, R6, RZ ;  /* 0x0000000607077210 */ /* 0x000fe20007f5e0ff */
[----:B------:R0:W-:Y:S01]  /*1900*/  STL [R1+0xc0], R11 ;  /* 0x0000c00b01007387 */ /* 0x0001e20000100800 */
[C---:B------:R-:W-:Y:S02]  /*1910*/  IADD3 R66, P0, R11.reuse, UR24, RZ ;  /* 0x000000180b427c10 */ /* 0x040fe4000ff1e0ff */
[----:B------:R-:W-:-:S02]  /*1920*/  IADD3 R68, P1, R11, UR26, RZ ;  /* 0x0000001a0b447c10 */ /* 0x000fc4000ff3e0ff */
[----:B------:R-:W-:Y:S02]  /*1930*/  IADD3.X R10, RZ, R5, RZ, P2, !PT ;  /* 0x00000005ff0a7210 */ /* 0x000fe400017fe4ff */
[----:B------:R-:W-:Y:S02]  /*1940*/  IADD3.X R67, R9, UR25, RZ, P0, !PT ;  /* 0x0000001909437c10 */ /* 0x000fe400087fe4ff */
[----:B0-----:R-:W-:Y:S02]  /*1950*/  SHF.L.U32 R11, R7, 0x1, RZ ;  /* 0x00000001070b7819 */ /* 0x001fe400000006ff */
[----:B------:R-:W-:Y:S02]  /*1960*/  IADD3.X R69, R9, UR27, RZ, P1, !PT ;  /* 0x0000001b09457c10 */ /* 0x000fe40008ffe4ff */
[----:B------:R-:W4:Y:S01]  /*1970*/  LDG.E.64.CONSTANT R66, desc[UR14][R66.64] ;  /* 0x0000000e42427981 */ /* 0x000f22000c1e9b00 */
[----:B------:R-:W-:Y:S02]  /*1980*/  SHF.L.U64.HI R9, R7, 0x1, R10 ;  /* 0x0000000107097819 */ /* 0x000fe4000001020a */
[----:B------:R-:W-:-:S02]  /*1990*/  IADD3 R70, P0, R11, UR24, RZ ;  /* 0x000000180b467c10 */ /* 0x000fc4000ff1e0ff */
[----:B------:R-:W-:Y:S01]  /*19a0*/  IADD3 R7, R8, 0x4b00, RZ ;  /* 0x00004b0008077810 */ /* 0x000fe20007ffe0ff */
[----:B------:R0:W-:Y:S01]  /*19b0*/  STL [R1+0xb8], R11 ;  /* 0x0000b80b01007387 */ /* 0x0001e20000100800 */
[----:B------:R-:W-:Y:S02]  /*19c0*/  IADD3.X R71, R9, UR25, RZ, P0, !PT ;  /* 0x0000001909477c10 */ /* 0x000fe400087fe4ff */
[----:B------:R-:W-:Y:S02]  /*19d0*/  IADD3 R7, P0, R7, R6, RZ ;  /* 0x0000000607077210 */ /* 0x000fe40007f1e0ff */
[----:B------:R-:W-:Y:S01]  /*19e0*/  IADD3 R72, P1, R11, UR26, RZ ;  /* 0x0000001a0b487c10 */ /* 0x000fe2000ff3e0ff */
[----:B------:R-:W4:Y:S01]  /*19f0*/  LDG.E.64.CONSTANT R68, desc[UR14][R68.64] ;  /* 0x0000000e44447981 */ /* 0x000f22000c1e9b00 */
[----:B------:R-:W-:Y:S02]  /*1a00*/  IADD3.X R10, RZ, R5, RZ, P0, !PT ;  /* 0x00000005ff0a7210 */ /* 0x000fe400007fe4ff */
[----:B0-----:R-:W-:Y:S01]  /*1a10*/  SHF.L.U32 R11, R7, 0x1, RZ ;  /* 0x00000001070b7819 */ /* 0x001fe200000006ff */
[----:B------:R0:W-:Y:S01]  /*1a20*/  STL [R1+0xbc], R9 ;  /* 0x0000bc0901007387 */ /* 0x0001e20000100800 */
[----:B------:R-:W-:-:S02]  /*1a30*/  IADD3.X R73, R9, UR27, RZ, P1, !PT ;  /* 0x0000001b09497c10 */ /* 0x000fc40008ffe4ff */
[----:B------:R-:W-:Y:S01]  /*1a40*/  IADD3 R74, P0, R11, UR24, RZ ;  /* 0x000000180b4a7c10 */ /* 0x000fe2000ff1e0ff */
[----:B------:R-:W4:Y:S01]  /*1a50*/  LDG.E.64.CONSTANT R70, desc[UR14][R70.64] ;  /* 0x0000000e46467981 */ /* 0x000f22000c1e9b00 */
[----:B0-----:R-:W-:-:S03]  /*1a60*/  SHF.L.U64.HI R9, R7, 0x1, R10 ;  /* 0x0000000107097819 */ /* 0x001fc6000001020a */
[----:B------:R0:W-:Y:S01]  /*1a70*/  STL [R1+0xac], R11 ;  /* 0x0000ac0b01007387 */ /* 0x0001e20000100800 */
[----:B------:R-:W-:Y:S02]  /*1a80*/  IADD3 R7, R8, 0x5280, RZ ;  /* 0x0000528008077810 */ /* 0x000fe40007ffe0ff */
[----:B------:R-:W-:Y:S01]  /*1a90*/  IADD3.X R75, R9, UR25, RZ, P0, !PT ;  /* 0x00000019094b7c10 */ /* 0x000fe200087fe4ff */
[----:B------:R-:W4:Y:S01]  /*1aa0*/  LDG.E.64.CONSTANT R72, desc[UR14][R72.64] ;  /* 0x0000000e48487981 */ /* 0x000f22000c1e9b00 */
[----:B------:R-:W-:Y:S02]  /*1ab0*/  IADD3 R7, P0, R7, R6, RZ ;  /* 0x0000000607077210 */ /* 0x000fe40007f1e0ff */
[----:B------:R-:W-:Y:S01]  /*1ac0*/  IADD3 R76, P1, R11, UR26, RZ ;  /* 0x0000001a0b4c7c10 */ /* 0x000fe2000ff3e0ff */
[----:B------:R1:W-:Y:S02]  /*1ad0*/  STL [R1+0xb0], R9 ;  /* 0x0000b00901007387 */ /* 0x0003e40000100800 */
[----:B------:R-:W-:Y:S01]  /*1ae0*/  IMAD.X R10, RZ, RZ, R5, P0 ;  /* 0x000000ffff0a7224 */ /* 0x000fe200000e0605 */
[----:B0-----:R-:W-:Y:S01]  /*1af0*/  SHF.L.U32 R11, R7, 0x1, RZ ;  /* 0x00000001070b7819 */ /* 0x001fe200000006ff */
[----:B------:R-:W4:Y:S01]  /*1b00*/  LDG.E.64.CONSTANT R74, desc[UR14][R74.64] ;  /* 0x0000000e4a4a7981 */ /* 0x000f22000c1e9b00 */
[----:B------:R-:W-:-:S02]  /*1b10*/  IADD3.X R77, R9, UR27, RZ, P1, !PT ;  /* 0x0000001b094d7c10 */ /* 0x000fc40008ffe4ff */
[----:B------:R-:W-:Y:S02]  /*1b20*/  IADD3 R78, P0, R11, UR24, RZ ;  /* 0x000000180b4e7c10 */ /* 0x000fe4000ff1e0ff */
[----:B-1----:R-:W-:Y:S01]  /*1b30*/  SHF.L.U64.HI R9, R7, 0x1, R10 ;  /* 0x0000000107097819 */ /* 0x002fe2000001020a */
[----:B------:R0:W-:Y:S01]  /*1b40*/  STL [R1+0xa4], R11 ;  /* 0x0000a40b01007387 */ /* 0x0001e20000100800 */
[----:B------:R-:W-:Y:S02]  /*1b50*/  IADD3 R7, R8, 0x5a00, RZ ;  /* 0x00005a0008077810 */ /* 0x000fe40007ffe0ff */
[----:B------:R-:W-:Y:S01]  /*1b60*/  IADD3 R80, P1, R11, UR26, RZ ;  /* 0x0000001a0b507c10 */ /* 0x000fe2000ff3e0ff */
[----:B------:R-:W4:Y:S01]  /*1b70*/  LDG.E.64.CONSTANT R76, desc[UR14][R76.64] ;  /* 0x0000000e4c4c7981 */ /* 0x000f22000c1e9b00 */
[----:B------:R-:W-:Y:S02]  /*1b80*/  IADD3.X R79, R9, UR25, RZ, P0, !PT ;  /* 0x00000019094f7c10 */ /* 0x000fe400087fe4ff */
[----:B------:R-:W-:Y:S01]  /*1b90*/  IADD3 R7, P0, R7, R6, RZ ;  /* 0x0000000607077210 */ /* 0x000fe20007f1e0ff */
[----:B------:R1:W-:Y:S01]  /*1ba0*/  STL [R1+0xa8], R9 ;  /* 0x0000a80901007387 */ /* 0x0003e20000100800 */
[----:B------:R-:W-:-:S02]  /*1bb0*/  IADD3.X R81, R9, UR27, RZ, P1, !PT ;  /* 0x0000001b09517c10 */ /* 0x000fc40008ffe4ff */
[----:B0-----:R-:W-:Y:S01]  /*1bc0*/  SHF.L.U32 R11, R7, 0x1, RZ ;  /* 0x00000001070b7819 */ /* 0x001fe200000006ff */
[----:B------:R-:W4:Y:S01]  /*1bd0*/  LDG.E.64.CONSTANT R78, desc[UR14][R78.64] ;  /* 0x0000000e4e4e7981 */ /* 0x000f22000c1e9b00 */
[----:B-1----:R-:W-:-:S03]  /*1be0*/  IADD3.X R9, RZ, R5, RZ, P0, !PT ;  /* 0x00000005ff097210 */ /* 0x002fc600007fe4ff */
[----:B------:R-:W4:Y:S01]  /*1bf0*/  LDG.E.64.CONSTANT R80, desc[UR14][R80.64] ;  /* 0x0000000e50507981 */ /* 0x000f22000c1e9b00 */
[----:B------:R-:W-:Y:S02]  /*1c00*/  IADD3 R82, P0, R11, UR24, RZ ;  /* 0x000000180b527c10 */ /* 0x000fe4000ff1e0ff */
[----:B------:R-:W-:Y:S02]  /*1c10*/  SHF.L.U64.HI R10, R7, 0x1, R9 ;  /* 0x00000001070a7819 */ /* 0x000fe40000010209 */
[----:B------:R-:W-:Y:S01]  /*1c20*/  IADD3 R84, P1, R11, UR26, RZ ;  /* 0x0000001a0b547c10 */ /* 0x000fe2000ff3e0ff */
[----:B------:R-:W-:Y:S01]  /*1c30*/  STL [R1+0x9c], R11 ;  /* 0x00009c0b01007387 */ /* 0x000fe20000100800 */
[C---:B------:R-:W-:Y:S02]  /*1c40*/  IADD3.X R83, R10.reuse, UR25, RZ, P0, !PT ;  /* 0x000000190a537c10 */ /* 0x040fe400087fe4ff */
[----:B------:R-:W-:Y:S01]  /*1c50*/  IADD3.X R85, R10, UR27, RZ, P1, !PT ;  /* 0x0000001b0a557c10 */ /* 0x000fe20008ffe4ff */
[----:B------:R0:W-:Y:S01]  /*1c60*/  STL [R1+0xa0], R10 ;  /* 0x0000a00a01007387 */ /* 0x0001e20000100800 */
[----:B------:R-:W-:-:S03]  /*1c70*/  IADD3 R7, R8, 0x6180, RZ ;  /* 0x0000618008077810 */ /* 0x000fc60007ffe0ff */
[----:B------:R-:W4:Y:S04]  /*1c80*/  LDG.E.64.CONSTANT R82, desc[UR14][R82.64] ;  /* 0x0000000e52527981 */ /* 0x000f28000c1e9b00 */
[----:B------:R-:W4:Y:S04]  /*1c90*/  LDG.E.64.CONSTANT R84, desc[UR14][R84.64] ;  /* 0x0000000e54547981 */ /* 0x000f28000c1e9b00 */
[----:B0-----:R-:W4:Y:S01]  /*1ca0*/  LDL R10, [R1+0x104] ;  /* 0x00010400010a7983 */ /* 0x001f220000100800 */
[----:B------:R-:W-:-:S04]  /*1cb0*/  IADD3 R7, P0, R7, R6, RZ ;  /* 0x0000000607077210 */ /* 0x000fc80007f1e0ff */
[----:B------:R-:W-:Y:S01]  /*1cc0*/  IADD3.X R9, RZ, R5, RZ, P0, !PT ;  /* 0x00000005ff097210 */ /* 0x000fe200007fe4ff */
[----:B------:R-:W-:-:S03]  /*1cd0*/  IMAD.SHL.U32 R12, R7, 0x2, RZ ;  /* 0x00000002070c7824 */ /* 0x000fc600078e00ff */
[----:B------:R-:W-:Y:S02]  /*1ce0*/  SHF.L.U64.HI R11, R7, 0x1, R9 ;  /* 0x00000001070b7819 */ /* 0x000fe40000010209 */
[C---:B------:R-:W-:Y:S02]  /*1cf0*/  IADD3 R86, P0, R12.reuse, UR24, RZ ;  /* 0x000000180c567c10 */ /* 0x040fe4000ff1e0ff */
[----:B------:R-:W-:Y:S02]  /*1d00*/  IADD3 R88, P1, R12, UR26, RZ ;  /* 0x0000001a0c587c10 */ /* 0x000fe4000ff3e0ff */
[C---:B------:R-:W-:Y:S02]  /*1d10*/  IADD3.X R87, R11.reuse, UR25, RZ, P0, !PT ;  /* 0x000000190b577c10 */ /* 0x040fe400087fe4ff */
[----:B------:R-:W-:Y:S02]  /*1d20*/  IADD3.X R89, R11, UR27, RZ, P1, !PT ;  /* 0x0000001b0b597c10 */ /* 0x000fe40008ffe4ff */
[----:B------:R-:W-:-:S02]  /*1d30*/  IADD3 R7, R8, 0x6900, RZ ;  /* 0x0000690008077810 */ /* 0x000fc40007ffe0ff */
[----:B------:R-:W4:Y:S02]  /*1d40*/  LDG.E.64.CONSTANT R86, desc[UR14][R86.64] ;  /* 0x0000000e56567981 */ /* 0x000f24000c1e9b00 */
[----:B------:R-:W-:Y:S02]  /*1d50*/  IADD3 R7, P0, R7, R6, RZ ;  /* 0x0000000607077210 */ /* 0x000fe40007f1e0ff */
[----:B------:R-:W4:Y:S02]  /*1d60*/  LDG.E.64.CONSTANT R88, desc[UR14][R88.64] ;  /* 0x0000000e58587981 */ /* 0x000f24000c1e9b00 */
[----:B------:R-:W-:Y:S02]  /*1d70*/  IADD3.X R9, RZ, R5, RZ, P0, !PT ;  /* 0x00000005ff097210 */ /* 0x000fe400007fe4ff */
[----:B------:R0:W-:Y:S04]  /*1d80*/  STL [R1+0x94], R12 ;  /* 0x0000940c01007387 */ /* 0x0001e80000100800 */
[----:B------:R1:W-:Y:S01]  /*1d90*/  STL [R1+0x98], R11 ;  /* 0x0000980b01007387 */ /* 0x0003e20000100800 */
[----:B0-----:R-:W-:-:S02]  /*1da0*/  SHF.L.U32 R12, R7, 0x1, RZ ;  /* 0x00000001070c7819 */ /* 0x001fc400000006ff */
[----:B-1----:R-:W-:Y:S02]  /*1db0*/  SHF.L.U64.HI R11, R7, 0x1, R9 ;  /* 0x00000001070b7819 */ /* 0x002fe40000010209 */
[C---:B------:R-:W-:Y:S02]  /*1dc0*/  IADD3 R90, P0, R12.reuse, UR24, RZ ;  /* 0x000000180c5a7c10 */ /* 0x040fe4000ff1e0ff */
[----:B------:R-:W-:Y:S02]  /*1dd0*/  IADD3 R92, P1, R12, UR26, RZ ;  /* 0x0000001a0c5c7c10 */ /* 0x000fe4000ff3e0ff */
[C---:B------:R-:W-:Y:S02]  /*1de0*/  IADD3.X R91, R11.reuse, UR25, RZ, P0, !PT ;  /* 0x000000190b5b7c10 */ /* 0x040fe400087fe4ff */
[----:B------:R-:W-:Y:S02]  /*1df0*/  IADD3 R8, R8, 0x7080, RZ ;  /* 0x0000708008087810 */ /* 0x000fe40007ffe0ff */
[----:B------:R-:W-:-:S02]  /*1e00*/  IADD3.X R93, R11, UR27, RZ, P1, !PT ;  /* 0x0000001b0b5d7c10 */ /* 0x000fc40008ffe4ff */
[----:B------:R-:W4:Y:S01]  /*1e10*/  LDG.E.64.CONSTANT R90, desc[UR14][R90.64] ;  /* 0x0000000e5a5a7981 */ /* 0x000f22000c1e9b00 */
[----:B------:R-:W-:-:S03]  /*1e20*/  IADD3 R8, P0, R8, R6, RZ ;  /* 0x0000000608087210 */ /* 0x000fc60007f1e0ff */
[----:B------:R-:W-:Y:S01]  /*1e30*/  STL [R1+0x8c], R12 ;  /* 0x00008c0c01007387 */ /* 0x000fe20000100800 */
[----:B------:R-:W-:-:S03]  /*1e40*/  IADD3.X R5, RZ, R5, RZ, P0, !PT ;  /* 0x00000005ff057210 */ /* 0x000fc600007fe4ff */
[----:B------:R0:W-:Y:S04]  /*1e50*/  STL [R1+0x90], R11 ;  /* 0x0000900b01007387 */ /* 0x0001e80000100800 */
[----:B------:R-:W4:Y:S01]  /*1e60*/  LDG.E.64.CONSTANT R92, desc[UR14][R92.64] ;  /* 0x0000000e5c5c7981 */ /* 0x000f22000c1e9b00 */
[C---:B------:R-:W-:Y:S02]  /*1e70*/  SHF.L.U64.HI R9, R8.reuse, 0x1, R5 ;  /* 0x0000000108097819 */ /* 0x040fe40000010205 */
[----:B0-----:R-:W-:-:S04]  /*1e80*/  SHF.L.U32 R11, R8, 0x1, RZ ;  /* 0x00000001080b7819 */ /* 0x001fc800000006ff */
[C---:B------:R-:W-:Y:S02]  /*1e90*/  IADD3 R94, P0, R11.reuse, UR24, RZ ;  /* 0x000000180b5e7c10 */ /* 0x040fe4000ff1e0ff */
[----:B------:R-:W-:Y:S02]  /*1ea0*/  IADD3 R96, P1, R11, UR26, RZ ;  /* 0x0000001a0b607c10 */ /* 0x000fe4000ff3e0ff */
[C---:B------:R-:W-:Y:S02]  /*1eb0*/  IADD3.X R95, R9.reuse, UR25, RZ, P0, !PT ;  /* 0x00000019095f7c10 */ /* 0x040fe400087fe4ff */
[----:B------:R-:W-:-:S04]  /*1ec0*/  IADD3.X R97, R9, UR27, RZ, P1, !PT ;  /* 0x0000001b09617c10 */ /* 0x000fc80008ffe4ff */
[----:B------:R-:W4:Y:S04]  /*1ed0*/  LDG.E.64.CONSTANT R94, desc[UR14][R94.64] ;  /* 0x0000000e5e5e7981 */ /* 0x000f28000c1e9b00 */
[----:B------:R-:W4:Y:S01]  /*1ee0*/  LDG.E.64.CONSTANT R96, desc[UR14][R96.64] ;  /* 0x0000000e60607981 */ /* 0x000f22000c1e9b00 */
[----:B--2---:R-:W-:-:S06]  /*1ef0*/  FADD.FTZ R5, R33, UR11 ;  /* 0x0000000b21057e21 */ /* 0x004fcc0008010000 */
[----:B------:R-:W0:Y:S01]  /*1f00*/  MUFU.RSQ R5, R5 ;  /* 0x0000000500057308 */ /* 0x000e220000001400 */
[----:B------:R-:W-:Y:S01]  /*1f10*/  STL [R1+0x84], R11 ;  /* 0x0000840b01007387 */ /* 0x000fe20000100800 */
[----:B---3--:R-:W-:-:S03]  /*1f20*/  PRMT R125, R34, 0x7632, R125 ;  /* 0x00007632227d7816 */ /* 0x008fc6000000007d */
[----:B------:R1:W-:Y:S01]  /*1f30*/  STL [R1+0x88], R9 ;  /* 0x0000880901007387 */ /* 0x0003e20000100800 */
[----:B------:R-:W-:Y:S02]  /*1f40*/  SHF.L.U32 R125, R125, 0x10, RZ ;  /* 0x000000107d7d7819 */ /* 0x000fe400000006ff */
[----:B-1----:R-:W-:-:S03]  /*1f50*/  SHF.L.U32 R9, R34, 0x10, RZ ;  /* 0x0000001022097819 */ /* 0x002fc600000006ff */
[C---:B------:R-:W-:Y:S02]  /*1f60*/  FADD.FTZ R125, -R32.reuse, R125 ;  /* 0x0000007d207d7221 */ /* 0x040fe40000010100 */
[----:B------:R-:W-:-:S04]  /*1f70*/  FADD.FTZ R9, -R32, R9 ;  /* 0x0000000920097221 */ /* 0x000fc80000010100 */
[C---:B0-----:R-:W-:Y:S01]  /*1f80*/  FMUL.FTZ R28, R5.reuse, R9 ;  /* 0x00000009051c7220 */ /* 0x041fe20000410000 */
[----:B------:R-:W-:Y:S01]  /*1f90*/  FMUL.FTZ R125, R5, R125 ;  /* 0x0000007d057d7220 */ /* 0x000fe20000410000 */
[----:B----4-:R-:W-:Y:S01]  /*1fa0*/  SHF.L.U32 R117, R40, 0x10, RZ ;  /* 0x0000001028757819 */ /* 0x010fe200000006ff */
[----:B------:R-:W-:Y:S01]  /*1fb0*/  STL [R1+0x170], R34 ;  /* 0x0001702201007387 */ /* 0x000fe20000100800 */
[----:B------:R-:W-:-:S03]  /*1fc0*/  PRMT R124, R38, 0x7632, R124 ;  /* 0x00007632267c7816 */ /* 0x000fc6000000007c */
[----:B------:R-:W-:Y:S01]  /*1fd0*/  STL [R1+0x174], R36 ;  /* 0x0001742401007387 */ /* 0x000fe20000100800 */
[----:B------:R-:W-:Y:S01]  /*1fe0*/  PRMT R123, R40, 0x7632, R123 ;  /* 0x00007632287b7816 */ /* 0x000fe2000000007b */
[----:B------:R-:W-:Y:S02]  /*1ff0*/  IMAD.U32 R124, R124, 0x10000, RZ ;  /* 0x000100007c7c7824 */ /* 0x000fe400078e00ff */
[----:B------:R-:W-:Y:S04]  /*2000*/  STL [R1+0x38], R28 ;  /* 0x0000381c01007387 */ /* 0x000fe80000100800 */
[----:B------:R-:W-:Y:S01]  /*2010*/  STL [R1+0x1cc], R28 ;  /* 0x0001cc1c01007387 */ /* 0x000fe20000100800 */
[----:B------:R-:W-:-:S03]  /*2020*/  SHF.L.U32 R123, R123, 0x10, RZ ;  /* 0x000000107b7b7819 */ /* 0x000fc600000006ff */
[----:B------:R-:W-:Y:S01]  /*2030*/  STL [R1+0x178], R38 ;  /* 0x0001782601007387 */ /* 0x000fe20000100800 */
[----:B------:R-:W-:-:S03]  /*2040*/  FADD.FTZ R124, -R32, R124 ;  /* 0x0000007c207c7221 */ /* 0x000fc60000010100 */
[----:B------:R-:W-:Y:S01]  /*2050*/  STL [R1+0x17c], R40 ;  /* 0x00017c2801007387 */ /* 0x000fe20000100800 */
[----:B------:R-:W-:Y:S01]  /*2060*/  FMUL.FTZ R124, R5, R124 ;  /* 0x0000007c057c7220 */ /* 0x000fe20000410000 */
[----:B------:R-:W-:Y:S02]  /*2070*/  SHF.L.U32 R116, R44, 0x10, RZ ;  /* 0x000000102c747819 */ /* 0x000fe400000006ff */
[----:B------:R-:W-:-:S04]  /*2080*/  PRMT R122, R42, 0x7632, R122 ;  /* 0x000076322a7a7816 */ /* 0x000fc8000000007a */
[----:B------:R-:W-:-:S05]  /*2090*/  SHF.L.U32 R122, R122, 0x10, RZ ;  /* 0x000000107a7a7819 */ /* 0x000fca00000006ff */
[----:B------:R-:W-:Y:S01]  /*20a0*/  FADD.FTZ R122, -R32, R122 ;  /* 0x0000007a207a7221 */ /* 0x000fe20000010100 */
[----:B------:R-:W-:Y:S01]  /*20b0*/  IMAD.U32 R115, R48, 0x10000, RZ ;  /* 0x0001000030737824 */ /* 0x000fe200078e00ff */
[----:B------:R-:W-:Y:S02]  /*20c0*/  PRMT R121, R46, 0x7632, R121 ;  /* 0x000076322e797816 */ /* 0x000fe40000000079 */
[----:B------:R-:W-:Y:S02]  /*20d0*/  FMUL.FTZ R122, R5, R122 ;  /* 0x0000007a057a7220 */ /* 0x000fe40000410000 */
[----:B------:R-:W-:-:S05]  /*20e0*/  SHF.L.U32 R121, R121, 0x10, RZ ;  /* 0x0000001079797819 */ /* 0x000fca00000006ff */
[----:B------:R-:W-:Y:S01]  /*20f0*/  FADD.FTZ R121, -R32, R121 ;  /* 0x0000007920797221 */ /* 0x000fe20000010100 */
[----:B------:R-:W-:Y:S02]  /*2100*/  SHF.L.U32 R114, R52, 0x10, RZ ;  /* 0x0000001034727819 */ /* 0x000fe400000006ff */
[----:B------:R-:W-:-:S05]  /*2110*/  IADD3 R6, P0, R10, UR13, RZ ;  /* 0x0000000d0a067c10 */ /* 0x000fca000ff1e0ff */
[----:B------:R-:W-:Y:S01]  /*2120*/  IMAD.X R7, RZ, RZ, UR16, P0 ;  /* 0x00000010ff077e24 */ /* 0x000fe200080e06ff */
[----:B------:R-:W-:Y:S01]  /*2130*/  LEA R98, P0, R6, UR22, 0x3 ;  /* 0x0000001606627c11 */ /* 0x000fe2000f8018ff */
[----:B------:R-:W-:Y:S01]  /*2140*/  FMUL.FTZ R121, R5, R121 ;  /* 0x0000007905797220 */ /* 0x000fe20000410000 */
[----:B------:R-:W-:Y:S02]  /*2150*/  SHF.L.U32 R10, R38, 0x10, RZ ;  /* 0x00000010260a7819 */ /* 0x000fe400000006ff */
[----:B------:R-:W-:Y:S02]  /*2160*/  PRMT R120, R50, 0x7632, R120 ;  /* 0x0000763232787816 */ /* 0x000fe40000000078 */
[----:B------:R-:W-:Y:S02]  /*2170*/  SHF.L.U32 R113, R56, 0x10, RZ ;  /* 0x0000001038717819 */ /* 0x000fe400000006ff */
[----:B------:R-:W-:Y:S02]  /*2180*/  PRMT R119, R54, 0x7632, R119 ;  /* 0x0000763236777816 */ /* 0x000fe40000000077 */
[----:B------:R-:W-:-:S02]  /*2190*/  PRMT R118, R58, 0x7632, R118 ;  /* 0x000076323a767816 */ /* 0x000fc40000000076 */
[----:B------:R-:W-:Y:S02]  /*21a0*/  SHF.L.U32 R112, R60, 0x10, RZ ;  /* 0x000000103c707819 */ /* 0x000fe400000006ff */
[C---:B------:R-:W-:Y:S02]  /*21b0*/  SHF.L.U32 R16, R62.reuse, 0x10, RZ ;  /* 0x000000103e107819 */ /* 0x040fe400000006ff */
[----:B------:R-:W-:Y:S02]  /*21c0*/  PRMT R103, R62, 0x7632, R103 ;  /* 0x000076323e677816 */ /* 0x000fe40000000067 */
[----:B------:R-:W-:Y:S02]  /*21d0*/  SHF.L.U32 R111, R64, 0x10, RZ ;  /* 0x00000010406f7819 */ /* 0x000fe400000006ff */
[C---:B------:R-:W-:Y:S02]  /*21e0*/  SHF.L.U32 R17, R66.reuse, 0x10, RZ ;  /* 0x0000001042117819 */ /* 0x040fe400000006ff */
[----:B------:R-:W-:-:S02]  /*21f0*/  PRMT R102, R66, 0x7632, R102 ;  /* 0x0000763242667816 */ /* 0x000fc40000000066 */
[----:B------:R-:W-:Y:S02]  /*2200*/  SHF.L.U32 R110, R68, 0x10, RZ ;  /* 0x00000010446e7819 */ /* 0x000fe400000006ff */
[C---:B------:R-:W-:Y:S02]  /*2210*/  SHF.L.U32 R18, R70.reuse, 0x10, RZ ;  /* 0x0000001046127819 */ /* 0x040fe400000006ff */
[----:B------:R-:W-:Y:S02]  /*2220*/  PRMT R23, R70, 0x7632, R23 ;  /* 0x0000763246177816 */ /* 0x000fe40000000017 */
[----:B------:R-:W-:Y:S02]  /*2230*/  SHF.L.U32 R109, R72, 0x10, RZ ;  /* 0x00000010486d7819 */ /* 0x000fe400000006ff */
[C---:B------:R-:W-:Y:S02]  /*2240*/  SHF.L.U32 R20, R74.reuse, 0x10, RZ ;  /* 0x000000104a147819 */ /* 0x040fe400000006ff */
[----:B------:R-:W-:Y:S01]  /*2250*/  PRMT R22, R74, 0x7632, R22 ;  /* 0x000076324a167816 */ /* 0x000fe20000000016 */
[----:B------:R-:W-:Y:S01]  /*2260*/  IMAD.U32 R108, R76, 0x10000, RZ ;  /* 0x000100004c6c7824 */ /* 0x000fe200078e00ff */
[----:B------:R-:W-:Y:S01]  /*2270*/  LEA.HI.X R99, R6, UR23, R7, 0x3, P0 ;  /* 0x0000001706637c11 */ /* 0x000fe200080f1c07 */
[----:B------:R-:W0:Y:S01]  /*2280*/  S2R R105, SR_CgaCtaId ;  /* 0x0000000000697919 */ /* 0x000e220000008800 */
[----:B------:R-:W-:-:S02]  /*2290*/  SHF.L.U32 R21, R78, 0x10, RZ ;  /* 0x000000104e157819 */ /* 0x000fc400000006ff */
[----:B------:R-:W-:Y:S01]  /*22a0*/  MOV R101, 0x400 ;  /* 0x0000040000657802 */ /* 0x000fe20000000f00 */
[----:B------:R-:W-:Y:S01]  /*22b0*/  UIADD3 UR10, UP0, UR10, 0x1, URZ ;  /* 0x000000010a0a7890 */ /* 0x000fe2000ff1e03f */
[----:B------:R-:W2:Y:S01]  /*22c0*/  LDG.E.64.CONSTANT R98, desc[UR14][R98.64] ;  /* 0x0000000e62627981 */ /* 0x000ea2000c1e9b00 */
[C---:B------:R-:W-:Y:S01]  /*22d0*/  SHF.L.U32 R6, R36.reuse, 0x10, RZ ;  /* 0x0000001024067819 */ /* 0x040fe200000006ff */
[----:B------:R-:W-:Y:S01]  /*22e0*/  ULDC.64 UR16, c[0x0][0x258] ;  /* 0x0000960000107ab9 */ /* 0x000fe20000000a00 */
[----:B------:R-:W-:-:S03]  /*22f0*/  PRMT R7, R36, 0x7632, R7 ;  /* 0x0000763224077816 */ /* 0x000fc60000000007 */
[----:B------:R-:W-:Y:S01]  /*2300*/  FMUL.FTZ R8, R0, R6 ;  /* 0x0000000600087220 */ /* 0x000fe20000410000 */
[----:B------:R-:W-:Y:S01]  /*2310*/  SHF.L.U32 R7, R7, 0x10, RZ ;  /* 0x0000001007077819 */ /* 0x000fe200000006ff */
[----:B------:R-:W-:Y:S02]  /*2320*/  FADD.FTZ R10, -R32, R10 ;  /* 0x0000000a200a7221 */ /* 0x000fe40000010100 */
[----:B------:R-:W-:Y:S02]  /*2330*/  FFMA.FTZ R8, R28, R8, RZ ;  /* 0x000000081c087223 */ /* 0x000fe400000100ff */
[----:B------:R-:W-:Y:S01]  /*2340*/  FMUL.FTZ R9, R3, R7 ;  /* 0x0000000703097220 */ /* 0x000fe20000410000 */
[----:B------:R-:W-:-:S03]  /*2350*/  FMUL.FTZ R11, R5, R10 ;  /* 0x0000000a050b7220 */ /* 0x000fc60000410000 */
[----:B------:R-:W-:Y:S01]  /*2360*/  FFMA.FTZ R9, R125, R9, R8 ;  /* 0x000000097d097223 */ /* 0x000fe20000010008 */
[----:B------:R-:W-:Y:S01]  /*2370*/  FMUL.FTZ R8, R0, R117 ;  /* 0x0000007500087220 */ /* 0x000fe20000410000 */
[----:B------:R1:W-:Y:S03]  /*2380*/  STL [R1+0x50], R11 ;  /* 0x0000500b01007387 */ /* 0x0003e60000100800 */
[----:B------:R-:W-:Y:S01]  /*2390*/  FFMA.FTZ R9, R11, R8, R9 ;  /* 0x000000080b097223 */ /* 0x000fe20000010009 */
[----:B------:R-:W-:Y:S01]  /*23a0*/  FMUL.FTZ R8, R3, R123 ;  /* 0x0000007b03087220 */ /* 0x000fe20000410000 */
[----:B-1----:R-:W-:-:S03]  /*23b0*/  SHF.L.U32 R11, R42, 0x10, RZ ;  /* 0x000000102a0b7819 */ /* 0x002fc600000006ff */
[----:B------:R-:W-:Y:S02]  /*23c0*/  FFMA.FTZ R9, R124, R8, R9 ;  /* 0x000000087c097223 */ /* 0x000fe40000010009 */
[----:B------:R-:W-:Y:S01]  /*23d0*/  FADD.FTZ R11, -R32, R11 ;  /* 0x0000000b200b7221 */ /* 0x000fe20000010100 */
[----:B------:R-:W-:Y:S01]  /*23e0*/  FMUL.FTZ R8, R0, R116 ;  /* 0x0000007400087220 */ /* 0x000fe20000410000 */
[----:B------:R-:W-:Y:S02]  /*23f0*/  PRMT R10, R44, 0x7632, R10 ;  /* 0x000076322c0a7816 */ /* 0x000fe4000000000a */
[----:B------:R-:W-:Y:S01]  /*2400*/  FMUL.FTZ R12, R5, R11 ;  /* 0x0000000b050c7220 */ /* 0x000fe20000410000 */
[----:B------:R-:W-:Y:S01]  /*2410*/  STL [R1+0x180], R42 ;  /* 0x0001802a01007387 */ /* 0x000fe20000100800 */
[----:B------:R-:W-:Y:S02]  /*2420*/  SHF.L.U32 R10, R10, 0x10, RZ ;  /* 0x000000100a0a7819 */ /* 0x000fe400000006ff */
[----:B------:R-:W-:Y:S01]  /*2430*/  FFMA.FTZ R9, R12, R8, R9 ;  /* 0x000000080c097223 */ /* 0x000fe20000010009 */
[----:B------:R-:W-:Y:S04]  /*2440*/  STL [R1+0x184], R44 ;  /* 0x0001842c01007387 */ /* 0x000fe80000100800 */
[----:B------:R1:W-:Y:S01]  /*2450*/  STL [R1+0x54], R12 ;  /* 0x0000540c01007387 */ /* 0x0003e20000100800 */
        /* <DEDUP_REMOVED lines=16> */
[----:B------:R-:W-:Y:S01]  /*2560*/  PRMT R12, R52, 0x7632, R12 ;  /* 0x00007632340c7816 */ /* 0x000fe2000000000c */
[----:B------:R-:W-:Y:S01]  /*2570*/  FMUL.FTZ R8, R0, R114 ;  /* 0x0000007200087220 */ /* 0x000fe20000410000 */
[----:B------:R-:W-:Y:S01]  /*2580*/  SHF.L.U32 R120, R120, 0x10, RZ ;  /* 0x0000001078787819 */ /* 0x000fe200000006ff */
[----:B------:R-:W-:Y:S01]  /*2590*/  FMUL.FTZ R14, R5, R13 ;  /* 0x0000000d050e7220 */ /* 0x000fe20000410000 */
[----:B------:R-:W-:Y:S01]  /*25a0*/  STL [R1+0x190], R50 ;  /* 0x0001903201007387 */ /* 0x000fe20000100800 */
[----:B------:R-:W-:Y:S02]  /*25b0*/  SHF.L.U32 R12, R12, 0x10, RZ ;  /* 0x000000100c0c7819 */ /* 0x000fe400000006ff */
[----:B------:R-:W-:Y:S01]  /*25c0*/  FFMA.FTZ R9, R14, R8, R9 ;  /* 0x000000080e097223 */ /* 0x000fe20000010009 */
[----:B------:R-:W-:Y:S01]  /*25d0*/  STL [R1+0x194], R52 ;  /* 0x0001943401007387 */ /* 0x000fe20000100800 */
[----:B------:R-:W-:-:S03]  /*25e0*/  FADD.FTZ R120, -R32, R120 ;  /* 0x0000007820787221 */ /* 0x000fc60000010100 */
[----:B------:R1:W-:Y:S01]  /*25f0*/  STL [R1+0x60], R14 ;  /* 0x0000600e01007387 */ /* 0x0003e20000100800 */
[----:B------:R-:W-:Y:S01]  /*2600*/  FMUL.FTZ R8, R3, R12 ;  /* 0x0000000c03087220 */ /* 0x000fe20000410000 */
[----:B------:R-:W-:Y:S01]  /*2610*/  FMUL.FTZ R120, R5, R120 ;  /* 0x0000007805787220 */ /* 0x000fe20000410000 */
[----:B-1----:R-:W-:-:S04]  /*2620*/  IMAD.U32 R14, R54, 0x10000, RZ ;  /* 0x00010000360e7824 */ /* 0x002fc800078e00ff */
[----:B------:R-:W-:Y:S01]  /*2630*/  FADD.FTZ R14, -R32, R14 ;  /* 0x0000000e200e7221 */ /* 0x000fe20000010100 */
[----:B------:R-:W-:Y:S01]  /*2640*/  FFMA.FTZ R9, R120, R8, R9 ;  /* 0x0000000878097223 */ /* 0x000fe20000010009 */
[----:B------:R-:W-:Y:S01]  /*2650*/  PRMT R13, R56, 0x7632, R13 ;  /* 0x00007632380d7816 */ /* 0x000fe2000000000d */
[----:B------:R-:W-:Y:S01]  /*2660*/  FMUL.FTZ R8, R0, R113 ;  /* 0x0000007100087220 */ /* 0x000fe20000410000 */
[----:B------:R-:W-:Y:S01]  /*2670*/  FMUL.FTZ R15, R5, R14 ;  /* 0x0000000e050f7220 */ /* 0x000fe20000410000 */
[----:B------:R-:W-:Y:S01]  /*2680*/  SHF.L.U32 R119, R119, 0x10, RZ ;  /* 0x0000001077777819 */ /* 0x000fe200000006ff */
[----:B------:R-:W-:Y:S01]  /*2690*/  STL [R1+0x198], R54 ;  /* 0x0001983601007387 */ /* 0x000fe20000100800 */
[----:B------:R-:W-:Y:S01]  /*26a0*/  SHF.L.U32 R13, R13, 0x10, RZ ;  /* 0x000000100d0d7819 */ /* 0x000fe200000006ff */
[----:B------:R-:W-:Y:S02]  /*26b0*/  FFMA.FTZ R9, R15, R8, R9 ;  /* 0x000000080f097223 */ /* 0x000fe40000010009 */
[----:B------:R-:W-:Y:S01]  /*26c0*/  STL [R1+0x19c], R56 ;  /* 0x00019c3801007387 */ /* 0x000fe20000100800 */
[----:B------:R-:W-:-:S03]  /*26d0*/  FADD.FTZ R119, -R32, R119 ;  /* 0x0000007720777221 */ /* 0x000fc60000010100 */
[----:B------:R1:W-:Y:S01]  /*26e0*/  STL [R1+0x64], R15 ;  /* 0x0000640f01007387 */ /* 0x0003e20000100800 */
[----:B------:R-:W-:Y:S01]  /*26f0*/  FMUL.FTZ R8, R3, R13 ;  /* 0x0000000d03087220 */ /* 0x000fe20000410000 */
[----:B------:R-:W-:Y:S01]  /*2700*/  FMUL.FTZ R119, R5, R119 ;  /* 0x0000007705777220 */ /* 0x000fe20000410000 */
[----:B------:R-:W-:Y:S02]  /*2710*/  PRMT R14, R60, 0x7632, R14 ;  /* 0x000076323c0e7816 */ /* 0x000fe4000000000e */
[----:B------:R-:W-:Y:S02]  /*2720*/  SHF.L.U32 R118, R118, 0x10, RZ ;  /* 0x0000001076767819 */ /* 0x000fe400000006ff */
[----:B-1----:R-:W-:Y:S01]  /*2730*/  SHF.L.U32 R15, R58, 0x10, RZ ;  /* 0x000000103a0f7819 */ /* 0x002fe200000006ff */
[----:B------:R1:W-:Y:S01]  /*2740*/  STL [R1+0x1a0], R58 ;  /* 0x0001a03a01007387 */ /* 0x0003e20000100800 */
[----:B------:R-:W-:-:S03]  /*2750*/  FFMA.FTZ R9, R119, R8, R9 ;  /* 0x0000000877097223 */ /* 0x000fc60000010009 */
[----:B------:R-:W-:Y:S01]  /*2760*/  FADD.FTZ R15, -R32, R15 ;  /* 0x0000000f200f7221 */ /* 0x000fe20000010100 */
[----:B------:R-:W-:Y:S01]  /*2770*/  FMUL.FTZ R8, R0, R112 ;  /* 0x0000007000087220 */ /* 0x000fe20000410000 */
[----:B------:R-:W-:Y:S02]  /*2780*/  IMAD.U32 R14, R14, 0x10000, RZ ;  /* 0x000100000e0e7824 */ /* 0x000fe400078e00ff */
[----:B------:R-:W-:Y:S01]  /*2790*/  FADD.FTZ R118, -R32, R118 ;  /* 0x0000007620767221 */ /* 0x000fe20000010100 */
[----:B-1----:R-:W-:-:S03]  /*27a0*/  FMUL.FTZ R58, R5, R15 ;  /* 0x0000000f053a7220 */ /* 0x002fc60000410000 */
[----:B------:R-:W-:Y:S01]  /*27b0*/  FMUL.FTZ R118, R5, R118 ;  /* 0x0000007605767220 */ /* 0x000fe20000410000 */
[----:B------:R-:W-:Y:S01]  /*27c0*/  FADD.FTZ R16, -R32, R16 ;  /* 0x0000001020107221 */ /* 0x000fe20000010100 */
[----:B------:R-:W-:Y:S01]  /*27d0*/  FFMA.FTZ R9, R58, R8, R9 ;  /* 0x000000083a097223 */ /* 0x000fe20000010009 */
[----:B------:R-:W-:Y:S01]  /*27e0*/  FMUL.FTZ R8, R3, R14 ;  /* 0x0000000e03087220 */ /* 0x000fe20000410000 */
[----:B------:R-:W-:Y:S02]  /*27f0*/  PRMT R15, R64, 0x7632, R15 ;  /* 0x00007632400f7816 */ /* 0x000fe4000000000f */
[----:B------:R-:W-:Y:S01]  /*2800*/  SHF.L.U32 R103, R103, 0x10, RZ ;  /* 0x0000001067677819 */ /* 0x000fe200000006ff */
[----:B------:R-:W-:Y:S01]  /*2810*/  FFMA.FTZ R9, R118, R8, R9 ;  /* 0x0000000876097223 */ /* 0x000fe20000010009 */
[----:B------:R-:W-:Y:S01]  /*2820*/  FMUL.FTZ R8, R0, R111 ;  /* 0x0000006f00087220 */ /* 0x000fe20000410000 */
[----:B------:R-:W-:Y:S01]  /*2830*/  FMUL.FTZ R54, R5, R16 ;  /* 0x0000001005367220 */ /* 0x000fe20000410000 */
[----:B------:R-:W-:Y:S01]  /*2840*/  SHF.L.U32 R15, R15, 0x10, RZ ;  /* 0x000000100f0f7819 */ /* 0x000fe200000006ff */
[----:B------:R-:W-:-:S02]  /*2850*/  FADD.FTZ R103, -R32, R103 ;  /* 0x0000006720677221 */ /* 0x000fc40000010100 */
[----:B------:R-:W-:Y:S01]  /*2860*/  FFMA.FTZ R9, R54, R8, R9 ;  /* 0x0000000836097223 */ /* 0x000fe20000010009 */
[----:B------:R-:W-:Y:S01]  /*2870*/  FADD.FTZ R17, -R32, R17 ;  /* 0x0000001120117221 */ /* 0x000fe20000010100 */
[----:B------:R-:W-:Y:S01]  /*2880*/  FMUL.FTZ R8, R3, R15 ;  /* 0x0000000f03087220 */ /* 0x000fe20000410000 */
[C---:B------:R-:W-:Y:S01]  /*2890*/  FMUL.FTZ R103, R5.reuse, R103 ;  /* 0x0000006705677220 */ /* 0x040fe20000410000 */
[----:B------:R-:W-:Y:S01]  /*28a0*/  PRMT R16, R68, 0x7632, R16 ;  /* 0x0000763244107816 */ /* 0x000fe20000000010 */
[----:B------:R-:W-:Y:S02]  /*28b0*/  IMAD.U32 R102, R102, 0x10000, RZ ;  /* 0x0001000066667824 */ /* 0x000fe400078e00ff */
[----:B------:R-:W-:Y:S01]  /*28c0*/  FMUL.FTZ R50, R5, R17 ;  /* 0x0000001105327220 */ /* 0x000fe20000410000 */
[----:B------:R-:W-:Y:S01]  /*28d0*/  FFMA.FTZ R9, R103, R8, R9 ;  /* 0x0000000867097223 */ /* 0x000fe20000010009 */
[----:B------:R-:W-:Y:S01]  /*28e0*/  FMUL.FTZ R8, R0, R110 ;  /* 0x0000006e00087220 */ /* 0x000fe20000410000 */
[----:B------:R-:W-:Y:S01]  /*28f0*/  SHF.L.U32 R16, R16, 0x10, RZ ;  /* 0x0000001010107819 */ /* 0x000fe200000006ff */
[----:B------:R-:W-:-:S02]  /*2900*/  FADD.FTZ R102, -R32, R102 ;  /* 0x0000006620667221 */ /* 0x000fc40000010100 */
[----:B------:R-:W-:Y:S01]  /*2910*/  FFMA.FTZ R9, R50, R8, R9 ;  /* 0x0000000832097223 */ /* 0x000fe20000010009 */
[----:B------:R-:W-:Y:S01]  /*2920*/  PRMT R17, R72, 0x7632, R17 ;  /* 0x0000763248117816 */ /* 0x000fe20000000011 */
[----:B------:R-:W-:Y:S01]  /*2930*/  FMUL.FTZ R8, R3, R16 ;  /* 0x0000001003087220 */ /* 0x000fe20000410000 */
[----:B------:R-:W-:Y:S01]  /*2940*/  FMUL.FTZ R102, R5, R102 ;  /* 0x0000006605667220 */ /* 0x000fe20000410000 */
[----:B------:R-:W-:Y:S01]  /*2950*/  FADD.FTZ R18, -R32, R18 ;  /* 0x0000001220127221 */ /* 0x000fe20000010100 */
[----:B------:R-:W-:Y:S02]  /*2960*/  SHF.L.U32 R23, R23, 0x10, RZ ;  /* 0x0000001017177819 */ /* 0x000fe400000006ff */
[----:B------:R-:W-:Y:S01]  /*2970*/  FFMA.FTZ R9, R102, R8, R9 ;  /* 0x0000000866097223 */ /* 0x000fe20000010009 */
[----:B------:R-:W-:Y:S01]  /*2980*/  SHF.L.U32 R17, R17, 0x10, RZ ;  /* 0x0000001011117819 */ /* 0x000fe200000006ff */
[----:B------:R-:W-:Y:S01]  /*2990*/  FMUL.FTZ R8, R0, R109 ;  /* 0x0000006d00087220 */ /* 0x000fe20000410000 */
[----:B------:R-:W-:Y:S01]  /*29a0*/  FMUL.FTZ R46, R5, R18 ;  /* 0x00000012052e7220 */ /* 0x000fe20000410000 */
[----:B------:R-:W-:-:S03]  /*29b0*/  FADD.FTZ R23, -R32, R23 ;  /* 0x0000001720177221 */ /* 0x000fc60000010100 */
[----:B------:R-:W-:Y:S01]  /*29c0*/  FFMA.FTZ R9, R46, R8, R9 ;  /* 0x000000082e097223 */ /* 0x000fe20000010009 */
[----:B------:R-:W-:Y:S01]  /*29d0*/  FMUL.FTZ R8, R3, R17 ;  /* 0x0000001103087220 */ /* 0x000fe20000410000 */
[----:B------:R-:W-:-:S04]  /*29e0*/  FMUL.FTZ R23, R5, R23 ;  /* 0x0000001705177220 */ /* 0x000fc80000410000 */
[----:B------:R-:W-:Y:S01]  /*29f0*/  FFMA.FTZ R9, R23, R8, R9 ;  /* 0x0000000817097223 */ /* 0x000fe20000010009 */
[----:B------:R-:W-:-:S04]  /*2a00*/  FFMA.FTZ R8, R0, R6, RZ ;  /* 0x0000000600087223 */ /* 0x000fc800000100ff */
[----:B------:R-:W-:Y:S01]  /*2a10*/  FFMA.FTZ R8, R3, R7, R8 ;  /* 0x0000000703087223 */ /* 0x000fe20000010008 */
[----:B------:R-:W-:-:S03]  /*2a20*/  PRMT R18, R76, 0x7632, R18 ;  /* 0x000076324c127816 */ /* 0x000fc60000000012 */
[----:B------:R-:W-:Y:S01]  /*2a30*/  FFMA.FTZ R8, R0, R117, R8 ;  /* 0x0000007500087223 */ /* 0x000fe20000010008 */
[----:B------:R-:W-:Y:S01]  /*2a40*/  FADD.FTZ R20, -R32, R20 ;  /* 0x0000001420147221 */ /* 0x000fe20000010100 */
[----:B------:R-:W-:Y:S02]  /*2a50*/  SHF.L.U32 R22, R22, 0x10, RZ ;  /* 0x0000001016167819 */ /* 0x000fe400000006ff */
[----:B------:R-:W-:Y:S01]  /*2a60*/  FFMA.FTZ R8, R3, R123, R8 ;  /* 0x0000007b03087223 */ /* 0x000fe20000010008 */
[----:B------:R-:W-:Y:S01]  /*2a70*/  SHF.L.U32 R18, R18, 0x10, RZ ;  /* 0x0000001012127819 */ /* 0x000fe200000006ff */
[----:B------:R-:W-:Y:S01]  /*2a80*/  FMUL.FTZ R19, R0, R108 ;  /* 0x0000006c00137220 */ /* 0x000fe20000410000 */
[----:B------:R-:W-:Y:S01]  /*2a90*/  FMUL.FTZ R44, R5, R20 ;  /* 0x00000014052c7220 */ /* 0x000fe20000410000 */
[----:B------:R-:W-:Y:S01]  /*2aa0*/  FADD.FTZ R22, -R32, R22 ;  /* 0x0000001620167221 */ /* 0x000fe20000010100 */
[----:B------:R-:W-:Y:S02]  /*2ab0*/  FFMA.FTZ R8, R0, R116, R8 ;  /* 0x0000007400087223 */ /* 0x000fe40000010008 */
[----:B------:R-:W-:Y:S01]  /*2ac0*/  FFMA.FTZ R9, R44, R19, R9 ;  /* 0x000000132c097223 */ /* 0x000fe20000010009 */
[----:B------:R-:W-:Y:S01]  /*2ad0*/  FMUL.FTZ R19, R3, R18 ;  /* 0x0000001203137220 */ /* 0x000fe20000410000 */
[----:B------:R-:W-:Y:S01]  /*2ae0*/  FMUL.FTZ R22, R5, R22 ;  /* 0x0000001605167220 */ /* 0x000fe20000410000 */
[----:B------:R-:W-:Y:S01]  /*2af0*/  FFMA.FTZ R8, R3, R10, R8 ;  /* 0x0000000a03087223 */ /* 0x000fe20000010008 */
[----:B------:R-:W-:Y:S01]  /*2b00*/  PRMT R33, R78, 0x7632, R33 ;  /* 0x000076324e217816 */ /* 0x000fe20000000021 */
[----:B------:R-:W-:Y:S01]  /*2b10*/  STL [R1+0x1a4], R60 ;  /* 0x0001a43c01007387 */ /* 0x000fe20000100800 */
[----:B------:R-:W-:Y:S01]  /*2b20*/  FFMA.FTZ R9, R22, R19, R9 ;  /* 0x0000001316097223 */ /* 0x000fe20000010009 */
[----:B------:R-:W-:Y:S01]  /*2b30*/  FFMA.FTZ R8, R0, R115, R8 ;  /* 0x0000007300087223 */ /* 0x000fe20000010008 */
[----:B------:R-:W-:Y:S01]  /*2b40*/  SHF.L.U32 R107, R80, 0x10, RZ ;  /* 0x00000010506b7819 */ /* 0x000fe200000006ff */
[----:B------:R-:W-:Y:S01]  /*2b50*/  FADD.FTZ R21, -R32, R21 ;  /* 0x0000001520157221 */ /* 0x000fe20000010100 */
[----:B------:R-:W-:Y:S01]  /*2b60*/  PRMT R19, R80, 0x7632, R19 ;  /* 0x0000763250137816 */ /* 0x000fe20000000013 */
[----:B------:R-:W-:Y:S01]  /*2b70*/  STL [R1+0x6c], R58 ;  /* 0x00006c3a01007387 */ /* 0x000fe20000100800 */
[----:B------:R-:W-:Y:S01]  /*2b80*/  SHF.L.U32 R33, R33, 0x10, RZ ;  /* 0x0000001021217819 */ /* 0x000fe200000006ff */
[----:B------:R-:W-:-:S02]  /*2b90*/  FFMA.FTZ R8, R3, R11, R8 ;  /* 0x0000000b03087223 */ /* 0x000fc40000010008 */
[----:B------:R-:W-:Y:S01]  /*2ba0*/  STL [R1+0x1ac], R58 ;  /* 0x0001ac3a01007387 */ /* 0x000fe20000100800 */
[----:B------:R-:W-:Y:S01]  /*2bb0*/  SHF.L.U32 R19, R19, 0x10, RZ ;  /* 0x0000001013137819 */ /* 0x000fe200000006ff */
[----:B------:R-:W-:Y:S02]  /*2bc0*/  FMUL.FTZ R42, R5, R21 ;  /* 0x00000015052a7220 */ /* 0x000fe40000410000 */
[----:B------:R-:W-:Y:S01]  /*2bd0*/  STL [R1+0x1a8], R62 ;  /* 0x0001a83e01007387 */ /* 0x000fe20000100800 */
[----:B------:R-:W-:Y:S01]  /*2be0*/  FMUL.FTZ R20, R0, R107 ;  /* 0x0000006b00147220 */ /* 0x000fe20000410000 */
[----:B------:R-:W-:Y:S02]  /*2bf0*/  FADD.FTZ R21, -R32, R33 ;  /* 0x0000002120157221 */ /* 0x000fe40000010100 */
[----:B------:R-:W-:Y:S01]  /*2c00*/  STL [R1+0x1b0], R64 ;  /* 0x0001b04001007387 */ /* 0x000fe20000100800 */
[----:B------:R-:W-:-:S03]  /*2c10*/  FFMA.FTZ R8, R0, R114, R8 ;  /* 0x0000007200087223 */ /* 0x000fc60000010008 */
[----:B------:R-:W-:Y:S01]  /*2c20*/  STL [R1+0x70], R54 ;  /* 0x0000703601007387 */ /* 0x000fe20000100800 */
[----:B------:R-:W-:-:S03]  /*2c30*/  FFMA.FTZ R9, R42, R20, R9 ;  /* 0x000000142a097223 */ /* 0x000fc60000010009 */
[----:B------:R-:W-:Y:S01]  /*2c40*/  STL [R1+0x1b4], R54 ;  /* 0x0001b43601007387 */ /* 0x000fe20000100800 */
[----:B------:R-:W-:-:S03]  /*2c50*/  FMUL.FTZ R100, R3, R19 ;  /* 0x0000001303647220 */ /* 0x000fc60000410000 */
[----:B------:R-:W-:Y:S01]  /*2c60*/  STL [R1+0x1b8], R66 ;  /* 0x0001b84201007387 */ /* 0x000fe20000100800 */
[----:B------:R-:W-:-:S03]  /*2c70*/  FFMA.FTZ R33, R3, R12, R8 ;  /* 0x0000000c03217223 */ /* 0x000fc60000010008 */
[----:B------:R1:W-:Y:S01]  /*2c80*/  STL [R1+0x1d0], R68 ;  /* 0x0001d04401007387 */ /* 0x0003e20000100800 */
[----:B------:R-:W-:Y:S01]  /*2c90*/  FFMA.FTZ R33, R0, R113, R33 ;  /* 0x0000007100217223 */ /* 0x000fe20000010021 */
[----:B-1----:R-:W-:-:S04]  /*2ca0*/  FMUL.FTZ R68, R5, R21 ;  /* 0x0000001505447220 */ /* 0x002fc80000410000 */
[----:B------:R-:W-:Y:S01]  /*2cb0*/  FFMA.FTZ R100, R68, R100, R9 ;  /* 0x0000006444647223 */ /* 0x000fe20000010009 */
[----:B------:R-:W-:Y:S01]  /*2cc0*/  IMAD.U32 R9, R82, 0x10000, RZ ;  /* 0x0001000052097824 */ /* 0x000fe200078e00ff */
[----:B------:R-:W-:Y:S01]  /*2cd0*/  SHF.L.U32 R106, R84, 0x10, RZ ;  /* 0x00000010546a7819 */ /* 0x000fe200000006ff */
[----:B------:R-:W-:Y:S01]  /*2ce0*/  FFMA.FTZ R33, R3, R13, R33 ;  /* 0x0000000d03217223 */ /* 0x000fe20000010021 */
[----:B------:R-:W-:Y:S01]  /*2cf0*/  PRMT R8, R82, 0x7632, R8 ;  /* 0x0000763252087816 */ /* 0x000fe20000000008 */
[----:B------:R-:W-:Y:S01]  /*2d00*/  FADD.FTZ R9, -R32, R9 ;  /* 0x0000000920097221 */ /* 0x000fe20000010100 */
[----:B------:R-:W-:Y:S01]  /*2d10*/  PRMT R20, R84, 0x7632, R20 ;  /* 0x0000763254147816 */ /* 0x000fe20000000014 */
[----:B------:R-:W-:Y:S01]  /*2d20*/  FMUL.FTZ R21, R0, R106 ;  /* 0x0000006a00157220 */ /* 0x000fe20000410000 */
[----:B------:R-:W-:Y:S01]  /*2d30*/  SHF.L.U32 R8, R8, 0x10, RZ ;  /* 0x0000001008087819 */ /* 0x000fe200000006ff */
[----:B------:R-:W-:Y:S01]  /*2d40*/  FMUL.FTZ R40, R5, R9 ;  /* 0x0000000905287220 */ /* 0x000fe20000410000 */
[----:B------:R-:W-:Y:S01]  /*2d50*/  FFMA.FTZ R9, R0, R112, R33 ;  /* 0x0000007000097223 */ /* 0x000fe20000010021 */
[----:B------:R-:W-:-:S02]  /*2d60*/  SHF.L.U32 R20, R20, 0x10, RZ ;  /* 0x0000001014147819 */ /* 0x000fc400000006ff */
[----:B------:R-:W-:Y:S01]  /*2d70*/  FFMA.FTZ R100, R40, R21, R100 ;  /* 0x0000001528647223 */ /* 0x000fe20000010064 */
[C---:B------:R-:W-:Y:S01]  /*2d80*/  FFMA.FTZ R9, R3.reuse, R14, R9 ;  /* 0x0000000e03097223 */ /* 0x040fe20000010009 */
[----:B------:R-:W-:Y:S01]  /*2d90*/  FADD.FTZ R21, -R32, R8 ;  /* 0x0000000820157221 */ /* 0x000fe20000010100 */
[----:B------:R-:W-:Y:S02]  /*2da0*/  FMUL.FTZ R8, R3, R20 ;  /* 0x0000001403087220 */ /* 0x000fe40000410000 */
[----:B------:R-:W-:Y:S01]  /*2db0*/  FFMA.FTZ R104, R0, R111, R9 ;  /* 0x0000006f00687223 */ /* 0x000fe20000010009 */
[----:B------:R-:W-:Y:S01]  /*2dc0*/  FMUL.FTZ R25, R5, R21 ;  /* 0x0000001505197220 */ /* 0x000fe20000410000 */
[----:B------:R-:W-:Y:S02]  /*2dd0*/  IADD3 R33, R101, 0x3c00, RZ ;  /* 0x00003c0065217810 */ /* 0x000fe40007ffe0ff */
[----:B------:R-:W-:Y:S01]  /*2de0*/  FFMA.FTZ R104, R3, R15, R104 ;  /* 0x0000000f03687223 */ /* 0x000fe20000010068 */
[----:B------:R-:W-:Y:S01]  /*2df0*/  FFMA.FTZ R100, R25, R8, R100 ;  /* 0x0000000819647223 */ /* 0x000fe20000010064 */
[----:B------:R-:W-:-:S02]  /*2e00*/  SHF.L.U32 R8, R86, 0x10, RZ ;  /* 0x0000001056087819 */ /* 0x000fc400000006ff */
[----:B------:R-:W-:Y:S01]  /*2e10*/  FFMA.FTZ R104, R0, R110, R104 ;  /* 0x0000006e00687223 */ /* 0x000fe20000010068 */
[----:B0-----:R-:W-:Y:S02]  /*2e20*/  LEA R9, R105, R33, 0x18 ;  /* 0x0000002169097211 */ /* 0x001fe400078ec0ff */
[----:B------:R-:W-:Y:S01]  /*2e30*/  PRMT R33, R86, 0x7632, R33 ;  /* 0x0000763256217816 */ /* 0x000fe20000000021 */
[----:B------:R-:W-:Y:S01]  /*2e40*/  FADD.FTZ R8, -R32, R8 ;  /* 0x0000000820087221 */ /* 0x000fe20000010100 */
[C---:B------:R-:W-:Y:S01]  /*2e50*/  SHF.L.U32 R105, R88.reuse, 0x10, RZ ;  /* 0x0000001058697819 */ /* 0x040fe200000006ff */
[----:B------:R-:W-:Y:S01]  /*2e60*/  FFMA.FTZ R104, R3, R16, R104 ;  /* 0x0000001003687223 */ /* 0x000fe20000010068 */
[----:B------:R-:W-:Y:S01]  /*2e70*/  PRMT R21, R88, 0x7632, R21 ;  /* 0x0000763258157816 */ /* 0x000fe20000000015 */
[----:B------:R-:W-:Y:S02]  /*2e80*/  IMAD.U32 R33, R33, 0x10000, RZ ;  /* 0x0001000021217824 */ /* 0x000fe400078e00ff */
[----:B------:R-:W-:Y:S01]  /*2e90*/  FMUL.FTZ R38, R5, R8 ;  /* 0x0000000805267220 */ /* 0x000fe20000410000 */
[C---:B------:R-:W-:Y:S01]  /*2ea0*/  FMUL.FTZ R101, R0.reuse, R105 ;  /* 0x0000006900657220 */ /* 0x040fe20000410000 */
[----:B------:R-:W-:Y:S01]  /*2eb0*/  FFMA.FTZ R8, R0, R109, R104 ;  /* 0x0000006d00087223 */ /* 0x000fe20000010068 */
[----:B------:R-:W-:Y:S01]  /*2ec0*/  SHF.L.U32 R21, R21, 0x10, RZ ;  /* 0x0000001015157819 */ /* 0x000fe200000006ff */
[----:B------:R-:W-:Y:S01]  /*2ed0*/  FADD.FTZ R33, -R32, R33 ;  /* 0x0000002120217221 */ /* 0x000fe20000010100 */
[----:B------:R-:W-:Y:S01]  /*2ee0*/  FFMA.FTZ R100, R38, R101, R100 ;  /* 0x0000006526647223 */ /* 0x000fe20000010064 */
[----:B------:R-:W-:Y:S01]  /*2ef0*/  FFMA.FTZ R101, R3, R17, R8 ;  /* 0x0000001103657223 */ /* 0x000fe20000010008 */
[----:B------:R-:W-:-:S02]  /*2f00*/  IMAD R9, R24, 0x18, R9 ;  /* 0x0000001818097824 */ /* 0x000fc400078e0209 */
[----:B------:R-:W-:Y:S01]  /*2f10*/  FMUL.FTZ R8, R3, R21 ;  /* 0x0000001503087220 */ /* 0x000fe20000410000 */
[----:B------:R-:W-:Y:S01]  /*2f20*/  FMUL.FTZ R24, R5, R33 ;  /* 0x0000002105187220 */ /* 0x000fe20000410000 */
[----:B------:R-:W-:Y:S01]  /*2f30*/  STL [R1+0x78], R50 ;  /* 0x0000783201007387 */ /* 0x000fe20000100800 */
[----:B------:R-:W-:-:S03]  /*2f40*/  FFMA.FTZ R33, R0, R108, R101 ;  /* 0x0000006c00217223 */ /* 0x000fc60000010065 */
[----:B------:R-:W-:Y:S01]  /*2f50*/  STL [R1+0x1d4], R50 ;  /* 0x0001d43201007387 */ /* 0x000fe20000100800 */
[----:B------:R-:W-:Y:S01]  /*2f60*/  FFMA.FTZ R100, R24, R8, R100 ;  /* 0x0000000818647223 */ /* 0x000fe20000010064 */
[----:B------:R-:W-:Y:S02]  /*2f70*/  PRMT R8, R90, 0x7632, R8 ;  /* 0x000076325a087816 */ /* 0x000fe40000000008 */
[----:B------:R0:W-:Y:S01]  /*2f80*/  STL [R1+0x1d8], R70 ;  /* 0x0001d84601007387 */ /* 0x0001e20000100800 */
[----:B------:R-:W-:Y:S01]  /*2f90*/  FFMA.FTZ R33, R3, R18, R33 ;  /* 0x0000001203217223 */ /* 0x000fe20000010021 */
[----:B------:R-:W-:Y:S02]  /*2fa0*/  SHF.L.U32 R8, R8, 0x10, RZ ;  /* 0x0000001008087819 */ /* 0x000fe400000006ff */
[----:B------:R-:W-:Y:S01]  /*2fb0*/  PRMT R101, R92, 0x7632, R101 ;  /* 0x000076325c657816 */ /* 0x000fe20000000065 */
[----:B------:R-:W-:Y:S01]  /*2fc0*/  FFMA.FTZ R33, R0, R107, R33 ;  /* 0x0000006b00217223 */ /* 0x000fe20000010021 */
[----:B0-----:R-:W-:-:S02]  /*2fd0*/  LEA R70, R29, R9, 0x3 ;  /* 0x000000091d467211 */ /* 0x001fc400078e18ff */
[----:B------:R-:W-:Y:S02]  /*2fe0*/  SHF.L.U32 R9, R90, 0x10, RZ ;  /* 0x000000105a097819 */ /* 0x000fe400000006ff */
[----:B------:R-:W-:-:S03]  /*2ff0*/  SHF.L.U32 R104, R92, 0x10, RZ ;  /* 0x000000105c687819 */ /* 0x000fc600000006ff */
[C---:B------:R-:W-:Y:S01]  /*3000*/  FADD.FTZ R9, -R32.reuse, R9 ;  /* 0x0000000920097221 */ /* 0x040fe20000010100 */
[----:B------:R-:W-:Y:S01]  /*3010*/  FFMA.FTZ R33, R3, R19, R33 ;  /* 0x0000001303217223 */ /* 0x000fe20000010021 */
[----:B------:R-:W-:Y:S01]  /*3020*/  SHF.L.U32 R101, R101, 0x10, RZ ;  /* 0x0000001065657819 */ /* 0x000fe200000006ff */
[----:B------:R-:W-:Y:S01]  /*3030*/  FADD.FTZ R8, -R32, R8 ;  /* 0x0000000820087221 */ /* 0x000fe20000010100 */
[C---:B------:R-:W-:Y:S01]  /*3040*/  FMUL.FTZ R36, R5.reuse, R9 ;  /* 0x0000000905247220 */ /* 0x040fe20000410000 */
[C---:B------:R-:W-:Y:S01]  /*3050*/  FMUL.FTZ R9, R0.reuse, R104 ;  /* 0x0000006800097220 */ /* 0x040fe20000410000 */
[----:B------:R-:W-:Y:S01]  /*3060*/  FFMA.FTZ R33, R0, R106, R33 ;  /* 0x0000006a00217223 */ /* 0x000fe20000010021 */
[----:B------:R-:W-:Y:S01]  /*3070*/  FMUL.FTZ R28, R5, R8 ;  /* 0x00000008051c7220 */ /* 0x000fe20000410000 */
[C---:B------:R-:W-:Y:S01]  /*3080*/  FMUL.FTZ R8, R3.reuse, R101 ;  /* 0x0000006503087220 */ /* 0x040fe20000410000 */
[----:B------:R-:W-:Y:S01]  /*3090*/  FFMA.FTZ R9, R36, R9, R100 ;  /* 0x0000000924097223 */ /* 0x000fe20000010064 */
[----:B------:R-:W-:-:S03]  /*30a0*/  FFMA.FTZ R33, R3, R20, R33 ;  /* 0x0000001403217223 */ /* 0x000fc60000010021 */
[----:B------:R-:W-:Y:S01]  /*30b0*/  FFMA.FTZ R48, R28, R8, R9 ;  /* 0x000000081c307223 */ /* 0x000fe20000010009 */
[----:B------:R-:W-:Y:S02]  /*30c0*/  IMAD.U32 R8, R94, 0x10000, RZ ;  /* 0x000100005e087824 */ /* 0x000fe400078e00ff */
[----:B------:R-:W-:Y:S01]  /*30d0*/  FFMA.FTZ R33, R0, R105, R33 ;  /* 0x0000006900217223 */ /* 0x000fe20000010021 */
[----:B------:R-:W-:Y:S01]  /*30e0*/  PRMT R9, R94, 0x7632, R9 ;  /* 0x000076325e097816 */ /* 0x000fe20000000009 */
[----:B------:R-:W-:Y:S02]  /*30f0*/  FADD.FTZ R29, -R32, R8 ;  /* 0x00000008201d7221 */ /* 0x000fe40000010100 */
[----:B------:R-:W-:Y:S01]  /*3100*/  FFMA.FTZ R8, R3, R21, R33 ;  /* 0x0000001503087223 */ /* 0x000fe20000010021 */
[----:B------:R-:W-:Y:S02]  /*3110*/  SHF.L.U32 R33, R96, 0x10, RZ ;  /* 0x0000001060217819 */ /* 0x000fe400000006ff */
[----:B------:R-:W-:-:S02]  /*3120*/  SHF.L.U32 R9, R9, 0x10, RZ ;  /* 0x0000001009097819 */ /* 0x000fc400000006ff */
[----:B------:R-:W-:Y:S01]  /*3130*/  PRMT R100, R96, 0x7632, R100 ;  /* 0x0000763260647816 */ /* 0x000fe20000000064 */
[----:B------:R-:W-:Y:S01]  /*3140*/  FMUL.FTZ R34, R5, R29 ;  /* 0x0000001d05227220 */ /* 0x000fe20000410000 */
[C---:B------:R-:W-:Y:S01]  /*3150*/  FFMA.FTZ R8, R0.reuse, R104, R8 ;  /* 0x0000006800087223 */ /* 0x040fe20000010008 */
[----:B------:R-:W-:Y:S01]  /*3160*/  FMUL.FTZ R29, R0, R33 ;  /* 0x00000021001d7220 */ /* 0x000fe20000410000 */
[----:B------:R-:W-:Y:S01]  /*3170*/  SHF.L.U32 R100, R100, 0x10, RZ ;  /* 0x0000001064647819 */ /* 0x000fe200000006ff */
[----:B------:R-:W-:Y:S01]  /*3180*/  FADD.FTZ R9, -R32, R9 ;  /* 0x0000000920097221 */ /* 0x000fe20000010100 */
[----:B--2---:R-:W-:Y:S01]  /*3190*/  FADD.FTZ R99, R99, UR11 ;  /* 0x0000000b63637e21 */ /* 0x004fe20008010000 */
[----:B------:R-:W-:Y:S01]  /*31a0*/  FFMA.FTZ R8, R3, R101, R8 ;  /* 0x0000006503087223 */ /* 0x000fe20000010008 */
[----:B------:R-:W-:Y:S01]  /*31b0*/  FFMA.FTZ R48, R34, R29, R48 ;  /* 0x0000001d22307223 */ /* 0x000fe20000010030 */
[----:B------:R-:W-:Y:S01]  /*31c0*/  FFMA.FTZ R26, R125, R7, R26 ;  /* 0x000000077d1a7223 */ /* 0x000fe2000001001a */
[----:B------:R-:W-:Y:S01]  /*31d0*/  FADD.FTZ R27, R7, R27 ;  /* 0x0000001b071b7221 */ /* 0x000fe20000010000 */
[----:B------:R-:W-:Y:S01]  /*31e0*/  FMUL.FTZ R29, R5, R9 ;  /* 0x00000009051d7220 */ /* 0x000fe20000410000 */
[----:B------:R-:W0:Y:S01]  /*31f0*/  MUFU.RSQ R7, R99 ;  /* 0x0000006300077308 */ /* 0x000e220000001400 */
[----:B------:R-:W-:Y:S01]  /*3200*/  FMUL.FTZ R9, R3, R100 ;  /* 0x0000006403097220 */ /* 0x000fe20000410000 */
[----:B------:R-:W-:-:S03]  /*3210*/  FFMA.FTZ R8, R0, R33, R8 ;  /* 0x0000002100087223 */ /* 0x000fc60000010008 */
[----:B------:R-:W-:Y:S01]  /*3220*/  FFMA.FTZ R9, R29, R9, R48 ;  /* 0x000000091d097223 */ /* 0x000fe20000010030 */
[----:B------:R-:W-:Y:S01]  /*3230*/  FFMA.FTZ R48, R124, R123, R26 ;  /* 0x0000007b7c307223 */ /* 0x000fe2000001001a */
[----:B------:R-:W-:Y:S01]  /*3240*/  FFMA.FTZ R8, R3, R100, R8 ;  /* 0x0000006403087223 */ /* 0x000fe20000010008 */
[----:B------:R-:W-:Y:S01]  /*3250*/  FADD.FTZ R124, R27, R123 ;  /* 0x0000007b1b7c7221 */ /* 0x000fe20000010000 */
[C---:B------:R-:W-:Y:S02]  /*3260*/  SHF.L.U32 R27, R35.reuse, 0x10, RZ ;  /* 0x00000010231b7819 */ /* 0x040fe400000006ff */
[----:B------:R-:W-:Y:S01]  /*3270*/  PRMT R26, R35, 0x7632, R26 ;  /* 0x00007632231a7816 */ /* 0x000fe2000000001a */
[----:B------:R1:W-:Y:S02]  /*3280*/  STS.64 [R70], R8 ;  /* 0x0000000846007388 */ /* 0x0003e40000000a00 */
[----:B------:R-:W-:Y:S01]  /*3290*/  FADD.FTZ R27, -R98, R27 ;  /* 0x0000001b621b7221 */ /* 0x000fe20000010100 */
[----:B------:R-:W-:-:S03]  /*32a0*/  SHF.L.U32 R26, R26, 0x10, RZ ;  /* 0x000000101a1a7819 */ /* 0x000fc600000006ff */
[----:B0-----:R-:W-:Y:S01]  /*32b0*/  FMUL.FTZ R66, R7, R27 ;  /* 0x0000001b07427220 */ /* 0x001fe20000410000 */
[C---:B-1----:R-:W-:Y:S02]  /*32c0*/  PRMT R9, R37.reuse, 0x7632, R9 ;  /* 0x0000763225097816 */ /* 0x042fe40000000009 */
[----:B------:R-:W-:Y:S01]  /*32d0*/  SHF.L.U32 R8, R37, 0x10, RZ ;  /* 0x0000001025087819 */ /* 0x000fe200000006ff */
[----:B------:R-:W-:Y:S02]  /*32e0*/  FADD.FTZ R26, -R98, R26 ;  /* 0x0000001a621a7221 */ /* 0x000fe40000010100 */
[----:B------:R-:W-:Y:S02]  /*32f0*/  IMAD.U32 R9, R9, 0x10000, RZ ;  /* 0x0001000009097824 */ /* 0x000fe400078e00ff */
[----:B------:R-:W-:Y:S01]  /*3300*/  FMUL.FTZ R27, R2, R8 ;  /* 0x00000008021b7220 */ /* 0x000fe20000410000 */
[----:B------:R-:W-:Y:S01]  /*3310*/  FMUL.FTZ R26, R7, R26 ;  /* 0x0000001a071a7220 */ /* 0x000fe20000410000 */
[----:B------:R-:W-:-:S02]  /*3320*/  FMUL.FTZ R99, R4, R9 ;  /* 0x0000000904637220 */ /* 0x000fc40000410000 */
[----:B------:R-:W-:Y:S01]  /*3330*/  FFMA.FTZ R27, R66, R27, RZ ;  /* 0x0000001b421b7223 */ /* 0x000fe200000100ff */
[----:B------:R-:W-:-:S03]  /*3340*/  FFMA.FTZ R30, R26, R9, R30 ;  /* 0x000000091a1e7223 */ /* 0x000fc6000001001e */
[----:B------:R-:W-:Y:S01]  /*3350*/  FFMA.FTZ R27, R26, R99, R27 ;  /* 0x000000631a1b7223 */ /* 0x000fe2000001001b */
[----:B------:R-:W-:Y:S01]  /*3360*/  FFMA.FTZ R99, R2, R8, RZ ;  /* 0x0000000802637223 */ /* 0x000fe200000100ff */
[----:B------:R-:W-:Y:S01]  /*3370*/  FADD.FTZ R26, R9, R31 ;  /* 0x0000001f091a7221 */ /* 0x000fe20000010000 */
[C---:B------:R-:W-:Y:S02]  /*3380*/  SHF.L.U32 R123, R39.reuse, 0x10, RZ ;  /* 0x00000010277b7819 */ /* 0x040fe400000006ff */
[--C-:B------:R-:W-:Y:S01]  /*3390*/  FFMA.FTZ R31, R4, R9, R99.reuse ;  /* 0x00000009041f7223 */ /* 0x100fe20000010063 */
[----:B------:R-:W-:Y:S02]  /*33a0*/  PRMT R99, R39, 0x7632, R99 ;  /* 0x0000763227637816 */ /* 0x000fe40000000063 */
[----:B------:R-:W-:Y:S01]  /*33b0*/  FADD.FTZ R123, -R98, R123 ;  /* 0x0000007b627b7221 */ /* 0x000fe20000010100 */
[----:B------:R-:W-:Y:S02]  /*33c0*/  SHF.L.U32 R9, R41, 0x10, RZ ;  /* 0x0000001029097819 */ /* 0x000fe400000006ff */
[----:B------:R-:W-:-:S02]  /*33d0*/  SHF.L.U32 R99, R99, 0x10, RZ ;  /* 0x0000001063637819 */ /* 0x000fc400000006ff */
[----:B------:R-:W-:Y:S01]  /*33e0*/  PRMT R125, R41, 0x7632, R125 ;  /* 0x00007632297d7816 */ /* 0x000fe2000000007d */
[----:B------:R-:W-:Y:S01]  /*33f0*/  FMUL.FTZ R54, R7, R123 ;  /* 0x0000007b07367220 */ /* 0x000fe20000410000 */
[----:B------:R-:W-:Y:S01]  /*3400*/  FMUL.FTZ R123, R2, R9 ;  /* 0x00000009027b7220 */ /* 0x000fe20000410000 */
[----:B------:R-:W-:Y:S01]  /*3410*/  FADD.FTZ R99, -R98, R99 ;  /* 0x0000006362637221 */ /* 0x000fe20000010100 */
[----:B------:R-:W-:Y:S02]  /*3420*/  SHF.L.U32 R125, R125, 0x10, RZ ;  /* 0x000000107d7d7819 */ /* 0x000fe400000006ff */
[----:B------:R-:W-:Y:S01]  /*3430*/  FFMA.FTZ R27, R54, R123, R27 ;  /* 0x0000007b361b7223 */ /* 0x000fe2000001001b */
[----:B------:R-:W-:Y:S02]  /*3440*/  FMUL.FTZ R99, R7, R99 ;  /* 0x0000006307637220 */ /* 0x000fe40000410000 */
[----:B------:R-:W-:Y:S01]  /*3450*/  FMUL.FTZ R123, R4, R125 ;  /* 0x0000007d047b7220 */ /* 0x000fe20000410000 */
[----:B------:R-:W-:Y:S01]  /*3460*/  FFMA.FTZ R31, R2, R9, R31 ;  /* 0x00000009021f7223 */ /* 0x000fe2000001001f */
[C---:B------:R-:W-:Y:S01]  /*3470*/  FFMA.FTZ R30, R99.reuse, R125, R30 ;  /* 0x0000007d631e7223 */ /* 0x040fe2000001001e */
[----:B------:R-:W-:Y:S01]  /*3480*/  FADD.FTZ R26, R26, R125 ;  /* 0x0000007d1a1a7221 */ /* 0x000fe20000010000 */
[----:B------:R-:W-:Y:S01]  /*3490*/  FFMA.FTZ R27, R99, R123, R27 ;  /* 0x0000007b631b7223 */ /* 0x000fe2000001001b */
[C---:B------:R-:W-:Y:S01]  /*34a0*/  SHF.L.U32 R123, R43.reuse, 0x10, RZ ;  /* 0x000000102b7b7819 */ /* 0x040fe200000006ff */
[--C-:B------:R-:W-:Y:S01]  /*34b0*/  FFMA.FTZ R125, R4, R125, R31.reuse ;  /* 0x0000007d047d7223 */ /* 0x100fe2000001001f */
[----:B------:R-:W-:Y:S01]  /*34c0*/  PRMT R31, R43, 0x7632, R31 ;  /* 0x000076322b1f7816 */ /* 0x000fe2000000001f */
[----:B------:R-:W-:Y:S01]  /*34d0*/  FFMA.FTZ R122, R122, R10, R48 ;  /* 0x0000000a7a7a7223 */ /* 0x000fe20000010030 */
[----:B------:R-:W-:Y:S01]  /*34e0*/  FADD.FTZ R99, R124, R10 ;  /* 0x0000000a7c637221 */ /* 0x000fe20000010000 */
[----:B------:R-:W-:Y:S01]  /*34f0*/  FADD.FTZ R123, -R98, R123 ;  /* 0x0000007b627b7221 */ /* 0x000fe20000010100 */
[----:B------:R-:W-:Y:S01]  /*3500*/  SHF.L.U32 R31, R31, 0x10, RZ ;  /* 0x000000101f1f7819 */ /* 0x000fe200000006ff */
[C---:B------:R-:W-:Y:S01]  /*3510*/  IMAD.U32 R10, R45.reuse, 0x10000, RZ ;  /* 0x000100002d0a7824 */ /* 0x040fe200078e00ff */
[----:B------:R-:W-:Y:S01]  /*3520*/  PRMT R124, R45, 0x7632, R124 ;  /* 0x000076322d7c7816 */ /* 0x000fe2000000007c */
[----:B------:R-:W-:-:S02]  /*3530*/  FMUL.FTZ R64, R7, R123 ;  /* 0x0000007b07407220 */ /* 0x000fc40000410000 */
[----:B------:R-:W-:Y:S01]  /*3540*/  FMUL.FTZ R123, R2, R10 ;  /* 0x0000000a027b7220 */ /* 0x000fe20000410000 */
[----:B------:R-:W-:Y:S01]  /*3550*/  SHF.L.U32 R124, R124, 0x10, RZ ;  /* 0x000000107c7c7819 */ /* 0x000fe200000006ff */
[----:B------:R-:W-:Y:S02]  /*3560*/  FADD.FTZ R31, -R98, R31 ;  /* 0x0000001f621f7221 */ /* 0x000fe40000010100 */
[----:B------:R-:W-:Y:S02]  /*3570*/  FFMA.FTZ R27, R64, R123, R27 ;  /* 0x0000007b401b7223 */ /* 0x000fe4000001001b */
[----:B------:R-:W-:Y:S01]  /*3580*/  FMUL.FTZ R31, R7, R31 ;  /* 0x0000001f071f7220 */ /* 0x000fe20000410000 */
[-C--:B------:R-:W-:Y:S01]  /*3590*/  FMUL.FTZ R123, R4, R124.reuse ;  /* 0x0000007c047b7220 */ /* 0x080fe20000410000 */
[----:B------:R-:W-:Y:S01]  /*35a0*/  FFMA.FTZ R122, R121, R11, R122 ;  /* 0x0000000b797a7223 */ /* 0x000fe2000001007a */
[----:B------:R-:W-:Y:S01]  /*35b0*/  SHF.L.U32 R121, R47, 0x10, RZ ;  /* 0x000000102f797819 */ /* 0x000fe200000006ff */
[C---:B------:R-:W-:Y:S01]  /*35c0*/  FFMA.FTZ R30, R31.reuse, R124, R30 ;  /* 0x0000007c1f1e7223 */ /* 0x040fe2000001001e */
[----:B------:R-:W-:Y:S01]  /*35d0*/  FFMA.FTZ R27, R31, R123, R27 ;  /* 0x0000007b1f1b7223 */ /* 0x000fe2000001001b */
[----:B------:R-:W-:Y:S01]  /*35e0*/  PRMT R31, R47, 0x7632, R31 ;  /* 0x000076322f1f7816 */ /* 0x000fe2000000001f */
[----:B------:R-:W-:Y:S01]  /*35f0*/  FADD.FTZ R99, R99, R11 ;  /* 0x0000000b63637221 */ /* 0x000fe20000010000 */
[----:B------:R-:W-:Y:S01]  /*3600*/  FADD.FTZ R121, -R98, R121 ;  /* 0x0000007962797221 */ /* 0x000fe20000010100 */
[----:B------:R-:W-:-:S02]  /*3610*/  SHF.L.U32 R11, R49, 0x10, RZ ;  /* 0x00000010310b7819 */ /* 0x000fc400000006ff */
[----:B------:R-:W-:Y:S02]  /*3620*/  SHF.L.U32 R31, R31, 0x10, RZ ;  /* 0x000000101f1f7819 */ /* 0x000fe400000006ff */
[----:B------:R-:W-:Y:S01]  /*3630*/  PRMT R123, R49, 0x7632, R123 ;  /* 0x00007632317b7816 */ /* 0x000fe2000000007b */
[----:B------:R-:W-:Y:S01]  /*3640*/  FMUL.FTZ R58, R7, R121 ;  /* 0x00000079073a7220 */ /* 0x000fe20000410000 */
[----:B------:R-:W-:Y:S01]  /*3650*/  FMUL.FTZ R121, R2, R11 ;  /* 0x0000000b02797220 */ /* 0x000fe20000410000 */
[----:B------:R-:W-:Y:S01]  /*3660*/  FADD.FTZ R31, -R98, R31 ;  /* 0x0000001f621f7221 */ /* 0x000fe20000010100 */
[----:B------:R-:W-:Y:S02]  /*3670*/  SHF.L.U32 R123, R123, 0x10, RZ ;  /* 0x000000107b7b7819 */ /* 0x000fe400000006ff */
[----:B------:R-:W-:Y:S01]  /*3680*/  FFMA.FTZ R27, R58, R121, R27 ;  /* 0x000000793a1b7223 */ /* 0x000fe2000001001b */
[----:B------:R-:W-:Y:S02]  /*3690*/  FMUL.FTZ R31, R7, R31 ;  /* 0x0000001f071f7220 */ /* 0x000fe40000410000 */
        /* <DEDUP_REMOVED lines=9> */
[----:B------:R-:W-:Y:S01]  /*3730*/  PRMT R121, R53, 0x7632, R121 ;  /* 0x0000763235797816 */ /* 0x000fe20000000079 */
[----:B------:R-:W-:Y:S02]  /*3740*/  IMAD.U32 R31, R31, 0x10000, RZ ;  /* 0x000100001f1f7824 */ /* 0x000fe400078e00ff */
[----:B------:R-:W-:Y:S01]  /*3750*/  FMUL.FTZ R62, R7, R120 ;  /* 0x00000078073e7220 */ /* 0x000fe20000410000 */
[----:B------:R-:W-:Y:S01]  /*3760*/  FMUL.FTZ R120, R2, R12 ;  /* 0x0000000c02787220 */ /* 0x000fe20000410000 */
[----:B------:R-:W-:Y:S01]  /*3770*/  SHF.L.U32 R121, R121, 0x10, RZ ;  /* 0x0000001079797819 */ /* 0x000fe200000006ff */
[----:B------:R-:W-:Y:S02]  /*3780*/  FADD.FTZ R31, -R98, R31 ;  /* 0x0000001f621f7221 */ /* 0x000fe40000010100 */
[----:B------:R-:W-:Y:S02]  /*3790*/  FFMA.FTZ R27, R62, R120, R27 ;  /* 0x000000783e1b7223 */ /* 0x000fe4000001001b */
[----:B------:R-:W-:Y:S01]  /*37a0*/  FMUL.FTZ R31, R7, R31 ;  /* 0x0000001f071f7220 */ /* 0x000fe20000410000 */
[----:B------:R-:W-:Y:S01]  /*37b0*/  FMUL.FTZ R120, R4, R121 ;  /* 0x0000007904787220 */ /* 0x000fe20000410000 */
[----:B------:R-:W-:-:S03]  /*37c0*/  FFMA.FTZ R122, R119, R13, R122 ;  /* 0x0000000d777a7223 */ /* 0x000fc6000001007a */
[----:B------:R-:W-:Y:S01]  /*37d0*/  FFMA.FTZ R27, R31, R120, R27 ;  /* 0x000000781f1b7223 */ /* 0x000fe2000001001b */
[C---:B------:R-:W-:Y:S02]  /*37e0*/  SHF.L.U32 R120, R55.reuse, 0x10, RZ ;  /* 0x0000001037787819 */ /* 0x040fe400000006ff */
[----:B------:R-:W-:Y:S01]  /*37f0*/  PRMT R119, R55, 0x7632, R119 ;  /* 0x0000763237777816 */ /* 0x000fe20000000077 */
[----:B------:R-:W-:Y:S01]  /*3800*/  FADD.FTZ R99, R99, R13 ;  /* 0x0000000d63637221 */ /* 0x000fe20000010000 */
[----:B------:R-:W-:Y:S01]  /*3810*/  FFMA.FTZ R30, R31, R121, R30 ;  /* 0x000000791f1e7223 */ /* 0x000fe2000001001e */
[----:B------:R-:W-:Y:S01]  /*3820*/  FADD.FTZ R120, -R98, R120 ;  /* 0x0000007862787221 */ /* 0x000fe20000010100 */
[----:B------:R-:W-:Y:S02]  /*3830*/  SHF.L.U32 R13, R57, 0x10, RZ ;  /* 0x00000010390d7819 */ /* 0x000fe400000006ff */
[----:B------:R-:W-:Y:S02]  /*3840*/  SHF.L.U32 R119, R119, 0x10, RZ ;  /* 0x0000001077777819 */ /* 0x000fe400000006ff */
[----:B------:R-:W-:Y:S01]  /*3850*/  PRMT R31, R57, 0x7632, R31 ;  /* 0x00007632391f7816 */ /* 0x000fe2000000001f */
[C---:B------:R-:W-:Y:S01]  /*3860*/  FFMA.FTZ R125, R2.reuse, R10, R125 ;  /* 0x0000000a027d7223 */ /* 0x040fe2000001007d */
[----:B------:R-:W-:Y:S01]  /*3870*/  FMUL.FTZ R60, R7, R120 ;  /* 0x00000078073c7220 */ /* 0x000fe20000410000 */
[----:B------:R-:W-:Y:S01]  /*3880*/  FMUL.FTZ R120, R2, R13 ;  /* 0x0000000d02787220 */ /* 0x000fe20000410000 */
[----:B------:R-:W-:Y:S01]  /*3890*/  SHF.L.U32 R31, R31, 0x10, RZ ;  /* 0x000000101f1f7819 */ /* 0x000fe200000006ff */
[----:B------:R-:W-:Y:S01]  /*38a0*/  FADD.FTZ R26, R26, R124 ;  /* 0x0000007c1a1a7221 */ /* 0x000fe20000010000 */
[----:B------:R-:W-:Y:S01]  /*38b0*/  FADD.FTZ R119, -R98, R119 ;  /* 0x0000007762777221 */ /* 0x000fe20000010100 */
[----:B------:R-:W-:Y:S01]  /*38c0*/  FFMA.FTZ R124, R4, R124, R125 ;  /* 0x0000007c047c7223 */ /* 0x000fe2000001007d */
[----:B------:R-:W-:Y:S01]  /*38d0*/  FFMA.FTZ R27, R60, R120, R27 ;  /* 0x000000783c1b7223 */ /* 0x000fe2000001001b */
[----:B------:R-:W-:Y:S01]  /*38e0*/  FMUL.FTZ R120, R4, R31 ;  /* 0x0000001f04787220 */ /* 0x000fe20000410000 */
[----:B------:R-:W-:Y:S01]  /*38f0*/  FMUL.FTZ R119, R7, R119 ;  /* 0x0000007707777220 */ /* 0x000fe20000410000 */
[----:B------:R-:W-:Y:S01]  /*3900*/  FFMA.FTZ R124, R2, R11, R124 ;  /* 0x0000000b027c7223 */ /* 0x000fe2000001007c */
[----:B------:R-:W-:-:S02]  /*3910*/  FADD.FTZ R26, R26, R123 ;  /* 0x0000007b1a1a7221 */ /* 0x000fc40000010000 */
[C---:B------:R-:W-:Y:S01]  /*3920*/  FFMA.FTZ R27, R119.reuse, R120, R27 ;  /* 0x00000078771b7223 */ /* 0x040fe2000001001b */
[----:B------:R-:W-:Y:S01]  /*3930*/  FFMA.FTZ R123, R4, R123, R124 ;  /* 0x0000007b047b7223 */ /* 0x000fe2000001007c */
[----:B------:R-:W-:Y:S01]  /*3940*/  FFMA.FTZ R30, R119, R31, R30 ;  /* 0x0000001f771e7223 */ /* 0x000fe2000001001e */
[C---:B------:R-:W-:Y:S01]  /*3950*/  IMAD.U32 R120, R59.reuse, 0x10000, RZ ;  /* 0x000100003b787824 */ /* 0x040fe200078e00ff */
[----:B------:R-:W-:Y:S01]  /*3960*/  PRMT R119, R59, 0x7632, R119 ;  /* 0x000076323b777816 */ /* 0x000fe20000000077 */
[----:B------:R-:W-:Y:S01]  /*3970*/  FFMA.FTZ R122, R118, R14, R122 ;  /* 0x0000000e767a7223 */ /* 0x000fe2000001007a */
[----:B------:R-:W-:Y:S01]  /*3980*/  FADD.FTZ R99, R99, R14 ;  /* 0x0000000e63637221 */ /* 0x000fe20000010000 */
[----:B------:R-:W-:Y:S01]  /*3990*/  FFMA.FTZ R123, R2, R12, R123 ;  /* 0x0000000c027b7223 */ /* 0x000fe2000001007b */
[----:B------:R-:W-:Y:S01]  /*39a0*/  FADD.FTZ R120, -R98, R120 ;  /* 0x0000007862787221 */ /* 0x000fe20000010100 */
[----:B------:R-:W-:Y:S02]  /*39b0*/  SHF.L.U32 R14, R61, 0x10, RZ ;  /* 0x000000103d0e7819 */ /* 0x000fe400000006ff */
[----:B------:R-:W-:-:S02]  /*39c0*/  SHF.L.U32 R119, R119, 0x10, RZ ;  /* 0x0000001077777819 */ /* 0x000fc400000006ff */
[----:B------:R-:W-:Y:S01]  /*39d0*/  PRMT R118, R61, 0x7632, R118 ;  /* 0x000076323d767816 */ /* 0x000fe20000000076 */
[----:B------:R-:W-:Y:S01]  /*39e0*/  FADD.FTZ R26, R26, R121 ;  /* 0x000000791a1a7221 */ /* 0x000fe20000010000 */
[----:B------:R-:W-:Y:S01]  /*39f0*/  FFMA.FTZ R121, R4, R121, R123 ;  /* 0x0000007904797223 */ /* 0x000fe2000001007b */
[C---:B------:R-:W-:Y:S01]  /*3a00*/  FMUL.FTZ R56, R7.reuse, R120 ;  /* 0x0000007807387220 */ /* 0x040fe20000410000 */
[----:B------:R-:W-:Y:S01]  /*3a10*/  SHF.L.U32 R118, R118, 0x10, RZ ;  /* 0x0000001076767819 */ /* 0x000fe200000006ff */
[----:B------:R-:W-:Y:S01]  /*3a20*/  FMUL.FTZ R120, R2, R14 ;  /* 0x0000000e02787220 */ /* 0x000fe20000410000 */
[----:B------:R-:W-:Y:S01]  /*3a30*/  FADD.FTZ R119, -R98, R119 ;  /* 0x0000007762777221 */ /* 0x000fe20000010100 */
[----:B------:R-:W-:Y:S02]  /*3a40*/  FFMA.FTZ R121, R2, R13, R121 ;  /* 0x0000000d02797223 */ /* 0x000fe40000010079 */
[----:B------:R-:W-:Y:S01]  /*3a50*/  FFMA.FTZ R27, R56, R120, R27 ;  /* 0x00000078381b7223 */ /* 0x000fe2000001001b */
[----:B------:R-:W-:Y:S01]  /*3a60*/  FMUL.FTZ R119, R7, R119 ;  /* 0x0000007707777220 */ /* 0x000fe20000410000 */
[-C--:B------:R-:W-:Y:S01]  /*3a70*/  FMUL.FTZ R120, R4, R118.reuse ;  /* 0x0000007604787220 */ /* 0x080fe20000410000 */
[----:B------:R-:W-:Y:S01]  /*3a80*/  FADD.FTZ R26, R26, R31 ;  /* 0x0000001f1a1a7221 */ /* 0x000fe20000010000 */
[----:B------:R-:W-:Y:S01]  /*3a90*/  FFMA.FTZ R31, R4, R31, R121 ;  /* 0x0000001f041f7223 */ /* 0x000fe20000010079 */
[C---:B------:R-:W-:Y:S01]  /*3aa0*/  FFMA.FTZ R30, R119.reuse, R118, R30 ;  /* 0x00000076771e7223 */ /* 0x040fe2000001001e */
[----:B------:R-:W-:Y:S01]  /*3ab0*/  FFMA.FTZ R27, R119, R120, R27 ;  /* 0x00000078771b7223 */ /* 0x000fe2000001001b */
[----:B------:R-:W-:Y:S01]  /*3ac0*/  SHF.L.U32 R119, R63, 0x10, RZ ;  /* 0x000000103f777819 */ /* 0x000fe200000006ff */
[----:B------:R-:W-:Y:S01]  /*3ad0*/  FFMA.FTZ R31, R2, R14, R31 ;  /* 0x0000000e021f7223 */ /* 0x000fe2000001001f */
[----:B------:R-:W-:Y:S01]  /*3ae0*/  FFMA.FTZ R122, R103, R15, R122 ;  /* 0x0000000f677a7223 */ /* 0x000fe2000001007a */
[----:B------:R-:W-:Y:S01]  /*3af0*/  PRMT R103, R63, 0x7632, R103 ;  /* 0x000076323f677816 */ /* 0x000fe20000000067 */
[----:B------:R-:W-:Y:S01]  /*3b00*/  FADD.FTZ R26, R26, R118 ;  /* 0x000000761a1a7221 */ /* 0x000fe20000010000 */
[----:B------:R-:W-:Y:S01]  /*3b10*/  FADD.FTZ R99, R99, R15 ;  /* 0x0000000f63637221 */ /* 0x000fe20000010000 */
[----:B------:R-:W-:Y:S01]  /*3b20*/  FFMA.FTZ R118, R4, R118, R31 ;  /* 0x0000007604767223 */ /* 0x000fe2000001001f */
[----:B------:R-:W-:Y:S01]  /*3b30*/  FADD.FTZ R119, -R98, R119 ;  /* 0x0000007762777221 */ /* 0x000fe20000010100 */
[----:B------:R-:W-:-:S02]  /*3b40*/  SHF.L.U32 R15, R65, 0x10, RZ ;  /* 0x00000010410f7819 */ /* 0x000fc400000006ff */
[----:B------:R-:W-:Y:S02]  /*3b50*/  SHF.L.U32 R103, R103, 0x10, RZ ;  /* 0x0000001067677819 */ /* 0x000fe400000006ff */
[----:B------:R-:W-:Y:S01]  /*3b60*/  PRMT R31, R65, 0x7632, R31 ;  /* 0x00007632411f7816 */ /* 0x000fe2000000001f */
[----:B------:R-:W-:Y:S01]  /*3b70*/  FMUL.FTZ R52, R7, R119 ;  /* 0x0000007707347220 */ /* 0x000fe20000410000 */
[----:B------:R-:W-:Y:S01]  /*3b80*/  FMUL.FTZ R119, R2, R15 ;  /* 0x0000000f02777220 */ /* 0x000fe20000410000 */
[----:B------:R-:W-:Y:S02]  /*3b90*/  FADD.FTZ R103, -R98, R103 ;  /* 0x0000006762677221 */ /* 0x000fe40000010100 */
[----:B------:R-:W-:Y:S02]  /*3ba0*/  IMAD.U32 R31, R31, 0x10000, RZ ;  /* 0x000100001f1f7824 */ /* 0x000fe400078e00ff */
[----:B------:R-:W-:Y:S01]  /*3bb0*/  FFMA.FTZ R27, R52, R119, R27 ;  /* 0x00000077341b7223 */ /* 0x000fe2000001001b */
[----:B------:R-:W-:Y:S01]  /*3bc0*/  FMUL.FTZ R103, R7, R103 ;  /* 0x0000006707677220 */ /* 0x000fe20000410000 */
[----:B------:R-:W-:Y:S01]  /*3bd0*/  FFMA.FTZ R118, R2, R15, R118 ;  /* 0x0000000f02767223 */ /* 0x000fe20000010076 */
[-C--:B------:R-:W-:Y:S01]  /*3be0*/  FMUL.FTZ R119, R4, R31.reuse ;  /* 0x0000001f04777220 */ /* 0x080fe20000410000 */
[----:B------:R-:W-:Y:S01]  /*3bf0*/  FADD.FTZ R26, R26, R31 ;  /* 0x0000001f1a1a7221 */ /* 0x000fe20000010000 */
[CC--:B------:R-:W-:Y:S01]  /*3c00*/  FFMA.FTZ R30, R103.reuse, R31.reuse, R30 ;  /* 0x0000001f671e7223 */ /* 0x0c0fe2000001001e */
[----:B------:R-:W-:Y:S01]  /*3c10*/  FFMA.FTZ R31, R4, R31, R118 ;  /* 0x0000001f041f7223 */ /* 0x000fe20000010076 */
[----:B------:R-:W-:Y:S01]  /*3c20*/  FFMA.FTZ R27, R103, R119, R27 ;  /* 0x00000077671b7223 */ /* 0x000fe2000001001b */
[----:B------:R-:W-:-:S02]  /*3c30*/  PRMT R103, R67, 0x7632, R103 ;  /* 0x0000763243677816 */ /* 0x000fc40000000067 */
[----:B------:R-:W-:Y:S01]  /*3c40*/  SHF.L.U32 R118, R67, 0x10, RZ ;  /* 0x0000001043767819 */ /* 0x000fe200000006ff */
[----:B------:R-:W-:Y:S01]  /*3c50*/  FFMA.FTZ R122, R102, R16, R122 ;  /* 0x00000010667a7223 */ /* 0x000fe2000001007a */
[----:B------:R-:W-:Y:S01]  /*3c60*/  SHF.L.U32 R103, R103, 0x10, RZ ;  /* 0x0000001067677819 */ /* 0x000fe200000006ff */
[----:B------:R-:W-:Y:S01]  /*3c70*/  FADD.FTZ R99, R99, R16 ;  /* 0x0000001063637221 */ /* 0x000fe20000010000 */
[C---:B------:R-:W-:Y:S01]  /*3c80*/  SHF.L.U32 R16, R69.reuse, 0x10, RZ ;  /* 0x0000001045107819 */ /* 0x040fe200000006ff */
[C---:B------:R-:W-:Y:S01]  /*3c90*/  FADD.FTZ R118, -R98.reuse, R118 ;  /* 0x0000007662767221 */ /* 0x040fe20000010100 */
[----:B------:R-:W-:Y:S01]  /*3ca0*/  PRMT R102, R69, 0x7632, R102 ;  /* 0x0000763245667816 */ /* 0x000fe20000000066 */
[----:B------:R-:W-:Y:S02]  /*3cb0*/  FADD.FTZ R103, -R98, R103 ;  /* 0x0000006762677221 */ /* 0x000fe40000010100 */
[----:B------:R-:W-:Y:S01]  /*3cc0*/  FMUL.FTZ R48, R7, R118 ;  /* 0x0000007607307220 */ /* 0x000fe20000410000 */
[----:B------:R-:W-:Y:S01]  /*3cd0*/  SHF.L.U32 R102, R102, 0x10, RZ ;  /* 0x0000001066667819 */ /* 0x000fe200000006ff */
[CC--:B------:R-:W-:Y:S01]  /*3ce0*/  FMUL.FTZ R118, R2.reuse, R16.reuse ;  /* 0x0000001002767220 */ /* 0x0c0fe20000410000 */
[----:B------:R-:W-:Y:S01]  /*3cf0*/  FFMA.FTZ R122, R23, R17, R122 ;  /* 0x00000011177a7223 */ /* 0x000fe2000001007a */
[----:B------:R-:W-:Y:S01]  /*3d00*/  SHF.L.U32 R123, R71, 0x10, RZ ;  /* 0x00000010477b7819 */ /* 0x000fe200000006ff */
[----:B------:R-:W-:Y:S01]  /*3d10*/  FMUL.FTZ R103, R7, R103 ;  /* 0x0000006707677220 */ /* 0x000fe20000410000 */
[----:B------:R-:W-:Y:S01]  /*3d20*/  FFMA.FTZ R31, R2, R16, R31 ;  /* 0x00000010021f7223 */ /* 0x000fe2000001001f */
[----:B------:R-:W-:Y:S01]  /*3d30*/  PRMT R23, R71, 0x7632, R23 ;  /* 0x0000763247177816 */ /* 0x000fe20000000017 */
[----:B------:R-:W-:Y:S01]  /*3d40*/  FFMA.FTZ R27, R48, R118, R27 ;  /* 0x00000076301b7223 */ /* 0x000fe2000001001b */
[-C--:B------:R-:W-:Y:S01]  /*3d50*/  FMUL.FTZ R118, R4, R102.reuse ;  /* 0x0000006604767220 */ /* 0x080fe20000410000 */
[----:B------:R-:W-:Y:S01]  /*3d60*/  FADD.FTZ R99, R99, R17 ;  /* 0x0000001163637221 */ /* 0x000fe20000010000 */
[-C--:B------:R-:W-:Y:S01]  /*3d70*/  FFMA.FTZ R30, R103, R102.reuse, R30 ;  /* 0x00000066671e7223 */ /* 0x080fe2000001001e */
[--C-:B------:R-:W-:Y:S01]  /*3d80*/  FADD.FTZ R26, R26, R102.reuse ;  /* 0x000000661a1a7221 */ /* 0x100fe20000010000 */
[----:B------:R-:W-:Y:S01]  /*3d90*/  FFMA.FTZ R31, R4, R102, R31 ;  /* 0x00000066041f7223 */ /* 0x000fe2000001001f */
[----:B------:R-:W-:Y:S01]  /*3da0*/  FADD.FTZ R123, -R98, R123 ;  /* 0x0000007b627b7221 */ /* 0x000fe20000010100 */
[----:B------:R-:W-:Y:S01]  /*3db0*/  SHF.L.U32 R23, R23, 0x10, RZ ;  /* 0x0000001017177819 */ /* 0x000fe200000006ff */
[C---:B------:R-:W-:Y:S01]  /*3dc0*/  IMAD.U32 R17, R73.reuse, 0x10000, RZ ;  /* 0x0001000049117824 */ /* 0x040fe200078e00ff */
[----:B------:R-:W-:Y:S01]  /*3dd0*/  PRMT R102, R73, 0x7632, R102 ;  /* 0x0000763249667816 */ /* 0x000fe20000000066 */
[----:B------:R-:W-:Y:S01]  /*3de0*/  FFMA.FTZ R27, R103, R118, R27 ;  /* 0x00000076671b7223 */ /* 0x000fe2000001001b */
[----:B------:R-:W-:Y:S01]  /*3df0*/  FMUL.FTZ R123, R7, R123 ;  /* 0x0000007b077b7220 */ /* 0x000fe20000410000 */
[----:B------:R-:W-:Y:S01]  /*3e00*/  FMUL.FTZ R103, R2, R17 ;  /* 0x0000001102677220 */ /* 0x000fe20000410000 */
[----:B------:R-:W-:Y:S01]  /*3e10*/  SHF.L.U32 R102, R102, 0x10, RZ ;  /* 0x0000001066667819 */ /* 0x000fe200000006ff */
[----:B------:R-:W-:-:S02]  /*3e20*/  FADD.FTZ R23, -R98, R23 ;  /* 0x0000001762177221 */ /* 0x000fc40000010100 */
[----:B------:R-:W-:Y:S02]  /*3e30*/  FFMA.FTZ R103, R123, R103, R27 ;  /* 0x000000677b677223 */ /* 0x000fe4000001001b */
[----:B------:R-:W-:Y:S01]  /*3e40*/  FMUL.FTZ R27, R7, R23 ;  /* 0x00000017071b7220 */ /* 0x000fe20000410000 */
[----:B------:R-:W-:-:S03]  /*3e50*/  FMUL.FTZ R23, R4, R102 ;  /* 0x0000006604177220 */ /* 0x000fc60000410000 */
[C---:B------:R-:W-:Y:S01]  /*3e60*/  FFMA.FTZ R30, R27.reuse, R102, R30 ;  /* 0x000000661b1e7223 */ /* 0x040fe2000001001e */
[----:B------:R-:W-:Y:S01]  /*3e70*/  FFMA.FTZ R23, R27, R23, R103 ;  /* 0x000000171b177223 */ /* 0x000fe20000010067 */
[----:B------:R-:W-:Y:S01]  /*3e80*/  FFMA.FTZ R27, R2, R17, R31 ;  /* 0x00000011021b7223 */ /* 0x000fe2000001001f */
[----:B------:R-:W-:Y:S01]  /*3e90*/  FFMA.FTZ R22, R22, R18, R122 ;  /* 0x0000001216167223 */ /* 0x000fe2000001007a */
[--C-:B------:R-:W-:Y:S01]  /*3ea0*/  FADD.FTZ R26, R26, R102.reuse ;  /* 0x000000661a1a7221 */ /* 0x100fe20000010000 */
[C---:B------:R-:W-:Y:S01]  /*3eb0*/  SHF.L.U32 R122, R75.reuse, 0x10, RZ ;  /* 0x000000104b7a7819 */ /* 0x040fe200000006ff */
[----:B------:R-:W-:Y:S01]  /*3ec0*/  FFMA.FTZ R27, R4, R102, R27 ;  /* 0x00000066041b7223 */ /* 0x000fe2000001001b */
[----:B------:R-:W-:Y:S01]  /*3ed0*/  PRMT R102, R75, 0x7632, R102 ;  /* 0x000076324b667816 */ /* 0x000fe20000000066 */
[----:B------:R-:W-:Y:S01]  /*3ee0*/  FADD.FTZ R99, R99, R18 ;  /* 0x0000001263637221 */ /* 0x000fe20000010000 */
[----:B------:R-:W-:Y:S01]  /*3ef0*/  SHF.L.U32 R18, R77, 0x10, RZ ;  /* 0x000000104d127819 */ /* 0x000fe200000006ff */
[----:B------:R-:W-:Y:S01]  /*3f00*/  FADD.FTZ R122, -R98, R122 ;  /* 0x0000007a627a7221 */ /* 0x000fe20000010100 */
        /* <DEDUP_REMOVED lines=10> */
[C---:B------:R-:W-:Y:S01]  /*3fb0*/  FFMA.FTZ R30, R102.reuse, R31, R30 ;  /* 0x0000001f661e7223 */ /* 0x040fe2000001001e */
[C---:B------:R-:W-:Y:S01]  /*3fc0*/  SHF.L.U32 R121, R79.reuse, 0x10, RZ ;  /* 0x000000104f797819 */ /* 0x040fe200000006ff */
[----:B------:R-:W-:Y:S01]  /*3fd0*/  FFMA.FTZ R23, R102, R103, R23 ;  /* 0x0000006766177223 */ /* 0x000fe20000010017 */
[----:B------:R-:W-:Y:S01]  /*3fe0*/  PRMT R102, R79, 0x7632, R102 ;  /* 0x000076324f667816 */ /* 0x000fe20000000066 */
[----:B------:R-:W-:Y:S01]  /*3ff0*/  FFMA.FTZ R22, R68, R19, R22 ;  /* 0x0000001344167223 */ /* 0x000fe20000010016 */
[----:B------:R-:W-:Y:S01]  /*4000*/  FADD.FTZ R99, R99, R19 ;  /* 0x0000001363637221 */ /* 0x000fe20000010000 */
[----:B------:R-:W-:Y:S01]  /*4010*/  FADD.FTZ R26, R26, R31 ;  /* 0x0000001f1a1a7221 */ /* 0x000fe20000010000 */
[----:B------:R-:W-:Y:S01]  /*4020*/  FFMA.FTZ R27, R4, R31, R27 ;  /* 0x0000001f041b7223 */ /* 0x000fe2000001001b */
[C---:B------:R-:W-:Y:S01]  /*4030*/  SHF.L.U32 R19, R81.reuse, 0x10, RZ ;  /* 0x0000001051137819 */ /* 0x040fe200000006ff */
[----:B------:R-:W-:Y:S01]  /*4040*/  FADD.FTZ R121, -R98, R121 ;  /* 0x0000007962797221 */ /* 0x000fe20000010100 */
[----:B------:R-:W-:Y:S01]  /*4050*/  PRMT R31, R81, 0x7632, R31 ;  /* 0x00007632511f7816 */ /* 0x000fe2000000001f */
[----:B------:R-:W-:-:S02]  /*4060*/  IMAD.U32 R102, R102, 0x10000, RZ ;  /* 0x0001000066667824 */ /* 0x000fc400078e00ff */
[----:B------:R-:W-:Y:S01]  /*4070*/  FMUL.FTZ R121, R7, R121 ;  /* 0x0000007907797220 */ /* 0x000fe20000410000 */
[----:B------:R-:W-:Y:S01]  /*4080*/  SHF.L.U32 R31, R31, 0x10, RZ ;  /* 0x000000101f1f7819 */ /* 0x000fe200000006ff */
[----:B------:R-:W-:Y:S01]  /*4090*/  FMUL.FTZ R103, R2, R19 ;  /* 0x0000001302677220 */ /* 0x000fe20000410000 */
[----:B------:R-:W-:-:S03]  /*40a0*/  FADD.FTZ R102, -R98, R102 ;  /* 0x0000006662667221 */ /* 0x000fc60000010100 */
[----:B------:R-:W-:Y:S01]  /*40b0*/  FFMA.FTZ R23, R121, R103, R23 ;  /* 0x0000006779177223 */ /* 0x000fe20000010017 */
[----:B------:R-:W-:Y:S01]  /*40c0*/  FMUL.FTZ R102, R7, R102 ;  /* 0x0000006607667220 */ /* 0x000fe20000410000 */
[----:B------:R-:W-:-:S03]  /*40d0*/  FMUL.FTZ R103, R4, R31 ;  /* 0x0000001f04677220 */ /* 0x000fc60000410000 */
[C---:B------:R-:W-:Y:S01]  /*40e0*/  FFMA.FTZ R30, R102.reuse, R31, R30 ;  /* 0x0000001f661e7223 */ /* 0x040fe2000001001e */
[----:B------:R-:W-:Y:S01]  /*40f0*/  FFMA.FTZ R23, R102, R103, R23 ;  /* 0x0000006766177223 */ /* 0x000fe20000010017 */
[----:B------:R-:W-:Y:S01]  /*4100*/  FFMA.FTZ R102, R2, R19, R27 ;  /* 0x0000001302667223 */ /* 0x000fe2000001001b */
[----:B------:R-:W-:Y:S01]  /*4110*/  FADD.FTZ R27, R26, R31 ;  /* 0x0000001f1a1b7221 */ /* 0x000fe20000010000 */
[----:B------:R-:W-:Y:S02]  /*4120*/  SHF.L.U32 R120, R83, 0x10, RZ ;  /* 0x0000001053787819 */ /* 0x000fe400000006ff */
[----:B------:R-:W-:Y:S01]  /*4130*/  FFMA.FTZ R26, R4, R31, R102 ;  /* 0x0000001f041a7223 */ /* 0x000fe20000010066 */
[--C-:B------:R-:W-:Y:S01]  /*4140*/  FFMA.FTZ R31, R25, R20, R22.reuse ;  /* 0x00000014191f7223 */ /* 0x100fe20000010016 */
[----:B------:R-:W-:Y:S01]  /*4150*/  PRMT R22, R83, 0x7632, R22 ;  /* 0x0000763253167816 */ /* 0x000fe20000000016 */
[----:B------:R-:W-:Y:S01]  /*4160*/  FADD.FTZ R99, R99, R20 ;  /* 0x0000001463637221 */ /* 0x000fe20000010000 */
[C---:B------:R-:W-:Y:S01]  /*4170*/  PRMT R102, R85.reuse, 0x7632, R102 ;  /* 0x0000763255667816 */ /* 0x040fe20000000066 */
[----:B------:R-:W-:Y:S01]  /*4180*/  FADD.FTZ R120, -R98, R120 ;  /* 0x0000007862787221 */ /* 0x000fe20000010100 */
[----:B------:R-:W-:-:S02]  /*4190*/  SHF.L.U32 R20, R85, 0x10, RZ ;  /* 0x0000001055147819 */ /* 0x000fc400000006ff */
[----:B------:R-:W-:Y:S02]  /*41a0*/  SHF.L.U32 R22, R22, 0x10, RZ ;  /* 0x0000001016167819 */ /* 0x000fe400000006ff */
[----:B------:R-:W-:Y:S01]  /*41b0*/  SHF.L.U32 R102, R102, 0x10, RZ ;  /* 0x0000001066667819 */ /* 0x000fe200000006ff */
[----:B------:R-:W-:Y:S01]  /*41c0*/  FMUL.FTZ R120, R7, R120 ;  /* 0x0000007807787220 */ /* 0x000fe20000410000 */
[----:B------:R-:W-:Y:S01]  /*41d0*/  FMUL.FTZ R103, R2, R20 ;  /* 0x0000001402677220 */ /* 0x000fe20000410000 */
[----:B------:R-:W-:Y:S01]  /*41e0*/  FADD.FTZ R22, -R98, R22 ;  /* 0x0000001662167221 */ /* 0x000fe20000010100 */
[----:B------:R-:W-:Y:S02]  /*41f0*/  IMAD.U32 R119, R87, 0x10000, RZ ;  /* 0x0001000057777824 */ /* 0x000fe400078e00ff */
[----:B------:R-:W-:Y:S01]  /*4200*/  FADD.FTZ R50, R27, R102 ;  /* 0x000000661b327221 */ /* 0x000fe20000010000 */
[----:B------:R-:W-:Y:S01]  /*4210*/  PRMT R27, R87, 0x7632, R27 ;  /* 0x00007632571b7816 */ /* 0x000fe2000000001b */
[----:B------:R-:W-:Y:S01]  /*4220*/  FFMA.FTZ R23, R120, R103, R23 ;  /* 0x0000006778177223 */ /* 0x000fe20000010017 */
[----:B------:R-:W-:Y:S01]  /*4230*/  FMUL.FTZ R22, R7, R22 ;  /* 0x0000001607167220 */ /* 0x000fe20000410000 */
[-C--:B------:R-:W-:Y:S01]  /*4240*/  FMUL.FTZ R103, R4, R102.reuse ;  /* 0x0000006604677220 */ /* 0x080fe20000410000 */
[----:B------:R-:W-:Y:S01]  /*4250*/  FFMA.FTZ R68, R24, R21, R31 ;  /* 0x0000001518447223 */ /* 0x000fe2000001001f */
[----:B------:R-:W-:Y:S01]  /*4260*/  FADD.FTZ R25, R99, R21 ;  /* 0x0000001563197221 */ /* 0x000fe20000010000 */
[----:B------:R-:W-:Y:S01]  /*4270*/  SHF.L.U32 R21, R89, 0x10, RZ ;  /* 0x0000001059157819 */ /* 0x000fe200000006ff */
[----:B------:R-:W-:Y:S01]  /*4280*/  FADD.FTZ R119, -R98, R119 ;  /* 0x0000007762777221 */ /* 0x000fe20000010100 */
[----:B------:R-:W-:Y:S01]  /*4290*/  SHF.L.U32 R27, R27, 0x10, RZ ;  /* 0x000000101b1b7819 */ /* 0x000fe200000006ff */
[C---:B------:R-:W-:Y:S01]  /*42a0*/  FFMA.FTZ R23, R22.reuse, R103, R23 ;  /* 0x0000006716177223 */ /* 0x040fe20000010017 */
[----:B------:R-:W-:Y:S01]  /*42b0*/  FFMA.FTZ R22, R22, R102, R30 ;  /* 0x0000006616167223 */ /* 0x000fe2000001001e */
[----:B------:R-:W-:Y:S01]  /*42c0*/  PRMT R124, R89, 0x7632, R124 ;  /* 0x00007632597c7816 */ /* 0x000fe2000000007c */
[----:B------:R-:W-:Y:S01]  /*42d0*/  FMUL.FTZ R119, R7, R119 ;  /* 0x0000007707777220 */ /* 0x000fe20000410000 */
[----:B------:R-:W-:Y:S01]  /*42e0*/  FMUL.FTZ R30, R2, R21 ;  /* 0x00000015021e7220 */ /* 0x000fe20000410000 */
[----:B------:R-:W-:Y:S01]  /*42f0*/  FADD.FTZ R27, -R98, R27 ;  /* 0x0000001b621b7221 */ /* 0x000fe20000010100 */
[----:B------:R-:W-:-:S02]  /*4300*/  SHF.L.U32 R124, R124, 0x10, RZ ;  /* 0x000000107c7c7819 */ /* 0x000fc400000006ff */
[----:B------:R-:W-:Y:S01]  /*4310*/  FFMA.FTZ R30, R119, R30, R23 ;  /* 0x0000001e771e7223 */ /* 0x000fe20000010017 */
[----:B------:R-:W-:Y:S01]  /*4320*/  FMUL.FTZ R23, R7, R27 ;  /* 0x0000001b07177220 */ /* 0x000fe20000410000 */
[----:B------:R-:W-:Y:S01]  /*4330*/  FFMA.FTZ R26, R2, R20, R26 ;  /* 0x00000014021a7223 */ /* 0x000fe2000001001a */
[C---:B------:R-:W-:Y:S02]  /*4340*/  SHF.L.U32 R118, R91.reuse, 0x10, RZ ;  /* 0x000000105b767819 */ /* 0x040fe400000006ff */
[----:B------:R-:W-:Y:S01]  /*4350*/  PRMT R103, R91, 0x7632, R103 ;  /* 0x000076325b677816 */ /* 0x000fe20000000067 */
[----:B------:R-:W-:Y:S01]  /*4360*/  FFMA.FTZ R24, R23, R124, R22 ;  /* 0x0000007c17187223 */ /* 0x000fe20000010016 */
[C---:B------:R-:W-:Y:S01]  /*4370*/  FFMA.FTZ R26, R4.reuse, R102, R26 ;  /* 0x00000066041a7223 */ /* 0x040fe2000001001a */
[----:B------:R-:W-:Y:S01]  /*4380*/  FMUL.FTZ R27, R4, R124 ;  /* 0x0000007c041b7220 */ /* 0x000fe20000410000 */
[----:B------:R-:W-:Y:S01]  /*4390*/  SHF.L.U32 R22, R93, 0x10, RZ ;  /* 0x000000105d167819 */ /* 0x000fe200000006ff */
[----:B------:R-:W-:Y:S01]  /*43a0*/  FADD.FTZ R118, -R98, R118 ;  /* 0x0000007662767221 */ /* 0x000fe20000010100 */
[----:B------:R-:W-:-:S02]  /*43b0*/  SHF.L.U32 R103, R103, 0x10, RZ ;  /* 0x0000001067677819 */ /* 0x000fc400000006ff */
[----:B------:R-:W-:Y:S01]  /*43c0*/  PRMT R102, R93, 0x7632, R102 ;  /* 0x000076325d667816 */ /* 0x000fe20000000066 */
[----:B------:R-:W-:Y:S01]  /*43d0*/  FFMA.FTZ R27, R23, R27, R30 ;  /* 0x0000001b171b7223 */ /* 0x000fe2000001001e */
[C---:B------:R-:W-:Y:S01]  /*43e0*/  FMUL.FTZ R118, R7.reuse, R118 ;  /* 0x0000007607767220 */ /* 0x040fe20000410000 */
[----:B------:R-:W-:Y:S01]  /*43f0*/  FMUL.FTZ R23, R2, R22 ;  /* 0x0000001602177220 */ /* 0x000fe20000410000 */
[----:B------:R-:W-:Y:S01]  /*4400*/  FADD.FTZ R103, -R98, R103 ;  /* 0x0000006762677221 */ /* 0x000fe20000010100 */
[----:B------:R-:W-:Y:S02]  /*4410*/  IMAD.U32 R102, R102, 0x10000, RZ ;  /* 0x0001000066667824 */ /* 0x000fe400078e00ff */
[----:B------:R-:W-:Y:S01]  /*4420*/  FFMA.FTZ R26, R2, R21, R26 ;  /* 0x00000015021a7223 */ /* 0x000fe2000001001a */
[----:B------:R-:W-:Y:S01]  /*4430*/  FFMA.FTZ R27, R118, R23, R27 ;  /* 0x00000017761b7223 */ /* 0x000fe2000001001b */
[----:B------:R-:W-:Y:S01]  /*4440*/  FMUL.FTZ R103, R7, R103 ;  /* 0x0000006707677220 */ /* 0x000fe20000410000 */
[C---:B------:R-:W-:Y:S01]  /*4450*/  FMUL.FTZ R23, R4.reuse, R102 ;  /* 0x0000006604177220 */ /* 0x040fe20000410000 */
[C---:B------:R-:W-:Y:S01]  /*4460*/  SHF.L.U32 R99, R95.reuse, 0x10, RZ ;  /* 0x000000105f637819 */ /* 0x040fe200000006ff */
[----:B------:R-:W-:Y:S01]  /*4470*/  FFMA.FTZ R26, R4, R124, R26 ;  /* 0x0000007c041a7223 */ /* 0x000fe2000001001a */
[----:B------:R-:W-:Y:S01]  /*4480*/  PRMT R30, R95, 0x7632, R30 ;  /* 0x000076325f1e7816 */ /* 0x000fe2000000001e */
[----:B------:R-:W-:Y:S01]  /*4490*/  FFMA.FTZ R27, R103, R23, R27 ;  /* 0x00000017671b7223 */ /* 0x000fe2000001001b */
[C---:B------:R-:W-:Y:S01]  /*44a0*/  SHF.L.U32 R23, R97.reuse, 0x10, RZ ;  /* 0x0000001061177819 */ /* 0x040fe200000006ff */
[----:B------:R-:W-:Y:S01]  /*44b0*/  FADD.FTZ R99, -R98, R99 ;  /* 0x0000006362637221 */ /* 0x000fe20000010100 */
[----:B------:R-:W-:Y:S01]  /*44c0*/  PRMT R31, R97, 0x7632, R31 ;  /* 0x00007632611f7816 */ /* 0x000fe2000000001f */
[----:B------:R-:W-:Y:S01]  /*44d0*/  FFMA.FTZ R26, R2, R22, R26 ;  /* 0x00000016021a7223 */ /* 0x000fe2000001001a */
[----:B------:R-:W-:Y:S01]  /*44e0*/  SHF.L.U32 R30, R30, 0x10, RZ ;  /* 0x000000101e1e7819 */ /* 0x000fe200000006ff */
[----:B------:R-:W-:Y:S01]  /*44f0*/  STL [R1+0x7c], R46 ;  /* 0x00007c2e01007387 */ /* 0x000fe20000100800 */
[----:B------:R-:W-:Y:S01]  /*4500*/  SHF.L.U32 R31, R31, 0x10, RZ ;  /* 0x000000101f1f7819 */ /* 0x000fe200000006ff */
[----:B------:R-:W-:Y:S01]  /*4510*/  FMUL.FTZ R99, R7, R99 ;  /* 0x0000006307637220 */ /* 0x000fe20000410000 */
[----:B------:R-:W-:Y:S01]  /*4520*/  FMUL.FTZ R125, R2, R23 ;  /* 0x00000017027d7220 */ /* 0x000fe20000410000 */
[----:B------:R-:W-:Y:S01]  /*4530*/  STL [R1+0x74], R44 ;  /* 0x0000742c01007387 */ /* 0x000fe20000100800 */
[----:B------:R-:W-:Y:S01]  /*4540*/  FADD.FTZ R30, -R98, R30 ;  /* 0x0000001e621e7221 */ /* 0x000fe20000010100 */
[----:B------:R-:W-:-:S02]  /*4550*/  FFMA.FTZ R26, R4, R102, R26 ;  /* 0x00000066041a7223 */ /* 0x000fc4000001001a */
[----:B------:R-:W-:Y:S01]  /*4560*/  STL [R1+0x68], R42 ;  /* 0x0000682a01007387 */ /* 0x000fe20000100800 */
[----:B------:R-:W-:-:S03]  /*4570*/  FFMA.FTZ R27, R99, R125, R27 ;  /* 0x0000007d631b7223 */ /* 0x000fc6000001001b */
[----:B------:R-:W-:Y:S01]  /*4580*/  STL [R1+0x58], R40 ;  /* 0x0000582801007387 */ /* 0x000fe20000100800 */
[----:B------:R-:W-:Y:S01]  /*4590*/  FMUL.FTZ R30, R7, R30 ;  /* 0x0000001e071e7220 */ /* 0x000fe20000410000 */
[----:B------:R-:W-:Y:S02]  /*45a0*/  FFMA.FTZ R26, R2, R23, R26 ;  /* 0x00000017021a7223 */ /* 0x000fe4000001001a */
[----:B------:R-:W-:Y:S01]  /*45b0*/  STL [R1+0x4c], R38 ;  /* 0x00004c2601007387 */ /* 0x000fe20000100800 */
[----:B------:R-:W-:-:S03]  /*45c0*/  FMUL.FTZ R125, R4, R31 ;  /* 0x0000001f047d7220 */ /* 0x000fc60000410000 */
[----:B------:R-:W-:Y:S04]  /*45d0*/  STL [R1+0x48], R36 ;  /* 0x0000482401007387 */ /* 0x000fe80000100800 */
[----:B------:R-:W-:Y:S01]  /*45e0*/  STL [R1+0x44], R34 ;  /* 0x0000442201007387 */ /* 0x000fe20000100800 */
[----:B------:R-:W-:-:S03]  /*45f0*/  FFMA.FTZ R27, R30, R125, R27 ;  /* 0x0000007d1e1b7223 */ /* 0x000fc6000001001b */
[----:B------:R-:W-:Y:S01]  /*4600*/  STL [R1+0x2c], R66 ;  /* 0x00002c4201007387 */ /* 0x000fe20000100800 */
[----:B------:R-:W-:-:S03]  /*4610*/  FFMA.FTZ R26, R4, R31, R26 ;  /* 0x0000001f041a7223 */ /* 0x000fc6000001001a */
[----:B------:R-:W-:Y:S04]  /*4620*/  STL [R1+0x40], R54 ;  /* 0x0000403601007387 */ /* 0x000fe80000100800 */
[----:B------:R-:W-:Y:S04]  /*4630*/  STL [R1+0x3c], R64 ;  /* 0x00003c4001007387 */ /* 0x000fe80000100800 */
[----:B------:R-:W-:Y:S04]  /*4640*/  STL [R1+0x34], R58 ;  /* 0x0000343a01007387 */ /* 0x000fe80000100800 */
[----:B------:R-:W-:Y:S04]  /*4650*/  STL [R1+0x30], R62 ;  /* 0x0000303e01007387 */ /* 0x000fe80000100800 */
[----:B------:R-:W-:Y:S01]  /*4660*/  STL [R1+0x28], R60 ;  /* 0x0000283c01007387 */ /* 0x000fe20000100800 */
[----:B------:R-:W-:-:S03]  /*4670*/  FADD.FTZ R124, R50, R124 ;  /* 0x0000007c327c7221 */ /* 0x000fc60000010000 */
[----:B------:R-:W-:Y:S04]  /*4680*/  STL [R1+0x24], R56 ;  /* 0x0000243801007387 */ /* 0x000fe80000100800 */
[----:B------:R-:W-:Y:S04]  /*4690*/  STL [R1+0x20], R52 ;  /* 0x0000203401007387 */ /* 0x000fe80000100800 */
[----:B------:R-:W-:Y:S04]  /*46a0*/  STL [R1+0x10], R48 ;  /* 0x0000103001007387 */ /* 0x000fe80000100800 */
[----:B------:R0:W-:Y:S01]  /*46b0*/  STS.64 [R70+0x1680], R26 ;  /* 0x0016801a46007388 */ /* 0x0001e20000000a00 */
[----:B------:R-:W-:-:S03]  /*46c0*/  FFMA.FTZ R103, R103, R102, R24 ;  /* 0x0000006667677223 */ /* 0x000fc60000010018 */
[----:B0-----:R0:W5:Y:S01]  /*46d0*/  LDL.LU R70, [R1+0x1d8] ;  /* 0x0001d80001467983 */ /* 0x0011620000300800 */
[----:B------:R-:W-:Y:S01]  /*46e0*/  FFMA.FTZ R26, R28, R101, R68 ;  /* 0x000000651c1a7223 */ /* 0x000fe20000010044 */
[----:B------:R-:W-:Y:S02]  /*46f0*/  FADD.FTZ R27, R25, R101 ;  /* 0x00000065191b7221 */ /* 0x000fe40000010000 */
[----:B------:R-:W2:Y:S04]  /*4700*/  LDL.LU R50, [R1+0x1d4] ;  /* 0x0001d40001327983 */ /* 0x000ea80000300800 */
[----:B------:R0:W5:Y:S04]  /*4710*/  LDL.LU R68, [R1+0x1d0] ;  /* 0x0001d00001447983 */ /* 0x0001680000300800 */
[----:B------:R-:W3:Y:S04]  /*4720*/  LDL.LU R28, [R1+0x1cc] ;  /* 0x0001cc00011c7983 */ /* 0x000ee80000300800 */
[----:B------:R-:W4:Y:S04]  /*4730*/  LDL.LU R25, [R1+0x1c8] ;  /* 0x0001c80001197983 */ /* 0x000f280000300800 */
[----:B------:R-:W3:Y:S01]  /*4740*/  LDL.LU R24, [R1+0x1c4] ;  /* 0x0001c40001187983 */ /* 0x000ee20000300800 */
[----:B------:R-:W-:Y:S01]  /*4750*/  FADD.FTZ R124, R124, R102 ;  /* 0x000000667c7c7221 */ /* 0x000fe20000010000 */
[----:B------:R-:W-:Y:S01]  /*4760*/  FFMA.FTZ R26, R29, R100, R26 ;  /* 0x000000641d1a7223 */ /* 0x000fe2000001001a */
[----:B------:R-:W-:Y:S01]  /*4770*/  FADD.FTZ R27, R27, R100 ;  /* 0x000000641b1b7221 */ /* 0x000fe20000010000 */
[----:B------:R-:W2:Y:S01]  /*4780*/  LDL R102, [R1+0x5c] ;  /* 0x00005c0001667983 */ /* 0x000ea20000100800 */
[----:B------:R-:W-:-:S03]  /*4790*/  FFMA.FTZ R30, R30, R31, R103 ;  /* 0x0000001f1e1e7223 */ /* 0x000fc60000010067 */
[----:B------:R-:W4:Y:S04]  /*47a0*/  LDL.LU R29, [R1+0x1c0] ;  /* 0x0001c000011d7983 */ /* 0x000f280000300800 */
[----:B------:R-:W4:Y:S04]  /*47b0*/  LDL R101, [R1+0x60] ;  /* 0x0000600001657983 */ /* 0x000f280000100800 */
[----:B------:R-:W4:Y:S04]  /*47c0*/  LDL R125, [R1+0x64] ;  /* 0x00006400017d7983 */ /* 0x000f280000100800 */
[----:B------:R-:W2:Y:S04]  /*47d0*/  LDL R100, [R1+0x54] ;  /* 0x0000540001647983 */ /* 0x000ea80000100800 */
[----:B------:R-:W4:Y:S01]  /*47e0*/  LDL R103, [R1+0x50] ;  /* 0x0000500001677983 */ /* 0x000f220000100800 */
[----:B------:R-:W-:Y:S01]  /*47f0*/  UIADD3.X UR11, URZ, UR5, URZ, UP0, !UPT ;  /* 0x000000053f0b7290 */ /* 0x000fe200087fe43f */
[----:B------:R-:W-:Y:S01]  /*4800*/  BAR.SYNC.DEFER_BLOCKING 0x0 ;  /* 0x0000000000007b1d */ /* 0x000fe20000010000 */
[----:B---3--:R-:W-:-:S05]  /*4810*/  FFMA.FTZ R24, R28, R6, R24 ;  /* 0x000000061c187223 */ /* 0x008fca0000010018 */
[----:B------:R-:W3:Y:S02]  /*4820*/  LDL.LU R28, [R1+0x1bc] ;  /* 0x0001bc00011c7983 */ /* 0x000ee40000300800 */
[----:B---3--:R-:W-:Y:S02]  /*4830*/  FFMA.FTZ R28, R66, R8, R28 ;  /* 0x00000008421c7223 */ /* 0x008fe4000001001c */
[----:B------:R0:W5:Y:S02]  /*4840*/  LDL.LU R66, [R1+0x1b8] ;  /* 0x0001b80001427983 */ /* 0x0001640000300800 */
[----:B------:R-:W-:Y:S02]  /*4850*/  FFMA.FTZ R28, R54, R9, R28 ;  /* 0x00000009361c7223 */ /* 0x000fe4000001001c */
[----:B------:R-:W3:Y:S02]  /*4860*/  LDL.LU R54, [R1+0x1b4] ;  /* 0x0001b40001367983 */ /* 0x000ee40000300800 */
[----:B------:R-:W-:-:S02]  /*4870*/  FFMA.FTZ R28, R64, R10, R28 ;  /* 0x0000000a401c7223 */ /* 0x000fc4000001001c */
[----:B------:R0:W5:Y:S02]  /*4880*/  LDL.LU R64, [R1+0x1b0] ;  /* 0x0001b00001407983 */ /* 0x0001640000300800 */
[----:B------:R-:W-:Y:S02]  /*4890*/  FFMA.FTZ R28, R58, R11, R28 ;  /* 0x0000000b3a1c7223 */ /* 0x000fe4000001001c */
[----:B------:R-:W3:Y:S01]  /*48a0*/  LDL.LU R58, [R1+0x1ac] ;  /* 0x0001ac00013a7983 */ /* 0x000ee20000300800 */
[----:B----4-:R-:W-:-:S04]  /*48b0*/  FFMA.FTZ R24, R103, R117, R24 ;  /* 0x0000007567187223 */ /* 0x010fc80000010018 */
[----:B--2---:R-:W-:-:S04]  /*48c0*/  FFMA.FTZ R24, R100, R116, R24 ;  /* 0x0000007464187223 */ /* 0x004fc80000010018 */
[----:B------:R-:W-:-:S04]  /*48d0*/  FFMA.FTZ R24, R102, R115, R24 ;  /* 0x0000007366187223 */ /* 0x000fc80000010018 */
[----:B------:R-:W-:-:S04]  /*48e0*/  FFMA.FTZ R24, R101, R114, R24 ;  /* 0x0000007265187223 */ /* 0x000fc80000010018 */
[----:B------:R-:W-:Y:S01]  /*48f0*/  FFMA.FTZ R24, R125, R113, R24 ;  /* 0x000000717d187223 */ /* 0x000fe20000010018 */
[----:B------:R-:W-:Y:S02]  /*4900*/  FFMA.FTZ R28, R62, R12, R28 ;  /* 0x0000000c3e1c7223 */ /* 0x000fe4000001001c */
[----:B------:R0:W5:Y:S02]  /*4910*/  LDL.LU R62, [R1+0x1a8] ;  /* 0x0001a800013e7983 */ /* 0x0001640000300800 */
[----:B------:R-:W-:Y:S02]  /*4920*/  FFMA.FTZ R28, R60, R13, R28 ;  /* 0x0000000d3c1c7223 */ /* 0x000fe4000001001c */
[----:B------:R0:W5:Y:S02]  /*4930*/  LDL.LU R60, [R1+0x1a4] ;  /* 0x0001a400013c7983 */ /* 0x0001640000300800 */
[----:B------:R-:W-:-:S04]  /*4940*/  FFMA.FTZ R28, R56, R14, R28 ;  /* 0x0000000e381c7223 */ /* 0x000fc8000001001c */
[----:B------:R-:W-:-:S04]  /*4950*/  FFMA.FTZ R28, R52, R15, R28 ;  /* 0x0000000f341c7223 */ /* 0x000fc8000001001c */
[----:B------:R-:W-:Y:S01]  /*4960*/  FFMA.FTZ R28, R48, R16, R28 ;  /* 0x00000010301c7223 */ /* 0x000fe2000001001c */
[----:B---3--:R-:W-:Y:S02]  /*4970*/  FFMA.FTZ R24, R58, R112, R24 ;  /* 0x000000703a187223 */ /* 0x008fe40000010018 */
[----:B------:R0:W5:Y:S02]  /*4980*/  LDL.LU R58, [R1+0x1a0] ;  /* 0x0001a000013a7983 */ /* 0x0001640000300800 */
[----:B------:R-:W-:Y:S02]  /*4990*/  FFMA.FTZ R24, R54, R111, R24 ;  /* 0x0000006f36187223 */ /* 0x000fe40000010018 */
[----:B------:R0:W5:Y:S02]  /*49a0*/  LDL.LU R56, [R1+0x19c] ;  /* 0x00019c0001387983 */ /* 0x0001640000300800 */
[----:B------:R-:W-:Y:S02]  /*49b0*/  FFMA.FTZ R24, R50, R110, R24 ;  /* 0x0000006e32187223 */ /* 0x000fe40000010018 */
[----:B------:R0:W5:Y:S02]  /*49c0*/  LDL.LU R54, [R1+0x198] ;  /* 0x0001980001367983 */ /* 0x0001640000300800 */
[----:B------:R-:W-:-:S02]  /*49d0*/  FFMA.FTZ R24, R46, R109, R24 ;  /* 0x0000006d2e187223 */ /* 0x000fc40000010018 */
        /* <DEDUP_REMOVED lines=12> */
[----:B------:R0:W5:Y:S04]  /*4aa0*/  LDL.LU R40, [R1+0x17c] ;  /* 0x00017c0001287983 */ /* 0x0001680000300800 */
[----:B------:R0:W5:Y:S04]  /*4ab0*/  LDL.LU R38, [R1+0x178] ;  /* 0x0001780001267983 */ /* 0x0001680000300800 */
[----:B------:R0:W5:Y:S04]  /*4ac0*/  LDL.LU R36, [R1+0x174] ;  /* 0x0001740001247983 */ /* 0x0001680000300800 */
[----:B------:R0:W5:Y:S01]  /*4ad0*/  LDL.LU R34, [R1+0x170] ;  /* 0x0001700001227983 */ /* 0x0001620000300800 */
[----:B------:R-:W-:Y:S01]  /*4ae0*/  FADD.FTZ R25, R6, R25 ;  /* 0x0000001906197221 */ /* 0x000fe20000010000 */
[----:B------:R-:W-:-:S03]  /*4af0*/  FADD.FTZ R29, R8, R29 ;  /* 0x0000001d081d7221 */ /* 0x000fc60000010000 */
        /* <DEDUP_REMOVED lines=11> */
[----:B------:R-:W-:Y:S01]  /*4bb0*/  FADD.FTZ R29, R29, R14 ;  /* 0x0000000e1d1d7221 */ /* 0x000fe20000010000 */
[----:B------:R-:W-:Y:S02]  /*4bc0*/  FADD.FTZ R31, R124, R31 ;  /* 0x0000001f7c1f7221 */ /* 0x000fe40000010000 */
[----:B------:R-:W1:Y:S01]  /*4bd0*/  S2R R124, SR_TID.X ;  /* 0x00000000007c7919 */ /* 0x000e620000002100 */
[----:B------:R-:W-:Y:S01]  /*4be0*/  FADD.FTZ R25, R25, R111 ;  /* 0x0000006f19197221 */ /* 0x000fe20000010000 */
[----:B------:R-:W-:-:S03]  /*4bf0*/  FADD.FTZ R29, R29, R15 ;  /* 0x0000000f1d1d7221 */ /* 0x000fc60000010000 */
[----:B------:R-:W-:Y:S01]  /*4c00*/  FADD.FTZ R25, R25, R110 ;  /* 0x0000006e19197221 */ /* 0x000fe20000010000 */
[----:B------:R-:W-:Y:S01]  /*4c10*/  FADD.FTZ R29, R29, R16 ;  /* 0x000000101d1d7221 */ /* 0x000fe20000010000 */
[----:B------:R-:W-:Y:S01]  /*4c20*/  UISETP.GE.U32.AND UP0, UPT, UR10, UR16, UPT ;  /* 0x000000100a00728c */ /* 0x000fe2000bf06070 */
[----:B------:R-:W-:Y:S01]  /*4c30*/  FFMA.FTZ R28, R123, R17, R28 ;  /* 0x000000117b1c7223 */ /* 0x000fe2000001001c */
[----:B------:R-:W-:Y:S01]  /*4c40*/  FADD.FTZ R25, R25, R109 ;  /* 0x0000006d19197221 */ /* 0x000fe20000010000 */
[----:B------:R-:W-:Y:S01]  /*4c50*/  FADD.FTZ R29, R29, R17 ;  /* 0x000000111d1d7221 */ /* 0x000fe20000010000 */
[----:B------:R-:W-:Y:S01]  /*4c60*/  UISETP.GE.AND.EX UP0, UPT, UR11, UR17, UPT, UP0 ;  /* 0x000000110b00728c */ /* 0x000fe2000bf06300 */
[----:B------:R-:W-:Y:S01]  /*4c70*/  FFMA.FTZ R28, R122, R18, R28 ;  /* 0x000000127a1c7223 */ /* 0x000fe2000001001c */
[----:B------:R-:W-:Y:S01]  /*4c80*/  FADD.FTZ R25, R25, R108 ;  /* 0x0000006c19197221 */ /* 0x000fe20000010000 */
[----:B------:R-:W-:Y:S02]  /*4c90*/  FADD.FTZ R29, R29, R18 ;  /* 0x000000121d1d7221 */ /* 0x000fe40000010000 */
[----:B------:R-:W-:Y:S01]  /*4ca0*/  FFMA.FTZ R28, R121, R19, R28 ;  /* 0x00000013791c7223 */ /* 0x000fe2000001001c */
[----:B------:R-:W-:Y:S01]  /*4cb0*/  FADD.FTZ R25, R25, R107 ;  /* 0x0000006b19197221 */ /* 0x000fe20000010000 */
[----:B------:R-:W-:Y:S01]  /*4cc0*/  FADD.FTZ R29, R29, R19 ;  /* 0x000000131d1d7221 */ /* 0x000fe20000010000 */
[----:B------:R-:W-:Y:S01]  /*4cd0*/  PLOP3.LUT P0, PT, PT, PT, UP0, 0x80, 0x0 ;  /* 0x000000000000781c */ /* 0x000fe20003f0f008 */
[----:B------:R-:W-:Y:S01]  /*4ce0*/  FFMA.FTZ R28, R120, R20, R28 ;  /* 0x00000014781c7223 */ /* 0x000fe2000001001c */
[----:B------:R-:W-:Y:S01]  /*4cf0*/  FADD.FTZ R25, R25, R106 ;  /* 0x0000006a19197221 */ /* 0x000fe20000010000 */
[----:B------:R-:W-:-:S02]  /*4d00*/  FADD.FTZ R29, R29, R20 ;  /* 0x000000141d1d7221 */ /* 0x000fc40000010000 */
[----:B------:R-:W-:Y:S01]  /*4d10*/  FFMA.FTZ R28, R119, R21, R28 ;  /* 0x00000015771c7223 */ /* 0x000fe2000001001c */
[----:B------:R-:W-:Y:S01]  /*4d20*/  FADD.FTZ R25, R25, R105 ;  /* 0x0000006919197221 */ /* 0x000fe20000010000 */
[----:B------:R-:W-:Y:S02]  /*4d30*/  FADD.FTZ R29, R29, R21 ;  /* 0x000000151d1d7221 */ /* 0x000fe40000010000 */
[----:B------:R-:W-:Y:S01]  /*4d40*/  FFMA.FTZ R28, R118, R22, R28 ;  /* 0x00000016761c7223 */ /* 0x000fe2000001001c */
[----:B------:R-:W-:Y:S01]  /*4d50*/  FADD.FTZ R25, R25, R104 ;  /* 0x0000006819197221 */ /* 0x000fe20000010000 */
[----:B------:R-:W-:Y:S01]  /*4d60*/  FADD.FTZ R29, R29, R22 ;  /* 0x000000161d1d7221 */ /* 0x000fe20000010000 */
[C---:B-1----:R-:W-:Y:S02]  /*4d70*/  ISETP.GT.U32.AND P2, PT, R124.reuse, 0x3f, PT ;  /* 0x0000003f7c00780c */ /* 0x042fe40003f44070 */
[----:B------:R-:W-:Y:S01]  /*4d80*/  FADD.FTZ R25, R25, R33 ;  /* 0x0000002119197221 */ /* 0x000fe20000010000 */
[----:B------:R-:W-:Y:S01]  /*4d90*/  LOP3.LUT P1, RZ, R124, 0xffffffc1, RZ, 0xc0, !PT ;  /* 0xffffffc17cff7812 */ /* 0x000fe2000782c0ff */
[----:B------:R-:W-:Y:S01]  /*4da0*/  FADD.FTZ R29, R29, R23 ;  /* 0x000000171d1d7221 */ /* 0x000fe20000010000 */
[----:B------:R-:W-:Y:S01]  /*4db0*/  FFMA.FTZ R28, R99, R23, R28 ;  /* 0x00000017631c7223 */ /* 0x000fe2000001001c */
[----:B0-----:R-:W-:Y:S10]  /*4dc0*/  @!P0 BRA `(.L_x_106) ;  /* 0x0000000000c88947 */ /* 0x001ff40003800000 */
[----:B------:R-:W2:Y:S01]  /*4dd0*/  LDL R101, [R1+0x164] ;  /* 0x0001640001657983 */ /* 0x000ea20000100800 */
[----:B------:R-:W0:Y:S03]  /*4de0*/  S2R R103, SR_TID.X ;  /* 0x0000000000677919 */ /* 0x000e260000002100 */
[----:B------:R1:W-:Y:S04]  /*4df0*/  STL.64 [R1+0x170], R2 ;  /* 0x0001700201007387 */ /* 0x0003e80000100a00 */
[----:B-1----:R-:W3:Y:S01]  /*4e00*/  LDL.64 R2, [R1+0x118] ;  /* 0x0001180001027983 */ /* 0x002ee20000100a00 */
[----:B0-----:R-:W-:Y:S02]  /*4e10*/  SHF.R.S32.HI R102, RZ, 0x1f, R103 ;  /* 0x0000001fff667819 */ /* 0x001fe40000011467 */
[----:B------:R-:W-:-:S02]  /*4e20*/  SHF.L.U32 R125, R103, 0x1, RZ ;  /* 0x00000001677d7819 */ /* 0x000fc400000006ff */
[----:B------:R-:W-:Y:S02]  /*4e30*/  LEA.HI R102, R102, R103, RZ, 0x2 ;  /* 0x0000006766667211 */ /* 0x000fe400078f10ff */
[----:B------:R-:W-:Y:S02]  /*4e40*/  LOP3.LUT R125, R125, 0x18, RZ, 0xc0, !PT ;  /* 0x000000187d7d7812 */ /* 0x000fe400078ec0ff */
[----:B------:R-:W-:Y:S02]  /*4e50*/  LEA R100, R103, UR9, 0x5 ;  /* 0x0000000967647c11 */ /* 0x000fe4000f8e28ff */
[----:B------:R-:W-:Y:S02]  /*4e60*/  SHF.R.S32.HI R102, RZ, 0x2, R102 ;  /* 0x00000002ff667819 */ /* 0x000fe40000011466 */
[----:B------:R-:W-:Y:S02]  /*4e70*/  IADD3 R100, R100, R125, RZ ;  /* 0x0000007d64647210 */ /* 0x000fe40007ffe0ff */
[----:B------:R-:W-:-:S03]  /*4e80*/  LEA R102, R102, UR9, 0x5 ;  /* 0x0000000966667c11 */ /* 0x000fc6000f8e28ff */
[----:B------:R2:W-:Y:S01]  /*4e90*/  STS.64 [R100], R24 ;  /* 0x0000001864007388 */ /* 0x0005e20000000a00 */
[C---:B------:R-:W-:Y:S02]  /*4ea0*/  SHF.L.U32 R103, R124.reuse, 0x1, RZ ;  /* 0x000000017c677819 */ /* 0x040fe400000006ff */
[----:B------:R-:W-:Y:S02]  /*4eb0*/  LOP3.LUT R125, R125, 0x10, RZ, 0x3c, !PT ;  /* 0x000000107d7d7812 */ /* 0x000fe400078e3cff */
[----:B------:R-:W-:Y:S01]  /*4ec0*/  LOP3.LUT R103, R103, 0x18, RZ, 0xc, !PT ;  /* 0x0000001867677812 */ /* 0x000fe200078e0cff */
[----:B--2---:R-:W-:Y:S01]  /*4ed0*/  IMAD R100, R101, 0x8, R102 ;  /* 0x0000000865647824 */ /* 0x004fe200078e0266 */
[C---:B------:R-:W-:Y:S02]  /*4ee0*/  LEA R101, R124.reuse, UR9, 0x5 ;  /* 0x000000097c657c11 */ /* 0x040fe4000f8e28ff */
[----:B------:R-:W-:-:S04]  /*4ef0*/  LEA R124, R124, UR9, 0x5 ;  /* 0x000000097c7c7c11 */ /* 0x000fc8000f8e28ff */
[----:B------:R-:W-:Y:S02]  /*4f00*/  IADD3 R124, R124, R125, RZ ;  /* 0x0000007d7c7c7210 */ /* 0x000fe40007ffe0ff */
[----:B------:R-:W2:Y:S01]  /*4f10*/  LDL R125, [R1+0x168] ;  /* 0x00016800017d7983 */ /* 0x000ea20000100800 */
[----:B------:R-:W-:-:S03]  /*4f20*/  IADD3 R101, R101, R103, RZ ;  /* 0x0000006765657210 */ /* 0x000fc60007ffe0ff */
[----:B------:R-:W4:Y:S04]  /*4f30*/  LDL R103, [R1+0x160] ;  /* 0x0001600001677983 */ /* 0x000f280000100800 */
[----:B--2---:R-:W-:Y:S04]  /*4f40*/  STS.64 [R125], R26 ;  /* 0x0000001a7d007388 */ /* 0x004fe80000000a00 */
[----:B------:R0:W-:Y:S04]  /*4f50*/  STS.64 [R124], R28 ;  /* 0x0000001c7c007388 */ /* 0x0001e80000000a00 */
[----:B------:R-:W-:Y:S01]  /*4f60*/  STS.64 [R101], R30 ;  /* 0x0000001e65007388 */ /* 0x000fe20000000a00 */
[----:B------:R-:W-:Y:S01]  /*4f70*/  BAR.SYNC.DEFER_BLOCKING 0x0 ;  /* 0x0000000000007b1d */ /* 0x000fe20000010000 */
[----:B----4-:R-:W-:-:S05]  /*4f80*/  LEA R102, R103, R102, 0x3 ;  /* 0x0000006667667211 */ /* 0x010fca00078e18ff */
[----:B0-----:R-:W2:Y:S04]  /*4f90*/  LDL.64 R124, [R1+0x110] ;  /* 0x00011000017c7983 */ /* 0x001ea80000100a00 */
[----:B------:R-:W0:Y:S04]  /*4fa0*/  LDS.64 R100, [R100] ;  /* 0x0000000064647984 */ /* 0x000e280000000a00 */
[----:B------:R-:W1:Y:S01]  /*4fb0*/  LDS.64 R102, [R102+0x1e00] ;  /* 0x001e000066667984 */ /* 0x000e620000000a00 */
[----:B0-----:R-:W-:Y:S01]  /*4fc0*/  FADD.FTZ R101, RZ, R101 ;  /* 0x00000065ff657221 */ /* 0x001fe20000010000 */
[----:B------:R-:W-:-:S03]  /*4fd0*/  FADD.FTZ R100, RZ, R100 ;  /* 0x00000064ff647221 */ /* 0x000fc60000010000 */
[----:B-1----:R-:W-:Y:S01]  /*4fe0*/  FADD.FTZ R103, R101, R103 ;  /* 0x0000006765677221 */ /* 0x002fe20000010000 */
[----:B------:R-:W-:Y:S01]  /*4ff0*/  FADD.FTZ R102, R100, R102 ;  /* 0x0000006664667221 */ /* 0x000fe20000010000 */
[----:B------:R-:W4:Y:S04]  /*5000*/  LDL R101, [R1+0x158] ;  /* 0x0001580001657983 */ /* 0x000f280000100800 */
[----:B------:R-:W2:Y:S04]  /*5010*/  LDL R100, [R1+0x15c] ;  /* 0x00015c0001647983 */ /* 0x000ea80000100800 */
[----:B---3--:R0:W-:Y:S04]  /*5020*/  STG.E.64 desc[UR14][R2.64+0x10000], R102 ;  /* 0x0100006602007986 */ /* 0x0081e8000c101b0e */
[----:B0-----:R0:W5:Y:S04]  /*5030*/  LDL.LU.64 R2, [R1+0x170] ;  /* 0x0001700001027983 */ /* 0x0011680000300a00 */
[----:B------:R-:W3:Y:S02]  /*5040*/  LDL R103, [R1+0x108] ;  /* 0x0001080001677983 */ /* 0x000ee40000100800 */
[----:B---3--:R-:W-:-:S04]  /*5050*/  LEA R102, R103, UR9, 0x5 ;  /* 0x0000000967667c11 */ /* 0x008fc8000f8e28ff */
[-C--:B--2---:R-:W-:Y:S02]  /*5060*/  LEA R100, R100, R102.reuse, 0x3 ;  /* 0x0000006664647211 */ /* 0x084fe400078e18ff */
[----:B----4-:R-:W-:-:S04]  /*5070*/  LEA R102, R101, R102, 0x3 ;  /* 0x0000006665667211 */ /* 0x010fc800078e18ff */
[----:B------:R-:W1:Y:S04]  /*5080*/  LDS.64 R100, [R100] ;  /* 0x0000000064647984 */ /* 0x000e680000000a00 */
[----:B------:R-:W2:Y:S01]  /*5090*/  LDS.64 R102, [R102+0x1e00] ;  /* 0x001e000066667984 */ /* 0x000ea20000000a00 */
[----:B-1----:R-:W-:Y:S01]  /*50a0*/  FADD.FTZ R101, RZ, R101 ;  /* 0x00000065ff657221 */ /* 0x002fe20000010000 */
[----:B------:R-:W-:-:S03]  /*50b0*/  FADD.FTZ R100, RZ, R100 ;  /* 0x00000064ff647221 */ /* 0x000fc60000010000 */
[----:B--2---:R-:W-:Y:S01]  /*50c0*/  FADD.FTZ R103, R101, R103 ;  /* 0x0000006765677221 */ /* 0x004fe20000010000 */
[----:B------:R-:W-:-:S05]  /*50d0*/  FADD.FTZ R102, R100, R102 ;  /* 0x0000006664667221 */ /* 0x000fca0000010000 */
[----:B------:R0:W-:Y:S02]  /*50e0*/  STG.E.64 desc[UR14][R124.64+0x10000], R102 ;  /* 0x010000667c007986 */ /* 0x0001e4000c101b0e */
.L_x_106:
[----:B------:R-:W-:Y:S01]  /*50f0*/  BSSY B0, `(.L_x_107) ;  /* 0x000003f000007945 */ /* 0x000fe20003800000 */
[----:B------:R-:W-:-:S03]  /*5100*/  CS2R R100, SRZ ;  /* 0x0000000000647805 */ /* 0x000fc6000001ff00 */
[----:B------:R-:W-:Y:S05]  /*5110*/  @P2 BRA `(.L_x_108) ;  /* 0x0000000000f02947 */ /* 0x000fea0003800000 */
[----:B0-----:R-:W2:Y:S04]  /*5120*/  LDL R103, [R1+0x154] ;  /* 0x0001540001677983 */ /* 0x001ea80000100800 */
[----:B------:R-:W3:Y:S04]  /*5130*/  LDL R102, [R1+0x150] ;  /* 0x0001500001667983 */ /* 0x000ee80000100800 */
[----:B------:R-:W4:Y:S04]  /*5140*/  LDL R124, [R1+0x14c] ;  /* 0x00014c00017c7983 */ /* 0x000f280000100800 */
[----:B------:R-:W4:Y:S04]  /*5150*/  LDL R125, [R1+0x138] ;  /* 0x00013800017d7983 */ /* 0x000f280000100800 */
[----:B--2---:R-:W0:Y:S04]  /*5160*/  LDS.64 R100, [R103] ;  /* 0x0000000067647984 */ /* 0x004e280000000a00 */
[----:B---3--:R-:W1:Y:S01]  /*5170*/  LDS.64 R102, [R102] ;  /* 0x0000000066667984 */ /* 0x008e620000000a00 */
[----:B0-----:R-:W-:Y:S01]  /*5180*/  FADD.FTZ R100, RZ, R100 ;  /* 0x00000064ff647221 */ /* 0x001fe20000010000 */
[----:B------:R-:W-:-:S03]  /*5190*/  FADD.FTZ R101, RZ, R101 ;  /* 0x00000065ff657221 */ /* 0x000fc60000010000 */
[----:B-1----:R-:W-:Y:S01]  /*51a0*/  FADD.FTZ R102, R100, R102 ;  /* 0x0000006664667221 */ /* 0x002fe20000010000 */
[----:B------:R-:W-:Y:S02]  /*51b0*/  FADD.FTZ R103, R101, R103 ;  /* 0x0000006765677221 */ /* 0x000fe40000010000 */
[----:B----4-:R0:W1:Y:S04]  /*51c0*/  LDS.64 R100, [R124] ;  /* 0x000000007c647984 */ /* 0x0100680000000a00 */
[----:B0-----:R-:W2:Y:S01]  /*51d0*/  LDL R124, [R1+0x134] ;  /* 0x00013400017c7983 */ /* 0x001ea20000100800 */
[----:B-1----:R-:W-:-:S03]  /*51e0*/  FADD.FTZ R102, R102, R100 ;  /* 0x0000006466667221 */ /* 0x002fc60000010000 */
[----:B------:R-:W3:Y:S01]  /*51f0*/  LDL R100, [R1+0x148] ;  /* 0x0001480001647983 */ /* 0x000ee20000100800 */
[----:B------:R-:W-:-:S03]  /*5200*/  FADD.FTZ R103, R103, R101 ;  /* 0x0000006567677221 */ /* 0x000fc60000010000 */
[----:B---3--:R-:W0:Y:S02]  /*5210*/  LDS.64 R100, [R100] ;  /* 0x0000000064647984 */ /* 0x008e240000000a00 */
[----:B0-----:R-:W-:Y:S02]  /*5220*/  FADD.FTZ R102, R102, R100 ;  /* 0x0000006466667221 */ /* 0x001fe40000010000 */
        /* <DEDUP_REMOVED lines=11> */
[----:B0-----:R-:W-:Y:S01]  /*52e0*/  FADD.FTZ R102, R102, R100 ;  /* 0x0000006466667221 */ /* 0x001fe20000010000 */
[----:B------:R-:W-:Y:S02]  /*52f0*/  FADD.FTZ R103, R103, R101 ;  /* 0x0000006567677221 */ /* 0x000fe40000010000 */
[----:B------:R0:W1:Y:S04]  /*5300*/  LDS.64 R100, [R125] ;  /* 0x000000007d647984 */ /* 0x0000680000000a00 */
[----:B0-----:R-:W3:Y:S01]  /*5310*/  LDL R125, [R1+0x120] ;  /* 0x00012000017d7983 */ /* 0x001ee20000100800 */
[----:B-1----:R-:W-:Y:S01]  /*5320*/  FADD.FTZ R102, R102, R100 ;  /* 0x0000006466667221 */ /* 0x002fe20000010000 */
[----:B------:R-:W-:-:S02]  /*5330*/  FADD.FTZ R103, R103, R101 ;  /* 0x0000006567677221 */ /* 0x000fc40000010000 */
[----:B--2---:R0:W1:Y:S04]  /*5340*/  LDS.64 R100, [R124] ;  /* 0x000000007c647984 */ /* 0x0040680000000a00 */
[----:B0-----:R-:W2:Y:S01]  /*5350*/  LDL R124, [R1+0x10c] ;  /* 0x00010c00017c7983 */ /* 0x001ea20000100800 */
[----:B-1----:R-:W-:-:S03]  /*5360*/  FADD.FTZ R102, R102, R100 ;  /* 0x0000006466667221 */ /* 0x002fc60000010000 */
[----:B------:R-:W4:Y:S01]  /*5370*/  LDL R100, [R1+0x130] ;  /* 0x0001300001647983 */ /* 0x000f220000100800 */
[----:B------:R-:W-:-:S03]  /*5380*/  FADD.FTZ R103, R103, R101 ;  /* 0x0000006567677221 */ /* 0x000fc60000010000 */
[----:B----4-:R-:W0:Y:S02]  /*5390*/  LDS.64 R100, [R100] ;  /* 0x0000000064647984 */ /* 0x010e240000000a00 */
[----:B0-----:R-:W-:Y:S02]  /*53a0*/  FADD.FTZ R102, R102, R100 ;  /* 0x0000006466667221 */ /* 0x001fe40000010000 */
        /* <DEDUP_REMOVED lines=11> */
[----:B0-----:R-:W-:Y:S01]  /*5460*/  FADD.FTZ R102, R102, R100 ;  /* 0x0000006466667221 */ /* 0x001fe20000010000 */
[----:B------:R-:W-:Y:S02]  /*5470*/  FADD.FTZ R103, R103, R101 ;  /* 0x0000006567677221 */ /* 0x000fe40000010000 */
[----:B---3--:R-:W0:Y:S02]  /*5480*/  LDS.64 R100, [R125] ;  /* 0x000000007d647984 */ /* 0x008e240000000a00 */
[----:B0-----:R-:W-:Y:S01]  /*5490*/  FADD.FTZ R102, R102, R100 ;  /* 0x0000006466667221 */ /* 0x001fe20000010000 */
[----:B------:R-:W-:Y:S02]  /*54a0*/  FADD.FTZ R103, R103, R101 ;  /* 0x0000006567677221 */ /* 0x000fe40000010000 */
[----:B--2---:R-:W0:Y:S02]  /*54b0*/  LDS.64 R100, [R124] ;  /* 0x000000007c647984 */ /* 0x004e240000000a00 */
[----:B0-----:R-:W-:Y:S01]  /*54c0*/  FADD.FTZ R100, R102, R100 ;  /* 0x0000006466647221 */ /* 0x001fe20000010000 */
[----:B------:R-:W-:-:S07]  /*54d0*/  FADD.FTZ R101, R103, R101 ;  /* 0x0000006567657221 */ /* 0x000fce0000010000 */
.L_x_108:
[----:B------:R-:W-:Y:S05]  /*54e0*/  BSYNC B0 ;  /* 0x0000000000007941 */ /* 0x000fea0003800000 */
.L_x_107:
[----:B0-----:R-:W0:Y:S01]  /*54f0*/  @!P1 LDC R102, c[0x0][0x10] ;  /* 0x00000400ff669b82 */ /* 0x001e220000000800 */
[----:B------:R-:W-:Y:S01]  /*5500*/  IMAD.U32 R103, RZ, RZ, UR4 ;  /* 0x00000004ff677e24 */ /* 0x000fe2000f8e00ff */
[----:B------:R1:W-:Y:S04]  /*5510*/  STL.64 [R1+0x178], R4 ;  /* 0x0001780401007387 */ /* 0x0003e80000100a00 */
[----:B-----5:R2:W-:Y:S04]  /*5520*/  STL [R1+0x174], R2 ;  /* 0x0001740201007387 */ /* 0x0205e80000100800 */
[----:B------:R3:W-:Y:S01]  /*5530*/  STL [R1+0x170], R0 ;  /* 0x0001700001007387 */ /* 0x0007e20000100800 */
[----:B-1----:R-:W1:Y:S03]  /*5540*/  @!P1 LDC.64 R4, c[0x0][0x260] ;  /* 0x00009800ff049b82 */ /* 0x002e660000000a00 */
[----:B------:R-:W4:Y:S04]  /*5550*/  SHFL.BFLY PT, R125, R100, 0x1, 0x1f ;  /* 0x0c201f00647d7f89 */ /* 0x000f2800000e0000 */
[----:B------:R-:W4:Y:S01]  /*5560*/  SHFL.BFLY PT, R124, R101, 0x1, 0x1f ;  /* 0x0c201f00657c7f89 */ /* 0x000f2200000e0000 */
[----:B0-----:R-:W-:-:S03]  /*5570*/  @!P1 IMAD R102, R102, R103, UR8 ;  /* 0x0000000866669e24 */ /* 0x001fc6000f8e0267 */
[----:B------:R-:W4:Y:S01]  /*5580*/  LDL R103, [R1+0x16c] ;  /* 0x00016c0001677983 */ /* 0x000f220000100800 */
[----:B--2---:R-:W-:Y:S02]  /*5590*/  PRMT R2, R35, 0x7632, R2 ;  /* 0x0000763223027816 */ /* 0x004fe40000000002 */
[----:B---3--:R-:W-:Y:S02]  /*55a0*/  PRMT R0, R37, 0x7632, R0 ;  /* 0x0000763225007816 */ /* 0x008fe40000000000 */
[----:B------:R-:W-:Y:S02]  /*55b0*/  PRMT R38, R38, 0x7632, R38 ;  /* 0x0000763226267816 */ /* 0x000fe40000000026 */
[----:B------:R-:W-:Y:S02]  /*55c0*/  PRMT R46, R36, 0x7632, R46 ;  /* 0x00007632242e7816 */ /* 0x000fe4000000002e */
[----:B------:R-:W-:Y:S02]  /*55d0*/  PRMT R37, R39, 0x7632, R37 ;  /* 0x0000763227257816 */ /* 0x000fe40000000025 */
[----:B------:R-:W-:Y:S01]  /*55e0*/  PRMT R36, R40, 0x7632, R36 ;  /* 0x0000763228247816 */ /* 0x000fe20000000024 */
[----:B------:R-:W-:Y:S01]  /*55f0*/  UISETP.GE.U32.AND UP0, UPT, UR10, UR16, UPT ;  /* 0x000000100a00728c */ /* 0x000fe2000bf06070 */
[----:B------:R-:W-:-:S02]  /*5600*/  PRMT R47, R34, 0x7632, R47 ;  /* 0x00007632222f7816 */ /* 0x000fc4000000002f */
[----:B------:R-:W-:Y:S02]  /*5610*/  PRMT R35, R41, 0x7632, R35 ;  /* 0x0000763229237816 */ /* 0x000fe40000000023 */
[----:B------:R-:W-:Y:S01]  /*5620*/  PRMT R34, R42, 0x7632, R34 ;  /* 0x000076322a227816 */ /* 0x000fe20000000022 */
[----:B----4-:R-:W-:Y:S01]  /*5630*/  FADD.FTZ R100, R125, R100 ;  /* 0x000000647d647221 */ /* 0x010fe20000010000 */
[----:B------:R-:W-:Y:S01]  /*5640*/  FADD.FTZ R101, R124, R101 ;  /* 0x000000657c657221 */ /* 0x000fe20000010000 */
[----:B------:R-:W-:Y:S01]  /*5650*/  UISETP.GE.AND.EX UP0, UPT, UR11, UR17, UPT, UP0 ;  /* 0x000000110b00728c */ /* 0x000fe2000bf06300 */
[----:B------:R-:W-:Y:S02]  /*5660*/  PRMT R125, R43, 0x7632, R125 ;  /* 0x000076322b7d7816 */ /* 0x000fe4000000007d */
[----:B------:R-:W-:Y:S02]  /*5670*/  PRMT R124, R44, 0x7632, R124 ;  /* 0x000076322c7c7816 */ /* 0x000fe4000000007c */
[----:B------:R-:W-:-:S02]  /*5680*/  PRMT R49, R49, 0x7632, R49 ;  /* 0x0000763231317816 */ /* 0x000fc40000000031 */
[----:B------:R-:W-:Y:S02]  /*5690*/  PRMT R50, R50, 0x7632, R50 ;  /* 0x0000763232327816 */ /* 0x000fe40000000032 */
[----:B------:R-:W-:Y:S02]  /*56a0*/  PRMT R51, R51, 0x7632, R51 ;  /* 0x0000763233337816 */ /* 0x000fe40000000033 */
[----:B------:R-:W-:Y:S02]  /*56b0*/  PRMT R52, R52, 0x7632, R52 ;  /* 0x0000763234347816 */ /* 0x000fe40000000034 */
        /* <DEDUP_REMOVED lines=45> */
[----:B------:R-:W-:-:S04]  /*5990*/  @!P1 LEA R102, R102, R103, 0xc ;  /* 0x0000006766669211 */ /* 0x000fc800078e60ff */
[----:B------:R-:W-:-:S05]  /*59a0*/  @!P1 SHF.L.U32 R102, R102, 0x1, RZ ;  /* 0x0000000166669819 */ /* 0x000fca00000006ff */
[----:B-1----:R-:W-:Y:S02]  /*59b0*/  @!P1 IMAD.WIDE.U32 R102, R102, 0x4, R4 ;  /* 0x0000000466669825 */ /* 0x002fe400078e0004 */
[----:B------:R0:W5:Y:S04]  /*59c0*/  LDL.LU.64 R4, [R1+0x178] ;  /* 0x0001780001047983 */ /* 0x0001680000300a00 */
[----:B------:R1:W-:Y:S04]  /*59d0*/  STL.S16 [R1+0x1c], R2 ;  /* 0x00001c0201007387 */ /* 0x0003e80000100600 */
[----:B------:R-:W-:Y:S04]  /*59e0*/  @!P1 STG.E.64 desc[UR14][R102.64], R100 ;  /* 0x0000006466009986 */ /* 0x000fe8000c101b0e */
[----:B-1----:R0:W5:Y:S04]  /*59f0*/  LDL.LU R2, [R1+0x174] ;  /* 0x0001740001027983 */ /* 0x0021680000300800 */
[----:B------:R1:W-:Y:S04]  /*5a00*/  STL.S16 [R1+0x18], R0 ;  /* 0x0000180001007387 */ /* 0x0003e80000100600 */
[----:B-1----:R0:W5:Y:S01]  /*5a10*/  LDL.LU R0, [R1+0x170] ;  /* 0x0001700001007983 */ /* 0x0021620000300800 */
[----:B------:R-:W-:-:S02]  /*5a20*/  PLOP3.LUT P1, PT, PT, PT, UP0, 0x80, 0x0 ;  /* 0x000000000000781c */ /* 0x000fc40003f2f008 */
[----:B------:R-:W-:Y:S01]  /*5a30*/  PRMT R103, R45, 0x7632, R103 ;  /* 0x000076322d677816 */ /* 0x000fe20000000067 */
[----:B------:R0:W-:Y:S01]  /*5a40*/  STL.S16 [R1+0x14], R38 ;  /* 0x0000142601007387 */ /* 0x0001e20000100600 */
[----:B------:R-:W-:Y:S02]  /*5a50*/  PRMT R102, R46, 0x7632, R102 ;  /* 0x000076322e667816 */ /* 0x000fe40000000066 */
[----:B------:R-:W-:Y:S01]  /*5a60*/  PRMT R101, R47, 0x7632, R101 ;  /* 0x000076322f657816 */ /* 0x000fe20000000065 */
[----:B------:R0:W-:Y:S01]  /*5a70*/  STL.S16 [R1+0xc], R37 ;  /* 0x00000c2501007387 */ /* 0x0001e20000100600 */
[----:B------:R-:W-:-:S03]  /*5a80*/  PRMT R100, R48, 0x7632, R100 ;  /* 0x0000763230647816 */ /* 0x000fc60000000064 */
[----:B------:R0:W-:Y:S04]  /*5a90*/  STL.S16 [R1+0x8], R36 ;  /* 0x0000082401007387 */ /* 0x0001e80000100600 */
[----:B------:R0:W-:Y:S04]  /*5aa0*/  STL.S16 [R1+0x4], R35 ;  /* 0x0000042301007387 */ /* 0x0001e80000100600 */
[----:B------:R0:W-:Y:S01]  /*5ab0*/  STL.S16 [R1], R34 ;  /* 0x0000002201007387 */ /* 0x0001e20000100600 */
[----:B------:R-:W-:Y:S05]  /*5ac0*/  @P1 BRA `(.L_x_109) ;  /* 0x0000000000601947 */ /* 0x000fea0003800000 */
[----:B0-----:R-:W0:Y:S01]  /*5ad0*/  S2R R34, SR_TID.X ;  /* 0x0000000000227919 */ /* 0x001e220000002100 */
[----:B------:R-:W-:Y:S01]  /*5ae0*/  BAR.SYNC.DEFER_BLOCKING 0x0 ;  /* 0x0000000000007b1d */ /* 0x000fe20000010000 */
[----:B0-----:R-:W-:-:S13]  /*5af0*/  ISETP.NE.AND P1, PT, R34, RZ, PT ;  /* 0x000000ff2200720c */ /* 0x001fda0003f25270 */
[----:B------:R-:W-:Y:S05]  /*5b00*/  @P1 BRA `(.L_x_110) ;  /* 0x0000000000441947 */ /* 0x000fea0003800000 */
[----:B------:R-:W-:Y:S02]  /*5b10*/  ISETP.NE.AND P1, PT, RZ, UR20, PT ;  /* 0x00000014ff007c0c */ /* 0x000fe4000bf25270 */
[----:B------:R-:W-:Y:S02]  /*5b20*/  MOV R36, 0x7fffff81 ;  /* 0x7fffff8100247802 */ /* 0x000fe40000000f00 */
[----:B------:R-:W-:Y:S02]  /*5b30*/  MOV R34, UR6 ;  /* 0x0000000600227c02 */ /* 0x000fe40008000f00 */
[----:B------:R-:W-:Y:S02]  /*5b40*/  SEL R36, R36, 0x1, !P1 ;  /* 0x0000000124247807 */ /* 0x000fe40004800000 */
[----:B------:R-:W-:Y:S01]  /*5b50*/  MOV R35, UR7 ;  /* 0x0000000700237c02 */ /* 0x000fe20008000f00 */
[----:B------:R-:W-:Y:S06]  /*5b60*/  MEMBAR.ALL.GPU ;  /* 0x0000000000007992 */ /* 0x000fec000000a000 */
[----:B------:R-:W-:-:S00]  /*5b70*/  ERRBAR ;  /* 0x00000000000079ab */ /* 0x000fc00000000000 */
[----:B------:R-:W-:Y:S06]  /*5b80*/  CGAERRBAR ;  /* 0x00000000000075ab */ /* 0x000fec0000000000 */
[----:B------:R0:W5:Y:S02]  /*5b90*/  ATOM.E.ADD.STRONG.GPU PT, R36, desc[UR14][R34.64], R36 ;  /* 0x000000242224798a */ /* 0x00016400081ee1ce */
.L_x_111:
        /* <DEDUP_REMOVED lines=8> */
.L_x_110:
[----:B------:R-:W-:Y:S05]  /*5c20*/  WARPSYNC.ALL ;  /* 0x0000000000007948 */ /* 0x000fea0003800000 */
[----:B------:R-:W-:Y:S06]  /*5c30*/  BAR.SYNC.DEFER_BLOCKING 0x0 ;  /* 0x0000000000007b1d */ /* 0x000fec0000010000 */
[----:B------:R-:W-:Y:S05]  /*5c40*/  BRA `(.L_x_112) ;  /* 0x0000000000547947 */ /* 0x000fea0003800000 */
.L_x_109:
[----:B0-----:R-:W0:Y:S01]  /*5c50*/  S2R R34, SR_TID.X ;  /* 0x0000000000227919 */ /* 0x001e220000002100 */
[----:B------:R-:W-:Y:S01]  /*5c60*/  BAR.SYNC.DEFER_BLOCKING 0x0 ;  /* 0x0000000000007b1d */ /* 0x000fe20000010000 */
[----:B0-----:R-:W-:-:S13]  /*5c70*/  ISETP.NE.AND P1, PT, R34, RZ, PT ;  /* 0x000000ff2200720c */ /* 0x001fda0003f25270 */
[----:B------:R-:W-:Y:S05]  /*5c80*/  @P1 BRA `(.L_x_113) ;  /* 0x00000000003c1947 */ /* 0x000fea0003800000 */
[----:B------:R-:W-:Y:S02]  /*5c90*/  MOV R36, UR12 ;  /* 0x0000000c00247c02 */ /* 0x000fe40008000f00 */
[----:B------:R-:W-:Y:S02]  /*5ca0*/  MOV R34, UR18 ;  /* 0x0000001200227c02 */ /* 0x000fe40008000f00 */
[----:B------:R-:W-:Y:S01]  /*5cb0*/  MOV R35, UR19 ;  /* 0x0000001300237c02 */ /* 0x000fe20008000f00 */
[----:B------:R-:W-:Y:S06]  /*5cc0*/  MEMBAR.ALL.GPU ;  /* 0x0000000000007992 */ /* 0x000fec000000a000 */
[----:B------:R-:W-:-:S00]  /*5cd0*/  ERRBAR ;  /* 0x00000000000079ab */ /* 0x000fc00000000000 */
[----:B------:R-:W-:Y:S06]  /*5ce0*/  CGAERRBAR ;  /* 0x00000000000075ab */ /* 0x000fec0000000000 */
[----:B------:R0:W5:Y:S02]  /*5cf0*/  ATOM.E.ADD.STRONG.GPU PT, R36, desc[UR14][R34.64], R36 ;  /* 0x000000242224798a */ /* 0x00016400081ee1ce */
.L_x_114:
[----:B0-----:R-:W-:Y:S02]  /*5d00*/  MOV R34, UR18 ;  /* 0x0000001200227c02 */ /* 0x001fe40008000f00 */
[----:B------:R-:W-:-:S05]  /*5d10*/  MOV R35, UR19 ;  /* 0x0000001300237c02 */ /* 0x000fca0008000f00 */
[----:B------:R-:W2:Y:S04]  /*5d20*/  LD.E.STRONG.GPU R34, desc[UR14][R34.64] ;  /* 0x0000000e22227980 */ /* 0x000ea8000c10f900 */
[----:B--2---:R-:W-:Y:S01]  /*5d30*/  CCTL.IVALL ;  /* 0x00000000ff00798f */ /* 0x004fe20002000000 */
[----:B------:R-:W-:Y:S05]  /*5d40*/  YIELD ;  /* 0x0000000000007946 */ /* 0x000fea0003800000 */
[----:B-----5:R-:W-:-:S04]  /*5d50*/  LOP3.LUT R34, R34, R36, RZ, 0x3c, !PT ;  /* 0x0000002422227212 */ /* 0x020fc800078e3cff */
[----:B------:R-:W-:-:S13]  /*5d60*/  ISETP.GT.AND P1, PT, R34, -0x1, PT ;  /* 0xffffffff2200780c */ /* 0x000fda0003f24270 */
[----:B------:R-:W-:Y:S05]  /*5d70*/  @P1 BRA `(.L_x_114) ;  /* 0xfffffffc00e01947 */ /* 0x000fea000383ffff */
.L_x_113:
[----:B------:R-:W-:Y:S05]  /*5d80*/  WARPSYNC.ALL ;  /* 0x0000000000007948 */ /* 0x000fea0003800000 */
[----:B------:R-:W-:Y:S06]  /*5d90*/  BAR.SYNC.DEFER_BLOCKING 0x0 ;  /* 0x0000000000007b1d */ /* 0x000fec0000010000 */
.L_x_112:
[----:B------:R-:W0:Y:S01]  /*5da0*/  S2R R36, SR_TID.X ;  /* 0x0000000000247919 */ /* 0x000e220000002100 */
[----:B------:R-:W-:Y:S01]  /*5db0*/  BSSY B0, `(.L_x_115) ;  /* 0x000005f000007945 */ /* 0x000fe20003800000 */
[----:B------:R-:W-:Y:S02]  /*5dc0*/  CS2R R34, SRZ ;  /* 0x0000000000227805 */ /* 0x000fe4000001ff00 */
[----:B0-----:R-:W-:-:S13]  /*5dd0*/  ISETP.GT.U32.AND P1, PT, R36, 0xff, PT ;  /* 0x000000ff2400780c */ /* 0x001fda0003f24070 */
[----:B------:R-:W-:Y:S05]  /*5de0*/  @P1 BRA `(.L_x_116) ;  /* 0x00000004006c1947 */ /* 0x000fea0003800000 */
[----:B------:R-:W-:Y:S01]  /*5df0*/  ULDC UR5, c[0x0][0x10] ;  /* 0x0000040000057ab9 */ /* 0x000fe20000000800 */
[----:B-----5:R0:W-:Y:S01]  /*5e00*/  STL.64 [R1+0x170], R2 ;  /* 0x0001700201007387 */ /* 0x0201e20000100a00 */
[----:B------:R-:W-:Y:S01]  /*5e10*/  UIMAD UR5, UR5, UR4, UR8 ;  /* 0x00000004050572a4 */ /* 0x000fe2000f8e0208 */
[----:B------:R-:W-:-:S04]  /*5e20*/  SHF.L.U32 R35, R36, 0x4, RZ ;  /* 0x0000000424237819 */ /* 0x000fc800000006ff */
[----:B------:R-:W-:Y:S01]  /*5e30*/  LOP3.LUT R35, R35, 0x7fffff80, RZ, 0xc0, !PT ;  /* 0x7fffff8023237812 */ /* 0x000fe200078ec0ff */
[----:B------:R-:W-:Y:S01]  /*5e40*/  IMAD.U32 R34, RZ, RZ, UR5 ;  /* 0x00000005ff227e24 */ /* 0x000fe2000f8e00ff */
[----:B0-----:R-:W0:Y:S04]  /*5e50*/  LDC.64 R2, c[0x0][0x260] ;  /* 0x00009800ff027b82 */ /* 0x001e280000000a00 */
[----:B------:R-:W-:Y:S02]  /*5e60*/  LEA R34, R34, R35, 0xc ;  /* 0x0000002322227211 */ /* 0x000fe400078e60ff */
[----:B------:R-:W-:-:S04]  /*5e70*/  LOP3.LUT R35, R36, 0x7, RZ, 0xc0, !PT ;  /* 0x0000000724237812 */ /* 0x000fc800078ec0ff */
[----:B------:R-:W-:-:S04]  /*5e80*/  IADD3 R34, R34, R35, RZ ;  /* 0x0000002322227210 */ /* 0x000fc80007ffe0ff */
[----:B------:R-:W-:-:S04]  /*5e90*/  SHF.L.U32 R44, R34, 0x1, RZ ;  /* 0x00000001222c7819 */ /* 0x000fc800000006ff */
[C---:B------:R-:W-:Y:S02]  /*5ea0*/  IADD3 R38, R44.reuse, 0x10, RZ ;  /* 0x000000102c267810 */ /* 0x040fe40007ffe0ff */
[C---:B------:R-:W-:Y:S01]  /*5eb0*/  IADD3 R34, R44.reuse, 0x20, RZ ;  /* 0x000000202c227810 */ /* 0x040fe20007ffe0ff */
[----:B0-----:R-:W-:-:S04]  /*5ec0*/  IMAD.WIDE.U32 R36, R44, 0x4, R2 ;  /* 0x000000042c247825 */ /* 0x001fc800078e0002 */
[--C-:B------:R-:W-:Y:S02]  /*5ed0*/  IMAD.WIDE.U32 R38, R38, 0x4, R2.reuse ;  /* 0x0000000426267825 */ /* 0x100fe400078e0002 */
[----:B------:R-:W2:Y:S02]  /*5ee0*/  LDG.E.64 R36, desc[UR14][R36.64] ;  /* 0x0000000e24247981 */ /* 0x000ea4000c1e1b00 */
[----:B------:R-:W-:Y:S02]  /*5ef0*/  IMAD.WIDE.U32 R34, R34, 0x4, R2 ;  /* 0x0000000422227825 */ /* 0x000fe400078e0002 */
[----:B------:R-:W3:Y:S04]  /*5f00*/  LDG.E.64 R38, desc[UR14][R38.64] ;  /* 0x0000000e26267981 */ /* 0x000ee8000c1e1b00 */
[----:B------:R-:W4:Y:S01]  /*5f10*/  LDG.E.64 R34, desc[UR14][R34.64] ;  /* 0x0000000e22227981 */ /* 0x000f22000c1e1b00 */
[C---:B------:R-:W-:Y:S01]  /*5f20*/  IADD3 R42, R44.reuse, 0x30, RZ ;  /* 0x000000302c2a7810 */ /* 0x040fe20007ffe0ff */
[----:B------:R-:W-:-:S04]  /*5f30*/  VIADD R40, R44, 0x40 ;  /* 0x000000402c287836 */ /* 0x000fc80000000000 */
[----:B------:R-:W-:-:S04]  /*5f40*/  IMAD.WIDE.U32 R42, R42, 0x4, R2 ;  /* 0x000000042a2a7825 */ /* 0x000fc800078e0002 */
[----:B------:R-:W-:Y:S02]  /*5f50*/  IMAD.WIDE.U32 R40, R40, 0x4, R2 ;  /* 0x0000000428287825 */ /* 0x000fe400078e0002 */
[----:B------:R-:W4:Y:S04]  /*5f60*/  LDG.E.64 R42, desc[UR14][R42.64] ;  /* 0x0000000e2a2a7981 */ /* 0x000f28000c1e1b00 */
[----:B------:R-:W4:Y:S01]  /*5f70*/  LDG.E.64 R40, desc[UR14][R40.64] ;  /* 0x0000000e28287981 */ /* 0x000f22000c1e1b00 */
[----:B--2---:R-:W-:Y:S01]  /*5f80*/  FADD.FTZ R36, RZ, R36 ;  /* 0x00000024ff247221 */ /* 0x004fe20000010000 */
[----:B------:R-:W-:-:S03]  /*5f90*/  FADD.FTZ R37, RZ, R37 ;  /* 0x00000025ff257221 */ /* 0x000fc60000010000 */
[----:B---3--:R-:W-:Y:S01]  /*5fa0*/  FADD.FTZ R36, R38, R36 ;  /* 0x0000002426247221 */ /* 0x008fe20000010000 */
[----:B------:R-:W-:Y:S01]  /*5fb0*/  IADD3 R38, R44, 0x50, RZ ;  /* 0x000000502c267810 */ /* 0x000fe20007ffe0ff */
[----:B------:R-:W-:Y:S02]  /*5fc0*/  FADD.FTZ R45, R39, R37 ;  /* 0x00000025272d7221 */ /* 0x000fe40000010000 */
[----:B----4-:R-:W-:Y:S01]  /*5fd0*/  FADD.FTZ R34, R34, R36 ;  /* 0x0000002422227221 */ /* 0x010fe20000010000 */
[----:B------:R-:W-:Y:S01]  /*5fe0*/  IADD3 R36, R44, 0x60, RZ ;  /* 0x000000602c247810 */ /* 0x000fe20007ffe0ff */
[----:B------:R-:W-:-:S04]  /*5ff0*/  IMAD.WIDE.U32 R38, R38, 0x4, R2 ;  /* 0x0000000426267825 */ /* 0x000fc800078e0002 */
[----:B------:R-:W-:Y:S02]  /*6000*/  IMAD.WIDE.U32 R36, R36, 0x4, R2 ;  /* 0x0000000424247825 */ /* 0x000fe400078e0002 */
[----:B------:R-:W2:Y:S04]  /*6010*/  LDG.E.64 R38, desc[UR14][R38.64] ;  /* 0x0000000e26267981 */ /* 0x000ea8000c1e1b00 */
[----:B------:R-:W3:Y:S01]  /*6020*/  LDG.E.64 R36, desc[UR14][R36.64] ;  /* 0x0000000e24247981 */ /* 0x000ee2000c1e1b00 */
[----:B------:R-:W-:Y:S01]  /*6030*/  FADD.FTZ R34, R42, R34 ;  /* 0x000000222a227221 */ /* 0x000fe20000010000 */
[----:B------:R-:W-:Y:S01]  /*6040*/  FADD.FTZ R35, R35, R45 ;  /* 0x0000002d23237221 */ /* 0x000fe20000010000 */
[----:B------:R-:W-:Y:S02]  /*6050*/  IADD3 R42, R44, 0x70, RZ ;  /* 0x000000702c2a7810 */ /* 0x000fe40007ffe0ff */
[----:B------:R-:W-:Y:S01]  /*6060*/  FADD.FTZ R34, R40, R34 ;  /* 0x0000002228227221 */ /* 0x000fe20000010000 */
[----:B------:R-:W-:Y:S01]  /*6070*/  FADD.FTZ R35, R43, R35 ;  /* 0x000000232b237221 */ /* 0x000fe20000010000 */
[----:B------:R-:W-:Y:S01]  /*6080*/  IADD3 R40, R44, 0x80, RZ ;  /* 0x000000802c287810 */ /* 0x000fe20007ffe0ff */
[----:B------:R-:W-:-:S04]  /*6090*/  IMAD.WIDE.U32 R42, R42, 0x4, R2 ;  /* 0x000000042a2a7825 */ /* 0x000fc800078e0002 */
[----:B------:R-:W-:Y:S01]  /*60a0*/  FADD.FTZ R35, R41, R35 ;  /* 0x0000002329237221 */ /* 0x000fe20000010000 */
[----:B------:R-:W-:Y:S01]  /*60b0*/  IMAD.WIDE.U32 R40, R40, 0x4, R2 ;  /* 0x0000000428287825 */ /* 0x000fe200078e0002 */
[----:B------:R-:W4:Y:S05]  /*60c0*/  LDG.E.64 R42, desc[UR14][R42.64] ;  /* 0x0000000e2a2a7981 */ /* 0x000f2a000c1e1b00 */
[----:B------:R-:W4:Y:S01]  /*60d0*/  LDG.E.64 R40, desc[UR14][R40.64] ;  /* 0x0000000e28287981 */ /* 0x000f22000c1e1b00 */
[----:B--2---:R-:W-:Y:S01]  /*60e0*/  FADD.FTZ R34, R38, R34 ;  /* 0x0000002226227221 */ /* 0x004fe20000010000 */
[----:B------:R-:W-:Y:S01]  /*60f0*/  IADD3 R38, R44, 0x90, RZ ;  /* 0x000000902c267810 */ /* 0x000fe20007ffe0ff */
[----:B------:R-:W-:-:S02]  /*6100*/  FADD.FTZ R45, R39, R35 ;  /* 0x00000023272d7221 */ /* 0x000fc40000010000 */
[----:B---3--:R-:W-:Y:S01]  /*6110*/  FADD.FTZ R36, R36, R34 ;  /* 0x0000002224247221 */ /* 0x008fe20000010000 */
[----:B------:R-:W-:Y:S01]  /*6120*/  IADD3 R34, R44, 0xa0, RZ ;  /* 0x000000a02c227810 */ /* 0x000fe20007ffe0ff */
[----:B------:R-:W-:-:S04]  /*6130*/  IMAD.WIDE.U32 R38, R38, 0x4, R2 ;  /* 0x0000000426267825 */ /* 0x000fc800078e0002 */
[----:B------:R-:W-:Y:S02]  /*6140*/  IMAD.WIDE.U32 R34, R34, 0x4, R2 ;  /* 0x0000000422227825 */ /* 0x000fe400078e0002 */
[----:B------:R-:W2:Y:S04]  /*6150*/  LDG.E.64 R38, desc[UR14][R38.64] ;  /* 0x0000000e26267981 */ /* 0x000ea8000c1e1b00 */
[----:B------:R-:W3:Y:S01]  /*6160*/  LDG.E.64 R34, desc[UR14][R34.64] ;  /* 0x0000000e22227981 */ /* 0x000ee2000c1e1b00 */
[----:B------:R-:W-:Y:S01]  /*6170*/  FADD.FTZ R37, R37, R45 ;  /* 0x0000002d25257221 */ /* 0x000fe20000010000 */
[----:B----4-:R-:W-:-:S03]  /*6180*/  FADD.FTZ R36, R42, R36 ;  /* 0x000000242a247221 */ /* 0x010fc60000010000 */
[----:B------:R-:W-:Y:S01]  /*6190*/  FADD.FTZ R37, R43, R37 ;  /* 0x000000252b257221 */ /* 0x000fe20000010000 */
[----:B------:R-:W-:Y:S01]  /*61a0*/  FADD.FTZ R36, R40, R36 ;  /* 0x0000002428247221 */ /* 0x000fe20000010000 */
[----:B------:R-:W-:Y:S02]  /*61b0*/  VIADD R40, R44, 0xb0 ;  /* 0x000000b02c287836 */ /* 0x000fe40000000000 */
[----:B------:R-:W-:Y:S02]  /*61c0*/  FADD.FTZ R37, R41, R37 ;  /* 0x0000002529257221 */ /* 0x000fe40000010000 */
[----:B------:R-:W-:Y:S01]  /*61d0*/  IMAD.WIDE.U32 R40, R40, 0x4, R2 ;  /* 0x0000000428287825 */ /* 0x000fe200078e0002 */
[----:B------:R-:W-:-:S05]  /*61e0*/  IADD3 R45, R44, 0xe0, RZ ;  /* 0x000000e02c2d7810 */ /* 0x000fca0007ffe0ff */
[----:B------:R-:W4:Y:S01]  /*61f0*/  LDG.E.64 R40, desc[UR14][R40.64] ;  /* 0x0000000e28287981 */ /* 0x000f22000c1e1b00 */
[----:B------:R-:W-:-:S05]  /*6200*/  IADD3 R42, R44, 0xf0, RZ ;  /* 0x000000f02c2a7810 */ /* 0x000fca0007ffe0ff */
[----:B------:R-:W-:-:S06]  /*6210*/  IMAD.WIDE.U32 R42, R42, 0x4, R2 ;  /* 0x000000042a2a7825 */ /* 0x000fcc00078e0002 */
[----:B------:R-:W4:Y:S01]  /*6220*/  LDG.E.64 R42, desc[UR14][R42.64] ;  /* 0x0000000e2a2a7981 */ /* 0x000f22000c1e1b00 */
[----:B--2---:R-:W-:Y:S01]  /*6230*/  FADD.FTZ R36, R38, R36 ;  /* 0x0000002426247221 */ /* 0x004fe20000010000 */
[----:B------:R-:W-:Y:S01]  /*6240*/  IADD3 R38, R44, 0xc0, RZ ;  /* 0x000000c02c267810 */ /* 0x000fe20007ffe0ff */
[----:B------:R-:W-:Y:S02]  /*6250*/  FADD.FTZ R48, R39, R37 ;  /* 0x0000002527307221 */ /* 0x000fe40000010000 */
[----:B---3--:R-:W-:Y:S01]  /*6260*/  FADD.FTZ R34, R34, R36 ;  /* 0x0000002422227221 */ /* 0x008fe20000010000 */
[----:B------:R-:W-:Y:S01]  /*6270*/  IADD3 R36, R44, 0xd0, RZ ;  /* 0x000000d02c247810 */ /* 0x000fe20007ffe0ff */
[----:B------:R-:W-:-:S04]  /*6280*/  IMAD.WIDE.U32 R38, R38, 0x4, R2 ;  /* 0x0000000426267825 */ /* 0x000fc800078e0002 */
[--C-:B------:R-:W-:Y:S02]  /*6290*/  IMAD.WIDE.U32 R36, R36, 0x4, R2.reuse ;  /* 0x0000000424247825 */ /* 0x100fe400078e0002 */
[----:B------:R-:W2:Y:S02]  /*62a0*/  LDG.E.64 R38, desc[UR14][R38.64] ;  /* 0x0000000e26267981 */ /* 0x000ea4000c1e1b00 */
[----:B------:R-:W-:Y:S02]  /*62b0*/  IMAD.WIDE.U32 R44, R45, 0x4, R2 ;  /* 0x000000042d2c7825 */ /* 0x000fe400078e0002 */
[----:B------:R-:W3:Y:S04]  /*62c0*/  LDG.E.64 R36, desc[UR14][R36.64] ;  /* 0x0000000e24247981 */ /* 0x000ee8000c1e1b00 */
[----:B------:R-:W3:Y:S04]  /*62d0*/  LDG.E.64 R44, desc[UR14][R44.64] ;  /* 0x0000000e2c2c7981 */ /* 0x000ee8000c1e1b00 */
[----:B------:R0:W5:Y:S01]  /*62e0*/  LDL.LU.64 R2, [R1+0x170] ;  /* 0x0001700001027983 */ /* 0x0001620000300a00 */
[----:B------:R-:W-:Y:S01]  /*62f0*/  FADD.FTZ R35, R35, R48 ;  /* 0x0000003023237221 */ /* 0x000fe20000010000 */
[----:B----4-:R-:W-:-:S03]  /*6300*/  FADD.FTZ R34, R40, R34 ;  /* 0x0000002228227221 */ /* 0x010fc60000010000 */
[----:B------:R-:W-:Y:S01]  /*6310*/  FADD.FTZ R35, R41, R35 ;  /* 0x0000002329237221 */ /* 0x000fe20000010000 */
[----:B--2---:R-:W-:-:S03]  /*6320*/  FADD.FTZ R34, R38, R34 ;  /* 0x0000002226227221 */ /* 0x004fc60000010000 */
[----:B------:R-:W-:Y:S01]  /*6330*/  FADD.FTZ R35, R39, R35 ;  /* 0x0000002327237221 */ /* 0x000fe20000010000 */
[----:B---3--:R-:W-:-:S03]  /*6340*/  FADD.FTZ R34, R36, R34 ;  /* 0x0000002224227221 */ /* 0x008fc60000010000 */
[----:B------:R-:W-:Y:S01]  /*6350*/  FADD.FTZ R35, R37, R35 ;  /* 0x0000002325237221 */ /* 0x000fe20000010000 */
[----:B------:R-:W-:-:S03]  /*6360*/  FADD.FTZ R34, R44, R34 ;  /* 0x000000222c227221 */ /* 0x000fc60000010000 */
[----:B------:R-:W-:Y:S01]  /*6370*/  FADD.FTZ R35, R45, R35 ;  /* 0x000000232d237221 */ /* 0x000fe20000010000 */
[----:B------:R-:W-:-:S03]  /*6380*/  FADD.FTZ R34, R42, R34 ;  /* 0x000000222a227221 */ /* 0x000fc60000010000 */
[----:B0-----:R-:W-:-:S07]  /*6390*/  FADD.FTZ R35, R43, R35 ;  /* 0x000000232b237221 */ /* 0x001fce0000010000 */
.L_x_116:
[----:B------:R-:W-:Y:S05]  /*63a0*/  BSYNC B0 ;  /* 0x0000000000007941 */ /* 0x000fea0003800000 */
.L_x_115:
[----:B------:R-:W0:Y:S01]  /*63b0*/  SHFL.BFLY PT, R36, R34, 0x4, 0x1f ;  /* 0x0c801f0022247f89 */ /* 0x000e2200000e0000 */
[----:B------:R-:W-:Y:S01]  /*63c0*/  BSSY B0, `(.L_x_117) ;  /* 0x0000017000007945 */ /* 0x000fe20003800000 */
[----:B------:R-:W1:Y:S01]  /*63d0*/  S2R R37, SR_TID.X ;  /* 0x0000000000257919 */ /* 0x000e620000002100 */
[----:B0-----:R-:W-:Y:S02]  /*63e0*/  FADD.FTZ R34, R36, R34 ;  /* 0x0000002224227221 */ /* 0x001fe40000010000 */
[----:B------:R-:W0:Y:S01]  /*63f0*/  SHFL.BFLY PT, R36, R35, 0x4, 0x1f ;  /* 0x0c801f0023247f89 */ /* 0x000e2200000e0000 */
[----:B-1----:R-:W-:Y:S01]  /*6400*/  LOP3.LUT P1, RZ, R37, 0xffffff07, RZ, 0xc0, !PT ;  /* 0xffffff0725ff7812 */ /* 0x002fe2000782c0ff */
[----:B0-----:R-:W-:Y:S02]  /*6410*/  FADD.FTZ R35, R36, R35 ;  /* 0x0000002324237221 */ /* 0x001fe40000010000 */
[----:B------:R-:W0:Y:S02]  /*6420*/  SHFL.BFLY PT, R36, R34, 0x2, 0x1f ;  /* 0x0c401f0022247f89 */ /* 0x000e2400000e0000 */
[----:B0-----:R-:W-:-:S02]  /*6430*/  FADD.FTZ R34, R34, R36 ;  /* 0x0000002422227221 */ /* 0x001fc40000010000 */
[----:B------:R-:W0:Y:S02]  /*6440*/  SHFL.BFLY PT, R36, R35, 0x2, 0x1f ;  /* 0x0c401f0023247f89 */ /* 0x000e2400000e0000 */
[----:B0-----:R-:W-:Y:S02]  /*6450*/  FADD.FTZ R35, R35, R36 ;  /* 0x0000002423237221 */ /* 0x001fe40000010000 */
[----:B------:R-:W0:Y:S02]  /*6460*/  SHFL.BFLY PT, R36, R34, 0x1, 0x1f ;  /* 0x0c201f0022247f89 */ /* 0x000e2400000e0000 */
[----:B0-----:R-:W-:Y:S02]  /*6470*/  FADD.FTZ R34, R34, R36 ;  /* 0x0000002422227221 */ /* 0x001fe40000010000 */
[----:B------:R-:W0:Y:S02]  /*6480*/  SHFL.BFLY PT, R36, R35, 0x1, 0x1f ;  /* 0x0c201f0023247f89 */ /* 0x000e2400000e0000 */
[----:B0-----:R-:W-:Y:S01]  /*6490*/  FADD.FTZ R35, R35, R36 ;  /* 0x0000002423237221 */ /* 0x001fe20000010000 */
        /* <DEDUP_REMOVED lines=9> */
.L_x_118:
[----:B------:R-:W-:Y:S05]  /*6530*/  BSYNC B0 ;  /* 0x0000000000007941 */ /* 0x000fea0003800000 */
.L_x_117:
[----:B0-----:R-:W2:Y:S01]  /*6540*/  LDL R34, [R1+0x100] ;  /* 0x0001000001227983 */ /* 0x001ea20000100800 */
[----:B------:R-:W0:Y:S01]  /*6550*/  S2UR UR13, SR_CgaCtaId ;  /* 0x00000000000d79c3 */ /* 0x000e220000008800 */
[----:B------:R-:W-:Y:S01]  /*6560*/  UMOV UR5, 0x400 ;  /* 0x0000040000057882 */ /* 0x000fe20000000000 */
[----:B------:R-:W-:Y:S01]  /*6570*/  SHF.L.U32 R47, R47, 0x10, RZ ;  /* 0x000000102f2f7819 */ /* 0x000fe200000006ff */
[----:B------:R-:W3:Y:S01]  /*6580*/  LDL.LU R37, [R1+0x38] ;  /* 0x0000380001257983 */ /* 0x000ee20000300800 */
[----:B------:R-:W-:Y:S01]  /*6590*/  SHF.L.U32 R46, R46, 0x10, RZ ;  /* 0x000000102e2e7819 */ /* 0x000fe200000006ff */
[----:B------:R-:W-:Y:S01]  /*65a0*/  IMAD.U32 R66, R66, 0x10000, RZ ;  /* 0x0001000042427824 */ /* 0x000fe200078e00ff */
[----:B------:R-:W-:Y:S01]  /*65b0*/  SHF.L.U32 R102, R102, 0x10, RZ ;  /* 0x0000001066667819 */ /* 0x000fe200000006ff */
[----:B------:R-:W4:Y:S01]  /*65c0*/  LDL R36, [R1+0x104] ;  /* 0x0001040001247983 */ /* 0x000f220000100800 */
[----:B------:R-:W-:Y:S01]  /*65d0*/  SHF.L.U32 R50, R50, 0x10, RZ ;  /* 0x0000001032327819 */ /* 0x000fe200000006ff */
[----:B------:R-:W-:Y:S01]  /*65e0*/  IMAD.U32 R94, R94, 0x10000, RZ ;  /* 0x000100005e5e7824 */ /* 0x000fe200078e00ff */
[----:B------:R-:W-:Y:S01]  /*65f0*/  SHF.L.U32 R54, R54, 0x10, RZ ;  /* 0x0000001036367819 */ /* 0x000fe200000006ff */
[----:B------:R-:W3:Y:S01]  /*6600*/  LDL.LU R40, [R1+0x2c] ;  /* 0x00002c0001287983 */ /* 0x000ee20000300800 */
[----:B------:R-:W-:-:S02]  /*6610*/  SHF.L.U32 R58, R58, 0x10, RZ ;  /* 0x000000103a3a7819 */ /* 0x000fc400000006ff */
[----:B------:R-:W-:Y:S01]  /*6620*/  SHF.L.U32 R62, R62, 0x10, RZ ;  /* 0x000000103e3e7819 */ /* 0x000fe200000006ff */
[----:B------:R-:W3:Y:S01]  /*6630*/  LDL.LU R38, [R1+0x14] ;  /* 0x0000140001267983 */ /* 0x000ee20000300800 */
[----:B------:R-:W-:Y:S02]  /*6640*/  SHF.L.U32 R70, R70, 0x10, RZ ;  /* 0x0000001046467819 */ /* 0x000fe400000006ff */
[----:B------:R-:W-:Y:S01]  /*6650*/  SHF.L.U32 R74, R74, 0x10, RZ ;  /* 0x000000104a4a7819 */ /* 0x000fe200000006ff */
[----:B------:R-:W3:Y:S01]  /*6660*/  LDL.LU R39, [R1] ;  /* 0x0000000001277983 */ /* 0x000ee20000300800 */
[----:B------:R-:W-:Y:S01]  /*6670*/  UIADD3 UR5, UR5, 0x6900, URZ ;  /* 0x0000690005057890 */ /* 0x000fe2000fffe03f */
[----:B------:R-:W-:Y:S01]  /*6680*/  FADD.FTZ R47, -R32, R47 ;  /* 0x0000002f202f7221 */ /* 0x000fe20000010100 */
[----:B------:R-:W-:Y:S01]  /*6690*/  SHF.L.U32 R78, R78, 0x10, RZ ;  /* 0x000000104e4e7819 */ /* 0x000fe200000006ff */
[----:B------:R-:W3:Y:S01]  /*66a0*/  LDL.LU R41, [R1+0x1c] ;  /* 0x00001c0001297983 */ /* 0x000ee20000300800 */
[----:B0-----:R-:W-:Y:S01]  /*66b0*/  ULEA UR5, UR13, UR5, 0x18 ;  /* 0x000000050d057291 */ /* 0x001fe2000f8ec03f */
[----:B-----5:R-:W-:Y:S01]  /*66c0*/  FMUL.FTZ R47, R5, R47 ;  /* 0x0000002f052f7220 */ /* 0x020fe20000410000 */
[----:B------:R-:W-:-:S02]  /*66d0*/  SHF.L.U32 R82, R82, 0x10, RZ ;  /* 0x0000001052527819 */ /* 0x000fc400000006ff */
[----:B------:R-:W-:Y:S02]  /*66e0*/  SHF.L.U32 R86, R86, 0x10, RZ ;  /* 0x0000001056567819 */ /* 0x000fe400000006ff */
[----:B------:R-:W-:Y:S01]  /*66f0*/  SHF.L.U32 R90, R90, 0x10, RZ ;  /* 0x000000105a5a7819 */ /* 0x000fe200000006ff */
[C---:B------:R-:W-:Y:S01]  /*6700*/  FADD.FTZ R102, -R32.reuse, R102 ;  /* 0x0000006620667221 */ /* 0x040fe20000010100 */
        /* <DEDUP_REMOVED lines=11> */
[----:B------:R-:W-:Y:S01]  /*67c0*/  FADD.FTZ R94, -R32, R94 ;  /* 0x0000005e205e7221 */ /* 0x000fe20000010100 */
[----:B------:R-:W-:Y:S01]  /*67d0*/  BAR.SYNC.DEFER_BLOCKING 0x0 ;  /* 0x0000000000007b1d */ /* 0x000fe20000010000 */
[----:B------:R-:W-:-:S02]  /*67e0*/  SHF.L.U32 R100, R100, 0x10, RZ ;  /* 0x0000001064647819 */ /* 0x000fc400000006ff */
[----:B------:R-:W-:Y:S01]  /*67f0*/  SHF.L.U32 R52, R52, 0x10, RZ ;  /* 0x0000001034347819 */ /* 0x000fe200000006ff */
[----:B------:R-:W-:Y:S01]  /*6800*/  IMAD.U32 R59, R59, 0x10000, RZ ;  /* 0x000100003b3b7824 */ /* 0x000fe200078e00ff */
[----:B------:R-:W-:Y:S01]  /*6810*/  SHF.L.U32 R125, R125, 0x10, RZ ;  /* 0x000000107d7d7819 */ /* 0x000fe200000006ff */
[----:B------:R-:W-:Y:S01]  /*6820*/  IMAD.U32 R87, R87, 0x10000, RZ ;  /* 0x0001000057577824 */ /* 0x000fe200078e00ff */
[----:B------:R-:W-:Y:S02]  /*6830*/  SHF.L.U32 R101, R101, 0x10, RZ ;  /* 0x0000001065657819 */ /* 0x000fe400000006ff */
[----:B------:R-:W-:Y:S02]  /*6840*/  SHF.L.U32 R51, R51, 0x10, RZ ;  /* 0x0000001033337819 */ /* 0x000fe400000006ff */
[----:B------:R-:W-:Y:S02]  /*6850*/  SHF.L.U32 R55, R55, 0x10, RZ ;  /* 0x0000001037377819 */ /* 0x000fe400000006ff */
[----:B------:R-:W-:-:S02]  /*6860*/  SHF.L.U32 R63, R63, 0x10, RZ ;  /* 0x000000103f3f7819 */ /* 0x000fc400000006ff */
[----:B------:R-:W-:Y:S02]  /*6870*/  SHF.L.U32 R67, R67, 0x10, RZ ;  /* 0x0000001043437819 */ /* 0x000fe400000006ff */
[----:B------:R-:W-:Y:S02]  /*6880*/  SHF.L.U32 R71, R71, 0x10, RZ ;  /* 0x0000001047477819 */ /* 0x000fe400000006ff */
[----:B------:R-:W-:Y:S02]  /*6890*/  SHF.L.U32 R75, R75, 0x10, RZ ;  /* 0x000000104b4b7819 */ /* 0x000fe400000006ff */
[----:B------:R-:W-:Y:S02]  /*68a0*/  SHF.L.U32 R79, R79, 0x10, RZ ;  /* 0x000000104f4f7819 */ /* 0x000fe400000006ff */
[----:B------:R-:W-:Y:S02]  /*68b0*/  SHF.L.U32 R83, R83, 0x10, RZ ;  /* 0x0000001053537819 */ /* 0x000fe400000006ff */
[----:B------:R-:W-:-:S02]  /*68c0*/  SHF.L.U32 R91, R91, 0x10, RZ ;  /* 0x000000105b5b7819 */ /* 0x000fc400000006ff */
[----:B------:R-:W-:Y:S01]  /*68d0*/  SHF.L.U32 R95, R95, 0x10, RZ ;  /* 0x000000105f5f7819 */ /* 0x000fe200000006ff */
[----:B------:R-:W-:Y:S01]  /*68e0*/  IMAD.U32 R56, R56, 0x10000, RZ ;  /* 0x0001000038387824 */ /* 0x000fe200078e00ff */
[----:B------:R-:W-:Y:S01]  /*68f0*/  SHF.L.U32 R124, R124, 0x10, RZ ;  /* 0x000000107c7c7819 */ /* 0x000fe200000006ff */
[----:B------:R-:W-:Y:S01]  /*6900*/  IMAD.U32 R84, R84, 0x10000, RZ ;  /* 0x0001000054547824 */ /* 0x000fe200078e00ff */
[----:B------:R-:W-:Y:S01]  /*6910*/  SHF.L.U32 R60, R60, 0x10, RZ ;  /* 0x000000103c3c7819 */ /* 0x000fe200000006ff */
[----:B------:R-:W-:Y:S01]  /*6920*/  ULDC.64 UR22, c[0x0][0x210] ;  /* 0x0000840000167ab9 */ /* 0x000fe20000000a00 */
[----:B--2---:R-:W-:-:S06]  /*6930*/  LEA R34, R34, UR5, 0x3 ;  /* 0x0000000522227c11 */ /* 0x004fcc000f8e18ff */
[----:B------:R-:W0:Y:S01]  /*6940*/  LDS.64 R34, [R34] ;  /* 0x0000000022227984 */ /* 0x000e220000000a00 */
[----:B----4-:R-:W-:Y:S01]  /*6950*/  LEA R36, R36, UR5, 0x3 ;  /* 0x0000000524247c11 */ /* 0x010fe2000f8e18ff */
[----:B---3--:R-:W-:Y:S02]  /*6960*/  IMAD.U32 R38, R38, 0x10000, RZ ;  /* 0x0001000026267824 */ /* 0x008fe400078e00ff */
[--C-:B0-----:R-:W-:Y:S01]  /*6970*/  FFMA.FTZ R6, R0, R6, -R34.reuse ;  /* 0x0000000600067223 */ /* 0x101fe20000010822 */
[----:B------:R-:W-:-:S03]  /*6980*/  FFMA.FTZ R46, R3, R46, -R34 ;  /* 0x0000002e032e7223 */ /* 0x000fc60000010822 */
[----:B------:R-:W-:Y:S01]  /*6990*/  FFMA.FTZ R6, -R37, R35, R6 ;  /* 0x0000002325067223 */ /* 0x000fe20000010106 */
[----:B------:R-:W-:Y:S01]  /*69a0*/  FFMA.FTZ R46, R35, -R47, R46 ;  /* 0x8000002f232e7223 */ /* 0x000fe2000001002e */
[----:B------:R-:W0:Y:S01]  /*69b0*/  LDS.64 R36, [R36] ;  /* 0x0000000024247984 */ /* 0x000e220000000a00 */
[----:B------:R-:W-:Y:S01]  /*69c0*/  SHF.L.U32 R39, R39, 0x10, RZ ;  /* 0x0000001027277819 */ /* 0x000fe200000006ff */
[C---:B------:R-:W-:Y:S01]  /*69d0*/  FMUL.FTZ R6, R5.reuse, R6 ;  /* 0x0000000605067220 */ /* 0x040fe20000410000 */
[----:B------:R-:W-:Y:S01]  /*69e0*/  FMUL.FTZ R46, R5, R46 ;  /* 0x0000002e052e7220 */ /* 0x000fe20000410000 */
[C---:B------:R-:W-:Y:S02]  /*69f0*/  FADD.FTZ R38, -R32.reuse, R38 ;  /* 0x0000002620267221 */ /* 0x040fe40000010100 */
[----:B------:R-:W-:Y:S01]  /*6a00*/  FADD.FTZ R39, -R32, R39 ;  /* 0x0000002720277221 */ /* 0x000fe20000010100 */
[----:B------:R-:W-:Y:S02]  /*6a10*/  SHF.L.U32 R32, R41, 0x10, RZ ;  /* 0x0000001029207819 */ /* 0x000fe400000006ff */
[----:B------:R-:W-:Y:S01]  /*6a20*/  F2FP.BF16.F32.PACK_AB R6, R46, R6 ;  /* 0x000000062e06723e */ /* 0x000fe200000010ff */
[----:B0-----:R-:W-:-:S04]  /*6a30*/  FFMA.FTZ R8, R2, R8, -R36 ;  /* 0x0000000802087223 */ /* 0x001fc80000010824 */
[----:B------:R-:W-:Y:S02]  /*6a40*/  FFMA.FTZ R8, -R40, R37, R8 ;  /* 0x0000002528087223 */ /* 0x000fe40000010108 */
[----:B------:R-:W2:Y:S04]  /*6a50*/  LDL.LU R40, [R1+0xc] ;  /* 0x00000c0001287983 */ /* 0x000ea80000300800 */
[----:B------:R-:W3:Y:S04]  /*6a60*/  LDL.LU R41, [R1+0x8] ;  /* 0x0000080001297983 */ /* 0x000ee80000300800 */
[----:B------:R-:W4:Y:S04]  /*6a70*/  LDL.LU R46, [R1+0x50] ;  /* 0x00005000012e7983 */ /* 0x000f280000300800 */
[----:B------:R-:W4:Y:S04]  /*6a80*/  LDL.LU R45, [R1+0x54] ;  /* 0x00005400012d7983 */ /* 0x000f280000300800 */
[----:B------:R-:W2:Y:S01]  /*6a90*/  LDL.LU R42, [R1+0x5c] ;  /* 0x00005c00012a7983 */ /* 0x000ea20000300800 */
[----:B------:R-:W-:-:S03]  /*6aa0*/  FFMA.FTZ R115, R0, R115, -R34 ;  /* 0x0000007300737223 */ /* 0x000fc60000010822 */
[----:B------:R-:W4:Y:S04]  /*6ab0*/  LDL.LU R44, [R1+0x60] ;  /* 0x00006000012c7983 */ /* 0x000f280000300800 */
[----:B------:R-:W4:Y:S01]  /*6ac0*/  LDL.LU R43, [R1+0x64] ;  /* 0x00006400012b7983 */ /* 0x000f220000300800 */
[----:B------:R-:W-:Y:S01]  /*6ad0*/  FMUL.FTZ R102, R5, R102 ;  /* 0x0000006605667220 */ /* 0x000fe20000410000 */
[C-C-:B------:R-:W-:Y:S01]  /*6ae0*/  FFMA.FTZ R100, R3.reuse, R100, -R34.reuse ;  /* 0x0000006403647223 */ /* 0x140fe20000010822 */
[----:B------:R-:W-:Y:S01]  /*6af0*/  FFMA.FTZ R52, R3, R52, -R34 ;  /* 0x0000003403347223 */ /* 0x000fe20000010822 */
[----:B------:R-:W-:Y:S01]  /*6b00*/  FMUL.FTZ R50, R5, R50 ;  /* 0x0000003205327220 */ /* 0x000fe20000410000 */
[----:B--2---:R-:W-:Y:S02]  /*6b10*/  FFMA.FTZ R115, -R42, R35, R115 ;  /* 0x000000232a737223 */ /* 0x004fe40000010173 */
[----:B------:R-:W2:Y:S01]  /*6b20*/  LDL.LU R42, [R1+0x6c] ;  /* 0x00006c00012a7983 */ /* 0x000ea20000300800 */
[----:B------:R-:W-:Y:S01]  /*6b30*/  SHF.L.U32 R40, R40, 0x10, RZ ;  /* 0x0000001028287819 */ /* 0x000fe200000006ff */
[C---:B------:R-:W-:Y:S01]  /*6b40*/  FFMA.FTZ R100, R35.reuse, -R102, R100 ;  /* 0x8000006623647223 */ /* 0x040fe20000010064 */
        /* <DEDUP_REMOVED lines=16> */
[C-C-:B------:R-:W-:Y:S01]  /*6c50*/  FFMA.FTZ R117, R0.reuse, R117, -R34.reuse ;  /* 0x0000007500757223 */ /* 0x140fe20000010822 */
[----:B------:R-:W2:Y:S01]  /*6c60*/  LDL.LU R102, [R1+0x70] ;  /* 0x0000700001667983 */ /* 0x000ea20000300800 */
[----:B------:R-:W-:Y:S01]  /*6c70*/  FFMA.FTZ R116, R0, R116, -R34 ;  /* 0x0000007400747223 */ /* 0x000fe20000010822 */
[----:B------:R-:W-:Y:S01]  /*6c80*/  FFMA.FTZ R50, R35, -R50, R52 ;  /* 0x8000003223327223 */ /* 0x000fe20000010034 */
[----:B---3--:R-:W-:Y:S01]  /*6c90*/  SHF.L.U32 R41, R41, 0x10, RZ ;  /* 0x0000001029297819 */ /* 0x008fe200000006ff */
[----:B------:R-:W3:Y:S01]  /*6ca0*/  LDL.LU R98, [R1+0x78] ;  /* 0x0000780001627983 */ /* 0x000ee20000300800 */
[----:B------:R-:W-:Y:S01]  /*6cb0*/  SHF.L.U32 R64, R64, 0x10, RZ ;  /* 0x0000001040407819 */ /* 0x000fe200000006ff */
[----:B------:R-:W-:Y:S01]  /*6cc0*/  FFMA.FTZ R114, R0, R114, -R34 ;  /* 0x0000007200727223 */ /* 0x000fe20000010822 */
[----:B------:R-:W-:Y:S01]  /*6cd0*/  SHF.L.U32 R68, R68, 0x10, RZ ;  /* 0x0000001044447819 */ /* 0x000fe200000006ff */
[----:B------:R-:W3:Y:S01]  /*6ce0*/  LDL.LU R52, [R1+0x7c] ;  /* 0x00007c0001347983 */ /* 0x000ee20000300800 */
[----:B------:R-:W-:-:S02]  /*6cf0*/  SHF.L.U32 R72, R72, 0x10, RZ ;  /* 0x0000001048487819 */ /* 0x000fc400000006ff */
[----:B------:R-:W-:Y:S01]  /*6d00*/  SHF.L.U32 R76, R76, 0x10, RZ ;  /* 0x000000104c4c7819 */ /* 0x000fe200000006ff */
[----:B------:R-:W3:Y:S01]  /*6d10*/  LDL.LU R48, [R1+0x74] ;  /* 0x0000740001307983 */ /* 0x000ee20000300800 */
[----:B------:R-:W-:Y:S02]  /*6d20*/  SHF.L.U32 R80, R80, 0x10, RZ ;  /* 0x0000001050507819 */ /* 0x000fe400000006ff */
[----:B------:R-:W-:Y:S02]  /*6d30*/  SHF.L.U32 R88, R88, 0x10, RZ ;  /* 0x0000001058587819 */ /* 0x000fe400000006ff */
[----:B------:R-:W-:Y:S02]  /*6d40*/  SHF.L.U32 R92, R92, 0x10, RZ ;  /* 0x000000105c5c7819 */ /* 0x000fe400000006ff */
[----:B------:R-:W-:Y:S01]  /*6d50*/  SHF.L.U32 R96, R96, 0x10, RZ ;  /* 0x0000001060607819 */ /* 0x000fe200000006ff */
[-C--:B----4-:R-:W-:Y:S01]  /*6d60*/  FFMA.FTZ R117, -R46, R35.reuse, R117 ;  /* 0x000000232e757223 */ /* 0x090fe20000010175 */
[----:B------:R-:W4:Y:S01]  /*6d70*/  LDL.LU R47, [R1+0x68] ;  /* 0x00006800012f7983 */ /* 0x000f220000300800 */
[----:B------:R-:W-:Y:S01]  /*6d80*/  FFMA.FTZ R116, -R45, R35, R116 ;  /* 0x000000232d747223 */ /* 0x000fe20000010174 */
[----:B------:R-:W-:Y:S01]  /*6d90*/  FFMA.FTZ R113, R0, R113, -R34 ;  /* 0x0000007100717223 */ /* 0x000fe20000010822 */
[----:B------:R-:W-:Y:S01]  /*6da0*/  FFMA.FTZ R114, -R44, R35, R114 ;  /* 0x000000232c727223 */ /* 0x000fe20000010172 */
[----:B------:R-:W4:Y:S01]  /*6db0*/  LDL.LU R46, [R1+0x58] ;  /* 0x00005800012e7983 */ /* 0x000f220000300800 */
[C-C-:B------:R-:W-:Y:S01]  /*6dc0*/  FFMA.FTZ R41, R3.reuse, R41, -R34.reuse ;  /* 0x0000002903297223 */ /* 0x140fe20000010822 */
[C-C-:B------:R-:W-:Y:S01]  /*6dd0*/  FFMA.FTZ R124, R3.reuse, R124, -R34.reuse ;  /* 0x0000007c037c7223 */ /* 0x140fe20000010822 */
[C-C-:B------:R-:W-:Y:S01]  /*6de0*/  FFMA.FTZ R56, R3.reuse, R56, -R34.reuse ;  /* 0x0000003803387223 */ /* 0x140fe20000010822 */
[----:B------:R-:W4:Y:S01]  /*6df0*/  LDL.LU R45, [R1+0x4c] ;  /* 0x00004c00012d7983 */ /* 0x000f220000300800 */
[C-C-:B------:R-:W-:Y:S01]  /*6e00*/  FFMA.FTZ R112, R0.reuse, R112, -R34.reuse ;  /* 0x0000007000707223 */ /* 0x140fe20000010822 */
        /* <DEDUP_REMOVED lines=17> */
[--C-:B------:R-:W-:Y:S01]  /*6f20*/  FFMA.FTZ R33, R0, R33, -R34.reuse ;  /* 0x0000002100217223 */ /* 0x100fe20000010822 */
[----:B------:R-:W-:Y:S01]  /*6f30*/  FFMA.FTZ R96, R3, R96, -R34 ;  /* 0x0000006003607223 */ /* 0x000fe20000010822 */
[----:B------:R-:W4:Y:S01]  /*6f40*/  LDL.LU R44, [R1+0x48] ;  /* 0x00004800012c7983 */ /* 0x000f220000300800 */
[----:B------:R-:W-:-:S03]  /*6f50*/  FFMA.FTZ R113, -R43, R35, R113 ;  /* 0x000000232b717223 */ /* 0x000fc60000010171 */
[----:B------:R-:W4:Y:S04]  /*6f60*/  LDL.LU R34, [R1+0x80] ;  /* 0x0000800001227983 */ /* 0x000f280000300800 */
[----:B------:R-:W4:Y:S01]  /*6f70*/  LDL.LU R43, [R1+0x44] ;  /* 0x00004400012b7983 */ /* 0x000f220000300800 */
[----:B--2---:R-:W-:-:S03]  /*6f80*/  FFMA.FTZ R112, -R42, R35, R112 ;  /* 0x000000232a707223 */ /* 0x004fc60000010170 */
[----:B------:R-:W2:Y:S01]  /*6f90*/  LDL.LU R42, [R1+0xb4] ;  /* 0x0000b400012a7983 */ /* 0x000ea20000300800 */
[C---:B------:R-:W-:Y:S01]  /*6fa0*/  FMUL.FTZ R38, R5.reuse, R38 ;  /* 0x0000002605267220 */ /* 0x040fe20000410000 */
        /* <DEDUP_REMOVED lines=11> */
[----:B------:R-:W-:Y:S01]  /*7060*/  FMUL.FTZ R94, R5, R94 ;  /* 0x0000005e055e7220 */ /* 0x000fe20000410000 */
[C---:B------:R-:W-:Y:S01]  /*7070*/  FFMA.FTZ R38, R35.reuse, -R38, R41 ;  /* 0x8000002623267223 */ /* 0x040fe20000010029 */
[C---:B------:R-:W-:Y:S01]  /*7080*/  FFMA.FTZ R39, R35.reuse, -R39, R124 ;  /* 0x8000002723277223 */ /* 0x040fe2000001007c */
[C---:B------:R-:W-:Y:S01]  /*7090*/  FFMA.FTZ R54, R35.reuse, -R54, R56 ;  /* 0x8000003623367223 */ /* 0x040fe20000010038 */
[C---:B------:R-:W-:Y:S01]  /*70a0*/  FFMA.FTZ R58, R35.reuse, -R58, R60 ;  /* 0x8000003a233a7223 */ /* 0x040fe2000001003c */
[-C--:B------:R-:W-:Y:S01]  /*70b0*/  FFMA.FTZ R111, -R102, R35.reuse, R111 ;  /* 0x00000023666f7223 */ /* 0x080fe2000001016f */
[C---:B------:R-:W-:Y:S01]  /*70c0*/  FFMA.FTZ R62, R35.reuse, -R62, R64 ;  /* 0x8000003e233e7223 */ /* 0x040fe20000010040 */
[C---:B------:R-:W-:Y:S01]  /*70d0*/  FFMA.FTZ R66, R35.reuse, -R66, R68 ;  /* 0x8000004223427223 */ /* 0x040fe20000010044 */
[C---:B------:R-:W-:Y:S01]  /*70e0*/  FFMA.FTZ R70, R35.reuse, -R70, R72 ;  /* 0x8000004623467223 */ /* 0x040fe20000010048 */
[-C--:B---3--:R-:W-:Y:S01]  /*70f0*/  FFMA.FTZ R110, -R98, R35.reuse, R110 ;  /* 0x00000023626e7223 */ /* 0x088fe2000001016e */
[C---:B------:R-:W-:Y:S01]  /*7100*/  FFMA.FTZ R74, R35.reuse, -R74, R76 ;  /* 0x8000004a234a7223 */ /* 0x040fe2000001004c */
[C---:B------:R-:W-:Y:S01]  /*7110*/  FFMA.FTZ R78, R35.reuse, -R78, R80 ;  /* 0x8000004e234e7223 */ /* 0x040fe20000010050 */
[C---:B------:R-:W-:Y:S01]  /*7120*/  FFMA.FTZ R82, R35.reuse, -R82, R84 ;  /* 0x8000005223527223 */ /* 0x040fe20000010054 */
[-C--:B------:R-:W-:Y:S01]  /*7130*/  FFMA.FTZ R109, -R52, R35.reuse, R109 ;  /* 0x00000023346d7223 */ /* 0x080fe2000001016d */
[C---:B------:R-:W-:Y:S01]  /*7140*/  FFMA.FTZ R86, R35.reuse, -R86, R88 ;  /* 0x8000005623567223 */ /* 0x040fe20000010058 */
[C---:B------:R-:W-:Y:S01]  /*7150*/  FFMA.FTZ R90, R35.reuse, -R90, R92 ;  /* 0x8000005a235a7223 */ /* 0x040fe2000001005c */
[----:B------:R-:W-:Y:S01]  /*7160*/  FFMA.FTZ R94, R35, -R94, R96 ;  /* 0x8000005e235e7223 */ /* 0x000fe20000010060 */
[-C--:B------:R-:W-:Y:S01]  /*7170*/  FFMA.FTZ R108, -R48, R35.reuse, R108 ;  /* 0x00000023306c7223 */ /* 0x080fe2000001016c */
[-C--:B----4-:R-:W-:Y:S01]  /*7180*/  FFMA.FTZ R107, -R47, R35.reuse, R107 ;  /* 0x000000232f6b7223 */ /* 0x090fe2000001016b */
[-C--:B------:R-:W-:Y:S01]  /*7190*/  FFMA.FTZ R106, -R46, R35.reuse, R106 ;  /* 0x000000232e6a7223 */ /* 0x080fe2000001016a */
[-C--:B------:R-:W-:Y:S01]  /*71a0*/  FFMA.FTZ R105, -R45, R35.reuse, R105 ;  /* 0x000000232d697223 */ /* 0x080fe20000010169 */
[-C--:B------:R-:W-:Y:S01]  /*71b0*/  FFMA.FTZ R104, -R44, R35.reuse, R104 ;  /* 0x000000232c687223 */ /* 0x080fe20000010168 */
[----:B------:R-:W-:Y:S01]  /*71c0*/  IADD3 R34, P1, R34, UR22, RZ ;  /* 0x0000001622227c10 */ /* 0x000fe2000ff3e0ff */
[----:B------:R-:W-:-:S02]  /*71d0*/  FFMA.FTZ R33, -R43, R35, R33 ;  /* 0x000000232b217223 */ /* 0x000fc40000010121 */
[----:B------:R-:W3:Y:S01]  /*71e0*/  LDL.LU R43, [R1+0x18] ;  /* 0x00001800012b7983 */ /* 0x000ee20000300800 */
[----:B--2---:R-:W-:-:S03]  /*71f0*/  IADD3.X R35, R42, UR23, RZ, P1, !PT ;  /* 0x000000172a237c10 */ /* 0x004fc60008ffe4ff */
[----:B------:R-:W2:Y:S01]  /*7200*/  LDL.LU R42, [R1+0x4] ;  /* 0x00000400012a7983 */ /* 0x000ea20000300800 */
[----:B------:R-:W-:-:S03]  /*7210*/  FMUL.FTZ R117, R5, R117 ;  /* 0x0000007505757220 */ /* 0x000fc60000410000 */
[----:B------:R-:W4:Y:S01]  /*7220*/  LDL.LU R48, [R1+0x40] ;  /* 0x0000400001307983 */ /* 0x000f220000300800 */
[C---:B------:R-:W-:Y:S01]  /*7230*/  FMUL.FTZ R38, R5.reuse, R38 ;  /* 0x0000002605267220 */ /* 0x040fe20000410000 */
[C---:B------:R-:W-:Y:S02]  /*7240*/  FMUL.FTZ R116, R5.reuse, R116 ;  /* 0x0000007405747220 */ /* 0x040fe40000410000 */
[----:B------:R-:W4:Y:S01]  /*7250*/  LDL.LU R47, [R1+0x3c] ;  /* 0x00003c00012f7983 */ /* 0x000f220000300800 */
[C---:B------:R-:W-:Y:S01]  /*7260*/  FMUL.FTZ R39, R5.reuse, R39 ;  /* 0x0000002705277220 */ /* 0x040fe20000410000 */
[C---:B------:R-:W-:Y:S01]  /*7270*/  FMUL.FTZ R115, R5.reuse, R115 ;  /* 0x0000007305737220 */ /* 0x040fe20000410000 */
[C---:B------:R-:W-:Y:S01]  /*7280*/  FMUL.FTZ R100, R5.reuse, R100 ;  /* 0x0000006405647220 */ /* 0x040fe20000410000 */
[----:B------:R-:W4:Y:S01]  /*7290*/  LDL.LU R46, [R1+0x34] ;  /* 0x00003400012e7983 */ /* 0x000f220000300800 */
        /* <DEDUP_REMOVED lines=24> */
[----:B------:R-:W4:Y:S01]  /*7420*/  LDL.LU R45, [R1+0x30] ;  /* 0x00003000012d7983 */ /* 0x000f220000300800 */
[----:B------:R-:W-:-:S03]  /*7430*/  PRMT R41, R6, 0x7632, R41 ;  /* 0x0000763206297816 */ /* 0x000fc60000000029 */
[----:B------:R2:W-:Y:S04]  /*7440*/  STG.E.U16 desc[UR14][R34.64], R6 ;  /* 0x0000000622007986 */ /* 0x0005e8000c10150e */
[----:B------:R-:W4:Y:S01]  /*7450*/  LDL.LU R44, [R1+0x28] ;  /* 0x00002800012c7983 */ /* 0x000f220000300800 */
[----:B------:R-:W-:Y:S01]  /*7460*/  FMUL.FTZ R40, R7, R40 ;  /* 0x0000002807287220 */ /* 0x000fe20000410000 */
[----:B------:R-:W-:Y:S01]  /*7470*/  SHF.L.U32 R103, R103, 0x10, RZ ;  /* 0x0000001067677819 */ /* 0x000fe200000006ff */
[----:B------:R-:W-:Y:S01]  /*7480*/  IMAD.U32 R49, R49, 0x10000, RZ ;  /* 0x0001000031317824 */ /* 0x000fe200078e00ff */
[----:B------:R0:W-:Y:S01]  /*7490*/  STG.E.U16 desc[UR14][R34.64+0x2], R41 ;  /* 0x0000022922007986 */ /* 0x0001e2000c10150e */
[----:B------:R-:W-:Y:S01]  /*74a0*/  SHF.L.U32 R53, R53, 0x10, RZ ;  /* 0x0000001035357819 */ /* 0x000fe200000006ff */
[----:B------:R-:W-:Y:S01]  /*74b0*/  IMAD.U32 R77, R77, 0x10000, RZ ;  /* 0x000100004d4d7824 */ /* 0x000fe200078e00ff */
[----:B------:R-:W-:-:S02]  /*74c0*/  SHF.L.U32 R57, R57, 0x10, RZ ;  /* 0x0000001039397819 */ /* 0x000fc400000006ff */
[----:B------:R-:W-:Y:S02]  /*74d0*/  SHF.L.U32 R61, R61, 0x10, RZ ;  /* 0x000000103d3d7819 */ /* 0x000fe400000006ff */
[----:B------:R-:W-:Y:S02]  /*74e0*/  SHF.L.U32 R65, R65, 0x10, RZ ;  /* 0x0000001041417819 */ /* 0x000fe400000006ff */
[----:B------:R-:W-:Y:S02]  /*74f0*/  SHF.L.U32 R69, R69, 0x10, RZ ;  /* 0x0000001045457819 */ /* 0x000fe400000006ff */
[----:B------:R-:W-:Y:S02]  /*7500*/  SHF.L.U32 R73, R73, 0x10, RZ ;  /* 0x0000001049497819 */ /* 0x000fe400000006ff */
[----:B------:R-:W-:Y:S02]  /*7510*/  SHF.L.U32 R81, R81, 0x10, RZ ;  /* 0x0000001051517819 */ /* 0x000fe400000006ff */
[----:B------:R-:W-:-:S02]  /*7520*/  SHF.L.U32 R85, R85, 0x10, RZ ;  /* 0x0000001055557819 */ /* 0x000fc400000006ff */
[----:B------:R-:W-:Y:S02]  /*7530*/  SHF.L.U32 R89, R89, 0x10, RZ ;  /* 0x0000001059597819 */ /* 0x000fe400000006ff */
[----:B---3--:R-:W-:Y:S02]  /*7540*/  SHF.L.U32 R5, R43, 0x10, RZ ;  /* 0x000000102b057819 */ /* 0x008fe400000006ff */
[----:B------:R-:W3:Y:S01]  /*7550*/  LDL.LU R43, [R1+0x24] ;  /* 0x00002400012b7983 */ /* 0x000ee20000300800 */
[----:B------:R-:W-:Y:S02]  /*7560*/  SHF.L.U32 R93, R93, 0x10, RZ ;  /* 0x000000105d5d7819 */ /* 0x000fe400000006ff */
[----:B------:R-:W-:Y:S01]  /*7570*/  SHF.L.U32 R97, R97, 0x10, RZ ;  /* 0x0000001061617819 */ /* 0x000fe200000006ff */
[--C-:B------:R-:W-:Y:S01]  /*7580*/  FFMA.FTZ R5, R4, R5, -R36.reuse ;  /* 0x0000000504057223 */ /* 0x100fe20000010824 */
[C-C-:B------:R-:W-:Y:S01]  /*7590*/  FFMA.FTZ R9, R2.reuse, R9, -R36.reuse ;  /* 0x0000000902097223 */ /* 0x140fe20000010824 */
[--C-:B------:R-:W-:Y:S01]  /*75a0*/  FFMA.FTZ R10, R2, R10, -R36.reuse ;  /* 0x0000000a020a7223 */ /* 0x100fe20000010824 */
        /* <DEDUP_REMOVED lines=26> */
[----:B------:R-:W-:Y:S01]  /*7750*/  FFMA.FTZ R97, R4, R97, -R36 ;  /* 0x0000006104617223 */ /* 0x000fe20000010824 */
[----:B--2---:R-:W-:-:S02]  /*7760*/  SHF.L.U32 R6, R42, 0x10, RZ ;  /* 0x000000102a067819 */ /* 0x004fc400000006ff */
[----:B------:R-:W2:Y:S03]  /*7770*/  LDL.LU R42, [R1+0x20] ;  /* 0x00002000012a7983 */ /* 0x000ea60000300800 */
[----:B------:R-:W-:Y:S01]  /*7780*/  FFMA.FTZ R6, R4, R6, -R36 ;  /* 0x0000000604067223 */ /* 0x000fe20000010824 */
[----:B0-----:R-:W2:Y:S03]  /*7790*/  LDL.LU R41, [R1+0x10] ;  /* 0x0000100001297983 */ /* 0x001ea60000300800 */
[----:B------:R-:W-:Y:S02]  /*77a0*/  FFMA.FTZ R6, R37, -R40, R6 ;  /* 0x8000002825067223 */ /* 0x000fe40000010006 */
[----:B------:R-:W2:Y:S04]  /*77b0*/  LDL.LU R40, [R1+0xe0] ;  /* 0x0000e00001287983 */ /* 0x000ea80000300800 */
[----:B------:R-:W2:Y:S01]  /*77c0*/  LDL.LU R36, [R1+0xf0] ;  /* 0x0000f00001247983 */ /* 0x000ea20000300800 */
[----:B------:R-:W-:-:S04]  /*77d0*/  FMUL.FTZ R32, R7, R32 ;  /* 0x0000002007207220 */ /* 0x000fc80000410000 */
[----:B------:R-:W-:Y:S01]  /*77e0*/  FFMA.FTZ R5, R37, -R32, R5 ;  /* 0x8000002025057223 */ /* 0x000fe20000010005 */
[----:B------:R-:W-:-:S03]  /*77f0*/  FMUL.FTZ R8, R7, R8 ;  /* 0x0000000807087220 */ /* 0x000fc60000410000 */
        /* <DEDUP_REMOVED lines=15> */
[----:B------:R-:W-:Y:S01]  /*78f0*/  F2FP.BF16.F32.PACK_AB R5, R5, R8 ;  /* 0x000000080505723e */ /* 0x000fe200000010ff */
[-C--:B----4-:R-:W-:Y:S01]  /*7900*/  FFMA.FTZ R9, -R48, R37.reuse, R9 ;  /* 0x0000002530097223 */ /* 0x090fe20000010109 */
[----:B------:R-:W-:Y:S01]  /*7910*/  FFMA.FTZ R10, -R47, R37, R10 ;  /* 0x000000252f0a7223 */ /* 0x000fe2000001010a */
[C---:B------:R-:W-:Y:S01]  /*7920*/  FFMA.FTZ R103, R37.reuse, -R125, R103 ;  /* 0x8000007d25677223 */ /* 0x040fe20000010067 */
[----:B------:R-:W-:Y:S01]  /*7930*/  FFMA.FTZ R11, -R46, R37, R11 ;  /* 0x000000252e0b7223 */ /* 0x000fe2000001010b */
[----:B------:R-:W-:Y:S01]  /*7940*/  FFMA.FTZ R49, R37, -R101, R49 ;  /* 0x8000006525317223 */ /* 0x000fe20000010031 */
[----:B------:R-:W-:Y:S01]  /*7950*/  FFMA.FTZ R12, -R45, R37, R12 ;  /* 0x000000252d0c7223 */ /* 0x000fe2000001010c */
[C---:B------:R-:W-:Y:S01]  /*7960*/  FFMA.FTZ R51, R37.reuse, -R51, R53 ;  /* 0x8000003325337223 */ /* 0x040fe20000010035 */
[----:B------:R-:W-:Y:S01]  /*7970*/  FFMA.FTZ R13, -R44, R37, R13 ;  /* 0x000000252c0d7223 */ /* 0x000fe2000001010d */
[C---:B------:R-:W-:Y:S01]  /*7980*/  FFMA.FTZ R55, R37.reuse, -R55, R57 ;  /* 0x8000003725377223 */ /* 0x040fe20000010039 */
[C---:B------:R-:W-:Y:S01]  /*7990*/  FFMA.FTZ R59, R37.reuse, -R59, R61 ;  /* 0x8000003b253b7223 */ /* 0x040fe2000001003d */
[C---:B------:R-:W-:Y:S01]  /*79a0*/  FFMA.FTZ R63, R37.reuse, -R63, R65 ;  /* 0x8000003f253f7223 */ /* 0x040fe20000010041 */
[----:B------:R-:W-:Y:S01]  /*79b0*/  FFMA.FTZ R67, R37, -R67, R69 ;  /* 0x8000004325437223 */ /* 0x000fe20000010045 */
[----:B------:R-:W-:Y:S01]  /*79c0*/  FFMA.FTZ R17, -R123, R37, R17 ;  /* 0x000000257b117223 */ /* 0x000fe20000010111 */
[C---:B------:R-:W-:Y:S01]  /*79d0*/  FFMA.FTZ R71, R37.reuse, -R71, R73 ;  /* 0x8000004725477223 */ /* 0x040fe20000010049 */
[----:B------:R-:W-:Y:S01]  /*79e0*/  FFMA.FTZ R18, -R122, R37, R18 ;  /* 0x000000257a127223 */ /* 0x000fe20000010112 */
        /* <DEDUP_REMOVED lines=10> */
[----:B------:R-:W-:Y:S01]  /*7a90*/  FFMA.FTZ R97, R37, -R95, R97 ;  /* 0x8000005f25617223 */ /* 0x000fe20000010061 */
[----:B------:R-:W-:Y:S01]  /*7aa0*/  FMUL.FTZ R8, R7, R6 ;  /* 0x0000000607087220 */ /* 0x000fe20000410000 */
[----:B---3--:R-:W-:-:S02]  /*7ab0*/  FFMA.FTZ R14, -R43, R37, R14 ;  /* 0x000000252b0e7223 */ /* 0x008fc4000001010e */
[----:B------:R-:W3:Y:S01]  /*7ac0*/  LDL.LU R43, [R1+0xec] ;  /* 0x0000ec00012b7983 */ /* 0x000ee20000300800 */
[C---:B------:R-:W-:Y:S01]  /*7ad0*/  FMUL.FTZ R9, R7.reuse, R9 ;  /* 0x0000000907097220 */ /* 0x040fe20000410000 */
[C---:B------:R-:W-:Y:S01]  /*7ae0*/  FMUL.FTZ R10, R7.reuse, R10 ;  /* 0x0000000a070a7220 */ /* 0x040fe20000410000 */
[C---:B------:R-:W-:Y:S01]  /*7af0*/  FMUL.FTZ R103, R7.reuse, R103 ;  /* 0x0000006707677220 */ /* 0x040fe20000410000 */
[----:B------:R0:W-:Y:S01]  /*7b00*/  STG.E.U16 desc[UR14][R34.64+0x4], R5 ;  /* 0x0000040522007986 */ /* 0x0001e2000c10150e */
        /* <DEDUP_REMOVED lines=24> */
[----:B0-----:R-:W-:-:S05]  /*7c90*/  PRMT R5, R5, 0x7632, R5 ;  /* 0x0000763205057816 */ /* 0x001fca0000000005 */
[----:B------:R0:W-:Y:S01]  /*7ca0*/  STG.E.U16 desc[UR14][R34.64+0x6], R5 ;  /* 0x0000060522007986 */ /* 0x0001e2000c10150e */
[----:B--2---:R-:W-:-:S03]  /*7cb0*/  FFMA.FTZ R15, -R42, R37, R15 ;  /* 0x000000252a0f7223 */ /* 0x004fc6000001010f */
[----:B------:R-:W2:Y:S01]  /*7cc0*/  LDL.LU R42, [R1+0xfc] ;  /* 0x0000fc00012a7983 */ /* 0x000ea20000300800 */
[----:B------:R-:W-:-:S03]  /*7cd0*/  FFMA.FTZ R16, -R41, R37, R16 ;  /* 0x0000002529107223 */ /* 0x000fc60000010110 */
[----:B------:R-:W4:Y:S01]  /*7ce0*/  LDL.LU R41, [R1+0xf4] ;  /* 0x0000f40001297983 */ /* 0x000f220000300800 */
[----:B------:R-:W-:Y:S01]  /*7cf0*/  IADD3 R6, P1, R40, UR22, RZ ;  /* 0x0000001628067c10 */ /* 0x000fe2000ff3e0ff */
[C---:B------:R-:W-:Y:S01]  /*7d00*/  FMUL.FTZ R15, R7.reuse, R15 ;  /* 0x0000000f070f7220 */ /* 0x040fe20000410000 */
[----:B------:R-:W-:Y:S01]  /*7d10*/  FMUL.FTZ R16, R7, R16 ;  /* 0x0000001007107220 */ /* 0x000fe20000410000 */
[----:B------:R-:W4:Y:S01]  /*7d20*/  LDL.LU R40, [R1+0xf8] ;  /* 0x0000f80001287983 */ /* 0x000f220000300800 */
[----:B------:R-:W-:-:S03]  /*7d30*/  IADD3.X R7, R36, UR23, RZ, P1, !PT ;  /* 0x0000001724077c10 */ /* 0x000fc60008ffe4ff */
[----:B------:R-:W4:Y:S04]  /*7d40*/  LDL.LU R36, [R1+0xe4] ;  /* 0x0000e40001247983 */ /* 0x000f280000300800 */
[----:B0-----:R-:W4:Y:S01]  /*7d50*/  LDL.LU R35, [R1+0xe8] ;  /* 0x0000e80001237983 */ /* 0x001f220000300800 */
[----:B------:R-:W-:Y:S02]  /*7d60*/  F2FP.BF16.F32.PACK_AB R38, R38, R117 ;  /* 0x000000752626723e */ /* 0x000fe400000010ff */
[----:B------:R-:W-:Y:S01]  /*7d70*/  F2FP.BF16.F32.PACK_AB R9, R8, R9 ;  /* 0x000000090809723e */ /* 0x000fe200000010ff */
[----:B------:R-:W4:Y:S01]  /*7d80*/  LDL.LU R37, [R1+0xd8] ;  /* 0x0000d80001257983 */ /* 0x000f220000300800 */
[----:B------:R-:W-:Y:S02]  /*7d90*/  PRMT R8, R38, 0x7632, R8 ;  /* 0x0000763226087816 */ /* 0x000fe40000000008 */
[----:B------:R-:W-:-:S03]  /*7da0*/  PRMT R5, R9, 0x7632, R5 ;  /* 0x0000763209057816 */ /* 0x000fc60000000005 */
[----:B------:R-:W-:Y:S01]  /*7db0*/  STG.E.U16 desc[UR14][R6.64+0x2], R8 ;  /* 0x0000020806007986 */ /* 0x000fe2000c10150e */
[----:B------:R-:W-:Y:S02]  /*7dc0*/  F2FP.BF16.F32.PACK_AB R39, R39, R116 ;  /* 0x000000742727723e */ /* 0x000fe400000010ff */
[----:B------:R-:W-:Y:S01]  /*7dd0*/  F2FP.BF16.F32.PACK_AB R10, R103, R10 ;  /* 0x0000000a670a723e */ /* 0x000fe200000010ff */
[----:B------:R-:W-:Y:S01]  /*7de0*/  STG.E.U16 desc[UR14][R6.64+0x4], R9 ;  /* 0x0000040906007986 */ /* 0x000fe2000c10150e */
[----:B------:R-:W-:-:S03]  /*7df0*/  PRMT R32, R39, 0x7632, R32 ;  /* 0x0000763227207816 */ /* 0x000fc60000000020 */
[----:B------:R0:W-:Y:S04]  /*7e00*/  STG.E.U16 desc[UR14][R6.64+0x6], R5 ;  /* 0x0000060506007986 */ /* 0x0001e8000c10150e */
[----:B------:R4:W-:Y:S01]  /*7e10*/  STG.E.U16 desc[UR14][R6.64], R38 ;  /* 0x0000002606007986 */ /* 0x0009e2000c10150e */
[----:B0-----:R-:W-:Y:S02]  /*7e20*/  PRMT R5, R10, 0x7632, R5 ;  /* 0x000076320a057816 */ /* 0x001fe40000000005 */
[----:B---3--:R-:W-:-:S04]  /*7e30*/  IADD3 R8, P1, R43, UR22, RZ ;  /* 0x000000162b087c10 */ /* 0x008fc8000ff3e0ff */
[----:B--2---:R-:W-:Y:S02]  /*7e40*/  IADD3.X R9, R42, UR23, RZ, P1, !PT ;  /* 0x000000172a097c10 */ /* 0x004fe40008ffe4ff */
[----:B----4-:R-:W-:-:S03]  /*7e50*/  IADD3 R6, P1, R41, UR22, RZ ;  /* 0x0000001629067c10 */ /* 0x010fc6000ff3e0ff */
[----:B------:R0:W-:Y:S04]  /*7e60*/  STG.E.U16 desc[UR14][R8.64], R39 ;  /* 0x0000002708007986 */ /* 0x0001e8000c10150e */
[----:B------:R-:W-:Y:S01]  /*7e70*/  STG.E.U16 desc[UR14][R8.64+0x2], R32 ;  /* 0x0000022008007986 */ /* 0x000fe2000c10150e */
[----:B------:R-:W-:-:S03]  /*7e80*/  IADD3.X R7, R40, UR23, RZ, P1, !PT ;  /* 0x0000001728077c10 */ /* 0x000fc60008ffe4ff */
[----:B------:R-:W-:Y:S04]  /*7e90*/  STG.E.U16 desc[UR14][R8.64+0x4], R10 ;  /* 0x0000040a08007986 */ /* 0x000fe8000c10150e */
[----:B0-----:R-:W2:Y:S04]  /*7ea0*/  LDL.LU R39, [R1+0xdc] ;  /* 0x0000dc0001277983 */ /* 0x001ea80000300800 */
[----:B------:R-:W3:Y:S04]  /*7eb0*/  LDL.LU R38, [R1+0xd0] ;  /* 0x0000d00001267983 */ /* 0x000ee80000300800 */
[----:B------:R0:W-:Y:S02]  /*7ec0*/  STG.E.U16 desc[UR14][R8.64+0x6], R5 ;  /* 0x0000060508007986 */ /* 0x0001e4000c10150e */
[----:B0-----:R-:W-:-:S02]  /*7ed0*/  IADD3 R8, P1, R36, UR22, RZ ;  /* 0x0000001624087c10 */ /* 0x001fc4000ff3e0ff */
[----:B------:R-:W4:Y:S02]  /*7ee0*/  LDL.LU R36, [R1+0xd4] ;  /* 0x0000d40001247983 */ /* 0x000f240000300800 */
[----:B------:R-:W-:Y:S02]  /*7ef0*/  IADD3.X R9, R35, UR23, RZ, P1, !PT ;  /* 0x0000001723097c10 */ /* 0x000fe40008ffe4ff */
[----:B------:R-:W4:Y:S01]  /*7f00*/  LDL.LU R35, [R1+0xc8] ;  /* 0x0000c80001237983 */ /* 0x000f220000300800 */
[----:B------:R-:W-:Y:S02]  /*7f10*/  F2FP.BF16.F32.PACK_AB R100, R100, R115 ;  /* 0x000000736464723e */ /* 0x000fe400000010ff */
[----:B------:R-:W-:Y:S02]  /*7f20*/  F2FP.BF16.F32.PACK_AB R11, R49, R11 ;  /* 0x0000000b310b723e */ /* 0x000fe400000010ff */
[----:B------:R-:W-:Y:S02]  /*7f30*/  PRMT R10, R100, 0x7632, R10 ;  /* 0x00007632640a7816 */ /* 0x000fe4000000000a */
[----:B------:R-:W-:Y:S01]  /*7f40*/  PRMT R32, R11, 0x7632, R32 ;  /* 0x000076320b207816 */ /* 0x000fe20000000020 */
[----:B------:R-:W-:Y:S01]  /*7f50*/  STG.E.U16 desc[UR14][R6.64], R100 ;  /* 0x0000006406007986 */ /* 0x000fe2000c10150e */
[----:B------:R-:W-:-:S02]  /*7f60*/  F2FP.BF16.F32.PACK_AB R50, R50, R114 ;  /* 0x000000723232723e */ /* 0x000fc400000010ff */
[----:B------:R-:W-:Y:S01]  /*7f70*/  F2FP.BF16.F32.PACK_AB R12, R51, R12 ;  /* 0x0000000c330c723e */ /* 0x000fe200000010ff */
[----:B------:R-:W-:Y:S01]  /*7f80*/  STG.E.U16 desc[UR14][R6.64+0x2], R10 ;  /* 0x0000020a06007986 */ /* 0x000fe2000c10150e */
[----:B------:R-:W-:-:S03]  /*7f90*/  PRMT R34, R50, 0x7632, R34 ;  /* 0x0000763232227816 */ /* 0x000fc60000000022 */
[----:B------:R-:W-:Y:S01]  /*7fa0*/  STG.E.U16 desc[UR14][R6.64+0x4], R11 ;  /* 0x0000040b06007986 */ /* 0x000fe2000c10150e */
[----:B------:R-:W-:-:S03]  /*7fb0*/  PRMT R5, R12, 0x7632, R5 ;  /* 0x000076320c057816 */ /* 0x000fc60000000005 */
[----:B------:R0:W-:Y:S01]  /*7fc0*/  STG.E.U16 desc[UR14][R6.64+0x6], R32 ;  /* 0x0000062006007986 */ /* 0x0001e2000c10150e */
[----:B------:R-:W-:Y:S02]  /*7fd0*/  F2FP.BF16.F32.PACK_AB R54, R54, R113 ;  /* 0x000000713636723e */ /* 0x000fe400000010ff */
[----:B------:R-:W-:Y:S01]  /*7fe0*/  F2FP.BF16.F32.PACK_AB R13, R55, R13 ;  /* 0x0000000d370d723e */ /* 0x000fe200000010ff */
[----:B------:R-:W-:Y:S01]  /*7ff0*/  STG.E.U16 desc[UR14][R8.64], R50 ;  /* 0x0000003208007986 */ /* 0x000fe2000c10150e */
[----:B0-----:R-:W-:-:S03]  /*8000*/  IADD3 R6, P1, R37, UR22, RZ ;  /* 0x0000001625067c10 */ /* 0x001fc6000ff3e0ff */
[----:B------:R-:W4:Y:S04]  /*8010*/  LDL.LU R37, [R1+0xcc] ;  /* 0x0000cc0001257983 */ /* 0x000f280000300800 */
[----:B------:R-:W4:Y:S01]  /*8020*/  LDL.LU R32, [R1+0xc0] ;  /* 0x0000c00001207983 */ /* 0x000f220000300800 */
[----:B------:R-:W-:-:S03]  /*8030*/  PRMT R10, R54, 0x7632, R10 ;  /* 0x00007632360a7816 */ /* 0x000fc6000000000a */
[----:B------:R0:W-:Y:S01]  /*8040*/  STG.E.U16 desc[UR14][R8.64+0x2], R34 ;  /* 0x0000022208007986 */ /* 0x0001e2000c10150e */
[----:B------:R-:W-:-:S03]  /*8050*/  PRMT R11, R13, 0x7632, R11 ;  /* 0x000076320d0b7816 */ /* 0x000fc6000000000b */
[----:B------:R-:W-:Y:S04]  /*8060*/  STG.E.U16 desc[UR14][R8.64+0x4], R12 ;  /* 0x0000040c08007986 */ /* 0x000fe8000c10150e */
[----:B------:R3:W-:Y:S04]  /*8070*/  STG.E.U16 desc[UR14][R8.64+0x6], R5 ;  /* 0x0000060508007986 */ /* 0x0007e8000c10150e */
[----:B0-----:R-:W4:Y:S01]  /*8080*/  LDL.LU R34, [R1+0xc4] ;  /* 0x0000c40001227983 */ /* 0x001f220000300800 */
[----:B--2---:R-:W-:Y:S02]  /*8090*/  IADD3.X R7, R39, UR23, RZ, P1, !PT ;  /* 0x0000001727077c10 */ /* 0x004fe40008ffe4ff */
[----:B---3--:R-:W-:-:S03]  /*80a0*/  IADD3 R8, P1, R38, UR22, RZ ;  /* 0x0000001626087c10 */ /* 0x008fc6000ff3e0ff */
[----:B------:R-:W-:Y:S04]  /*80b0*/  STG.E.U16 desc[UR14][R6.64], R54 ;  /* 0x0000003606007986 */ /* 0x000fe8000c10150e */
[----:B------:R-:W-:Y:S04]  /*80c0*/  STG.E.U16 desc[UR14][R6.64+0x2], R10 ;  /* 0x0000020a06007986 */ /* 0x000fe8000c10150e */
[----:B------:R-:W-:Y:S04]  /*80d0*/  STG.E.U16 desc[UR14][R6.64+0x4], R13 ;  /* 0x0000040d06007986 */ /* 0x000fe8000c10150e */
[----:B------:R0:W-:Y:S01]  /*80e0*/  STG.E.U16 desc[UR14][R6.64+0x6], R11 ;  /* 0x0000060b06007986 */ /* 0x0001e2000c10150e */
[----:B----4-:R-:W-:-:S03]  /*80f0*/  IADD3.X R9, R36, UR23, RZ, P1, !PT ;  /* 0x0000001724097c10 */ /* 0x010fc60008ffe4ff */
[----:B------:R-:W2:Y:S01]  /*8100*/  LDL.LU R36, [R1+0xb8] ;  /* 0x0000b80001247983 */ /* 0x000ea20000300800 */
[----:B0-----:R-:W-:-:S03]  /*8110*/  IADD3 R6, P1, R35, UR22, RZ ;  /* 0x0000001623067c10 */ /* 0x001fc6000ff3e0ff */
[----:B------:R-:W3:Y:S04]  /*8120*/  LDL.LU R35, [R1+0xbc] ;  /* 0x0000bc0001237983 */ /* 0x000ee80000300800 */
[----:B------:R-:W4:Y:S01]  /*8130*/  LDL.LU R13, [R1+0xac] ;  /* 0x0000ac00010d7983 */ /* 0x000f220000300800 */
[----:B------:R-:W-:Y:S02]  /*8140*/  F2FP.BF16.F32.PACK_AB R58, R58, R112 ;  /* 0x000000703a3a723e */ /* 0x000fe400000010ff */
[----:B------:R-:W-:Y:S02]  /*8150*/  F2FP.BF16.F32.PACK_AB R14, R59, R14 ;  /* 0x0000000e3b0e723e */ /* 0x000fe400000010ff */
[----:B------:R-:W-:Y:S02]  /*8160*/  PRMT R12, R58, 0x7632, R12 ;  /* 0x000076323a0c7816 */ /* 0x000fe4000000000c */
[----:B------:R-:W-:Y:S01]  /*8170*/  PRMT R5, R14, 0x7632, R5 ;  /* 0x000076320e057816 */ /* 0x000fe20000000005 */
[----:B------:R-:W-:Y:S01]  /*8180*/  STG.E.U16 desc[UR14][R8.64], R58 ;  /* 0x0000003a08007986 */ /* 0x000fe2000c10150e */
[----:B------:R-:W-:-:S03]  /*8190*/  F2FP.BF16.F32.PACK_AB R62, R62, R111 ;  /* 0x0000006f3e3e723e */ /* 0x000fc600000010ff */
[----:B------:R-:W-:Y:S01]  /*81a0*/  STG.E.U16 desc[UR14][R8.64+0x2], R12 ;  /* 0x0000020c08007986 */ /* 0x000fe2000c10150e */
[----:B------:R-:W-:-:S03]  /*81b0*/  F2FP.BF16.F32.PACK_AB R15, R63, R15 ;  /* 0x0000000f3f0f723e */ /* 0x000fc600000010ff */
[----:B------:R-:W-:Y:S04]  /*81c0*/  STG.E.U16 desc[UR14][R8.64+0x4], R14 ;  /* 0x0000040e08007986 */ /* 0x000fe8000c10150e */
[----:B------:R0:W-:Y:S01]  /*81d0*/  STG.E.U16 desc[UR14][R8.64+0x6], R5 ;  /* 0x0000060508007986 */ /* 0x0001e2000c10150e */
[----:B------:R-:W-:Y:S02]  /*81e0*/  IADD3.X R7, R37, UR23, RZ, P1, !PT ;  /* 0x0000001725077c10 */ /* 0x000fe40008ffe4ff */
[----:B------:R-:W-:Y:S02]  /*81f0*/  PRMT R10, R62, 0x7632, R10 ;  /* 0x000076323e0a7816 */ /* 0x000fe4000000000a */
[----:B0-----:R-:W-:Y:S02]  /*8200*/  IADD3 R8, P1, R32, UR22, RZ ;  /* 0x0000001620087c10 */ /* 0x001fe4000ff3e0ff */
[----:B------:R-:W4:Y:S01]  /*8210*/  LDL.LU R32, [R1+0xb0] ;  /* 0x0000b00001207983 */ /* 0x000f220000300800 */
[----:B------:R-:W-:-:S02]  /*8220*/  PRMT R11, R15, 0x7632, R11 ;  /* 0x000076320f0b7816 */ /* 0x000fc4000000000b */
[----:B------:R-:W-:Y:S02]  /*8230*/  F2FP.BF16.F32.PACK_AB R66, R66, R110 ;  /* 0x0000006e4242723e */ /* 0x000fe400000010ff */
[----:B------:R-:W-:Y:S01]  /*8240*/  F2FP.BF16.F32.PACK_AB R16, R67, R16 ;  /* 0x000000104310723e */ /* 0x000fe200000010ff */
[----:B------:R-:W-:Y:S01]  /*8250*/  STG.E.U16 desc[UR14][R6.64], R62 ;  /* 0x0000003e06007986 */ /* 0x000fe2000c10150e */
[----:B------:R-:W-:Y:S02]  /*8260*/  PRMT R12, R66, 0x7632, R12 ;  /* 0x00007632420c7816 */ /* 0x000fe4000000000c */
[----:B------:R-:W-:Y:S02]  /*8270*/  IADD3.X R9, R34, UR23, RZ, P1, !PT ;  /* 0x0000001722097c10 */ /* 0x000fe40008ffe4ff */
[----:B------:R-:W4:Y:S01]  /*8280*/  LDL.LU R34, [R1+0xa4] ;  /* 0x0000a40001227983 */ /* 0x000f220000300800 */
[----:B------:R-:W-:-:S03]  /*8290*/  PRMT R5, R16, 0x7632, R5 ;  /* 0x0000763210057816 */ /* 0x000fc60000000005 */
[----:B------:R-:W-:Y:S04]  /*82a0*/  STG.E.U16 desc[UR14][R6.64+0x2], R10 ;  /* 0x0000020a06007986 */ /* 0x000fe8000c10150e */
[----:B------:R0:W-:Y:S04]  /*82b0*/  STG.E.U16 desc[UR14][R6.64+0x4], R15 ;  /* 0x0000040f06007986 */ /* 0x0001e8000c10150e */
[----:B------:R2:W-:Y:S04]  /*82c0*/  STG.E.U16 desc[UR14][R6.64+0x6], R11 ;  /* 0x0000060b06007986 */ /* 0x0005e8000c10150e */
[----:B------:R-:W-:Y:S04]  /*82d0*/  STG.E.U16 desc[UR14][R8.64], R66 ;  /* 0x0000004208007986 */ /* 0x000fe8000c10150e */
[----:B0-----:R-:W4:Y:S04]  /*82e0*/  LDL.LU R15, [R1+0xa8] ;  /* 0x0000a800010f7983 */ /* 0x001f280000300800 */
[----:B------:R-:W4:Y:S04]  /*82f0*/  LDL.LU R14, [R1+0x9c] ;  /* 0x00009c00010e7983 */ /* 0x000f280000300800 */
[----:B------:R-:W-:Y:S04]  /*8300*/  STG.E.U16 desc[UR14][R8.64+0x2], R12 ;  /* 0x0000020c08007986 */ /* 0x000fe8000c10150e */
[----:B------:R-:W-:Y:S04]  /*8310*/  STG.E.U16 desc[UR14][R8.64+0x4], R16 ;  /* 0x0000041008007986 */ /* 0x000fe8000c10150e */
[----:B------:R4:W-:Y:S01]  /*8320*/  STG.E.U16 desc[UR14][R8.64+0x6], R5 ;  /* 0x0000060508007986 */ /* 0x0009e2000c10150e */
[----:B--2---:R-:W-:-:S04]  /*8330*/  IADD3 R6, P1, R36, UR22, RZ ;  /* 0x0000001624067c10 */ /* 0x004fc8000ff3e0ff */
[----:B---3--:R-:W-:Y:S02]  /*8340*/  IADD3.X R7, R35, UR23, RZ, P1, !PT ;  /* 0x0000001723077c10 */ /* 0x008fe40008ffe4ff */
[----:B----4-:R-:W-:Y:S02]  /*8350*/  IADD3 R8, P1, R13, UR22, RZ ;  /* 0x000000160d087c10 */ /* 0x010fe4000ff3e0ff */
[----:B------:R-:W2:Y:S01]  /*8360*/  LDL.LU R13, [R1+0xa0] ;  /* 0x0000a000010d7983 */ /* 0x000ea20000300800 */
[----:B------:R-:W-:Y:S02]  /*8370*/  F2FP.BF16.F32.PACK_AB R70, R70, R109 ;  /* 0x0000006d4646723e */ /* 0x000fe400000010ff */
[----:B------:R-:W-:Y:S02]  /*8380*/  F2FP.BF16.F32.PACK_AB R17, R71, R17 ;  /* 0x000000114711723e */ /* 0x000fe400000010ff */
[----:B------:R-:W-:Y:S02]  /*8390*/  PRMT R10, R70, 0x7632, R10 ;  /* 0x00007632460a7816 */ /* 0x000fe4000000000a */
[----:B------:R-:W-:-:S02]  /*83a0*/  PRMT R11, R17, 0x7632, R11 ;  /* 0x00007632110b7816 */ /* 0x000fc4000000000b */
[----:B------:R-:W-:Y:S02]  /*83b0*/  F2FP.BF16.F32.PACK_AB R74, R74, R108 ;  /* 0x0000006c4a4a723e */ /* 0x000fe400000010ff */
[----:B------:R-:W-:Y:S01]  /*83c0*/  F2FP.BF16.F32.PACK_AB R18, R75, R18 ;  /* 0x000000124b12723e */ /* 0x000fe200000010ff */
[----:B------:R0:W-:Y:S01]  /*83d0*/  STG.E.U16 desc[UR14][R6.64+0x4], R17 ;  /* 0x0000041106007986 */ /* 0x0001e2000c10150e */
[----:B------:R-:W-:Y:S02]  /*83e0*/  PRMT R12, R74, 0x7632, R12 ;  /* 0x000076324a0c7816 */ /* 0x000fe4000000000c */
[----:B------:R-:W-:Y:S01]  /*83f0*/  PRMT R5, R18, 0x7632, R5 ;  /* 0x0000763212057816 */ /* 0x000fe20000000005 */
[----:B------:R-:W-:Y:S04]  /*8400*/  STG.E.U16 desc[UR14][R6.64], R70 ;  /* 0x0000004606007986 */ /* 0x000fe8000c10150e */
[----:B------:R-:W-:Y:S04]  /*8410*/  STG.E.U16 desc[UR14][R6.64+0x2], R10 ;  /* 0x0000020a06007986 */ /* 0x000fe8000c10150e */
[----:B------:R1:W-:Y:S01]  /*8420*/  STG.E.U16 desc[UR14][R6.64+0x6], R11 ;  /* 0x0000060b06007986 */ /* 0x0003e2000c10150e */
[----:B------:R-:W-:-:S03]  /*8430*/  IADD3.X R9, R32, UR23, RZ, P1, !PT ;  /* 0x0000001720097c10 */ /* 0x000fc60008ffe4ff */
[----:B------:R-:W3:Y:S04]  /*8440*/  LDL.LU R32, [R1+0x94] ;  /* 0x0000940001207983 */ /* 0x000ee80000300800 */
[----:B0-----:R-:W4:Y:S04]  /*8450*/  LDL.LU R17, [R1+0x98] ;  /* 0x0000980001117983 */ /* 0x001f280000300800 */
[----:B------:R-:W4:Y:S01]  /*8460*/  LDL.LU R16, [R1+0x8c] ;  /* 0x00008c0001107983 */ /* 0x000f220000300800 */
[----:B-1----:R-:W-:-:S03]  /*8470*/  IADD3 R6, P1, R34, UR22, RZ ;  /* 0x0000001622067c10 */ /* 0x002fc6000ff3e0ff */
[----:B------:R-:W-:Y:S04]  /*8480*/  STG.E.U16 desc[UR14][R8.64], R74 ;  /* 0x0000004a08007986 */ /* 0x000fe8000c10150e */
[----:B------:R-:W-:Y:S04]  /*8490*/  STG.E.U16 desc[UR14][R8.64+0x2], R12 ;  /* 0x0000020c08007986 */ /* 0x000fe8000c10150e */
[----:B------:R-:W-:Y:S04]  /*84a0*/  STG.E.U16 desc[UR14][R8.64+0x4], R18 ;  /* 0x0000041208007986 */ /* 0x000fe8000c10150e */
[----:B------:R0:W-:Y:S01]  /*84b0*/  STG.E.U16 desc[UR14][R8.64+0x6], R5 ;  /* 0x0000060508007986 */ /* 0x0001e2000c10150e */
[----:B------:R-:W-:-:S03]  /*84c0*/  IADD3.X R7, R15, UR23, RZ, P1, !PT ;  /* 0x000000170f077c10 */ /* 0x000fc60008ffe4ff */
[----:B------:R-:W4:Y:S01]  /*84d0*/  LDL.LU R15, [R1+0x90] ;  /* 0x00009000010f7983 */ /* 0x000f220000300800 */
[----:B0-----:R-:W-:-:S03]  /*84e0*/  IADD3 R8, P1, R14, UR22, RZ ;  /* 0x000000160e087c10 */ /* 0x001fc6000ff3e0ff */
[----:B------:R-:W4:Y:S01]  /*84f0*/  LDL.LU R14, [R1+0x84] ;  /* 0x00008400010e7983 */ /* 0x000f220000300800 */
[----:B--2---:R-:W-:-:S03]  /*8500*/  IADD3.X R9, R13, UR23, RZ, P1, !PT ;  /* 0x000000170d097c10 */ /* 0x004fc60008ffe4ff */
[----:B------:R-:W2:Y:S01]  /*8510*/  LDL.LU R13, [R1+0x88] ;  /* 0x00008800010d7983 */ /* 0x000ea20000300800 */
[----:B------:R-:W-:Y:S02]  /*8520*/  F2FP.BF16.F32.PACK_AB R78, R78, R107 ;  /* 0x0000006b4e4e723e */ /* 0x000fe400000010ff */
[----:B------:R-:W-:Y:S02]  /*8530*/  F2FP.BF16.F32.PACK_AB R19, R79, R19 ;  /* 0x000000134f13723e */ /* 0x000fe400000010ff */
[----:B------:R-:W-:Y:S02]  /*8540*/  PRMT R10, R78, 0x7632, R10 ;  /* 0x000076324e0a7816 */ /* 0x000fe4000000000a */
[----:B------:R-:W-:Y:S02]  /*8550*/  F2FP.BF16.F32.PACK_AB R82, R82, R106 ;  /* 0x0000006a5252723e */ /* 0x000fe400000010ff */
[----:B------:R-:W-:Y:S01]  /*8560*/  PRMT R11, R19, 0x7632, R11 ;  /* 0x00007632130b7816 */ /* 0x000fe2000000000b */
[----:B------:R3:W-:Y:S01]  /*8570*/  STG.E.U16 desc[UR14][R6.64+0x2], R10 ;  /* 0x0000020a06007986 */ /* 0x0007e2000c10150e */
[----:B------:R-:W-:-:S02]  /*8580*/  PRMT R5, R82, 0x7632, R5 ;  /* 0x0000763252057816 */ /* 0x000fc40000000005 */
[----:B------:R-:W-:Y:S02]  /*8590*/  F2FP.BF16.F32.PACK_AB R20, R85, R20 ;  /* 0x000000145514723e */ /* 0x000fe400000010ff */
[----:B------:R-:W-:Y:S02]  /*85a0*/  F2FP.BF16.F32.PACK_AB R86, R86, R105 ;  /* 0x000000695656723e */ /* 0x000fe400000010ff */
[----:B------:R-:W-:Y:S01]  /*85b0*/  F2FP.BF16.F32.PACK_AB R21, R89, R21 ;  /* 0x000000155915723e */ /* 0x000fe200000010ff */
[----:B------:R-:W-:Y:S01]  /*85c0*/  STG.E.U16 desc[UR14][R6.64], R78 ;  /* 0x0000004e06007986 */ /* 0x000fe2000c10150e */
[----:B------:R-:W-:-:S03]  /*85d0*/  PRMT R12, R86, 0x7632, R12 ;  /* 0x00007632560c7816 */ /* 0x000fc6000000000c */
[----:B------:R-:W-:Y:S04]  /*85e0*/  STG.E.U16 desc[UR14][R6.64+0x4], R19 ;  /* 0x0000041306007986 */ /* 0x000fe8000c10150e */
[----:B------:R0:W-:Y:S01]  /*85f0*/  STG.E.U16 desc[UR14][R6.64+0x6], R11 ;  /* 0x0000060b06007986 */ /* 0x0001e2000c10150e */
[----:B---3--:R-:W-:-:S03]  /*8600*/  IADD3 R10, P1, R32, UR22, RZ ;  /* 0x00000016200a7c10 */ /* 0x008fc6000ff3e0ff */
[----:B------:R1:W-:Y:S01]  /*8610*/  STG.E.U16 desc[UR14][R8.64+0x2], R5 ;  /* 0x0000020508007986 */ /* 0x0003e2000c10150e */
[----:B------:R-:W-:Y:S02]  /*8620*/  F2FP.BF16.F32.PACK_AB R90, R90, R104 ;  /* 0x000000685a5a723e */ /* 0x000fe400000010ff */
[----:B0-----:R-:W-:Y:S02]  /*8630*/  PRMT R7, R20, 0x7632, R7 ;  /* 0x0000763214077816 */ /* 0x001fe40000000007 */
[----:B----4-:R-:W-:Y:S02]  /*8640*/  IADD3.X R11, R17, UR23, RZ, P1, !PT ;  /* 0x00000017110b7c10 */ /* 0x010fe40008ffe4ff */
[----:B------:R-:W-:Y:S02]  /*8650*/  IADD3 R6, P1, R16, UR22, RZ ;  /* 0x0000001610067c10 */ /* 0x000fe4000ff3e0ff */
[----:B-1----:R-:W-:Y:S02]  /*8660*/  PRMT R5, R21, 0x7632, R5 ;  /* 0x0000763215057816 */ /* 0x002fe40000000005 */
[----:B------:R-:W-:Y:S01]  /*8670*/  F2FP.BF16.F32.PACK_AB R22, R93, R22 ;  /* 0x000000165d16723e */ /* 0x000fe200000010ff */
[----:B------:R-:W-:Y:S04]  /*8680*/  STG.E.U16 desc[UR14][R8.64], R82 ;  /* 0x0000005208007986 */ /* 0x000fe8000c10150e */
[----:B------:R-:W-:Y:S04]  /*8690*/  STG.E.U16 desc[UR14][R8.64+0x4], R20 ;  /* 0x0000041408007986 */ /* 0x000fe8000c10150e */
[----:B------:R0:W-:Y:S01]  /*86a0*/  STG.E.U16 desc[UR14][R8.64+0x6], R7 ;  /* 0x0000060708007986 */ /* 0x0001e2000c10150e */
[----:B------:R-:W-:-:S03]  /*86b0*/  F2FP.BF16.F32.PACK_AB R33, R94, R33 ;  /* 0x000000215e21723e */ /* 0x000fc600000010ff */
[----:B------:R-:W-:Y:S01]  /*86c0*/  STG.E.U16 desc[UR14][R10.64], R86 ;  /* 0x000000560a007986 */ /* 0x000fe2000c10150e */
[----:B------:R-:W-:-:S03]  /*86d0*/  F2FP.BF16.F32.PACK_AB R23, R97, R23 ;  /* 0x000000176117723e */ /* 0x000fc600000010ff */
[----:B------:R-:W-:Y:S04]  /*86e0*/  STG.E.U16 desc[UR14][R10.64+0x2], R12 ;  /* 0x0000020c0a007986 */ /* 0x000fe8000c10150e */
[----:B------:R-:W-:Y:S01]  /*86f0*/  STG.E.U16 desc[UR14][R10.64+0x4], R21 ;  /* 0x000004150a007986 */ /* 0x000fe2000c10150e */
[----:B0-----:R-:W-:Y:S02]  /*8700*/  IADD3.X R7, R15, UR23, RZ, P1, !PT ;  /* 0x000000170f077c10 */ /* 0x001fe40008ffe4ff */
[----:B------:R-:W-:Y:S01]  /*8710*/  PRMT R9, R90, 0x7632, R9 ;  /* 0x000076325a097816 */ /* 0x000fe20000000009 */
[----:B------:R0:W-:Y:S01]  /*8720*/  STG.E.U16 desc[UR14][R10.64+0x6], R5 ;  /* 0x000006050a007986 */ /* 0x0001e2000c10150e */
[----:B------:R-:W-:-:S03]  /*8730*/  IADD3 R8, P1, R14, UR22, RZ ;  /* 0x000000160e087c10 */ /* 0x000fc6000ff3e0ff */
[----:B------:R-:W-:Y:S01]  /*8740*/  STG.E.U16 desc[UR14][R6.64], R90 ;  /* 0x0000005a06007986 */ /* 0x000fe2000c10150e */
[----:B0-----:R-:W-:-:S03]  /*8750*/  PRMT R11, R22, 0x7632, R11 ;  /* 0x00007632160b7816 */ /* 0x001fc6000000000b */
[----:B------:R-:W-:Y:S01]  /*8760*/  STG.E.U16 desc[UR14][R6.64+0x2], R9 ;  /* 0x0000020906007986 */ /* 0x000fe2000c10150e */
[----:B------:R-:W-:-:S03]  /*8770*/  PRMT R5, R33, 0x7632, R5 ;  /* 0x0000763221057816 */ /* 0x000fc60000000005 */
[----:B------:R-:W-:Y:S04]  /*8780*/  STG.E.U16 desc[UR14][R6.64+0x4], R22 ;  /* 0x0000041606007986 */ /* 0x000fe8000c10150e */
[----:B------:R0:W-:Y:S02]  /*8790*/  STG.E.U16 desc[UR14][R6.64+0x6], R11 ;  /* 0x0000060b06007986 */ /* 0x0001e4000c10150e */
[----:B0-----:R-:W-:Y:S01]  /*87a0*/  PRMT R7, R23, 0x7632, R7 ;  /* 0x0000763217077816 */ /* 0x001fe20000000007 */
[----:B------:R-:W-:Y:S01]  /*87b0*/  ULOP3.LUT UR4, UR4, 0x1, URZ, 0x3c, !UPT ;  /* 0x0000000104047892 */ /* 0x000fe2000f8e3c3f */
[----:B------:R-:W-:Y:S01]  /*87c0*/  UMOV UR5, UR11 ;  /* 0x0000000b00057c82 */ /* 0x000fe20008000000 */
[----:B--2---:R-:W-:-:S05]  /*87d0*/  IADD3.X R9, R13, UR23, RZ, P1, !PT ;  /* 0x000000170d097c10 */ /* 0x004fca0008ffe4ff */
[----:B------:R1:W-:Y:S04]  /*87e0*/  STG.E.U16 desc[UR14][R8.64], R33 ;  /* 0x0000002108007986 */ /* 0x0003e8000c10150e */
[----:B------:R1:W-:Y:S04]  /*87f0*/  STG.E.U16 desc[UR14][R8.64+0x2], R5 ;  /* 0x0000020508007986 */ /* 0x0003e8000c10150e */
[----:B------:R1:W-:Y:S04]  /*8800*/  STG.E.U16 desc[UR14][R8.64+0x4], R23 ;  /* 0x0000041708007986 */ /* 0x0003e8000c10150e */
[----:B------:R1:W-:Y:S01]  /*8810*/  STG.E.U16 desc[UR14][R8.64+0x6], R7 ;  /* 0x0000060708007986 */ /* 0x0003e2000c10150e */
[----:B------:R-:W-:Y:S05]  /*8820*/  @!P0 BRA `(.L_x_119) ;  /* 0xffffff8800008947 */ /* 0x000fea000383ffff */
.L_x_105:
[----:B------:R-:W0:Y:S02]  /*8830*/  S2R R0, SR_CTAID.Y ;  /* 0x0000000000007919 */ /* 0x000e240000002600 */
[----:B0-----:R-:W-:-:S04]  /*8840*/  LEA R0, R0, UR20, 0x7 ;  /* 0x0000001400007c11 */ /* 0x001fc8000f8e38ff */
[----:B------:R-:W-:-:S04]  /*8850*/  SHF.L.U32 R20, R0, 0x5, RZ ;  /* 0x0000000500147819 */ /* 0x000fc800000006ff */
[----:B------:R-:W-:-:S13]  /*8860*/  ISETP.GT.AND P0, PT, R20, 0x3bf, PT ;  /* 0x000003bf1400780c */ /* 0x000fda0003f04270 */
[----:B------:R-:W-:Y:S05]  /*8870*/  @P0 EXIT ;  /* 0x000000000000094d */ /* 0x000fea0003800000 */
[----:B------:R-:W1:Y:S01]  /*8880*/  S2R R6, SR_TID.X ;  /* 0x0000000000067919 */ /* 0x000e620000002100 */
[----:B------:R-:W-:Y:S01]  /*8890*/  LOP3.LUT R3, RZ, UR16, RZ, 0x33, !PT ;  /* 0x00000010ff037c12 */ /* 0x000fe2000f8e33ff */
[----:B------:R-:W0:Y:S01]  /*88a0*/  S2UR UR5, SR_CgaCtaId ;  /* 0x00000000000579c3 */ /* 0x000e220000008800 */
[----:B------:R-:W-:Y:S01]  /*88b0*/  LOP3.LUT R0, RZ, UR17, RZ, 0x33, !PT ;  /* 0x00000011ff007c12 */ /* 0x000fe2000f8e33ff */
[----:B------:R-:W-:Y:S01]  /*88c0*/  UMOV UR4, 0x400 ;  /* 0x0000040000047882 */ /* 0x000fe20000000000 */
[----:B------:R-:W-:Y:S01]  /*88d0*/  ISETP.GT.U32.AND P0, PT, R3, -0x2, PT ;  /* 0xfffffffe0300780c */ /* 0x000fe20003f04070 */
[----:B------:R-:W-:-:S03]  /*88e0*/  UISETP.LT.U32.AND UP0, UPT, UR16, 0x1, UPT ;  /* 0x000000011000788c */ /* 0x000fc6000bf01070 */
[----:B------:R-:W-:Y:S01]  /*88f0*/  ISETP.GT.AND.EX P0, PT, R0, -0x1, PT, P0 ;  /* 0xffffffff0000780c */ /* 0x000fe20003f04300 */
[----:B------:R-:W-:-:S03]  /*8900*/  UISETP.LT.AND.EX UP0, UPT, UR17, URZ, UPT, UP0 ;  /* 0x0000003f1100728c */ /* 0x000fc6000bf01300 */
[----:B------:R-:W-:Y:S01]  /*8910*/  SEL R3, R3, 0xfffffffe, P0 ;  /* 0xfffffffe03037807 */ /* 0x000fe20000000000 */
[----:B------:R-:W-:Y:S01]  /*8920*/  USEL UR6, UR16, 0x1, UP0 ;  /* 0x0000000110067887 */ /* 0x000fe20008000000 */
[----:B------:R-:W-:Y:S01]  /*8930*/  SEL R0, R0, 0xffffffff, P0 ;  /* 0xffffffff00007807 */ /* 0x000fe20000000000 */
[----:B------:R-:W-:Y:S02]  /*8940*/  USEL UR7, UR17, URZ, UP0 ;  /* 0x0000003f11077287 */ /* 0x000fe40008000000 */
[C---:B------:R-:W-:Y:S01]  /*8950*/  IMAD.SHL.U32 R4, R3.reuse, 0x80, RZ ;  /* 0x0000008003047824 */ /* 0x040fe200078e00ff */
[----:B------:R-:W-:Y:S01]  /*8960*/  SHF.L.U64.HI R3, R3, 0x7, R0 ;  /* 0x0000000703037819 */ /* 0x000fe20000010200 */
[----:B------:R-:W-:Y:S01]  /*8970*/  USHF.L.U64.HI UR7, UR6, 0x7, UR7 ;  /* 0x0000000706077899 */ /* 0x000fe20008010207 */
[----:B------:R-:W-:Y:S01]  /*8980*/  MOV R0, 0xffffffff ;  /* 0xffffffff00007802 */ /* 0x000fe20000000f00 */
[----:B------:R-:W-:Y:S02]  /*8990*/  USHF.L.U32 UR6, UR6, 0x7, URZ ;  /* 0x0000000706067899 */ /* 0x000fe4000800063f */
[----:B0-----:R-:W-:-:S03]  /*89a0*/  ULEA UR8, UR5, UR4, 0x18 ;  /* 0x0000000405087291 */ /* 0x001fc6000f8ec03f */
[----:B------:R-:W-:Y:S02]  /*89b0*/  ULDC.64 UR4, c[0x0][0x260] ;  /* 0x0000980000047ab9 */ /* 0x000fe40000000a00 */
[----:B------:R-:W-:Y:S01]  /*89c0*/  UIADD3 UR4, UP1, UR4, 0x48400, URZ ;  /* 0x0004840004047890 */ /* 0x000fe2000ff3e03f */
[--C-:B-1----:R-:W-:Y:S02]  /*89d0*/  SHF.R.U32.HI R5, RZ, 0x5, R6.reuse ;  /* 0x00000005ff057819 */ /* 0x102fe40000011606 */
[----:B------:R-:W-:Y:S01]  /*89e0*/  SHF.R.U32.HI R2, RZ, 0x4, R6 ;  /* 0x00000004ff027819 */ /* 0x000fe20000011606 */
[----:B------:R-:W-:Y:S01]  /*89f0*/  UIADD3.X UR5, URZ, UR5, URZ, UP1, !UPT ;  /* 0x000000053f057290 */ /* 0x000fe20008ffe43f */
[----:B------:R-:W-:Y:S02]  /*8a00*/  IADD3 R4, P0, P1, -R4, -0x81, -R5 ;  /* 0xffffff7f04047810 */ /* 0x000fe4000791e905 */
[----:B------:R-:W-:Y:S02]  /*8a10*/  SHF.L.U32 R7, R5, 0x1, RZ ;  /* 0x0000000105077819 */ /* 0x000fe400000006ff */
[----:B------:R-:W-:-:S02]  /*8a20*/  IADD3.X R3, ~R3, -0x1, R0, P0, P1 ;  /* 0xffffffff03037810 */ /* 0x000fc400007e2500 */
[----:B------:R-:W-:Y:S02]  /*8a30*/  IADD3 R0, R2, 0x1e, RZ ;  /* 0x0000001e02007810 */ /* 0x000fe40007ffe0ff */
[----:B------:R-:W-:Y:S01]  /*8a40*/  LEA R12, R5, UR8, 0x7 ;  /* 0x00000008050c7c11 */ /* 0x000fe2000f8e38ff */
[----:B------:R-:W-:Y:S01]  /*8a50*/  IMAD.WIDE.U32 R8, R3, -0x77777777, RZ ;  /* 0x8888888903087825 */ /* 0x000fe200078e00ff */
[----:B------:R-:W-:Y:S02]  /*8a60*/  LOP3.LUT R7, R7, 0x1f, R6, 0x78, !PT ;  /* 0x0000001f07077812 */ /* 0x000fe400078e7806 */
[----:B------:R-:W-:Y:S02]  /*8a70*/  LOP3.LUT R14, RZ, R2, RZ, 0x33, !PT ;  /* 0x00000002ff0e7212 */ /* 0x000fe400078e33ff */
[----:B------:R-:W-:Y:S01]  /*8a80*/  VIMNMX.U32 R13, R0, 0x20, !PT ;  /* 0x00000020000d7848 */ /* 0x000fe20007fe0000 */
[----:B------:R-:W-:Y:S01]  /*8a90*/  IMAD.WIDE.U32 R10, P0, R4, -0x77777778, R8 ;  /* 0x88888888040a7825 */ /* 0x000fe20007800008 */
[----:B------:R-:W-:-:S02]  /*8aa0*/  LEA R7, R7, R12, 0x2 ;  /* 0x0000000c07077211 */ /* 0x000fc400078e10ff */
[----:B------:R-:W-:Y:S01]  /*8ab0*/  IADD3 R48, P2, R5, 0x2d, RZ ;  /* 0x0000002d05307810 */ /* 0x000fe20007f5e0ff */
[----:B------:R-:W-:Y:S01]  /*8ac0*/  IMAD.WIDE.U32 R8, R4, -0x77777777, RZ ;  /* 0x8888888904087825 */ /* 0x000fe200078e00ff */
[----:B------:R-:W-:Y:S02]  /*8ad0*/  IADD3.X R17, RZ, RZ, RZ, P0, !PT ;  /* 0x000000ffff117210 */ /* 0x000fe400007fe4ff */
[----:B------:R-:W-:Y:S01]  /*8ae0*/  IADD3 R8, R13, R14, RZ ;  /* 0x0000000e0d087210 */ /* 0x000fe20007ffe0ff */
[C---:B------:R-:W-:Y:S01]  /*8af0*/  IMAD.SHL.U32 R12, R6.reuse, 0x80, RZ ;  /* 0x00000080060c7824 */ /* 0x040fe200078e00ff */
[----:B------:R-:W-:Y:S02]  /*8b00*/  SHF.L.U32 R13, R6, 0x1, RZ ;  /* 0x00000001060d7819 */ /* 0x000fe400000006ff */
[----:B------:R-:W-:Y:S01]  /*8b10*/  IADD3 RZ, P0, R9, R10, RZ ;  /* 0x0000000a09ff7210 */ /* 0x000fe20007f1e0ff */
[----:B------:R-:W-:Y:S01]  /*8b20*/  IMAD.WIDE.U32 R14, R8, -0x77777777, RZ ;  /* 0x88888889080e7825 */ /* 0x000fe200078e00ff */
[----:B------:R-:W-:-:S02]  /*8b30*/  MOV R16, R11 ;  /* 0x0000000b00107202 */ /* 0x000fc40000000f00 */
[----:B------:R-:W-:Y:S02]  /*8b40*/  LOP3.LUT R12, R12, 0x780, RZ, 0xc0, !PT ;  /* 0x000007800c0c7812 */ /* 0x000fe400078ec0ff */
[----:B------:R-:W-:Y:S01]  /*8b50*/  LOP3.LUT R11, R13, 0x1e, RZ, 0xc0, !PT ;  /* 0x0000001e0d0b7812 */ /* 0x000fe200078ec0ff */
[----:B------:R-:W-:Y:S01]  /*8b60*/  IMAD.WIDE.U32.X R16, R3, -0x77777778, R16, P0 ;  /* 0x8888888803107825 */ /* 0x000fe200000e0410 */
[----:B------:R-:W-:Y:S02]  /*8b70*/  IADD3 R9, R2, 0x3c, RZ ;  /* 0x0000003c02097810 */ /* 0x000fe40007ffe0ff */
[----:B------:R-:W-:Y:S02]  /*8b80*/  IADD3 R13, R12, UR8, RZ ;  /* 0x000000080c0d7c10 */ /* 0x000fe4000fffe0ff */
[-C--:B------:R-:W-:Y:S02]  /*8b90*/  LOP3.LUT R10, R2, R11.reuse, RZ, 0x3c, !PT ;  /* 0x0000000b020a7212 */ /* 0x080fe400078e3cff */
[----:B------:R-:W-:-:S02]  /*8ba0*/  LOP3.LUT R12, R0, R11, RZ, 0x3c, !PT ;  /* 0x0000000b000c7212 */ /* 0x000fc400078e3cff */
[----:B------:R-:W-:Y:S02]  /*8bb0*/  LOP3.LUT R18, R9, R11, RZ, 0x3c, !PT ;  /* 0x0000000b09127212 */ /* 0x000fe400078e3cff */
[----:B------:R-:W-:Y:S02]  /*8bc0*/  SHF.R.U64 R21, R16, 0x3, R17 ;  /* 0x0000000310157819 */ /* 0x000fe40000001211 */
[-C--:B------:R-:W-:Y:S02]  /*8bd0*/  LEA R10, R10, R13.reuse, 0x2 ;  /* 0x0000000d0a0a7211 */ /* 0x080fe400078e10ff */
[----:B------:R-:W-:Y:S01]  /*8be0*/  LEA R12, R12, R13, 0x2 ;  /* 0x0000000d0c0c7211 */ /* 0x000fe200078e10ff */
[----:B------:R-:W-:Y:S01]  /*8bf0*/  IMAD R13, R18, 0x4, R13 ;  /* 0x00000004120d7824 */ /* 0x000fe200078e020d */
[----:B------:R-:W-:Y:S02]  /*8c00*/  LEA.HI R22, R15, 0x1, RZ, 0x1c ;  /* 0x000000010f167811 */ /* 0x000fe400078fe0ff */
[----:B------:R-:W-:-:S02]  /*8c10*/  IADD3 R18, P0, R5, 0xf, RZ ;  /* 0x0000000f05127810 */ /* 0x000fc40007f1e0ff */
[----:B------:R-:W-:Y:S02]  /*8c20*/  IADD3 R17, P1, R5, 0x1e, RZ ;  /* 0x0000001e05117810 */ /* 0x000fe40007f3e0ff */
[----:B------:R-:W-:Y:S02]  /*8c30*/  IADD3 R21, R21, 0x1, RZ ;  /* 0x0000000115157810 */ /* 0x000fe40007ffe0ff */
[C---:B------:R-:W-:Y:S02]  /*8c40*/  LOP3.LUT R19, R6.reuse, 0x1f, RZ, 0xc0, !PT ;  /* 0x0000001f06137812 */ /* 0x040fe400078ec0ff */
[----:B------:R-:W-:Y:S02]  /*8c50*/  LOP3.LUT R49, R6, 0xf, RZ, 0xc0, !PT ;  /* 0x0000000f06317812 */ /* 0x000fe400078ec0ff */
[----:B------:R-:W-:Y:S02]  /*8c60*/  IADD3 R16, R2, 0x5a, RZ ;  /* 0x0000005a02107810 */ /* 0x000fe40007ffe0ff */
[----:B------:R-:W-:-:S02]  /*8c70*/  IADD3.X R15, RZ, RZ, RZ, P0, !PT ;  /* 0x000000ffff0f7210 */ /* 0x000fc400007fe4ff */
[----:B------:R-:W-:Y:S02]  /*8c80*/  IADD3.X R14, RZ, RZ, RZ, P1, !PT ;  /* 0x000000ffff0e7210 */ /* 0x000fe40000ffe4ff */
[----:B------:R-:W-:Y:S02]  /*8c90*/  IADD3.X R47, RZ, RZ, RZ, P2, !PT ;  /* 0x000000ffff2f7210 */ /* 0x000fe400017fe4ff */
[----:B------:R-:W-:Y:S02]  /*8ca0*/  LOP3.LUT R22, R22, 0x3, RZ, 0xc0, !PT ;  /* 0x0000000316167812 */ /* 0x000fe400078ec0ff */
[----:B------:R-:W-:-:S07]  /*8cb0*/  LOP3.LUT R21, R21, 0x3, RZ, 0xc0, !PT ;  /* 0x0000000315157812 */ /* 0x000fce00078ec0ff */
.L_x_136:
[----:B------:R-:W-:Y:S01]  /*8cc0*/  ISETP.LT.U32.AND P0, PT, R5, UR6, PT ;  /* 0x0000000605007c0c */ /* 0x000fe2000bf01070 */
[----:B------:R-:W-:Y:S01]  /*8cd0*/  BSSY B0, `(.L_x_120) ;  /* 0x00000aa000007945 */ /* 0x000fe20003800000 */
[----:B0---4-:R-:W-:Y:S01]  /*8ce0*/  MOV R23, UR7 ;  /* 0x0000000700177c02 */ /* 0x011fe20008000f00 */
[----:B------:R-:W-:Y:S01]  /*8cf0*/  HFMA2.MMA R46, -RZ, RZ, 0, 0 ;  /* 0x00000000ff2e7435 */ /* 0x000fe200000001ff */
[----:B------:R-:W-:Y:S02]  /*8d00*/  IMAD.MOV.U32 R43, RZ, RZ, RZ ;  /* 0x000000ffff2b7224 */ /* 0x000fe400078e00ff */
[----:B------:R-:W-:-:S13]  /*8d10*/  ISETP.GT.AND.EX P0, PT, R23, RZ, PT, P0 ;  /* 0x000000ff1700720c */ /* 0x000fda0003f04300 */
[----:B-123--:R-:W-:Y:S05]  /*8d20*/  @!P0 BRA `(.L_x_121) ;  /* 0x0000000800908947 */ /* 0x00efea0003800000 */
[----:B------:R-:W-:Y:S01]  /*8d30*/  ISETP.NE.U32.AND P1, PT, R21, RZ, PT ;  /* 0x000000ff1500720c */ /* 0x000fe20003f25070 */
[----:B------:R-:W-:Y:S01]  /*8d40*/  BSSY B1, `(.L_x_122) ;  /* 0x0000023000017945 */ /* 0x000fe20003800000 */
[----:B------:R-:W-:Y:S02]  /*8d50*/  ISETP.GE.U32.AND P0, PT, R4, 0x2d, PT ;  /* 0x0000002d0400780c */ /* 0x000fe40003f06070 */
[----:B------:R-:W-:Y:S02]  /*8d60*/  ISETP.NE.AND.EX P1, PT, RZ, RZ, PT, P1 ;  /* 0x000000ffff00720c */ /* 0x000fe40003f25310 */
[----:B------:R-:W-:Y:S02]  /*8d70*/  IADD3 R24, P2, R19, R20, RZ ;  /* 0x0000001413187210 */ /* 0x000fe40007f5e0ff */
[----:B------:R-:W-:Y:S02]  /*8d80*/  ISETP.GE.U32.AND.EX P0, PT, R3, RZ, PT, P0 ;  /* 0x000000ff0300720c */ /* 0x000fe40003f06100 */
[----:B------:R-:W-:-:S02]  /*8d90*/  MOV R46, RZ ;  /* 0x000000ff002e7202 */ /* 0x000fc40000000f00 */
[----:B------:R-:W-:Y:S02]  /*8da0*/  MOV R42, R5 ;  /* 0x00000005002a7202 */ /* 0x000fe40000000f00 */
[----:B------:R-:W-:Y:S02]  /*8db0*/  MOV R23, RZ ;  /* 0x000000ff00177202 */ /* 0x000fe40000000f00 */
[----:B------:R-:W-:Y:S02]  /*8dc0*/  MOV R43, RZ ;  /* 0x000000ff002b7202 */ /* 0x000fe40000000f00 */
[----:B------:R-:W-:Y:S01]  /*8dd0*/  LEA.HI.X.SX32 R25, R20, RZ, 0x1, P2 ;  /* 0x000000ff14197211 */ /* 0x000fe200010f0eff */
[----:B------:R-:W-:Y:S06]  /*8de0*/  @!P1 BRA `(.L_x_123) ;  /* 0x0000000000609947 */ /* 0x000fec0003800000 */
[----:B------:R-:W-:Y:S01]  /*8df0*/  IMAD.WIDE.U32 R28, R5, 0x3c0, R24 ;  /* 0x000003c0051c7825 */ /* 0x000fe200078e0018 */
[----:B------:R-:W-:Y:S02]  /*8e00*/  ULDC.64 UR10, c[0x0][0x260] ;  /* 0x00009800000a7ab9 */ /* 0x000fe40000000a00 */
[----:B------:R-:W-:-:S04]  /*8e10*/  LEA R26, P1, R28, UR10, 0x3 ;  /* 0x0000000a1c1a7c11 */ /* 0x000fc8000f8218ff */
[----:B------:R-:W-:-:S05]  /*8e20*/  LEA.HI.X R27, R28, UR11, R29, 0x3, P1 ;  /* 0x0000000b1c1b7c11 */ /* 0x000fca00088f1c1d */
[----:B------:R-:W2:Y:S01]  /*8e30*/  LDG.E.64 R28, desc[UR14][R26.64+0x10000] ;  /* 0x0100000e1a1c7981 */ /* 0x000ea2000c1e1b00 */
[----:B------:R-:W-:Y:S01]  /*8e40*/  ISETP.NE.U32.AND P1, PT, R21, 0x1, PT ;  /* 0x000000011500780c */ /* 0x000fe20003f25070 */
[----:B------:R-:W-:Y:S01]  /*8e50*/  IMAD.MOV.U32 R23, RZ, RZ, R15 ;  /* 0x000000ffff177224 */ /* 0x000fe200078e000f */
[----:B------:R-:W-:Y:S02]  /*8e60*/  MOV R42, R18 ;  /* 0x00000012002a7202 */ /* 0x000fe40000000f00 */
[----:B------:R-:W-:Y:S01]  /*8e70*/  ISETP.NE.AND.EX P1, PT, RZ, RZ, PT, P1 ;  /* 0x000000ffff00720c */ /* 0x000fe20003f25310 */
[----:B--2---:R-:W-:Y:S01]  /*8e80*/  FADD.FTZ R43, RZ, R28 ;  /* 0x0000001cff2b7221 */ /* 0x004fe20000010000 */
[----:B------:R-:W-:-:S11]  /*8e90*/  FADD.FTZ R46, RZ, R29 ;  /* 0x0000001dff2e7221 */ /* 0x000fd60000010000 */
[----:B------:R-:W-:Y:S05]  /*8ea0*/  @!P1 BRA `(.L_x_123) ;  /* 0x0000000000309947 */ /* 0x000fea0003800000 */
[----:B------:R-:W-:Y:S01]  /*8eb0*/  ISETP.NE.U32.AND P1, PT, R21, 0x2, PT ;  /* 0x000000021500780c */ /* 0x000fe20003f25070 */
[----:B------:R-:W2:Y:S03]  /*8ec0*/  LDG.E.64 R28, desc[UR14][R26.64+0x2c200] ;  /* 0x02c2000e1a1c7981 */ /* 0x000ea6000c1e1b00 */
[----:B------:R-:W-:-:S13]  /*8ed0*/  ISETP.NE.AND.EX P1, PT, RZ, RZ, PT, P1 ;  /* 0x000000ffff00720c */ /* 0x000fda0003f25310 */
[----:B------:R-:W3:Y:S01]  /*8ee0*/  @P1 LDG.E.64 R30, desc[UR14][R26.64+0x48400] ;  /* 0x0484000e1a1e1981 */ /* 0x000ee2000c1e1b00 */
[----:B------:R-:W-:Y:S02]  /*8ef0*/  MOV R42, R17 ;  /* 0x00000011002a7202 */ /* 0x000fe40000000f00 */
[----:B------:R-:W-:Y:S02]  /*8f00*/  MOV R23, R14 ;  /* 0x0000000e00177202 */ /* 0x000fe40000000f00 */
[----:B------:R-:W-:Y:S02]  /*8f10*/  @P1 MOV R42, R48 ;  /* 0x00000030002a1202 */ /* 0x000fe40000000f00 */
[----:B------:R-:W-:Y:S01]  /*8f20*/  @P1 MOV R23, R47 ;  /* 0x0000002f00171202 */ /* 0x000fe20000000f00 */
[----:B--2---:R-:W-:Y:S01]  /*8f30*/  FADD.FTZ R43, R43, R28 ;  /* 0x0000001c2b2b7221 */ /* 0x004fe20000010000 */
[----:B------:R-:W-:-:S03]  /*8f40*/  FADD.FTZ R46, R46, R29 ;  /* 0x0000001d2e2e7221 */ /* 0x000fc60000010000 */
[----:B---3--:R-:W-:Y:S01]  /*8f50*/  @P1 FADD.FTZ R43, R43, R30 ;  /* 0x0000001e2b2b1221 */ /* 0x008fe20000010000 */
[----:B------:R-:W-:-:S07]  /*8f60*/  @P1 FADD.FTZ R46, R46, R31 ;  /* 0x0000001f2e2e1221 */ /* 0x000fce0000010000 */
.L_x_123:
[----:B------:R-:W-:Y:S05]  /*8f70*/  BSYNC B1 ;  /* 0x0000000000017941 */ /* 0x000fea0003800000 */
.L_x_122:
[----:B------:R-:W-:Y:S05]  /*8f80*/  @!P0 BRA `(.L_x_121) ;  /* 0x0000000400f88947 */ /* 0x000fea0003800000 */
[C---:B------:R-:W-:Y:S01]  /*8f90*/  SHF.L.U64.HI R27, R24.reuse, 0x1, R25 ;  /* 0x00000001181b7819 */ /* 0x040fe20000010219 */
[----:B------:R-:W-:Y:S01]  /*8fa0*/  IMAD R25, R23, 0x780, RZ ;  /* 0x0000078017197824 */ /* 0x000fe200078e02ff */
[----:B------:R-:W-:Y:S01]  /*8fb0*/  SHF.L.U32 R26, R24, 0x1, RZ ;  /* 0x00000001181a7819 */ /* 0x000fe200000006ff */
[----:B------:R-:W-:Y:S01]  /*8fc0*/  BSSY B1, `(.L_x_124) ;  /* 0x0000047000017945 */ /* 0x000fe20003800000 */
[----:B------:R-:W-:-:S03]  /*8fd0*/  IADD3 R24, P0, -R42, UR6, RZ ;  /* 0x000000062a187c10 */ /* 0x000fc6000ff1e1ff */
[----:B------:R-:W-:Y:S01]  /*8fe0*/  IMAD.WIDE.U32 R26, R42, 0x780, R26 ;  /* 0x000007802a1a7825 */ /* 0x000fe200078e001a */
[----:B------:R-:W-:Y:S02]  /*8ff0*/  ISETP.GT.U32.AND P1, PT, R24, 0xb4, PT ;  /* 0x000000b41800780c */ /* 0x000fe40003f24070 */
[----:B------:R-:W-:Y:S02]  /*9000*/  IADD3.X R28, ~R23, UR7, RZ, P0, !PT ;  /* 0x00000007171c7c10 */ /* 0x000fe400087fe5ff */
[----:B------:R-:W-:Y:S02]  /*9010*/  IADD3 R25, R27, R25, RZ ;  /* 0x000000191b197210 */ /* 0x000fe40007ffe0ff */
[----:B------:R-:W-:Y:S02]  /*9020*/  ISETP.GT.AND.EX P1, PT, R28, RZ, PT, P1 ;  /* 0x000000ff1c00720c */ /* 0x000fe40003f24310 */
[----:B------:R-:W-:-:S04]  /*9030*/  LEA R24, P0, R26, UR4, 0x2 ;  /* 0x000000041a187c11 */ /* 0x000fc8000f8010ff */
[----:B------:R-:W-:Y:S02]  /*9040*/  LEA.HI.X R25, R26, UR5, R25, 0x2, P0 ;  /* 0x000000051a197c11 */ /* 0x000fe400080f1419 */
[----:B------:R-:W-:-:S05]  /*9050*/  PLOP3.LUT P0, PT, PT, PT, PT, 0x80, 0x0 ;  /* 0x000000000000781c */ /* 0x000fca0003f0f070 */
[----:B------:R-:W-:Y:S08]  /*9060*/  @!P1 BRA `(.L_x_125) ;  /* 0x0000000000f09947 */ /* 0x000ff00003800000 */
[----:B------:R-:W-:Y:S01]  /*9070*/  IMAD.U32 R65, RZ, RZ, UR6 ;  /* 0x00000006ff417e24 */ /* 0x000fe2000f8e00ff */
[----:B------:R-:W-:Y:S02]  /*9080*/  MOV R64, UR7 ;  /* 0x0000000700407c02 */ /* 0x000fe40008000f00 */
[----:B------:R-:W-:Y:S02]  /*9090*/  PLOP3.LUT P0, PT, PT, PT, PT, 0x8, 0x0 ;  /* 0x000000000000781c */ /* 0x000fe40003f0e170 */
[----:B------:R-:W-:-:S04]  /*90a0*/  IADD3 R65, P1, R65, -0xb4, RZ ;  /* 0xffffff4c41417810 */ /* 0x000fc80007f3e0ff */
[----:B------:R-:W-:-:S09]  /*90b0*/  IADD3.X R64, R64, -0x1, RZ, P1, !PT ;  /* 0xffffffff40407810 */ /* 0x000fd20000ffe4ff */
.L_x_126:
[----:B------:R-:W2:Y:S04]  /*90c0*/  LDG.E.64 R50, desc[UR14][R24.64+-0x38400] ;  /* 0xfc7c000e18327981 */ /* 0x000ea8000c1e1b00 */
[----:B------:R-:W3:Y:S04]  /*90d0*/  LDG.E.64 R52, desc[UR14][R24.64+-0x1c200] ;  /* 0xfe3e000e18347981 */ /* 0x000ee8000c1e1b00 */
[----:B------:R-:W4:Y:S04]  /*90e0*/  LDG.E.64 R54, desc[UR14][R24.64] ;  /* 0x0000000e18367981 */ /* 0x000f28000c1e1b00 */
[----:B------:R-:W5:Y:S04]  /*90f0*/  LDG.E.64 R56, desc[UR14][R24.64+0x1c200] ;  /* 0x01c2000e18387981 */ /* 0x000f68000c1e1b00 */
        /* <DEDUP_REMOVED lines=11> */
[----:B------:R0:W5:Y:S01]  /*91b0*/  LDG.E.64 R26, desc[UR14][R24.64+0x16da00] ;  /* 0x16da000e181a7981 */ /* 0x000162000c1e1b00 */
[----:B------:R-:W-:-:S04]  /*91c0*/  IADD3 R42, P1, R42, 0xf0, RZ ;  /* 0x000000f02a2a7810 */ /* 0x000fc80007f3e0ff */
[----:B------:R-:W-:Y:S02]  /*91d0*/  IADD3.X R23, RZ, R23, RZ, P1, !PT ;  /* 0x00000017ff177210 */ /* 0x000fe40000ffe4ff */
[----:B------:R-:W-:Y:S02]  /*91e0*/  ISETP.GE.U32.AND P1, PT, R42, R65, PT ;  /* 0x000000412a00720c */ /* 0x000fe40003f26070 */
[----:B0-----:R-:W-:Y:S02]  /*91f0*/  IADD3 R24, P2, R24, 0x1c2000, RZ ;  /* 0x001c200018187810 */ /* 0x001fe40007f5e0ff */
[----:B------:R-:W-:Y:S02]  /*9200*/  ISETP.GE.AND.EX P1, PT, R23, R64, PT, P1 ;  /* 0x000000401700720c */ /* 0x000fe40003f26310 */
[----:B------:R-:W-:Y:S01]  /*9210*/  IADD3.X R25, RZ, R25, RZ, P2, !PT ;  /* 0x00000019ff197210 */ /* 0x000fe200017fe4ff */
[----:B--2---:R-:W-:Y:S01]  /*9220*/  FADD.FTZ R43, R50, R43 ;  /* 0x0000002b322b7221 */ /* 0x004fe20000010000 */
[----:B------:R-:W-:-:S03]  /*9230*/  FADD.FTZ R46, R51, R46 ;  /* 0x0000002e332e7221 */ /* 0x000fc60000010000 */
[----:B---3--:R-:W-:Y:S01]  /*9240*/  FADD.FTZ R43, R43, R52 ;  /* 0x000000342b2b7221 */ /* 0x008fe20000010000 */
[----:B------:R-:W-:-:S03]  /*9250*/  FADD.FTZ R46, R46, R53 ;  /* 0x000000352e2e7221 */ /* 0x000fc60000010000 */
[----:B----4-:R-:W-:Y:S01]  /*9260*/  FADD.FTZ R43, R43, R54 ;  /* 0x000000362b2b7221 */ /* 0x010fe20000010000 */
[----:B------:R-:W-:-:S03]  /*9270*/  FADD.FTZ R46, R46, R55 ;  /* 0x000000372e2e7221 */ /* 0x000fc60000010000 */
[----:B-----5:R-:W-:Y:S01]  /*9280*/  FADD.FTZ R43, R43, R56 ;  /* 0x000000382b2b7221 */ /* 0x020fe20000010000 */
        /* <DEDUP_REMOVED lines=25> */
[----:B------:R-:W-:Y:S06]  /*9420*/  @!P1 BRA `(.L_x_126) ;  /* 0xfffffffc00249947 */ /* 0x000fec000383ffff */
.L_x_125:
[----:B------:R-:W-:Y:S05]  /*9430*/  BSYNC B1 ;  /* 0x0000000000017941 */ /* 0x000fea0003800000 */
.L_x_124:
        /* <DEDUP_REMOVED lines=9> */
[----:B------:R-:W5:Y:S04]  /*94d0*/  LDG.E.64 R32, desc[UR14][R24.64+0x1c200] ;  /* 0x01c2000e18207981 */ /* 0x000f68000c1e1b00 */
[----:B------:R-:W5:Y:S04]  /*94e0*/  LDG.E.64 R34, desc[UR14][R24.64+0x38400] ;  /* 0x0384000e18227981 */ /* 0x000f68000c1e1b00 */
[----:B------:R-:W5:Y:S04]  /*94f0*/  LDG.E.64 R36, desc[UR14][R24.64+0x54600] ;  /* 0x0546000e18247981 */ /* 0x000f68000c1e1b00 */
[----:B------:R-:W5:Y:S04]  /*9500*/  LDG.E.64 R38, desc[UR14][R24.64+0x70800] ;  /* 0x0708000e18267981 */ /* 0x000f68000c1e1b00 */
[----:B------:R0:W5:Y:S01]  /*9510*/  LDG.E.64 R40, desc[UR14][R24.64+0x8ca00] ;  /* 0x08ca000e18287981 */ /* 0x000162000c1e1b00 */
[----:B------:R-:W-:-:S02]  /*9520*/  IADD3 R42, P2, R42, 0x78, RZ ;  /* 0x000000782a2a7810 */ /* 0x000fc40007f5e0ff */
[----:B------:R-:W-:Y:S02]  /*9530*/  PLOP3.LUT P0, PT, PT, PT, PT, 0x8, 0x0 ;  /* 0x000000000000781c */ /* 0x000fe40003f0e170 */
[----:B------:R-:W-:Y:S02]  /*9540*/  IADD3.X R23, RZ, R23, RZ, P2, !PT ;  /* 0x00000017ff177210 */ /* 0x000fe400017fe4ff */
[----:B0-----:R-:W-:-:S04]  /*9550*/  IADD3 R24, P1, R24, 0xe1000, RZ ;  /* 0x000e100018187810 */ /* 0x001fc80007f3e0ff */
        /* <DEDUP_REMOVED lines=16> */
[----:B------:R-:W-:-:S07]  /*9660*/  FADD.FTZ R46, R46, R41 ;  /* 0x000000292e2e7221 */ /* 0x000fce0000010000 */
.L_x_128:
[----:B------:R-:W-:Y:S05]  /*9670*/  BSYNC B1 ;  /* 0x0000000000017941 */ /* 0x000fea0003800000 */
.L_x_127:
        /* <DEDUP_REMOVED lines=15> */
.L_x_121:
[----:B------:R-:W-:Y:S05]  /*9770*/  BSYNC B0 ;  /* 0x0000000000007941 */ /* 0x000fea0003800000 */
.L_x_120:
[----:B------:R-:W-:Y:S01]  /*9780*/  ISETP.GT.U32.AND P0, PT, R6, 0x1ff, PT ;  /* 0x000001ff0600780c */ /* 0x000fe20003f04070 */
[----:B------:R0:W-:Y:S04]  /*9790*/  STS [R7], R43 ;  /* 0x0000002b07007388 */ /* 0x0001e80000000800 */
[----:B------:R0:W-:Y:S01]  /*97a0*/  STS [R7+0x780], R46 ;  /* 0x0007802e07007388 */ /* 0x0001e20000000800 */
[----:B------:R-:W-:Y:S07]  /*97b0*/  BAR.SYNC.DEFER_BLOCKING 0x0 ;  /* 0x0000000000007b1d */ /* 0x000fee0000010000 */
[----:B------:R-:W-:Y:S05]  /*97c0*/  @P0 BRA `(.L_x_129) ;  /* 0x0000001000280947 */ /* 0x000fea0003800000 */
[----:B------:R-:W-:Y:S01]  /*97d0*/  ISETP.NE.AND P0, PT, R22, RZ, PT ;  /* 0x000000ff1600720c */ /* 0x000fe20003f05270 */
[----:B------:R-:W-:Y:S01]  /*97e0*/  BSSY B0, `(.L_x_130) ;  /* 0x0000070000007945 */ /* 0x000fe20003800000 */
[----:B------:R-:W-:-:S11]  /*97f0*/  MOV R31, R2 ;  /* 0x00000002001f7202 */ /* 0x000fd60000000f00 */
[----:B------:R-:W-:Y:S05]  /*9800*/  @!P0 BRA `(.L_x_131) ;  /* 0x0000000400b48947 */ /* 0x000fea0003800000 */
[----:B------:R-:W-:Y:S02]  /*9810*/  ISETP.NE.AND P0, PT, R49, 0xf, PT ;  /* 0x0000000f3100780c */ /* 0x000fe40003f05270 */
[----:B------:R-:W-:Y:S01]  /*9820*/  CS2R R24, SRZ ;  /* 0x0000000000187805 */ /* 0x000fe2000001ff00 */
[----:B------:R-:W-:-:S10]  /*9830*/  UMOV UR9, 0xffff ;  /* 0x0000ffff00097882 */ /* 0x000fd40000000000 */
[----:B------:R1:W2:Y:S04]  /*9840*/  @P0 LDS R24, [R10] ;  /* 0x000000000a180984 */ /* 0x0002a80000000800 */
[----:B------:R1:W3:Y:S01]  /*9850*/  @P0 LDS R25, [R10+0x780] ;  /* 0x000780000a190984 */ /* 0x0002e20000000800 */
[----:B------:R-:W-:Y:S05]  /*9860*/  BRA.DIV UR9, `(.L_x_132) ;  /* 0x0000001209187947 */ /* 0x000fea000b800000 */
[----:B------:R-:W-:Y:S01]  /*9870*/  IMAD.MOV.U32 R23, RZ, RZ, 0xffff ;  /* 0x0000ffffff177424 */ /* 0x000fe200078e00ff */
[----:B------:R-:W-:Y:S02]  /*9880*/  MOV R28, 0xffff ;  /* 0x0000ffff001c7802 */ /* 0x000fe40000000f00 */
[----:B------:R-:W-:Y:S01]  /*9890*/  MOV R30, 0xffff ;  /* 0x0000ffff001e7802 */ /* 0x000fe20000000f00 */
[----:B--2---:R-:W2:Y:S01]  /*98a0*/  SHFL.BFLY PT, R27, R24, 0x8, 0x101f ;  /* 0x0d101f00181b7f89 */ /* 0x004ea200000e0000 */
[----:B------:R-:W-:Y:S02]  /*98b0*/  MOV R29, 0xffff ;  /* 0x0000ffff001d7802 */ /* 0x000fe40000000f00 */
[----:B------:R-:W-:Y:S01]  /*98c0*/  MOV R37, 0xffff ;  /* 0x0000ffff00257802 */ /* 0x000fe20000000f00 */
[----:B---3--:R-:W3:Y:S01]  /*98d0*/  SHFL.BFLY PT, R26, R25, 0x8, 0x101f ;  /* 0x0d101f00191a7f89 */ /* 0x008ee200000e0000 */
[----:B--2---:R-:W-:Y:S01]  /*98e0*/  FADD.FTZ R27, R27, R24 ;  /* 0x000000181b1b7221 */ /* 0x004fe20000010000 */
[----:B------:R-:W-:Y:S01]  /*98f0*/  MOV R24, 0xffff ;  /* 0x0000ffff00187802 */ /* 0x000fe20000000f00 */
[----:B---3--:R-:W-:-:S03]  /*9900*/  FADD.FTZ R26, R26, R25 ;  /* 0x000000191a1a7221 */ /* 0x008fc60000010000 */
[----:B------:R-:W2:Y:S04]  /*9910*/  SHFL.BFLY PT, R34, R27, 0x4, 0x101f ;  /* 0x0c901f001b227f89 */ /* 0x000ea800000e0000 */
[----:B------:R-:W3:Y:S01]  /*9920*/  SHFL.BFLY PT, R31, R26, 0x4, 0x101f ;  /* 0x0c901f001a1f7f89 */ /* 0x000ee200000e0000 */
[----:B--2---:R-:W-:Y:S01]  /*9930*/  FADD.FTZ R34, R27, R34 ;  /* 0x000000221b227221 */ /* 0x004fe20000010000 */
[----:B---3--:R-:W-:-:S04]  /*9940*/  FADD.FTZ R31, R26, R31 ;  /* 0x0000001f1a1f7221 */ /* 0x008fc80000010000 */
[----:B------:R-:W2:Y:S04]  /*9950*/  SHFL.BFLY PT, R33, R34, 0x2, 0x101f ;  /* 0x0c501f0022217f89 */ /* 0x000ea800000e0000 */
[----:B------:R-:W3:Y:S01]  /*9960*/  SHFL.BFLY PT, R24, R31, 0x2, 0x101f ;  /* 0x0c501f001f187f89 */ /* 0x000ee200000e0000 */
[----:B--2---:R-:W-:Y:S01]  /*9970*/  FADD.FTZ R33, R34, R33 ;  /* 0x0000002122217221 */ /* 0x004fe20000010000 */
[----:B---3--:R-:W-:-:S04]  /*9980*/  FADD.FTZ R35, R31, R24 ;  /* 0x000000181f237221 */ /* 0x008fc80000010000 */
[----:B------:R-:W2:Y:S04]  /*9990*/  SHFL.BFLY PT, R36, R33, 0x1, 0x101f ;  /* 0x0c301f0021247f89 */ /* 0x000ea800000e0000 */
[----:B------:R3:W4:Y:S02]  /*99a0*/  SHFL.BFLY PT, R30, R35, 0x1, 0x101f ;  /* 0x0c301f00231e7f89 */ /* 0x00072400000e0000 */
[----:B--23--:R-:W-:-:S07]  /*99b0*/  FADD.FTZ R36, R33, R36 ;  /* 0x0000002421247221 */ /* 0x00cfce0000010000 */
.L_x_145:
[----:B------:R-:W2:Y:S01]  /*99c0*/  LDC.64 R24, c[0x0][0x218] ;  /* 0x00008600ff187b82 */ /* 0x000ea20000000a00 */
[----:B------:R-:W-:Y:S01]  /*99d0*/  ISETP.NE.AND P1, PT, R49, RZ, PT ;  /* 0x000000ff3100720c */ /* 0x000fe20003f25270 */
[----:B----4-:R-:W-:Y:S01]  /*99e0*/  FADD.FTZ R29, R35, R30 ;  /* 0x0000001e231d7221 */ /* 0x010fe20000010000 */
[----:B------:R-:W-:Y:S01]  /*99f0*/  IADD3 R23, R2, R20, RZ ;  /* 0x0000001402177210 */ /* 0x000fe20007ffe0ff */
[----:B------:R-:W-:Y:S01]  /*9a00*/  IMAD.MOV.U32 R31, RZ, RZ, R0 ;  /* 0x000000ffff1f7224 */ /* 0x000fe200078e0000 */
[----:B------:R-:W-:-:S03]  /*9a10*/  ISETP.NE.AND P2, PT, R22, 0x1, PT ;  /* 0x000000011600780c */ /* 0x000fc60003f45270 */
[----:B------:R-:W3:Y:S06]  /*9a20*/  LDC.64 R26, c[0x0][0x220] ;  /* 0x00008800ff1a7b82 */ /* 0x000eec0000000a00 */
[----:B------:R-:W-:Y:S02]  /*9a30*/  @!P1 F2FP.BF16.F32.PACK_AB R28, RZ, R36 ;  /* 0x00000024ff1c923e */ /* 0x000fe400000010ff */
[----:B------:R-:W-:Y:S01]  /*9a40*/  @!P1 F2FP.BF16.F32.PACK_AB R29, RZ, R29 ;  /* 0x0000001dff1d923e */ /* 0x000fe200000010ff */
[----:B--2---:R-:W-:-:S05]  /*9a50*/  IMAD.WIDE R24, R23, 0x2, R24 ;  /* 0x0000000217187825 */ /* 0x004fca00078e0218 */
[----:B------:R2:W-:Y:S01]  /*9a60*/  @!P1 STG.E.U16 desc[UR14][R24.64], R28 ;  /* 0x0000001c18009986 */ /* 0x0005e2000c10150e */
[----:B---3--:R-:W-:-:S05]  /*9a70*/  IMAD.WIDE R26, R23, 0x2, R26 ;  /* 0x00000002171a7825 */ /* 0x008fca00078e021a */
[----:B------:R2:W-:Y:S01]  /*9a80*/  @!P1 STG.E.U16 desc[UR14][R26.64], R29 ;  /* 0x0000001d1a009986 */ /* 0x0005e2000c10150e */
[----:B------:R-:W-:Y:S05]  /*9a90*/  @!P2 BRA `(.L_x_131) ;  /* 0x000000040010a947 */ /* 0x000fea0003800000 */
[----:B------:R-:W-:Y:S01]  /*9aa0*/  HFMA2.MMA R31, -RZ, RZ, 0, 0 ;  /* 0x00000000ff1f7435 */ /* 0x000fe200000001ff */
[----:B------:R-:W-:Y:S01]  /*9ab0*/  MOV R33, RZ ;  /* 0x000000ff00217202 */ /* 0x000fe20000000f00 */
[----:B------:R-:W-:-:S05]  /*9ac0*/  UMOV UR9, 0xffff ;  /* 0x0000ffff00097882 */ /* 0x000fca0000000000 */
[----:B------:R3:W4:Y:S04]  /*9ad0*/  @P0 LDS R33, [R12+0x780] ;  /* 0x000780000c210984 */ /* 0x0007280000000800 */
[----:B------:R3:W0:Y:S01]  /*9ae0*/  @P0 LDS R31, [R12] ;  /* 0x000000000c1f0984 */ /* 0x0006220000000800 */
[----:B------:R-:W-:Y:S05]  /*9af0*/  BRA.DIV UR9, `(.L_x_133) ;  /* 0x0000001209487947 */ /* 0x000fea000b800000 */
[----:B--2---:R-:W-:Y:S01]  /*9b00*/  MOV R28, 0xffff ;  /* 0x0000ffff001c7802 */ /* 0x004fe20000000f00 */
[----:B------:R-:W-:Y:S01]  /*9b10*/  IMAD.MOV.U32 R32, RZ, RZ, 0xffff ;  /* 0x0000ffffff207424 */ /* 0x000fe200078e00ff */
[----:B------:R-:W-:Y:S02]  /*9b20*/  MOV R30, 0xffff ;  /* 0x0000ffff001e7802 */ /* 0x000fe40000000f00 */
[----:B------:R-:W-:Y:S01]  /*9b30*/  MOV R23, 0xffff ;  /* 0x0000ffff00177802 */ /* 0x000fe20000000f00 */
[----:B0-----:R-:W0:Y:S01]  /*9b40*/  SHFL.BFLY PT, R34, R31, 0x8, 0x101f ;  /* 0x0d101f001f227f89 */ /* 0x001e2200000e0000 */
[----:B------:R-:W-:-:S03]  /*9b50*/  MOV R29, 0xffff ;  /* 0x0000ffff001d7802 */ /* 0x000fc60000000f00 */
[----:B----4-:R-:W2:Y:S01]  /*9b60*/  SHFL.BFLY PT, R36, R33, 0x8, 0x101f ;  /* 0x0d101f0021247f89 */ /* 0x010ea200000e0000 */
[----:B0-----:R-:W-:Y:S01]  /*9b70*/  FADD.FTZ R34, R34, R31 ;  /* 0x0000001f22227221 */ /* 0x001fe20000010000 */
[----:B--2---:R-:W-:-:S04]  /*9b80*/  FADD.FTZ R36, R36, R33 ;  /* 0x0000002124247221 */ /* 0x004fc80000010000 */
[----:B------:R-:W0:Y:S01]  /*9b90*/  SHFL.BFLY PT, R35, R34, 0x4, 0x101f ;  /* 0x0c901f0022237f89 */ /* 0x000e2200000e0000 */
[----:B------:R-:W-:-:S03]  /*9ba0*/  MOV R33, 0xffff ;  /* 0x0000ffff00217802 */ /* 0x000fc60000000f00 */
[----:B------:R-:W2:Y:S01]  /*9bb0*/  SHFL.BFLY PT, R37, R36, 0x4, 0x101f ;  /* 0x0c901f0024257f89 */ /* 0x000ea200000e0000 */
[----:B0-----:R-:W-:Y:S01]  /*9bc0*/  FADD.FTZ R35, R34, R35 ;  /* 0x0000002322237221 */ /* 0x001fe20000010000 */
[----:B--2---:R-:W-:-:S04]  /*9bd0*/  FADD.FTZ R37, R36, R37 ;  /* 0x0000002524257221 */ /* 0x004fc80000010000 */
[----:B------:R-:W0:Y:S04]  /*9be0*/  SHFL.BFLY PT, R38, R35, 0x2, 0x101f ;  /* 0x0c501f0023267f89 */ /* 0x000e2800000e0000 */
[----:B------:R-:W2:Y:S01]  /*9bf0*/  SHFL.BFLY PT, R40, R37, 0x2, 0x101f ;  /* 0x0c501f0025287f89 */ /* 0x000ea200000e0000 */
[----:B0-----:R-:W-:Y:S01]  /*9c00*/  FADD.FTZ R38, R35, R38 ;  /* 0x0000002623267221 */ /* 0x001fe20000010000 */
[----:B--2---:R-:W-:-:S04]  /*9c10*/  FADD.FTZ R40, R37, R40 ;  /* 0x0000002825287221 */ /* 0x004fc80000010000 */
[----:B------:R-:W0:Y:S04]  /*9c20*/  SHFL.BFLY PT, R31, R38, 0x1, 0x101f ;  /* 0x0c301f00261f7f89 */ /* 0x000e2800000e0000 */
[----:B------:R2:W4:Y:S02]  /*9c30*/  SHFL.BFLY PT, R30, R40, 0x1, 0x101f ;  /* 0x0c301f00281e7f89 */ /* 0x00052400000e0000 */
[----:B0-2---:R-:W-:-:S07]  /*9c40*/  FADD.FTZ R31, R38, R31 ;  /* 0x0000001f261f7221 */ /* 0x005fce0000010000 */
.L_x_155:
[----:B----4-:R-:W-:Y:S01]  /*9c50*/  FADD.FTZ R28, R40, R30 ;  /* 0x0000001e281c7221 */ /* 0x010fe20000010000 */
[----:B------:R-:W-:Y:S02]  /*9c60*/  @!P1 F2FP.BF16.F32.PACK_AB R23, RZ, R31 ;  /* 0x0000001fff17923e */ /* 0x000fe400000010ff */
[----:B------:R-:W-:Y:S02]  /*9c70*/  ISETP.NE.AND P2, PT, R22, 0x2, PT ;  /* 0x000000021600780c */ /* 0x000fe40003f45270 */
[----:B------:R-:W-:Y:S01]  /*9c80*/  @!P1 F2FP.BF16.F32.PACK_AB R28, RZ, R28 ;  /* 0x0000001cff1c923e */ /* 0x000fe200000010ff */
[----:B------:R4:W-:Y:S01]  /*9c90*/  @!P1 STG.E.U16 desc[UR14][R24.64+0x3c], R23 ;  /* 0x00003c1718009986 */ /* 0x0009e2000c10150e */
[----:B------:R-:W-:-:S03]  /*9ca0*/  MOV R31, R9 ;  /* 0x00000009001f7202 */ /* 0x000fc60000000f00 */
[----:B------:R4:W-:Y:S06]  /*9cb0*/  @!P1 STG.E.U16 desc[UR14][R26.64+0x3c], R28 ;  /* 0x00003c1c1a009986 */ /* 0x0009ec000c10150e */
[----:B------:R-:W-:Y:S05]  /*9cc0*/  @!P2 BRA `(.L_x_131) ;  /* 0x000000000084a947 */ /* 0x000fea0003800000 */
[----:B------:R-:W-:Y:S01]  /*9cd0*/  HFMA2.MMA R31, -RZ, RZ, 0, 0 ;  /* 0x00000000ff1f7435 */ /* 0x000fe200000001ff */
[----:B------:R-:W-:Y:S01]  /*9ce0*/  MOV R33, RZ ;  /* 0x000000ff00217202 */ /* 0x000fe20000000f00 */
[----:B------:R-:W-:-:S05]  /*9cf0*/  UMOV UR9, 0xffff ;  /* 0x0000ffff00097882 */ /* 0x000fca0000000000 */
[----:B------:R0:W2:Y:S04]  /*9d00*/  @P0 LDS R33, [R13+0x780] ;  /* 0x000780000d210984 */ /* 0x0000a80000000800 */
[----:B------:R0:W0:Y:S01]  /*9d10*/  @P0 LDS R31, [R13] ;  /* 0x000000000d1f0984 */ /* 0x0000220000000800 */
[----:B------:R-:W-:Y:S05]  /*9d20*/  BRA.DIV UR9, `(.L_x_134) ;  /* 0x0000001209a47947 */ /* 0x000fea000b800000 */
[----:B----4-:R-:W-:Y:S01]  /*9d30*/  MOV R28, 0xffff ;  /* 0x0000ffff001c7802 */ /* 0x010fe20000000f00 */
[----:B------:R-:W-:Y:S01]  /*9d40*/  IMAD.MOV.U32 R23, RZ, RZ, 0xffff ;  /* 0x0000ffffff177424 */ /* 0x000fe200078e00ff */
[----:B------:R-:W-:Y:S02]  /*9d50*/  MOV R30, 0xffff ;  /* 0x0000ffff001e7802 */ /* 0x000fe40000000f00 */
[----:B------:R-:W-:Y:S01]  /*9d60*/  MOV R29, 0xffff ;  /* 0x0000ffff001d7802 */ /* 0x000fe20000000f00 */
[----:B0-----:R-:W0:Y:S01]  /*9d70*/  SHFL.BFLY PT, R34, R31, 0x8, 0x101f ;  /* 0x0d101f001f227f89 */ /* 0x001e2200000e0000 */
[----:B------:R-:W-:-:S03]  /*9d80*/  MOV R32, 0xffff ;  /* 0x0000ffff00207802 */ /* 0x000fc60000000f00 */
[----:B--2---:R-:W2:Y:S01]  /*9d90*/  SHFL.BFLY PT, R36, R33, 0x8, 0x101f ;  /* 0x0d101f0021247f89 */ /* 0x004ea200000e0000 */
        /* <DEDUP_REMOVED lines=14> */
.L_x_165:
[----:B----4-:R-:W-:Y:S01]  /*9e80*/  FADD.FTZ R28, R40, R30 ;  /* 0x0000001e281c7221 */ /* 0x010fe20000010000 */
[----:B------:R-:W-:Y:S02]  /*9e90*/  @!P1 F2FP.BF16.F32.PACK_AB R23, RZ, R31 ;  /* 0x0000001fff17923e */ /* 0x000fe400000010ff */
[----:B------:R-:W-:Y:S02]  /*9ea0*/  MOV R31, R16 ;  /* 0x00000010001f7202 */ /* 0x000fe40000000f00 */
[----:B------:R-:W-:Y:S01]  /*9eb0*/  @!P1 F2FP.BF16.F32.PACK_AB R28, RZ, R28 ;  /* 0x0000001cff1c923e */ /* 0x000fe200000010ff */
[----:B------:R0:W-:Y:S04]  /*9ec0*/  @!P1 STG.E.U16 desc[UR14][R24.64+0x78], R23 ;  /* 0x0000781718009986 */ /* 0x0001e8000c10150e */
[----:B------:R0:W-:Y:S02]  /*9ed0*/  @!P1 STG.E.U16 desc[UR14][R26.64+0x78], R28 ;  /* 0x0000781c1a009986 */ /* 0x0001e4000c10150e */
.L_x_131:
[----:B------:R-:W-:Y:S05]  /*9ee0*/  BSYNC B0 ;  /* 0x0000000000007941 */ /* 0x000fea0003800000 */
.L_x_130:
[----:B------:R-:W-:-:S13]  /*9ef0*/  ISETP.GE.U32.AND P0, PT, R8, 0x5a, PT ;  /* 0x0000005a0800780c */ /* 0x000fda0003f06070 */
[----:B------:R-:W-:Y:S05]  /*9f00*/  @!P0 BRA `(.L_x_129) ;  /* 0x0000000800588947 */ /* 0x000fea0003800000 */
[----:B------:R-:W-:Y:S02]  /*9f10*/  ISETP.NE.AND P0, PT, R49, 0xf, PT ;  /* 0x0000000f3100780c */ /* 0x000fe40003f05270 */
[----:B0-2-4-:R-:W-:Y:S01]  /*9f20*/  CS2R R24, SRZ ;  /* 0x0000000000187805 */ /* 0x015fe2000001ff00 */
[----:B------:R-:W-:-:S10]  /*9f30*/  UMOV UR9, 0xffff ;  /* 0x0000ffff00097882 */ /* 0x000fd40000000000 */
[----:B------:R-:W-:Y:S02]  /*9f40*/  @P0 LOP3.LUT R23, R31, R11, RZ, 0x3c, !PT ;  /* 0x0000000b1f170212 */ /* 0x000fe400078e3cff */
[----:B------:R-:W-:-:S04]  /*9f50*/  @P0 LEA R26, R49, UR8, 0x7 ;  /* 0x00000008311a0c11 */ /* 0x000fc8000f8e38ff */
[----:B------:R-:W-:-:S05]  /*9f60*/  @P0 LEA R23, R23, R26, 0x2 ;  /* 0x0000001a17170211 */ /* 0x000fca00078e10ff */
[----:B------:R0:W2:Y:S04]  /*9f70*/  @P0 LDS R24, [R23] ;  /* 0x0000000017180984 */ /* 0x0000a80000000800 */
[----:B------:R0:W4:Y:S01]  /*9f80*/  @P0 LDS R25, [R23+0x780] ;  /* 0x0007800017190984 */ /* 0x0001220000000800 */
[----:B------:R-:W-:Y:S05]  /*9f90*/  BRA.DIV UR9, `(.L_x_135) ;  /* 0x0000001209f07947 */ /* 0x000fea000b800000 */
[C---:B------:R-:W-:Y:S01]  /*9fa0*/  @P0 IADD3 R34, R31.reuse, 0x1e, RZ ;  /* 0x0000001e1f220810 */ /* 0x040fe20007ffe0ff */
[----:B------:R-:W-:Y:S01]  /*9fb0*/  @P0 VIADD R26, R31, 0x3c ;  /* 0x0000003c1f1a0836 */ /* 0x000fe20000000000 */
[C---:B------:R-:W-:Y:S01]  /*9fc0*/  @P0 LEA R33, R49.reuse, UR8, 0x7 ;  /* 0x0000000831210c11 */ /* 0x040fe2000f8e38ff */
[----:B------:R-:W-:Y:S01]  /*9fd0*/  IMAD.MOV.U32 R29, RZ, RZ, 0xffff ;  /* 0x0000ffffff1d7424 */ /* 0x000fe200078e00ff */
[----:B------:R-:W-:Y:S02]  /*9fe0*/  @P0 LOP3.LUT R34, R34, R11, RZ, 0x3c, !PT ;  /* 0x0000000b22220212 */ /* 0x000fe400078e3cff */
[----:B------:R-:W-:Y:S02]  /*9ff0*/  CS2R R42, SRZ ;  /* 0x00000000002a7805 */ /* 0x000fe4000001ff00 */
[----:B------:R-:W-:Y:S01]  /*a000*/  @P0 LEA R27, R49, UR8, 0x7 ;  /* 0x00000008311b0c11 */ /* 0x000fe2000f8e38ff */
[----:B------:R-:W-:Y:S01]  /*a010*/  HFMA2.MMA R46, -RZ, RZ, 0, 0 ;  /* 0x00000000ff2e7435 */ /* 0x000fe200000001ff */
[----:B------:R-:W-:-:S02]  /*a020*/  @P0 LEA R34, R34, R33, 0x2 ;  /* 0x0000002122220211 */ /* 0x000fc400078e10ff */
[----:B------:R-:W-:Y:S02]  /*a030*/  @P0 LOP3.LUT R26, R26, R11, RZ, 0x3c, !PT ;  /* 0x0000000b1a1a0212 */ /* 0x000fe400078e3cff */
[----:B------:R-:W-:Y:S01]  /*a040*/  @P0 LEA R37, R49, UR8, 0x7 ;  /* 0x0000000831250c11 */ /* 0x000fe2000f8e38ff */
[----:B------:R-:W5:Y:S01]  /*a050*/  @P0 LDS R36, [R34+0x780] ;  /* 0x0007800022240984 */ /* 0x000f620000000800 */
[----:B------:R-:W-:Y:S02]  /*a060*/  @P0 LEA R27, R26, R27, 0x2 ;  /* 0x0000001b1a1b0211 */ /* 0x000fe400078e10ff */
[----:B------:R-:W-:Y:S01]  /*a070*/  @P0 IADD3 R26, R31, 0x5a, RZ ;  /* 0x0000005a1f1a0810 */ /* 0x000fe20007ffe0ff */
[----:B------:R1:W3:Y:S01]  /*a080*/  @P0 LDS R35, [R34] ;  /* 0x0000000022230984 */ /* 0x0002e20000000800 */
[----:B------:R-:W-:Y:S02]  /*a090*/  MOV R30, 0xffff ;  /* 0x0000ffff001e7802 */ /* 0x000fe40000000f00 */
[----:B------:R-:W-:Y:S01]  /*a0a0*/  @P0 LOP3.LUT R26, R26, R11, RZ, 0x3c, !PT ;  /* 0x0000000b1a1a0212 */ /* 0x000fe200078e3cff */
[----:B------:R-:W-:Y:S01]  /*a0b0*/  @P0 LDS R45, [R27+0x780] ;  /* 0x000780001b2d0984 */ /* 0x000fe20000000800 */
[----:B0-----:R-:W-:-:S02]  /*a0c0*/  MOV R23, 0xffff ;  /* 0x0000ffff00177802 */ /* 0x001fc40000000f00 */
[----:B------:R-:W-:Y:S01]  /*a0d0*/  @P0 LEA R26, R26, R37, 0x2 ;  /* 0x000000251a1a0211 */ /* 0x000fe200078e10ff */
[----:B------:R-:W-:Y:S01]  /*a0e0*/  @P0 LDS R44, [R27] ;  /* 0x000000001b2c0984 */ /* 0x000fe20000000800 */
[----:B------:R-:W-:Y:S01]  /*a0f0*/  HFMA2.MMA R37, -RZ, RZ, 0, 0 ;  /* 0x00000000ff257435 */ /* 0x000fe200000001ff */
[----:B------:R-:W-:Y:S01]  /*a100*/  MOV R38, RZ ;  /* 0x000000ff00267202 */ /* 0x000fe20000000f00 */
[----:B-1----:R-:W-:Y:S01]  /*a110*/  IMAD.MOV.U32 R34, RZ, RZ, 0xffff ;  /* 0x0000ffffff227424 */ /* 0x002fe200078e00ff */
[----:B------:R-:W-:Y:S01]  /*a120*/  @P0 LDS R51, [R26] ;  /* 0x000000001a330984 */ /* 0x000fe20000000800 */
[----:B------:R-:W-:Y:S02]  /*a130*/  MOV R28, 0xffff ;  /* 0x0000ffff001c7802 */ /* 0x000fe40000000f00 */
[----:B------:R-:W-:Y:S01]  /*a140*/  MOV R32, 0xffff ;  /* 0x0000ffff00207802 */ /* 0x000fe20000000f00 */
[----:B----4-:R-:W0:Y:S01]  /*a150*/  SHFL.BFLY PT, R30, R25, 0x8, 0x101f ;  /* 0x0d101f00191e7f89 */ /* 0x010e2200000e0000 */
[----:B------:R-:W-:-:S02]  /*a160*/  MOV R33, 0xffff ;  /* 0x0000ffff00217802 */ /* 0x000fc40000000f00 */
[----:B------:R-:W-:Y:S01]  /*a170*/  MOV R50, RZ ;  /* 0x000000ff00327202 */ /* 0x000fe20000000f00 */
[----:B------:R0:W-:Y:S01]  /*a180*/  @P0 LDS R52, [R26+0x780] ;  /* 0x000780001a340984 */ /* 0x0001e20000000800 */
[----:B------:R-:W-:-:S03]  /*a190*/  MOV R41, 0xffff ;  /* 0x0000ffff00297802 */ /* 0x000fc60000000f00 */
[----:B--2---:R-:W1:Y:S01]  /*a1a0*/  SHFL.BFLY PT, R27, R24, 0x8, 0x101f ;  /* 0x0d101f00181b7f89 */ /* 0x004e6200000e0000 */
[----:B-----5:R-:W-:Y:S02]  /*a1b0*/  @P0 MOV R38, R36 ;  /* 0x0000002400260202 */ /* 0x020fe40000000f00 */
[----:B------:R-:W-:Y:S01]  /*a1c0*/  MOV R36, 0xffff ;  /* 0x0000ffff00247802 */ /* 0x000fe20000000f00 */
[----:B---3--:R-:W-:Y:S02]  /*a1d0*/  @P0 IMAD.MOV.U32 R37, RZ, RZ, R35 ;  /* 0x000000ffff250224 */ /* 0x008fe400078e0023 */
[----:B------:R-:W2:Y:S01]  /*a1e0*/  SHFL.BFLY PT, R39, R38, 0x8, 0x101f ;  /* 0x0d101f0026277f89 */ /* 0x000ea200000e0000 */
[----:B0-----:R-:W-:Y:S01]  /*a1f0*/  FADD.FTZ R26, R30, R25 ;  /* 0x000000191e1a7221 */ /* 0x001fe20000010000 */
[----:B------:R-:W-:Y:S02]  /*a200*/  MOV R35, 0xffff ;  /* 0x0000ffff00237802 */ /* 0x000fe40000000f00 */
[----:B------:R-:W-:Y:S01]  /*a210*/  @P0 MOV R43, R45 ;  /* 0x0000002d002b0202 */ /* 0x000fe20000000f00 */
[----:B------:R-:W0:Y:S01]  /*a220*/  SHFL.BFLY PT, R40, R37, 0x8, 0x101f ;  /* 0x0d101f0025287f89 */ /* 0x000e2200000e0000 */
[----:B------:R-:W-:Y:S01]  /*a230*/  @P0 MOV R42, R44 ;  /* 0x0000002c002a0202 */ /* 0x000fe20000000f00 */
[----:B-1----:R-:W-:-:S02]  /*a240*/  FADD.FTZ R27, R27, R24 ;  /* 0x000000181b1b7221 */ /* 0x002fc40000010000 */
[----:B------:R-:W1:Y:S01]  /*a250*/  SHFL.BFLY PT, R44, R43, 0x8, 0x101f ;  /* 0x0d101f002b2c7f89 */ /* 0x000e6200000e0000 */
[----:B------:R-:W-:-:S03]  /*a260*/  @P0 MOV R46, R51 ;  /* 0x00000033002e0202 */ /* 0x000fc60000000f00 */
[----:B------:R-:W3:Y:S04]  /*a270*/  SHFL.BFLY PT, R45, R42, 0x8, 0x101f ;  /* 0x0d101f002a2d7f89 */ /* 0x000ee800000e0000 */
[----:B------:R-:W4:Y:S01]  /*a280*/  SHFL.BFLY PT, R30, R26, 0x4, 0x101f ;  /* 0x0c901f001a1e7f89 */ /* 0x000f2200000e0000 */
[----:B------:R-:W-:-:S03]  /*a290*/  @P0 MOV R50, R52 ;  /* 0x0000003400320202 */ /* 0x000fc60000000f00 */
[----:B------:R-:W5:Y:S01]  /*a2a0*/  SHFL.BFLY PT, R24, R27, 0x4, 0x101f ;  /* 0x0c901f001b187f89 */ /* 0x000f6200000e0000 */
[----:B------:R-:W-:Y:S01]  /*a2b0*/  ISETP.NE.AND P0, PT, R49, RZ, PT ;  /* 0x000000ff3100720c */ /* 0x000fe20003f05270 */
[----:B--2---:R-:W-:Y:S02]  /*a2c0*/  FADD.FTZ R39, R39, R38 ;  /* 0x0000002627277221 */ /* 0x004fe40000010000 */
[----:B------:R-:W2:Y:S01]  /*a2d0*/  SHFL.BFLY PT, R51, R46, 0x8, 0x101f ;  /* 0x0d101f002e337f89 */ /* 0x000ea200000e0000 */
[----:B0-----:R-:W-:-:S03]  /*a2e0*/  FADD.FTZ R40, R40, R37 ;  /* 0x0000002528287221 */ /* 0x001fc60000010000 */
[----:B------:R-:W0:Y:S01]  /*a2f0*/  SHFL.BFLY PT, R38, R39, 0x4, 0x101f ;  /* 0x0c901f0027267f89 */ /* 0x000e2200000e0000 */
[----:B-1----:R-:W-:-:S03]  /*a300*/  FADD.FTZ R44, R44, R43 ;  /* 0x0000002b2c2c7221 */ /* 0x002fc60000010000 */
[----:B------:R-:W1:Y:S01]  /*a310*/  SHFL.BFLY PT, R37, R40, 0x4, 0x101f ;  /* 0x0c901f0028257f89 */ /* 0x000e6200000e0000 */
[----:B---3--:R-:W-:-:S03]  /*a320*/  FADD.FTZ R45, R45, R42 ;  /* 0x0000002a2d2d7221 */ /* 0x008fc60000010000 */
[----:B------:R-:W3:Y:S01]  /*a330*/  SHFL.BFLY PT, R43, R44, 0x4, 0x101f ;  /* 0x0c901f002c2b7f89 */ /* 0x000ee200000e0000 */
[----:B----4-:R-:W-:-:S03]  /*a340*/  FADD.FTZ R25, R26, R30 ;  /* 0x0000001e1a197221 */ /* 0x010fc60000010000 */
[----:B------:R-:W4:Y:S01]  /*a350*/  SHFL.BFLY PT, R42, R45, 0x4, 0x101f ;  /* 0x0c901f002d2a7f89 */ /* 0x000f2200000e0000 */
[----:B------:R-:W-:Y:S01]  /*a360*/  MOV R30, 0xffff ;  /* 0x0000ffff001e7802 */ /* 0x000fe20000000f00 */
[----:B-----5:R-:W-:Y:S02]  /*a370*/  FADD.FTZ R24, R27, R24 ;  /* 0x000000181b187221 */ /* 0x020fe40000010000 */
[----:B------:R-:W5:Y:S01]  /*a380*/  SHFL.BFLY PT, R53, R50, 0x8, 0x101f ;  /* 0x0d101f0032357f89 */ /* 0x000f6200000e0000 */
[----:B------:R-:W-:Y:S02]  /*a390*/  MOV R27, 0xffff ;  /* 0x0000ffff001b7802 */ /* 0x000fe40000000f00 */
[----:B------:R-:W-:Y:S01]  /*a3a0*/  MOV R26, 0xffff ;  /* 0x0000ffff001a7802 */ /* 0x000fe20000000f00 */
[----:B------:R-:W5:Y:S01]  /*a3b0*/  SHFL.BFLY PT, R30, R25, 0x2, 0x101f ;  /* 0x0c501f00191e7f89 */ /* 0x000f6200000e0000 */
[----:B--2---:R-:W-:Y:S01]  /*a3c0*/  FADD.FTZ R51, R51, R46 ;  /* 0x0000002e33337221 */ /* 0x004fe20000010000 */
[----:B------:R-:W-:-:S02]  /*a3d0*/  IMAD.MOV.U32 R46, RZ, RZ, 0xffff ;  /* 0x0000ffffff2e7424 */ /* 0x000fc400078e00ff */
[----:B0-----:R-:W-:Y:S01]  /*a3e0*/  FADD.FTZ R38, R39, R38 ;  /* 0x0000002627267221 */ /* 0x001fe20000010000 */
[----:B------:R-:W0:Y:S01]  /*a3f0*/  SHFL.BFLY PT, R27, R24, 0x2, 0x101f ;  /* 0x0c501f00181b7f89 */ /* 0x000e2200000e0000 */
[----:B-1----:R-:W-:-:S03]  /*a400*/  FADD.FTZ R37, R40, R37 ;  /* 0x0000002528257221 */ /* 0x002fc60000010000 */
[----:B------:R-:W1:Y:S01]  /*a410*/  SHFL.BFLY PT, R41, R38, 0x2, 0x101f ;  /* 0x0c501f0026297f89 */ /* 0x000e6200000e0000 */
[----:B------:R-:W-:Y:S01]  /*a420*/  MOV R40, 0xffff ;  /* 0x0000ffff00287802 */ /* 0x000fe20000000f00 */
[----:B---3--:R-:W-:Y:S01]  /*a430*/  FADD.FTZ R43, R44, R43 ;  /* 0x0000002b2c2b7221 */ /* 0x008fe20000010000 */
[----:B------:R-:W-:Y:S01]  /*a440*/  MOV R44, 0xffff ;  /* 0x0000ffff002c7802 */ /* 0x000fe20000000f00 */
[----:B------:R-:W2:Y:S01]  /*a450*/  SHFL.BFLY PT, R26, R37, 0x2, 0x101f ;  /* 0x0c501f00251a7f89 */ /* 0x000ea200000e0000 */
[----:B----4-:R-:W-:-:S03]  /*a460*/  FADD.FTZ R42, R45, R42 ;  /* 0x0000002a2d2a7221 */ /* 0x010fc60000010000 */
[----:B------:R-:W3:Y:S01]  /*a470*/  SHFL.BFLY PT, R46, R51, 0x4, 0x101f ;  /* 0x0c901f00332e7f89 */ /* 0x000ee200000e0000 */
[----:B------:R-:W-:Y:S01]  /*a480*/  IADD3 R23, R31, R20, RZ ;  /* 0x000000141f177210 */ /* 0x000fe20007ffe0ff */
[----:B-----5:R-:W-:Y:S01]  /*a490*/  FADD.FTZ R53, R53, R50 ;  /* 0x0000003235357221 */ /* 0x020fe20000010000 */
[----:B------:R-:W-:Y:S01]  /*a4a0*/  MOV R50, 0xffff ;  /* 0x0000ffff00327802 */ /* 0x000fe20000000f00 */
[----:B------:R-:W4:Y:S01]  /*a4b0*/  SHFL.BFLY PT, R45, R42, 0x2, 0x101f ;  /* 0x0c501f002a2d7f89 */ /* 0x000f2200000e0000 */
[----:B------:R-:W-:-:S03]  /*a4c0*/  FADD.FTZ R34, R25, R30 ;  /* 0x0000001e19227221 */ /* 0x000fc60000010000 */
[----:B------:R-:W5:Y:S01]  /*a4d0*/  SHFL.BFLY PT, R44, R43, 0x2, 0x101f ;  /* 0x0c501f002b2c7f89 */ /* 0x000f6200000e0000 */
[----:B0-----:R-:W-:-:S03]  /*a4e0*/  FADD.FTZ R33, R24, R27 ;  /* 0x0000001b18217221 */ /* 0x001fc60000010000 */
[----:B------:R-:W0:Y:S01]  /*a4f0*/  SHFL.BFLY PT, R50, R53, 0x4, 0x101f ;  /* 0x0c901f0035327f89 */ /* 0x000e2200000e0000 */
[----:B------:R-:W0:Y:S01]  /*a500*/  LDC.64 R24, c[0x0][0x218] ;  /* 0x00008600ff187b82 */ /* 0x000e220000000a00 */
[----:B-1----:R-:W-:Y:S02]  /*a510*/  FADD.FTZ R41, R38, R41 ;  /* 0x0000002926297221 */ /* 0x002fe40000010000 */
[----:B------:R-:W1:Y:S01]  /*a520*/  SHFL.BFLY PT, R35, R34, 0x1, 0x101f ;  /* 0x0c301f0022237f89 */ /* 0x000e6200000e0000 */
[----:B------:R-:W-:Y:S01]  /*a530*/  MOV R38, 0xffff ;  /* 0x0000ffff00267802 */ /* 0x000fe20000000f00 */
[----:B--2---:R-:W-:Y:S02]  /*a540*/  FADD.FTZ R39, R37, R26 ;  /* 0x0000001a25277221 */ /* 0x004fe40000010000 */
[----:B------:R-:W2:Y:S01]  /*a550*/  SHFL.BFLY PT, R36, R33, 0x1, 0x101f ;  /* 0x0c301f0021247f89 */ /* 0x000ea200000e0000 */
[----:B------:R-:W-:Y:S01]  /*a560*/  IMAD.MOV.U32 R37, RZ, RZ, 0xffff ;  /* 0x0000ffffff257424 */ /* 0x000fe200078e00ff */
[----:B------:R-:W2:Y:S01]  /*a570*/  LDC.64 R26, c[0x0][0x220] ;  /* 0x00008800ff1a7b82 */ /* 0x000ea20000000a00 */
[----:B---3--:R-:W-:Y:S01]  /*a580*/  FADD.FTZ R46, R51, R46 ;  /* 0x0000002e332e7221 */ /* 0x008fe20000010000 */
[----:B------:R-:W3:Y:S01]  /*a590*/  SHFL.BFLY PT, R38, R39, 0x1, 0x101f ;  /* 0x0c301f0027267f89 */ /* 0x000ee200000e0000 */
[----:B------:R-:W-:Y:S01]  /*a5a0*/  MOV R51, 0xffff ;  /* 0x0000ffff00337802 */ /* 0x000fe20000000f00 */
[----:B----4-:R-:W-:Y:S01]  /*a5b0*/  FADD.FTZ R45, R42, R45 ;  /* 0x0000002d2a2d7221 */ /* 0x010fe20000010000 */
[----:B------:R-:W-:Y:S01]  /*a5c0*/  MOV R42, 0xffff ;  /* 0x0000ffff002a7802 */ /* 0x000fe20000000f00 */
[----:B------:R-:W4:Y:S01]  /*a5d0*/  SHFL.BFLY PT, R40, R41, 0x1, 0x101f ;  /* 0x0c301f0029287f89 */ /* 0x000f2200000e0000 */
[----:B-----5:R-:W-:Y:S01]  /*a5e0*/  FADD.FTZ R43, R43, R44 ;  /* 0x0000002c2b2b7221 */ /* 0x020fe20000010000 */
[----:B------:R-:W-:-:S02]  /*a5f0*/  MOV R44, 0xffff ;  /* 0x0000ffff002c7802 */ /* 0x000fc40000000f00 */
[----:B------:R-:W5:Y:S01]  /*a600*/  SHFL.BFLY PT, R37, R46, 0x2, 0x101f ;  /* 0x0c501f002e257f89 */ /* 0x000f6200000e0000 */
[----:B0-----:R-:W-:Y:S01]  /*a610*/  FADD.FTZ R50, R53, R50 ;  /* 0x0000003235327221 */ /* 0x001fe20000010000 */
[----:B------:R-:W-:Y:S02]  /*a620*/  IMAD.WIDE R24, R23, 0x2, R24 ;  /* 0x0000000217187825 */ /* 0x000fe400078e0218 */
[----:B------:R-:W0:Y:S02]  /*a630*/  SHFL.BFLY PT, R42, R45, 0x1, 0x101f ;  /* 0x0c301f002d2a7f89 */ /* 0x000e2400000e0000 */
[----:B-1----:R-:W-:Y:S02]  /*a640*/  FADD.FTZ R34, R34, R35 ;  /* 0x0000002322227221 */ /* 0x002fe40000010000 */
[----:B------:R-:W1:Y:S01]  /*a650*/  SHFL.BFLY PT, R44, R43, 0x1, 0x101f ;  /* 0x0c301f002b2c7f89 */ /* 0x000e6200000e0000 */
[----:B--2---:R-:W-:-:S03]  /*a660*/  FADD.FTZ R33, R33, R36 ;  /* 0x0000002421217221 */ /* 0x004fc60000010000 */
[----:B------:R-:W2:Y:S01]  /*a670*/  SHFL.BFLY PT, R51, R50, 0x2, 0x101f ;  /* 0x0c501f0032337f89 */ /* 0x000ea200000e0000 */
[----:B------:R-:W-:Y:S01]  /*a680*/  @!P0 F2FP.BF16.F32.PACK_AB R31, RZ, R34 ;  /* 0x00000022ff1f823e */ /* 0x000fe200000010ff */
[----:B------:R-:W-:-:S04]  /*a690*/  IMAD.WIDE R26, R23, 0x2, R26 ;  /* 0x00000002171a7825 */ /* 0x000fc800078e021a */
[----:B---3--:R-:W-:Y:S01]  /*a6a0*/  FADD.FTZ R38, R39, R38 ;  /* 0x0000002627267221 */ /* 0x008fe20000010000 */
[----:B------:R-:W-:Y:S02]  /*a6b0*/  @!P0 F2FP.BF16.F32.PACK_AB R30, RZ, R33 ;  /* 0x00000021ff1e823e */ /* 0x000fe400000010ff */
[----:B------:R-:W-:Y:S01]  /*a6c0*/  PRMT R32, R31, 0x7610, R32 ;  /* 0x000076101f207816 */ /* 0x000fe20000000020 */
[----:B----4-:R-:W-:Y:S01]  /*a6d0*/  FADD.FTZ R28, R41, R40 ;  /* 0x00000028291c7221 */ /* 0x010fe20000010000 */
[----:B------:R-:W-:Y:S01]  /*a6e0*/  @!P0 F2FP.BF16.F32.PACK_AB R23, RZ, R38 ;  /* 0x00000026ff17823e */ /* 0x000fe200000010ff */
[----:B------:R-:W-:Y:S01]  /*a6f0*/  @!P0 STG.E.U16 desc[UR14][R24.64], R30 ;  /* 0x0000001e18008986 */ /* 0x000fe2000c10150e */
[----:B------:R-:W-:Y:S01]  /*a700*/  MOV R34, 0xffff ;  /* 0x0000ffff00227802 */ /* 0x000fe20000000f00 */
[----:B-----5:R-:W-:Y:S01]  /*a710*/  FADD.FTZ R37, R46, R37 ;  /* 0x000000252e257221 */ /* 0x020fe20000010000 */
[----:B------:R-:W-:Y:S01]  /*a720*/  @!P0 F2FP.BF16.F32.PACK_AB R28, RZ, R28 ;  /* 0x0000001cff1c823e */ /* 0x000fe200000010ff */
[----:B------:R3:W-:Y:S01]  /*a730*/  @!P0 STG.E.U16 desc[UR14][R26.64], R32 ;  /* 0x000000201a008986 */ /* 0x0007e2000c10150e */
[----:B0-----:R-:W-:-:S03]  /*a740*/  FADD.FTZ R29, R45, R42 ;  /* 0x0000002a2d1d7221 */ /* 0x001fc60000010000 */
[----:B------:R-:W0:Y:S01]  /*a750*/  SHFL.BFLY PT, R34, R37, 0x1, 0x101f ;  /* 0x0c301f0025227f89 */ /* 0x000e2200000e0000 */
[----:B-1----:R-:W-:Y:S01]  /*a760*/  FADD.FTZ R31, R43, R44 ;  /* 0x0000002c2b1f7221 */ /* 0x002fe20000010000 */
[----:B------:R-:W-:Y:S01]  /*a770*/  @!P0 F2FP.BF16.F32.PACK_AB R29, RZ, R29 ;  /* 0x0000001dff1d823e */ /* 0x000fe200000010ff */
[----:B--2---:R-:W-:-:S03]  /*a780*/  FADD.FTZ R50, R50, R51 ;  /* 0x0000003332327221 */ /* 0x004fc60000010000 */
[----:B------:R-:W-:Y:S02]  /*a790*/  @!P0 F2FP.BF16.F32.PACK_AB R31, RZ, R31 ;  /* 0x0000001fff1f823e */ /* 0x000fe400000010ff */
[----:B---3--:R-:W-:Y:S02]  /*a7a0*/  PRMT R32, R23, 0x7610, R32 ;  /* 0x0000761017207816 */ /* 0x008fe40000000020 */
[----:B------:R-:W-:-:S03]  /*a7b0*/  MOV R23, 0xffff ;  /* 0x0000ffff00177802 */ /* 0x000fc60000000f00 */
[----:B------:R1:W-:Y:S04]  /*a7c0*/  @!P0 STG.E.U16 desc[UR14][R24.64+0x3c], R32 ;  /* 0x00003c2018008986 */ /* 0x0003e8000c10150e */
[----:B------:R1:W-:Y:S04]  /*a7d0*/  @!P0 STG.E.U16 desc[UR14][R26.64+0x3c], R28 ;  /* 0x00003c1c1a008986 */ /* 0x0003e8000c10150e */
[----:B------:R1:W-:Y:S01]  /*a7e0*/  @!P0 STG.E.U16 desc[UR14][R24.64+0x78], R29 ;  /* 0x0000781d18008986 */ /* 0x0003e2000c10150e */
[----:B0-----:R-:W-:-:S03]  /*a7f0*/  FADD.FTZ R34, R37, R34 ;  /* 0x0000002225227221 */ /* 0x001fc60000010000 */
[----:B------:R1:W0:Y:S04]  /*a800*/  SHFL.BFLY PT, R30, R50, 0x1, 0x101f ;  /* 0x0c301f00321e7f89 */ /* 0x00022800000e0000 */
[----:B------:R1:W-:Y:S02]  /*a810*/  @!P0 STG.E.U16 desc[UR14][R26.64+0x78], R31 ;  /* 0x0000781f1a008986 */ /* 0x0003e4000c10150e */
.L_x_199:
[----:B01----:R-:W-:Y:S01]  /*a820*/  FADD.FTZ R28, R50, R30 ;  /* 0x0000001e321c7221 */ /* 0x003fe20000010000 */
[----:B------:R-:W-:-:S04]  /*a830*/  @!P0 F2FP.BF16.F32.PACK_AB R23, RZ, R34 ;  /* 0x00000022ff17823e */ /* 0x000fc800000010ff */
[----:B------:R-:W-:Y:S01]  /*a840*/  @!P0 F2FP.BF16.F32.PACK_AB R28, RZ, R28 ;  /* 0x0000001cff1c823e */ /* 0x000fe200000010ff */
[----:B------:R0:W-:Y:S04]  /*a850*/  @!P0 STG.E.U16 desc[UR14][R24.64+0xb4], R23 ;  /* 0x0000b41718008986 */ /* 0x0001e8000c10150e */
[----:B------:R0:W-:Y:S02]  /*a860*/  @!P0 STG.E.U16 desc[UR14][R26.64+0xb4], R28 ;  /* 0x0000b41c1a008986 */ /* 0x0001e4000c10150e */
.L_x_129:
[----:B------:R-:W-:Y:S05]  /*a870*/  WARPSYNC.ALL ;  /* 0x0000000000007948 */ /* 0x000fea0003800000 */
[----:B------:R-:W-:Y:S01]  /*a880*/  BAR.SYNC.DEFER_BLOCKING 0x0 ;  /* 0x0000000000007b1d */ /* 0x000fe20000010000 */
[C---:B------:R-:W-:Y:S02]  /*a890*/  ISETP.GE.AND P0, PT, R20.reuse, -0xc40, PT ;  /* 0xfffff3c01400780c */ /* 0x040fe40003f06270 */
[----:B------:R-:W-:-:S11]  /*a8a0*/  IADD3 R20, R20, 0x1000, RZ ;  /* 0x0000100014147810 */ /* 0x000fd60007ffe0ff */
[----:B------:R-:W-:Y:S05]  /*a8b0*/  @!P0 BRA `(.L_x_136) ;  /* 0xffffffe400008947 */ /* 0x000fea000383ffff */
[----:B------:R-:W-:Y:S05]  /*a8c0*/  EXIT ;  /* 0x000000000000794d */ /* 0x000fea0003800000 */
.L_x_132:
[----:B------:R-:W-:Y:S01]  /*a8d0*/  HFMA2.MMA R28, -RZ, RZ, 0, 0.000503063201904296875 ;  /* 0x0000101fff1c7435 */ /* 0x000fe200000001ff */
[----:B--2---:R-:W-:Y:S01]  /*a8e0*/  MOV R32, R24 ;  /* 0x0000001800207202 */ /* 0x004fe20000000f00 */
[----:B------:R-:W-:Y:S01]  /*a8f0*/  IMAD.MOV.U32 R29, RZ, RZ, 0x8 ;  /* 0x00000008ff1d7424 */ /* 0x000fe200078e00ff */
[----:B------:R-:W-:-:S08]  /*a900*/  MOV R23, 0xffff ;  /* 0x0000ffff00177802 */ /* 0x000fd00000000f00 */
[----:B01-3--:R-:W-:Y:S05]  /*a910*/  WARPSYNC.COLLECTIVE R23, `(.L_x_137) ;  /* 0x0000000017087348 */ /* 0x00bfea0003c00000 */
[----:B------:R2:W4:Y:S02]  /*a920*/  SHFL.BFLY P2, R30, R32, R29, R28 ;  /* 0x0c00001d201e7389 */ /* 0x000524000004001c */
[----:B01234-:R-:W-:Y:S01]  /*a930*/  ENDCOLLECTIVE ;  /* 0x000000000000791b */ /* 0x01ffe20003800000 */
.L_x_137:
[----:B------:R-:W-:Y:S02]  /*a940*/  MOV R32, R25 ;  /* 0x0000001900207202 */ /* 0x000fe40000000f00 */
[----:B------:R-:W-:-:S07]  /*a950*/  MOV R27, R30 ;  /* 0x0000001e001b7202 */ /* 0x000fce0000000f00 */
[----:B------:R-:W-:Y:S05]  /*a960*/  WARPSYNC.COLLECTIVE R23, `(.L_x_138) ;  /* 0x0000000017087348 */ /* 0x000fea0003c00000 */
[----:B------:R0:W1:Y:S02]  /*a970*/  SHFL.BFLY P2, R30, R32, R29, R28 ;  /* 0x0c00001d201e7389 */ /* 0x000064000004001c */
[----:B01----:R-:W-:Y:S01]  /*a980*/  ENDCOLLECTIVE ;  /* 0x000000000000791b */ /* 0x003fe20003800000 */
.L_x_138:
[----:B------:R-:W-:Y:S01]  /*a990*/  FADD.FTZ R27, R27, R24 ;  /* 0x000000181b1b7221 */ /* 0x000fe20000010000 */
[----:B------:R-:W-:-:S04]  /*a9a0*/  HFMA2.MMA R29, -RZ, RZ, 0, 2.384185791015625e-07 ;  /* 0x00000004ff1d7435 */ /* 0x000fc800000001ff */
[----:B------:R-:W-:Y:S02]  /*a9b0*/  MOV R32, R27 ;  /* 0x0000001b00207202 */ /* 0x000fe40000000f00 */
[----:B------:R-:W-:-:S07]  /*a9c0*/  MOV R26, R30 ;  /* 0x0000001e001a7202 */ /* 0x000fce0000000f00 */
[----:B------:R-:W-:Y:S05]  /*a9d0*/  WARPSYNC.COLLECTIVE R23, `(.L_x_139) ;  /* 0x0000000017087348 */ /* 0x000fea0003c00000 */
[----:B------:R0:W1:Y:S02]  /*a9e0*/  SHFL.BFLY P2, R30, R32, R29, R28 ;  /* 0x0c00001d201e7389 */ /* 0x000064000004001c */
[----:B01----:R-:W-:Y:S01]  /*a9f0*/  ENDCOLLECTIVE ;  /* 0x000000000000791b */ /* 0x003fe20003800000 */
.L_x_139:
[----:B------:R-:W-:-:S05]  /*aa00*/  FADD.FTZ R26, R26, R25 ;  /* 0x000000191a1a7221 */ /* 0x000fca0000010000 */
[----:B------:R-:W-:Y:S01]  /*aa10*/  MOV R32, R26 ;  /* 0x0000001a00207202 */ /* 0x000fe20000000f00 */
[----:B------:R-:W-:-:S07]  /*aa20*/  IMAD.MOV.U32 R34, RZ, RZ, R30 ;  /* 0x000000ffff227224 */ /* 0x000fce00078e001e */
[----:B------:R-:W-:Y:S05]  /*aa30*/  WARPSYNC.COLLECTIVE R23, `(.L_x_140) ;  /* 0x0000000017087348 */ /* 0x000fea0003c00000 */
[----:B------:R0:W1:Y:S02]  /*aa40*/  SHFL.BFLY P2, R30, R32, R29, R28 ;  /* 0x0c00001d201e7389 */ /* 0x000064000004001c */
[----:B01----:R-:W-:Y:S01]  /*aa50*/  ENDCOLLECTIVE ;  /* 0x000000000000791b */ /* 0x003fe20003800000 */
.L_x_140:
[----:B------:R-:W-:Y:S01]  /*aa60*/  FADD.FTZ R34, R27, R34 ;  /* 0x000000221b227221 */ /* 0x000fe20000010000 */
[----:B------:R-:W-:-:S04]  /*aa70*/  HFMA2.MMA R29, -RZ, RZ, 0, 1.1920928955078125e-07 ;  /* 0x00000002ff1d7435 */ /* 0x000fc800000001ff */
[----:B------:R-:W-:Y:S02]  /*aa80*/  MOV R32, R34 ;  /* 0x0000002200207202 */ /* 0x000fe40000000f00 */
[----:B------:R-:W-:-:S07]  /*aa90*/  MOV R31, R30 ;  /* 0x0000001e001f7202 */ /* 0x000fce0000000f00 */
[----:B------:R-:W-:Y:S05]  /*aaa0*/  WARPSYNC.COLLECTIVE R23, `(.L_x_141) ;  /* 0x0000000017087348 */ /* 0x000fea0003c00000 */
[----:B------:R0:W1:Y:S02]  /*aab0*/  SHFL.BFLY P2, R30, R32, R29, R28 ;  /* 0x0c00001d201e7389 */ /* 0x000064000004001c */
[----:B01----:R-:W-:Y:S01]  /*aac0*/  ENDCOLLECTIVE ;  /* 0x000000000000791b */ /* 0x003fe20003800000 */
.L_x_141:
[----:B------:R-:W-:-:S05]  /*aad0*/  FADD.FTZ R31, R26, R31 ;  /* 0x0000001f1a1f7221 */ /* 0x000fca0000010000 */
[----:B------:R-:W-:Y:S02]  /*aae0*/  MOV R32, R31 ;  /* 0x0000001f00207202 */ /* 0x000fe40000000f00 */
[----:B------:R-:W-:-:S07]  /*aaf0*/  MOV R33, R30 ;  /* 0x0000001e00217202 */ /* 0x000fce0000000f00 */
[----:B------:R-:W-:Y:S05]  /*ab00*/  WARPSYNC.COLLECTIVE R23, `(.L_x_142) ;  /* 0x0000000017087348 */ /* 0x000fea0003c00000 */
[----:B------:R0:W1:Y:S02]  /*ab10*/  SHFL.BFLY P2, R30, R32, R29, R28 ;  /* 0x0c00001d201e7389 */ /* 0x000064000004001c */
[----:B01----:R-:W-:Y:S01]  /*ab20*/  ENDCOLLECTIVE ;  /* 0x000000000000791b */ /* 0x003fe20003800000 */
.L_x_142:
[----:B------:R-:W-:Y:S01]  /*ab30*/  FADD.FTZ R33, R34, R33 ;  /* 0x0000002122217221 */ /* 0x000fe20000010000 */
[----:B------:R-:W-:-:S03]  /*ab40*/  HFMA2.MMA R29, -RZ, RZ, 0, 5.9604644775390625e-08 ;  /* 0x00000001ff1d7435 */ /* 0x000fc600000001ff */
[----:B------:R-:W-:Y:S01]  /*ab50*/  IMAD.MOV.U32 R32, RZ, RZ, R33 ;  /* 0x000000ffff207224 */ /* 0x000fe200078e0021 */
[----:B------:R-:W-:-:S07]  /*ab60*/  MOV R24, R30 ;  /* 0x0000001e00187202 */ /* 0x000fce0000000f00 */
[----:B------:R-:W-:Y:S05]  /*ab70*/  WARPSYNC.COLLECTIVE R23, `(.L_x_143) ;  /* 0x0000000017087348 */ /* 0x000fea0003c00000 */
[----:B------:R0:W1:Y:S02]  /*ab80*/  SHFL.BFLY P2, R30, R32, R29, R28 ;  /* 0x0c00001d201e7389 */ /* 0x000064000004001c */
[----:B01----:R-:W-:Y:S01]  /*ab90*/  ENDCOLLECTIVE ;  /* 0x000000000000791b */ /* 0x003fe20003800000 */
.L_x_143:
[----:B------:R-:W-:-:S05]  /*aba0*/  FADD.FTZ R35, R31, R24 ;  /* 0x000000181f237221 */ /* 0x000fca0000010000 */
[----:B------:R-:W-:Y:S02]  /*abb0*/  MOV R32, R35 ;  /* 0x0000002300207202 */ /* 0x000fe40000000f00 */
[----:B------:R-:W-:-:S07]  /*abc0*/  MOV R36, R30 ;  /* 0x0000001e00247202 */ /* 0x000fce0000000f00 */
[----:B------:R-:W-:Y:S05]  /*abd0*/  WARPSYNC.COLLECTIVE R23, `(.L_x_144) ;  /* 0x0000000017087348 */ /* 0x000fea0003c00000 */
[----:B------:R0:W1:Y:S02]  /*abe0*/  SHFL.BFLY P2, R30, R32, R29, R28 ;  /* 0x0c00001d201e7389 */ /* 0x000064000004001c */
[----:B01----:R-:W-:Y:S01]  /*abf0*/  ENDCOLLECTIVE ;  /* 0x000000000000791b */ /* 0x003fe20003800000 */
.L_x_144:
[----:B------:R-:W-:Y:S01]  /*ac00*/  FADD.FTZ R36, R33, R36 ;  /* 0x0000002421247221 */ /* 0x000fe20000010000 */
[----:B------:R-:W-:Y:S06]  /*ac10*/  BRA `(.L_x_145) ;  /* 0xffffffec00687947 */ /* 0x000fec000383ffff */
.L_x_133:
[----:B------:R-:W-:Y:S01]  /*ac20*/  BSSY B1, `(.L_x_146) ;  /* 0x0000008000017945 */ /* 0x000fe20003800000 */
[----:B0-----:R-:W-:Y:S02]  /*ac30*/  MOV R32, R31 ;  /* 0x0000001f00207202 */ /* 0x001fe40000000f00 */
[----:B--2---:R-:W-:Y:S02]  /*ac40*/  MOV R29, 0x8 ;  /* 0x00000008001d7802 */ /* 0x004fe40000000f00 */
[----:B------:R-:W-:Y:S02]  /*ac50*/  MOV R28, 0x101f ;  /* 0x0000101f001c7802 */ /* 0x000fe40000000f00 */
[----:B------:R-:W-:-:S07]  /*ac60*/  MOV R23, 0xffff ;  /* 0x0000ffff00177802 */ /* 0x000fce0000000f00 */
[----:B-1-34-:R-:W-:Y:S05]  /*ac70*/  WARPSYNC.COLLECTIVE R23, `(.L_x_147) ;  /* 0x0000000017087348 */ /* 0x01afea0003c00000 */
[----:B------:R0:W2:Y:S02]  /*ac80*/  SHFL.BFLY P2, R30, R32, R29, R28 ;  /* 0x0c00001d201e7389 */ /* 0x0000a4000004001c */
[----:B01234-:R-:W-:Y:S01]  /*ac90*/  ENDCOLLECTIVE ;  /* 0x000000000000791b */ /* 0x01ffe20003800000 */
.L_x_147:
[----:B------:R-:W-:Y:S05]  /*aca0*/  BSYNC B1 ;  /* 0x0000000000017941 */ /* 0x000fea0003800000 */
.L_x_146:
[----:B------:R-:W-:Y:S01]  /*acb0*/  HFMA2.MMA R29, -RZ, RZ, 0, 4.76837158203125e-07 ;  /* 0x00000008ff1d7435 */ /* 0x000fe200000001ff */
[----:B------:R-:W-:Y:S01]  /*acc0*/  MOV R32, R33 ;  /* 0x0000002100207202 */ /* 0x000fe20000000f00 */
[----:B------:R-:W-:Y:S01]  /*acd0*/  IMAD.MOV.U32 R34, RZ, RZ, R30 ;  /* 0x000000ffff227224 */ /* 0x000fe200078e001e */
[----:B------:R-:W-:Y:S02]  /*ace0*/  MOV R28, 0x101f ;  /* 0x0000101f001c7802 */ /* 0x000fe40000000f00 */
[----:B------:R-:W-:Y:S01]  /*acf0*/  MOV R23, 0xffff ;  /* 0x0000ffff00177802 */ /* 0x000fe20000000f00 */
[----:B------:R-:W-:-:S07]  /*ad00*/  FADD.FTZ R34, R34, R31 ;  /* 0x0000001f22227221 */ /* 0x000fce0000010000 */
[----:B------:R-:W-:Y:S05]  /*ad10*/  WARPSYNC.COLLECTIVE R23, `(.L_x_148) ;  /* 0x0000000017087348 */ /* 0x000fea0003c00000 */
[----:B------:R0:W1:Y:S02]  /*ad20*/  SHFL.BFLY P2, R30, R32, R29, R28 ;  /* 0x0c00001d201e7389 */ /* 0x000064000004001c */
[----:B01----:R-:W-:Y:S01]  /*ad30*/  ENDCOLLECTIVE ;  /* 0x000000000000791b */ /* 0x003fe20003800000 */
.L_x_148:
[----:B------:R-:W-:Y:S01]  /*ad40*/  HFMA2.MMA R29, -RZ, RZ, 0, 2.384185791015625e-07 ;  /* 0x00000004ff1d7435 */ /* 0x000fe200000001ff */
[----:B------:R-:W-:Y:S02]  /*ad50*/  MOV R32, R34 ;  /* 0x0000002200207202 */ /* 0x000fe40000000f00 */
[----:B------:R-:W-:-:S08]  /*ad60*/  MOV R36, R30 ;  /* 0x0000001e00247202 */ /* 0x000fd00000000f00 */
[----:B------:R-:W-:Y:S05]  /*ad70*/  WARPSYNC.COLLECTIVE R23, `(.L_x_149) ;  /* 0x0000000017087348 */ /* 0x000fea0003c00000 */
[----:B------:R0:W1:Y:S02]  /*ad80*/  SHFL.BFLY P2, R30, R32, R29, R28 ;  /* 0x0c00001d201e7389 */ /* 0x000064000004001c */
[----:B01----:R-:W-:Y:S01]  /*ad90*/  ENDCOLLECTIVE ;  /* 0x000000000000791b */ /* 0x003fe20003800000 */
.L_x_149:
[----:B------:R-:W-:-:S05]  /*ada0*/  FADD.FTZ R36, R36, R33 ;  /* 0x0000002124247221 */ /* 0x000fca0000010000 */
[----:B------:R-:W-:Y:S01]  /*adb0*/  MOV R32, R36 ;  /* 0x0000002400207202 */ /* 0x000fe20000000f00 */
[----:B------:R-:W-:-:S07]  /*adc0*/  IMAD.MOV.U32 R35, RZ, RZ, R30 ;  /* 0x000000ffff237224 */ /* 0x000fce00078e001e */
[----:B------:R-:W-:Y:S05]  /*add0*/  WARPSYNC.COLLECTIVE R23, `(.L_x_150) ;  /* 0x0000000017087348 */ /* 0x000fea0003c00000 */
[----:B------:R0:W1:Y:S02]  /*ade0*/  SHFL.BFLY P2, R30, R32, R29, R28 ;  /* 0x0c00001d201e7389 */ /* 0x000064000004001c */
[----:B01----:R-:W-:Y:S01]  /*adf0*/  ENDCOLLECTIVE ;  /* 0x000000000000791b */ /* 0x003fe20003800000 */
.L_x_150:
[----:B------:R-:W-:Y:S01]  /*ae00*/  FADD.FTZ R35, R34, R35 ;  /* 0x0000002322237221 */ /* 0x000fe20000010000 */
[----:B------:R-:W-:-:S04]  /*ae10*/  HFMA2.MMA R29, -RZ, RZ, 0, 1.1920928955078125e-07 ;  /* 0x00000002ff1d7435 */ /* 0x000fc800000001ff */
[----:B------:R-:W-:Y:S02]  /*ae20*/  MOV R32, R35 ;  /* 0x0000002300207202 */ /* 0x000fe40000000f00 */
[----:B------:R-:W-:-:S07]  /*ae30*/  MOV R37, R30 ;  /* 0x0000001e00257202 */ /* 0x000fce0000000f00 */
[----:B------:R-:W-:Y:S05]  /*ae40*/  WARPSYNC.COLLECTIVE R23, `(.L_x_151) ;  /* 0x0000000017087348 */ /* 0x000fea0003c00000 */
[----:B------:R0:W1:Y:S02]  /*ae50*/  SHFL.BFLY P2, R30, R32, R29, R28 ;  /* 0x0c00001d201e7389 */ /* 0x000064000004001c */
[----:B01----:R-:W-:Y:S01]  /*ae60*/  ENDCOLLECTIVE ;  /* 0x000000000000791b */ /* 0x003fe20003800000 */
.L_x_151:
[----:B------:R-:W-:-:S05]  /*ae70*/  FADD.FTZ R37, R36, R37 ;  /* 0x0000002524257221 */ /* 0x000fca0000010000 */
[----:B------:R-:W-:Y:S02]  /*ae80*/  MOV R32, R37 ;  /* 0x0000002500207202 */ /* 0x000fe40000000f00 */
[----:B------:R-:W-:-:S07]  /*ae90*/  MOV R38, R30 ;  /* 0x0000001e00267202 */ /* 0x000fce0000000f00 */
[----:B------:R-:W-:Y:S05]  /*aea0*/  WARPSYNC.COLLECTIVE R23, `(.L_x_152) ;  /* 0x0000000017087348 */ /* 0x000fea0003c00000 */
[----:B------:R0:W1:Y:S02]  /*aeb0*/  SHFL.BFLY P2, R30, R32, R29, R28 ;  /* 0x0c00001d201e7389 */ /* 0x000064000004001c */
[----:B01----:R-:W-:Y:S01]  /*aec0*/  ENDCOLLECTIVE ;  /* 0x000000000000791b */ /* 0x003fe20003800000 */
.L_x_152:
[----:B------:R-:W-:Y:S01]  /*aed0*/  FADD.FTZ R38, R35, R38 ;  /* 0x0000002623267221 */ /* 0x000fe20000010000 */
[----:B------:R-:W-:-:S03]  /*aee0*/  HFMA2.MMA R29, -RZ, RZ, 0, 5.9604644775390625e-08 ;  /* 0x00000001ff1d7435 */ /* 0x000fc600000001ff */
[----:B------:R-:W-:Y:S01]  /*aef0*/  IMAD.MOV.U32 R32, RZ, RZ, R38 ;  /* 0x000000ffff207224 */ /* 0x000fe200078e0026 */
[----:B------:R-:W-:-:S07]  /*af00*/  MOV R40, R30 ;  /* 0x0000001e00287202 */ /* 0x000fce0000000f00 */
[----:B------:R-:W-:Y:S05]  /*af10*/  WARPSYNC.COLLECTIVE R23, `(.L_x_153) ;  /* 0x0000000017087348 */ /* 0x000fea0003c00000 */
[----:B------:R0:W1:Y:S02]  /*af20*/  SHFL.BFLY P2, R30, R32, R29, R28 ;  /* 0x0c00001d201e7389 */ /* 0x000064000004001c */
[----:B01----:R-:W-:Y:S01]  /*af30*/  ENDCOLLECTIVE ;  /* 0x000000000000791b */ /* 0x003fe20003800000 */
.L_x_153:
[----:B------:R-:W-:-:S05]  /*af40*/  FADD.FTZ R40, R37, R40 ;  /* 0x0000002825287221 */ /* 0x000fca0000010000 */
[----:B------:R-:W-:Y:S02]  /*af50*/  MOV R32, R40 ;  /* 0x0000002800207202 */ /* 0x000fe40000000f00 */
[----:B------:R-:W-:-:S07]  /*af60*/  MOV R31, R30 ;  /* 0x0000001e001f7202 */ /* 0x000fce0000000f00 */
[----:B------:R-:W-:Y:S05]  /*af70*/  WARPSYNC.COLLECTIVE R23, `(.L_x_154) ;  /* 0x0000000017087348 */ /* 0x000fea0003c00000 */
[----:B------:R0:W1:Y:S02]  /*af80*/  SHFL.BFLY P2, R30, R32, R29, R28 ;  /* 0x0c00001d201e7389 */ /* 0x000064000004001c */
[----:B01----:R-:W-:Y:S01]  /*af90*/  ENDCOLLECTIVE ;  /* 0x000000000000791b */ /* 0x003fe20003800000 */
.L_x_154:
[----:B------:R-:W-:Y:S01]  /*afa0*/  FADD.FTZ R31, R38, R31 ;  /* 0x0000001f261f7221 */ /* 0x000fe20000010000 */
[----:B------:R-:W-:Y:S06]  /*afb0*/  BRA `(.L_x_155) ;  /* 0xffffffec00247947 */ /* 0x000fec000383ffff */
.L_x_134:
[----:B------:R-:W-:Y:S01]  /*afc0*/  BSSY B1, `(.L_x_156) ;  /* 0x0000008000017945 */ /* 0x000fe20003800000 */
[----:B0-----:R-:W-:Y:S02]  /*afd0*/  MOV R32, R31 ;  /* 0x0000001f00207202 */ /* 0x001fe40000000f00 */
[----:B------:R-:W-:Y:S02]  /*afe0*/  MOV R29, 0x8 ;  /* 0x00000008001d7802 */ /* 0x000fe40000000f00 */
[----:B----4-:R-:W-:Y:S02]  /*aff0*/  MOV R28, 0x101f ;  /* 0x0000101f001c7802 */ /* 0x010fe40000000f00 */
[----:B------:R-:W-:-:S07]  /*b000*/  MOV R23, 0xffff ;  /* 0x0000ffff00177802 */ /* 0x000fce0000000f00 */
[----:B-123--:R-:W-:Y:S05]  /*b010*/  WARPSYNC.COLLECTIVE R23, `(.L_x_157) ;  /* 0x0000000017087348 */ /* 0x00efea0003c00000 */
[----:B------:R0:W4:Y:S02]  /*b020*/  SHFL.BFLY P2, R30, R32, R29, R28 ;  /* 0x0c00001d201e7389 */ /* 0x000124000004001c */
[----:B01234-:R-:W-:Y:S01]  /*b030*/  ENDCOLLECTIVE ;  /* 0x000000000000791b */ /* 0x01ffe20003800000 */
.L_x_157:
[----:B------:R-:W-:Y:S05]  /*b040*/  BSYNC B1 ;  /* 0x0000000000017941 */ /* 0x000fea0003800000 */
.L_x_156:
        /* <DEDUP_REMOVED lines=9> */
.L_x_158:
[----:B------:R-:W-:Y:S01]  /*b0e0*/  HFMA2.MMA R29, -RZ, RZ, 0, 2.384185791015625e-07 ;  /* 0x00000004ff1d7435 */ /* 0x000fe200000001ff */
[----:B------:R-:W-:Y:S02]  /*b0f0*/  MOV R32, R34 ;  /* 0x0000002200207202 */ /* 0x000fe40000000f00 */
[----:B------:R-:W-:-:S08]  /*b100*/  MOV R36, R30 ;  /* 0x0000001e00247202 */ /* 0x000fd00000000f00 */
[----:B------:R-:W-:Y:S05]  /*b110*/  WARPSYNC.COLLECTIVE R23, `(.L_x_159) ;  /* 0x0000000017087348 */ /* 0x000fea0003c00000 */
[----:B------:R0:W1:Y:S02]  /*b120*/  SHFL.BFLY P2, R30, R32, R29, R28 ;  /* 0x0c00001d201e7389 */ /* 0x000064000004001c */
[----:B01----:R-:W-:Y:S01]  /*b130*/  ENDCOLLECTIVE ;  /* 0x000000000000791b */ /* 0x003fe20003800000 */
.L_x_159:
[----:B------:R-:W-:-:S05]  /*b140*/  FADD.FTZ R36, R36, R33 ;  /* 0x0000002124247221 */ /* 0x000fca0000010000 */
[----:B------:R-:W-:Y:S01]  /*b150*/  MOV R32, R36 ;  /* 0x0000002400207202 */ /* 0x000fe20000000f00 */
[----:B------:R-:W-:-:S07]  /*b160*/  IMAD.MOV.U32 R35, RZ, RZ, R30 ;  /* 0x000000ffff237224 */ /* 0x000fce00078e001e */
[----:B------:R-:W-:Y:S05]  /*b170*/  WARPSYNC.COLLECTIVE R23, `(.L_x_160) ;  /* 0x0000000017087348 */ /* 0x000fea0003c00000 */
[----:B------:R0:W1:Y:S02]  /*b180*/  SHFL.BFLY P2, R30, R32, R29, R28 ;  /* 0x0c00001d201e7389 */ /* 0x000064000004001c */
[----:B01----:R-:W-:Y:S01]  /*b190*/  ENDCOLLECTIVE ;  /* 0x000000000000791b */ /* 0x003fe20003800000 */
.L_x_160:
[----:B------:R-:W-:Y:S01]  /*b1a0*/  FADD.FTZ R35, R34, R35 ;  /* 0x0000002322237221 */ /* 0x000fe20000010000 */
[----:B------:R-:W-:-:S04]  /*b1b0*/  HFMA2.MMA R29, -RZ, RZ, 0, 1.1920928955078125e-07 ;  /* 0x00000002ff1d7435 */ /* 0x000fc800000001ff */
[----:B------:R-:W-:Y:S02]  /*b1c0*/  MOV R32, R35 ;  /* 0x0000002300207202 */ /* 0x000fe40000000f00 */
[----:B------:R-:W-:-:S07]  /*b1d0*/  MOV R37, R30 ;  /* 0x0000001e00257202 */ /* 0x000fce0000000f00 */
[----:B------:R-:W-:Y:S05]  /*b1e0*/  WARPSYNC.COLLECTIVE R23, `(.L_x_161) ;  /* 0x0000000017087348 */ /* 0x000fea0003c00000 */
[----:B------:R0:W1:Y:S02]  /*b1f0*/  SHFL.BFLY P2, R30, R32, R29, R28 ;  /* 0x0c00001d201e7389 */ /* 0x000064000004001c */
[----:B01----:R-:W-:Y:S01]  /*b200*/  ENDCOLLECTIVE ;  /* 0x000000000000791b */ /* 0x003fe20003800000 */
.L_x_161:
[----:B------:R-:W-:-:S05]  /*b210*/  FADD.FTZ R37, R36, R37 ;  /* 0x0000002524257221 */ /* 0x000fca0000010000 */
[----:B------:R-:W-:Y:S02]  /*b220*/  MOV R32, R37 ;  /* 0x0000002500207202 */ /* 0x000fe40000000f00 */
[----:B------:R-:W-:-:S07]  /*b230*/  MOV R38, R30 ;  /* 0x0000001e00267202 */ /* 0x000fce0000000f00 */
[----:B------:R-:W-:Y:S05]  /*b240*/  WARPSYNC.COLLECTIVE R23, `(.L_x_162) ;  /* 0x0000000017087348 */ /* 0x000fea0003c00000 */
[----:B------:R0:W1:Y:S02]  /*b250*/  SHFL.BFLY P2, R30, R32, R29, R28 ;  /* 0x0c00001d201e7389 */ /* 0x000064000004001c */
[----:B01----:R-:W-:Y:S01]  /*b260*/  ENDCOLLECTIVE ;  /* 0x000000000000791b */ /* 0x003fe20003800000 */
.L_x_162:
[----:B------:R-:W-:Y:S01]  /*b270*/  FADD.FTZ R38, R35, R38 ;  /* 0x0000002623267221 */ /* 0x000fe20000010000 */
[----:B------:R-:W-:-:S03]  /*b280*/  HFMA2.MMA R29, -RZ, RZ, 0, 5.9604644775390625e-08 ;  /* 0x00000001ff1d7435 */ /* 0x000fc600000001ff */
[----:B------:R-:W-:Y:S01]  /*b290*/  IMAD.MOV.U32 R32, RZ, RZ, R38 ;  /* 0x000000ffff207224 */ /* 0x000fe200078e0026 */
[----:B------:R-:W-:-:S07]  /*b2a0*/  MOV R40, R30 ;  /* 0x0000001e00287202 */ /* 0x000fce0000000f00 */
[----:B------:R-:W-:Y:S05]  /*b2b0*/  WARPSYNC.COLLECTIVE R23, `(.L_x_163) ;  /* 0x0000000017087348 */ /* 0x000fea0003c00000 */
[----:B------:R0:W1:Y:S02]  /*b2c0*/  SHFL.BFLY P2, R30, R32, R29, R28 ;  /* 0x0c00001d201e7389 */ /* 0x000064000004001c */
[----:B01----:R-:W-:Y:S01]  /*b2d0*/  ENDCOLLECTIVE ;  /* 0x000000000000791b */ /* 0x003fe20003800000 */
.L_x_163:
[----:B------:R-:W-:-:S05]  /*b2e0*/  FADD.FTZ R40, R37, R40 ;  /* 0x0000002825287221 */ /* 0x000fca0000010000 */
[----:B------:R-:W-:Y:S02]  /*b2f0*/  MOV R32, R40 ;  /* 0x0000002800207202 */ /* 0x000fe40000000f00 */
[----:B------:R-:W-:-:S07]  /*b300*/  MOV R31, R30 ;  /* 0x0000001e001f7202 */ /* 0x000fce0000000f00 */
[----:B------:R-:W-:Y:S05]  /*b310*/  WARPSYNC.COLLECTIVE R23, `(.L_x_164) ;  /* 0x0000000017087348 */ /* 0x000fea0003c00000 */
[----:B------:R0:W1:Y:S02]  /*b320*/  SHFL.BFLY P2, R30, R32, R29, R28 ;  /* 0x0c00001d201e7389 */ /* 0x000064000004001c */
[----:B01----:R-:W-:Y:S01]  /*b330*/  ENDCOLLECTIVE ;  /* 0x000000000000791b */ /* 0x003fe20003800000 */
.L_x_164:
[----:B------:R-:W-:Y:S01]  /*b340*/  FADD.FTZ R31, R38, R31 ;  /* 0x0000001f261f7221 */ /* 0x000fe20000010000 */
[----:B------:R-:W-:Y:S06]  /*b350*/  BRA `(.L_x_165) ;  /* 0xffffffe800c87947 */ /* 0x000fec000383ffff */
.L_x_135:
[----:B------:R-:W-:Y:S01]  /*b360*/  HFMA2.MMA R29, -RZ, RZ, 0, 4.76837158203125e-07 ;  /* 0x00000008ff1d7435 */ /* 0x000fe200000001ff */
[----:B------:R-:W-:Y:S01]  /*b370*/  BSSY B0, `(.L_x_166) ;  /* 0x0000007000007945 */ /* 0x000fe20003800000 */
[----:B--2---:R-:W-:Y:S02]  /*b380*/  MOV R32, R24 ;  /* 0x0000001800207202 */ /* 0x004fe40000000f00 */
[----:B------:R-:W-:Y:S02]  /*b390*/  MOV R28, 0x101f ;  /* 0x0000101f001c7802 */ /* 0x000fe40000000f00 */
[----:B0-----:R-:W-:-:S07]  /*b3a0*/  MOV R23, 0xffff ;  /* 0x0000ffff00177802 */ /* 0x001fce0000000f00 */
[----:B-1-34-:R-:W-:Y:S05]  /*b3b0*/  WARPSYNC.COLLECTIVE R23, `(.L_x_167) ;  /* 0x0000000017087348 */ /* 0x01afea0003c00000 */
[----:B------:R0:W2:Y:S02]  /*b3c0*/  SHFL.BFLY P2, R30, R32, R29, R28 ;  /* 0x0c00001d201e7389 */ /* 0x0000a4000004001c */
[----:B01234-:R-:W-:Y:S01]  /*b3d0*/  ENDCOLLECTIVE ;  /* 0x000000000000791b */ /* 0x01ffe20003800000 */
.L_x_167:
[----:B------:R-:W-:Y:S05]  /*b3e0*/  BSYNC B0 ;  /* 0x0000000000007941 */ /* 0x000fea0003800000 */
.L_x_166:
[----:B------:R-:W-:Y:S01]  /*b3f0*/  HFMA2.MMA R29, -RZ, RZ, 0, 4.76837158203125e-07 ;  /* 0x00000008ff1d7435 */ /* 0x000fe200000001ff */
[----:B------:R-:W-:Y:S01]  /*b400*/  MOV R32, R25 ;  /* 0x0000001900207202 */ /* 0x000fe20000000f00 */
[----:B------:R-:W-:Y:S01]  /*b410*/  IMAD.MOV.U32 R27, RZ, RZ, R30 ;  /* 0x000000ffff1b7224 */ /* 0x000fe200078e001e */
[----:B------:R-:W-:Y:S01]  /*b420*/  MOV R28, 0x101f ;  /* 0x0000101f001c7802 */ /* 0x000fe20000000f00 */
[----:B------:R-:W-:Y:S01]  /*b430*/  IMAD.MOV.U32 R38, RZ, RZ, RZ ;  /* 0x000000ffff267224 */ /* 0x000fe200078e00ff */
[----:B------:R-:W-:Y:S01]  /*b440*/  MOV R23, 0xffff ;  /* 0x0000ffff00177802 */ /* 0x000fe20000000f00 */
[----:B------:R-:W-:Y:S01]  /*b450*/  FADD.FTZ R27, R27, R24 ;  /* 0x000000181b1b7221 */ /* 0x000fe20000010000 */
[----:B------:R-:W-:Y:S01]  /*b460*/  @P0 IADD3 R34, R31, 0x1e, RZ ;  /* 0x0000001e1f220810 */ /* 0x000fe20007ffe0ff */
[----:B------:R-:W-:Y:S01]  /*b470*/  HFMA2.MMA R37, -RZ, RZ, 0, 0 ;  /* 0x00000000ff257435 */ /* 0x000fe200000001ff */
[----:B------:R-:W-:-:S10]  /*b480*/  @P0 LEA R33, R49, UR8, 0x7 ;  /* 0x0000000831210c11 */ /* 0x000fd4000f8e38ff */
[----:B------:R-:W-:Y:S05]  /*b490*/  WARPSYNC.COLLECTIVE R23, `(.L_x_168) ;  /* 0x0000000017087348 */ /* 0x000fea0003c00000 */
[----:B------:R0:W1:Y:S02]  /*b4a0*/  SHFL.BFLY P2, R30, R32, R29, R28 ;  /* 0x0c00001d201e7389 */ /* 0x000064000004001c */
[----:B01----:R-:W-:Y:S01]  /*b4b0*/  ENDCOLLECTIVE ;  /* 0x000000000000791b */ /* 0x003fe20003800000 */
.L_x_168:
[----:B------:R-:W-:Y:S02]  /*b4c0*/  @P0 LOP3.LUT R34, R34, R11, RZ, 0x3c, !PT ;  /* 0x0000000b22220212 */ /* 0x000fe400078e3cff */
[----:B------:R-:W-:Y:S01]  /*b4d0*/  CS2R R42, SRZ ;  /* 0x00000000002a7805 */ /* 0x000fe2000001ff00 */
[----:B------:R-:W-:Y:S01]  /*b4e0*/  HFMA2.MMA R46, -RZ, RZ, 0, 0 ;  /* 0x00000000ff2e7435 */ /* 0x000fe200000001ff */
[----:B------:R-:W-:Y:S01]  /*b4f0*/  @P0 LEA R34, R34, R33, 0x2 ;  /* 0x0000002122220211 */ /* 0x000fe200078e10ff */
[----:B------:R-:W-:-:S04]  /*b500*/  HFMA2.MMA R50, -RZ, RZ, 0, 0 ;  /* 0x00000000ff327435 */ /* 0x000fc800000001ff */
[----:B------:R0:W1:Y:S01]  /*b510*/  @P0 LDS R36, [R34+0x780] ;  /* 0x0007800022240984 */ /* 0x0000620000000800 */
[----:B------:R-:W-:Y:S01]  /*b520*/  HFMA2.MMA R29, -RZ, RZ, 0, 2.384185791015625e-07 ;  /* 0x00000004ff1d7435 */ /* 0x000fe200000001ff */
[----:B------:R-:W-:Y:S02]  /*b530*/  MOV R32, R27 ;  /* 0x0000001b00207202 */ /* 0x000fe40000000f00 */
[----:B------:R0:W2:Y:S01]  /*b540*/  @P0 LDS R35, [R34] ;  /* 0x0000000022230984 */ /* 0x0000a20000000800 */
[----:B------:R-:W-:-:S07]  /*b550*/  FADD.FTZ R26, R30, R25 ;  /* 0x000000191e1a7221 */ /* 0x000fce0000010000 */
[----:B012---:R-:W-:Y:S05]  /*b560*/  WARPSYNC.COLLECTIVE R23, `(.L_x_169) ;  /* 0x0000000017087348 */ /* 0x007fea0003c00000 */
[----:B------:R3:W4:Y:S02]  /*b570*/  SHFL.BFLY P2, R30, R32, R29, R28 ;  /* 0x0c00001d201e7389 */ /* 0x000724000004001c */
[----:B01234-:R-:W-:Y:S01]  /*b580*/  ENDCOLLECTIVE ;  /* 0x000000000000791b */ /* 0x01ffe20003800000 */
.L_x_169:
[----:B------:R-:W-:Y:S01]  /*b590*/  IMAD.MOV.U32 R32, RZ, RZ, R26 ;  /* 0x000000ffff207224 */ /* 0x000fe200078e001a */
[----:B------:R-:W-:-:S07]  /*b5a0*/  MOV R24, R30 ;  /* 0x0000001e00187202 */ /* 0x000fce0000000f00 */
[----:B------:R-:W-:Y:S05]  /*b5b0*/  WARPSYNC.COLLECTIVE R23, `(.L_x_170) ;  /* 0x0000000017087348 */ /* 0x000fea0003c00000 */
[----:B------:R0:W1:Y:S02]  /*b5c0*/  SHFL.BFLY P2, R30, R32, R29, R28 ;  /* 0x0c00001d201e7389 */ /* 0x000064000004001c */
[----:B01----:R-:W-:Y:S01]  /*b5d0*/  ENDCOLLECTIVE ;  /* 0x000000000000791b */ /* 0x003fe20003800000 */
.L_x_170:
[----:B------:R-:W-:Y:S01]  /*b5e0*/  @P0 MOV R38, R36 ;  /* 0x0000002400260202 */ /* 0x000fe20000000f00 */
[----:B------:R-:W-:Y:S01]  /*b5f0*/  FADD.FTZ R24, R27, R24 ;  /* 0x000000181b187221 */ /* 0x000fe20000010000 */
[----:B------:R-:W-:Y:S01]  /*b600*/  @P0 MOV R37, R35 ;  /* 0x0000002300250202 */ /* 0x000fe20000000f00 */
[----:B------:R-:W-:-:S03]  /*b610*/  HFMA2.MMA R29, -RZ, RZ, 0, 1.1920928955078125e-07 ;  /* 0x00000002ff1d7435 */ /* 0x000fc600000001ff */
[----:B------:R-:W-:Y:S01]  /*b620*/  MOV R32, R24 ;  /* 0x0000001800207202 */ /* 0x000fe20000000f00 */
[----:B------:R-:W-:Y:S01]  /*b630*/  FADD.FTZ R25, R26, R30 ;  /* 0x0000001e1a197221 */ /* 0x000fe20000010000 */
[----:B------:R-:W-:-:S07]  /*b640*/  @P0 IADD3 R26, R31, 0x3c, RZ ;  /* 0x0000003c1f1a0810 */ /* 0x000fce0007ffe0ff */
[----:B------:R-:W-:Y:S05]  /*b650*/  WARPSYNC.COLLECTIVE R23, `(.L_x_171) ;  /* 0x0000000017087348 */ /* 0x000fea0003c00000 */
[----:B------:R0:W1:Y:S02]  /*b660*/  SHFL.BFLY P2, R30, R32, R29, R28 ;  /* 0x0c00001d201e7389 */ /* 0x000064000004001c */
[----:B01----:R-:W-:Y:S01]  /*b670*/  ENDCOLLECTIVE ;  /* 0x000000000000791b */ /* 0x003fe20003800000 */
.L_x_171:
[----:B------:R-:W-:Y:S02]  /*b680*/  @P0 LOP3.LUT R26, R26, R11, RZ, 0x3c, !PT ;  /* 0x0000000b1a1a0212 */ /* 0x000fe400078e3cff */
[----:B------:R-:W-:Y:S02]  /*b690*/  MOV R32, R25 ;  /* 0x0000001900207202 */ /* 0x000fe40000000f00 */
[----:B------:R-:W-:-:S07]  /*b6a0*/  MOV R27, R30 ;  /* 0x0000001e001b7202 */ /* 0x000fce0000000f00 */
[----:B------:R-:W-:Y:S05]  /*b6b0*/  WARPSYNC.COLLECTIVE R23, `(.L_x_172) ;  /* 0x0000000017087348 */ /* 0x000fea0003c00000 */
[----:B------:R0:W1:Y:S02]  /*b6c0*/  SHFL.BFLY P2, R30, R32, R29, R28 ;  /* 0x0c00001d201e7389 */ /* 0x000064000004001c */
[----:B01----:R-:W-:Y:S01]  /*b6d0*/  ENDCOLLECTIVE ;  /* 0x000000000000791b */ /* 0x003fe20003800000 */
.L_x_172:
[----:B------:R-:W-:Y:S01]  /*b6e0*/  FADD.FTZ R33, R24, R27 ;  /* 0x0000001b18217221 */ /* 0x000fe20000010000 */
[----:B------:R-:W-:-:S04]  /*b6f0*/  @P0 LEA R27, R49, UR8, 0x7 ;  /* 0x00000008311b0c11 */ /* 0x000fc8000f8e38ff */
[----:B------:R-:W-:-:S05]  /*b700*/  @P0 LEA R27, R26, R27, 0x2 ;  /* 0x0000001b1a1b0211 */ /* 0x000fca00078e10ff */
[----:B------:R0:W1:Y:S01]  /*b710*/  @P0 LDS R44, [R27] ;  /* 0x000000001b2c0984 */ /* 0x0000620000000800 */
[----:B------:R-:W-:Y:S01]  /*b720*/  HFMA2.MMA R29, -RZ, RZ, 0, 5.9604644775390625e-08 ;  /* 0x00000001ff1d7435 */ /* 0x000fe200000001ff */
[----:B------:R-:W-:Y:S02]  /*b730*/  MOV R32, R33 ;  /* 0x0000002100207202 */ /* 0x000fe40000000f00 */
[----:B------:R0:W2:Y:S01]  /*b740*/  @P0 LDS R45, [R27+0x780] ;  /* 0x000780001b2d0984 */ /* 0x0000a20000000800 */
[----:B------:R-:W-:-:S07]  /*b750*/  FADD.FTZ R34, R25, R30 ;  /* 0x0000001e19227221 */ /* 0x000fce0000010000 */
[----:B012---:R-:W-:Y:S05]  /*b760*/  WARPSYNC.COLLECTIVE R23, `(.L_x_173) ;  /* 0x0000000017087348 */ /* 0x007fea0003c00000 */
[----:B------:R3:W4:Y:S02]  /*b770*/  SHFL.BFLY P2, R30, R32, R29, R28 ;  /* 0x0c00001d201e7389 */ /* 0x000724000004001c */
[----:B01234-:R-:W-:Y:S01]  /*b780*/  ENDCOLLECTIVE ;  /* 0x000000000000791b */ /* 0x01ffe20003800000 */
.L_x_173:
[----:B------:R-:W0:Y:S01]  /*b790*/  LDC.64 R24, c[0x0][0x218] ;  /* 0x00008600ff187b82 */ /* 0x000e220000000a00 */
[----:B------:R-:W-:Y:S02]  /*b7a0*/  MOV R32, R34 ;  /* 0x0000002200207202 */ /* 0x000fe40000000f00 */
[----:B------:R-:W-:-:S07]  /*b7b0*/  MOV R36, R30 ;  /* 0x0000001e00247202 */ /* 0x000fce0000000f00 */
[----:B0-----:R-:W-:Y:S05]  /*b7c0*/  WARPSYNC.COLLECTIVE R23, `(.L_x_174) ;  /* 0x0000000017087348 */ /* 0x001fea0003c00000 */
[----:B------:R1:W2:Y:S02]  /*b7d0*/  SHFL.BFLY P2, R30, R32, R29, R28 ;  /* 0x0c00001d201e7389 */ /* 0x0002a4000004001c */
[----:B012---:R-:W-:Y:S01]  /*b7e0*/  ENDCOLLECTIVE ;  /* 0x000000000000791b */ /* 0x007fe20003800000 */
.L_x_174:
[----:B------:R-:W-:Y:S01]  /*b7f0*/  @P0 MOV R42, R44 ;  /* 0x0000002c002a0202 */ /* 0x000fe20000000f00 */
[----:B------:R-:W-:Y:S01]  /*b800*/  FADD.FTZ R33, R33, R36 ;  /* 0x0000002421217221 */ /* 0x000fe20000010000 */
[----:B------:R-:W-:Y:S01]  /*b810*/  @P0 MOV R43, R45 ;  /* 0x0000002d002b0202 */ /* 0x000fe20000000f00 */
[----:B------:R-:W-:Y:S01]  /*b820*/  HFMA2.MMA R29, -RZ, RZ, 0, 4.76837158203125e-07 ;  /* 0x00000008ff1d7435 */ /* 0x000fe200000001ff */
[----:B------:R-:W-:Y:S01]  /*b830*/  IMAD.MOV.U32 R32, RZ, RZ, R37 ;  /* 0x000000ffff207224 */ /* 0x000fe200078e0025 */
[----:B------:R-:W-:-:S09]  /*b840*/  MOV R35, R30 ;  /* 0x0000001e00237202 */ /* 0x000fd20000000f00 */
[----:B------:R-:W-:Y:S05]  /*b850*/  WARPSYNC.COLLECTIVE R23, `(.L_x_175) ;  /* 0x0000000017087348 */ /* 0x000fea0003c00000 */
[----:B------:R0:W1:Y:S02]  /*b860*/  SHFL.BFLY P2, R30, R32, R29, R28 ;  /* 0x0c00001d201e7389 */ /* 0x000064000004001c */
[----:B01----:R-:W-:Y:S01]  /*b870*/  ENDCOLLECTIVE ;  /* 0x000000000000791b */ /* 0x003fe20003800000 */
.L_x_175:
[----:B------:R-:W-:Y:S01]  /*b880*/  FADD.FTZ R34, R34, R35 ;  /* 0x0000002322227221 */ /* 0x000fe20000010000 */
[----:B------:R-:W-:-:S05]  /*b890*/  IADD3 R35, R31, R20, RZ ;  /* 0x000000141f237210 */ /* 0x000fca0007ffe0ff */
[----:B------:R-:W-:Y:S01]  /*b8a0*/  IMAD.WIDE R24, R35, 0x2, R24 ;  /* 0x0000000223187825 */ /* 0x000fe200078e0218 */
[----:B------:R-:W-:Y:S02]  /*b8b0*/  MOV R32, R38 ;  /* 0x0000002600207202 */ /* 0x000fe40000000f00 */
[----:B------:R-:W-:-:S07]  /*b8c0*/  MOV R40, R30 ;  /* 0x0000001e00287202 */ /* 0x000fce0000000f00 */
[----:B------:R-:W-:Y:S05]  /*b8d0*/  WARPSYNC.COLLECTIVE R23, `(.L_x_176) ;  /* 0x0000000017087348 */ /* 0x000fea0003c00000 */
[----:B------:R0:W1:Y:S02]  /*b8e0*/  SHFL.BFLY P2, R30, R32, R29, R28 ;  /* 0x0c00001d201e7389 */ /* 0x000064000004001c */
[----:B01----:R-:W-:Y:S01]  /*b8f0*/  ENDCOLLECTIVE ;  /* 0x000000000000791b */ /* 0x003fe20003800000 */
.L_x_176:
[----:B------:R-:W-:Y:S01]  /*b900*/  FADD.FTZ R40, R40, R37 ;  /* 0x0000002528287221 */ /* 0x000fe20000010000 */
[----:B------:R-:W-:-:S04]  /*b910*/  HFMA2.MMA R29, -RZ, RZ, 0, 2.384185791015625e-07 ;  /* 0x00000004ff1d7435 */ /* 0x000fc800000001ff */
[----:B------:R-:W-:Y:S02]  /*b920*/  MOV R32, R40 ;  /* 0x0000002800207202 */ /* 0x000fe40000000f00 */
[----:B------:R-:W-:-:S07]  /*b930*/  MOV R39, R30 ;  /* 0x0000001e00277202 */ /* 0x000fce0000000f00 */
[----:B------:R-:W-:Y:S05]  /*b940*/  WARPSYNC.COLLECTIVE R23, `(.L_x_177) ;  /* 0x0000000017087348 */ /* 0x000fea0003c00000 */
[----:B------:R0:W1:Y:S02]  /*b950*/  SHFL.BFLY P2, R30, R32, R29, R28 ;  /* 0x0c00001d201e7389 */ /* 0x000064000004001c */
[----:B01----:R-:W-:Y:S01]  /*b960*/  ENDCOLLECTIVE ;  /* 0x000000000000791b */ /* 0x003fe20003800000 */
.L_x_177:
[----:B------:R-:W-:-:S04]  /*b970*/  FADD.FTZ R39, R39, R38 ;  /* 0x0000002627277221 */ /* 0x000fc80000010000 */
[----:B------:R-:W-:Y:S01]  /*b980*/  IMAD.MOV.U32 R32, RZ, RZ, R39 ;  /* 0x000000ffff207224 */ /* 0x000fe200078e0027 */
[----:B------:R-:W-:-:S07]  /*b990*/  MOV R37, R30 ;  /* 0x0000001e00257202 */ /* 0x000fce0000000f00 */
[----:B------:R-:W-:Y:S05]  /*b9a0*/  WARPSYNC.COLLECTIVE R23, `(.L_x_178) ;  /* 0x0000000017087348 */ /* 0x000fea0003c00000 */
[----:B------:R0:W1:Y:S02]  /*b9b0*/  SHFL.BFLY P2, R30, R32, R29, R28 ;  /* 0x0c00001d201e7389 */ /* 0x000064000004001c */
[----:B01----:R-:W-:Y:S01]  /*b9c0*/  ENDCOLLECTIVE ;  /* 0x000000000000791b */ /* 0x003fe20003800000 */
.L_x_178:
[----:B------:R-:W-:Y:S01]  /*b9d0*/  FADD.FTZ R37, R40, R37 ;  /* 0x0000002528257221 */ /* 0x000fe20000010000 */
[----:B------:R-:W-:-:S04]  /*b9e0*/  HFMA2.MMA R29, -RZ, RZ, 0, 1.1920928955078125e-07 ;  /* 0x00000002ff1d7435 */ /* 0x000fc800000001ff */
[----:B------:R-:W-:Y:S02]  /*b9f0*/  MOV R32, R37 ;  /* 0x0000002500207202 */ /* 0x000fe40000000f00 */
[----:B------:R-:W-:-:S07]  /*ba00*/  MOV R38, R30 ;  /* 0x0000001e00267202 */ /* 0x000fce0000000f00 */
[----:B------:R-:W-:Y:S05]  /*ba10*/  WARPSYNC.COLLECTIVE R23, `(.L_x_179) ;  /* 0x0000000017087348 */ /* 0x000fea0003c00000 */
[----:B------:R0:W1:Y:S02]  /*ba20*/  SHFL.BFLY P2, R30, R32, R29, R28 ;  /* 0x0c00001d201e7389 */ /* 0x000064000004001c */
[----:B01----:R-:W-:Y:S01]  /*ba30*/  ENDCOLLECTIVE ;  /* 0x000000000000791b */ /* 0x003fe20003800000 */
.L_x_179:
[----:B------:R-:W-:-:S05]  /*ba40*/  FADD.FTZ R38, R39, R38 ;  /* 0x0000002627267221 */ /* 0x000fca0000010000 */
[----:B------:R-:W-:Y:S02]  /*ba50*/  MOV R32, R38 ;  /* 0x0000002600207202 */ /* 0x000fe40000000f00 */
[----:B------:R-:W-:-:S07]  /*ba60*/  MOV R26, R30 ;  /* 0x0000001e001a7202 */ /* 0x000fce0000000f00 */
[----:B------:R-:W-:Y:S05]  /*ba70*/  WARPSYNC.COLLECTIVE R23, `(.L_x_180) ;  /* 0x0000000017087348 */ /* 0x000fea0003c00000 */
[----:B------:R0:W1:Y:S02]  /*ba80*/  SHFL.BFLY P2, R30, R32, R29, R28 ;  /* 0x0c00001d201e7389 */ /* 0x000064000004001c */
[----:B01----:R-:W-:Y:S01]  /*ba90*/  ENDCOLLECTIVE ;  /* 0x000000000000791b */ /* 0x003fe20003800000 */
.L_x_180:
[----:B------:R-:W-:Y:S01]  /*baa0*/  FADD.FTZ R39, R37, R26 ;  /* 0x0000001a25277221 */ /* 0x000fe20000010000 */
[----:B------:R-:W-:Y:S02]  /*bab0*/  @P0 IADD3 R26, R31, 0x5a, RZ ;  /* 0x0000005a1f1a0810 */ /* 0x000fe40007ffe0ff */
[----:B------:R-:W-:Y:S02]  /*bac0*/  @P0 LEA R37, R49, UR8, 0x7 ;  /* 0x0000000831250c11 */ /* 0x000fe4000f8e38ff */
[----:B------:R-:W-:-:S04]  /*bad0*/  @P0 LOP3.LUT R26, R26, R11, RZ, 0x3c, !PT ;  /* 0x0000000b1a1a0212 */ /* 0x000fc800078e3cff */
[----:B------:R-:W-:Y:S01]  /*bae0*/  @P0 LEA R26, R26, R37, 0x2 ;  /* 0x000000251a1a0211 */ /* 0x000fe200078e10ff */
[----:B------:R-:W-:Y:S01]  /*baf0*/  HFMA2.MMA R29, -RZ, RZ, 0, 5.9604644775390625e-08 ;  /* 0x00000001ff1d7435 */ /* 0x000fe200000001ff */
[----:B------:R-:W-:-:S03]  /*bb00*/  MOV R32, R39 ;  /* 0x0000002700207202 */ /* 0x000fc60000000f00 */
[----:B------:R0:W1:Y:S04]  /*bb10*/  @P0 LDS R51, [R26] ;  /* 0x000000001a330984 */ /* 0x0000680000000800 */
[----:B------:R0:W2:Y:S01]  /*bb20*/  @P0 LDS R52, [R26+0x780] ;  /* 0x000780001a340984 */ /* 0x0000a20000000800 */
[----:B------:R-:W-:-:S07]  /*bb30*/  IMAD.MOV.U32 R41, RZ, RZ, R30 ;  /* 0x000000ffff297224 */ /* 0x000fce00078e001e */
[----:B012---:R-:W-:Y:S05]  /*bb40*/  WARPSYNC.COLLECTIVE R23, `(.L_x_181) ;  /* 0x0000000017087348 */ /* 0x007fea0003c00000 */
[----:B------:R3:W4:Y:S02]  /*bb50*/  SHFL.BFLY P2, R30, R32, R29, R28 ;  /* 0x0c00001d201e7389 */ /* 0x000724000004001c */
[----:B01234-:R-:W-:Y:S01]  /*bb60*/  ENDCOLLECTIVE ;  /* 0x000000000000791b */ /* 0x01ffe20003800000 */
.L_x_181:
[----:B------:R-:W-:Y:S01]  /*bb70*/  FADD.FTZ R41, R38, R41 ;  /* 0x0000002926297221 */ /* 0x000fe20000010000 */
[----:B------:R-:W0:Y:S04]  /*bb80*/  LDC.64 R26, c[0x0][0x220] ;  /* 0x00008800ff1a7b82 */ /* 0x000e280000000a00 */
[----:B------:R-:W-:Y:S02]  /*bb90*/  MOV R32, R41 ;  /* 0x0000002900207202 */ /* 0x000fe40000000f00 */
[----:B------:R-:W-:-:S07]  /*bba0*/  MOV R38, R30 ;  /* 0x0000001e00267202 */ /* 0x000fce0000000f00 */
[----:B0-----:R-:W-:Y:S05]  /*bbb0*/  WARPSYNC.COLLECTIVE R23, `(.L_x_182) ;  /* 0x0000000017087348 */ /* 0x001fea0003c00000 */
[----:B------:R1:W2:Y:S02]  /*bbc0*/  SHFL.BFLY P2, R30, R32, R29, R28 ;  /* 0x0c00001d201e7389 */ /* 0x0002a4000004001c */
[----:B012---:R-:W-:Y:S01]  /*bbd0*/  ENDCOLLECTIVE ;  /* 0x000000000000791b */ /* 0x007fe20003800000 */
.L_x_182:
[----:B------:R-:W-:-:S04]  /*bbe0*/  IMAD.WIDE R26, R35, 0x2, R26 ;  /* 0x00000002231a7825 */ /* 0x000fc800078e021a */
[----:B------:R-:W-:Y:S01]  /*bbf0*/  FADD.FTZ R38, R39, R38 ;  /* 0x0000002627267221 */ /* 0x000fe20000010000 */
[----:B------:R-:W-:Y:S02]  /*bc00*/  @P0 MOV R46, R51 ;  /* 0x00000033002e0202 */ /* 0x000fe40000000f00 */
[----:B------:R-:W-:Y:S02]  /*bc10*/  @P0 MOV R50, R52 ;  /* 0x0000003400320202 */ /* 0x000fe40000000f00 */
[----:B------:R-:W-:Y:S01]  /*bc20*/  ISETP.NE.AND P0, PT, R49, RZ, PT ;  /* 0x000000ff3100720c */ /* 0x000fe20003f05270 */
[----:B------:R-:W-:Y:S01]  /*bc30*/  HFMA2.MMA R29, -RZ, RZ, 0, 4.76837158203125e-07 ;  /* 0x00000008ff1d7435 */ /* 0x000fe200000001ff */
[----:B------:R-:W-:Y:S01]  /*bc40*/  IMAD.MOV.U32 R32, RZ, RZ, R42 ;  /* 0x000000ffff207224 */ /* 0x000fe200078e002a */
[----:B------:R-:W-:-:S10]  /*bc50*/  MOV R40, R30 ;  /* 0x0000001e00287202 */ /* 0x000fd40000000f00 */
[----:B------:R-:W-:Y:S05]  /*bc60*/  WARPSYNC.COLLECTIVE R23, `(.L_x_183) ;  /* 0x0000000017087348 */ /* 0x000fea0003c00000 */
[----:B------:R0:W1:Y:S02]  /*bc70*/  SHFL.BFLY P2, R30, R32, R29, R28 ;  /* 0x0c00001d201e7389 */ /* 0x000064000004001c */
[----:B01----:R-:W-:Y:S01]  /*bc80*/  ENDCOLLECTIVE ;  /* 0x000000000000791b */ /* 0x003fe20003800000 */
.L_x_183:
[----:B------:R-:W-:Y:S01]  /*bc90*/  @!P0 F2FP.BF16.F32.PACK_AB R31, RZ, R34 ;  /* 0x00000022ff1f823e */ /* 0x000fe200000010ff */
[----:B------:R-:W-:Y:S01]  /*bca0*/  FADD.FTZ R40, R41, R40 ;  /* 0x0000002829287221 */ /* 0x000fe20000010000 */
[----:B------:R-:W-:Y:S02]  /*bcb0*/  MOV R32, R43 ;  /* 0x0000002b00207202 */ /* 0x000fe40000000f00 */
[----:B------:R-:W-:-:S07]  /*bcc0*/  MOV R45, R30 ;  /* 0x0000001e002d7202 */ /* 0x000fce0000000f00 */
[----:B------:R-:W-:Y:S05]  /*bcd0*/  WARPSYNC.COLLECTIVE R23, `(.L_x_184) ;  /* 0x0000000017087348 */ /* 0x000fea0003c00000 */
[----:B------:R0:W1:Y:S02]  /*bce0*/  SHFL.BFLY P2, R30, R32, R29, R28 ;  /* 0x0c00001d201e7389 */ /* 0x000064000004001c */
[----:B01----:R-:W-:Y:S01]  /*bcf0*/  ENDCOLLECTIVE ;  /* 0x000000000000791b */ /* 0x003fe20003800000 */
.L_x_184:
[----:B------:R-:W-:Y:S01]  /*bd00*/  FADD.FTZ R45, R45, R42 ;  /* 0x0000002a2d2d7221 */ /* 0x000fe20000010000 */
[----:B------:R-:W-:-:S04]  /*bd10*/  HFMA2.MMA R29, -RZ, RZ, 0, 2.384185791015625e-07 ;  /* 0x00000004ff1d7435 */ /* 0x000fc800000001ff */
[----:B------:R-:W-:Y:S02]  /*bd20*/  MOV R32, R45 ;  /* 0x0000002d00207202 */ /* 0x000fe40000000f00 */
[----:B------:R-:W-:-:S07]  /*bd30*/  MOV R44, R30 ;  /* 0x0000001e002c7202 */ /* 0x000fce0000000f00 */
[----:B------:R-:W-:Y:S05]  /*bd40*/  WARPSYNC.COLLECTIVE R23, `(.L_x_185) ;  /* 0x0000000017087348 */ /* 0x000fea0003c00000 */
[----:B------:R0:W1:Y:S02]  /*bd50*/  SHFL.BFLY P2, R30, R32, R29, R28 ;  /* 0x0c00001d201e7389 */ /* 0x000064000004001c */
[----:B01----:R-:W-:Y:S01]  /*bd60*/  ENDCOLLECTIVE ;  /* 0x000000000000791b */ /* 0x003fe20003800000 */
.L_x_185:
[----:B------:R-:W-:-:S04]  /*bd70*/  FADD.FTZ R44, R44, R43 ;  /* 0x0000002b2c2c7221 */ /* 0x000fc80000010000 */
[----:B------:R-:W-:Y:S01]  /*bd80*/  IMAD.MOV.U32 R32, RZ, RZ, R44 ;  /* 0x000000ffff207224 */ /* 0x000fe200078e002c */
[----:B------:R-:W-:-:S07]  /*bd90*/  MOV R42, R30 ;  /* 0x0000001e002a7202 */ /* 0x000fce0000000f00 */
[----:B------:R-:W-:Y:S05]  /*bda0*/  WARPSYNC.COLLECTIVE R23, `(.L_x_186) ;  /* 0x0000000017087348 */ /* 0x000fea0003c00000 */
[----:B------:R0:W1:Y:S02]  /*bdb0*/  SHFL.BFLY P2, R30, R32, R29, R28 ;  /* 0x0c00001d201e7389 */ /* 0x000064000004001c */
[----:B01----:R-:W-:Y:S01]  /*bdc0*/  ENDCOLLECTIVE ;  /* 0x000000000000791b */ /* 0x003fe20003800000 */
.L_x_186:
[----:B------:R-:W-:Y:S01]  /*bdd0*/  FADD.FTZ R42, R45, R42 ;  /* 0x0000002a2d2a7221 */ /* 0x000fe20000010000 */
[----:B------:R-:W-:-:S04]  /*bde0*/  HFMA2.MMA R29, -RZ, RZ, 0, 1.1920928955078125e-07 ;  /* 0x00000002ff1d7435 */ /* 0x000fc800000001ff */
[----:B------:R-:W-:Y:S02]  /*bdf0*/  MOV R32, R42 ;  /* 0x0000002a00207202 */ /* 0x000fe40000000f00 */
[----:B------:R-:W-:-:S07]  /*be00*/  MOV R43, R30 ;  /* 0x0000001e002b7202 */ /* 0x000fce0000000f00 */
[----:B------:R-:W-:Y:S05]  /*be10*/  WARPSYNC.COLLECTIVE R23, `(.L_x_187) ;  /* 0x0000000017087348 */ /* 0x000fea0003c00000 */
[----:B------:R0:W1:Y:S02]  /*be20*/  SHFL.BFLY P2, R30, R32, R29, R28 ;  /* 0x0c00001d201e7389 */ /* 0x000064000004001c */
[----:B01----:R-:W-:Y:S01]  /*be30*/  ENDCOLLECTIVE ;  /* 0x000000000000791b */ /* 0x003fe20003800000 */
.L_x_187:
[----:B------:R-:W-:-:S05]  /*be40*/  FADD.FTZ R43, R44, R43 ;  /* 0x0000002b2c2b7221 */ /* 0x000fca0000010000 */
[----:B------:R-:W-:Y:S02]  /*be50*/  MOV R32, R43 ;  /* 0x0000002b00207202 */ /* 0x000fe40000000f00 */
[----:B------:R-:W-:-:S07]  /*be60*/  MOV R45, R30 ;  /* 0x0000001e002d7202 */ /* 0x000fce0000000f00 */
[----:B------:R-:W-:Y:S05]  /*be70*/  WARPSYNC.COLLECTIVE R23, `(.L_x_188) ;  /* 0x0000000017087348 */ /* 0x000fea0003c00000 */
[----:B------:R0:W1:Y:S02]  /*be80*/  SHFL.BFLY P2, R30, R32, R29, R28 ;  /* 0x0c00001d201e7389 */ /* 0x000064000004001c */
[----:B01----:R-:W-:Y:S01]  /*be90*/  ENDCOLLECTIVE ;  /* 0x000000000000791b */ /* 0x003fe20003800000 */
.L_x_188:
[----:B------:R-:W-:Y:S01]  /*bea0*/  FADD.FTZ R45, R42, R45 ;  /* 0x0000002d2a2d7221 */ /* 0x000fe20000010000 */
[----:B------:R-:W-:-:S04]  /*beb0*/  HFMA2.MMA R29, -RZ, RZ, 0, 5.9604644775390625e-08 ;  /* 0x00000001ff1d7435 */ /* 0x000fc800000001ff */
[----:B------:R-:W-:Y:S01]  /*bec0*/  MOV R32, R45 ;  /* 0x0000002d00207202 */ /* 0x000fe20000000f00 */
[----:B------:R-:W-:-:S07]  /*bed0*/  IMAD.MOV.U32 R44, RZ, RZ, R30 ;  /* 0x000000ffff2c7224 */ /* 0x000fce00078e001e */
[----:B------:R-:W-:Y:S05]  /*bee0*/  WARPSYNC.COLLECTIVE R23, `(.L_x_189) ;  /* 0x0000000017087348 */ /* 0x000fea0003c00000 */
[----:B------:R0:W1:Y:S02]  /*bef0*/  SHFL.BFLY P2, R30, R32, R29, R28 ;  /* 0x0c00001d201e7389 */ /* 0x000064000004001c */
[----:B01----:R-:W-:Y:S01]  /*bf00*/  ENDCOLLECTIVE ;  /* 0x000000000000791b */ /* 0x003fe20003800000 */
.L_x_189:
[----:B------:R-:W-:-:S05]  /*bf10*/  FADD.FTZ R43, R43, R44 ;  /* 0x0000002c2b2b7221 */ /* 0x000fca0000010000 */
[----:B------:R-:W-:Y:S02]  /*bf20*/  MOV R32, R43 ;  /* 0x0000002b00207202 */ /* 0x000fe40000000f00 */
[----:B------:R-:W-:-:S07]  /*bf30*/  MOV R42, R30 ;  /* 0x0000001e002a7202 */ /* 0x000fce0000000f00 */
[----:B------:R-:W-:Y:S05]  /*bf40*/  WARPSYNC.COLLECTIVE R23, `(.L_x_190) ;  /* 0x0000000017087348 */ /* 0x000fea0003c00000 */
[----:B------:R0:W1:Y:S02]  /*bf50*/  SHFL.BFLY P2, R30, R32, R29, R28 ;  /* 0x0c00001d201e7389 */ /* 0x000064000004001c */
[----:B01----:R-:W-:Y:S01]  /*bf60*/  ENDCOLLECTIVE ;  /* 0x000000000000791b */ /* 0x003fe20003800000 */
.L_x_190:
[----:B------:R-:W-:Y:S01]  /*bf70*/  HFMA2.MMA R29, -RZ, RZ, 0, 4.76837158203125e-07 ;  /* 0x00000008ff1d7435 */ /* 0x000fe200000001ff */
[----:B------:R-:W-:Y:S01]  /*bf80*/  IMAD.MOV.U32 R32, RZ, RZ, R46 ;  /* 0x000000ffff207224 */ /* 0x000fe200078e002e */
[----:B------:R-:W-:-:S09]  /*bf90*/  MOV R44, R30 ;  /* 0x0000001e002c7202 */ /* 0x000fd20000000f00 */
[----:B------:R-:W-:Y:S05]  /*bfa0*/  WARPSYNC.COLLECTIVE R23, `(.L_x_191) ;  /* 0x0000000017087348 */ /* 0x000fea0003c00000 */
[----:B------:R0:W1:Y:S02]  /*bfb0*/  SHFL.BFLY P2, R30, R32, R29, R28 ;  /* 0x0c00001d201e7389 */ /* 0x000064000004001c */
[----:B01----:R-:W-:Y:S01]  /*bfc0*/  ENDCOLLECTIVE ;  /* 0x000000000000791b */ /* 0x003fe20003800000 */
.L_x_191:
[----:B------:R-:W-:Y:S02]  /*bfd0*/  MOV R32, R50 ;  /* 0x0000003200207202 */ /* 0x000fe40000000f00 */
[----:B------:R-:W-:-:S07]  /*bfe0*/  MOV R51, R30 ;  /* 0x0000001e00337202 */ /* 0x000fce0000000f00 */
[----:B------:R-:W-:Y:S05]  /*bff0*/  WARPSYNC.COLLECTIVE R23, `(.L_x_192) ;  /* 0x0000000017087348 */ /* 0x000fea0003c00000 */
[----:B------:R0:W1:Y:S02]  /*c000*/  SHFL.BFLY P2, R30, R32, R29, R28 ;  /* 0x0c00001d201e7389 */ /* 0x000064000004001c */
[----:B01----:R-:W-:Y:S01]  /*c010*/  ENDCOLLECTIVE ;  /* 0x000000000000791b */ /* 0x003fe20003800000 */
.L_x_192:
[----:B------:R-:W-:-:S05]  /*c020*/  FADD.FTZ R51, R51, R46 ;  /* 0x0000002e33337221 */ /* 0x000fca0000010000 */
[----:B------:R-:W-:Y:S01]  /*c030*/  MOV R32, R51 ;  /* 0x0000003300207202 */ /* 0x000fe20000000f00 */
[----:B------:R-:W-:Y:S01]  /*c040*/  IMAD.MOV.U32 R29, RZ, RZ, 0x4 ;  /* 0x00000004ff1d7424 */ /* 0x000fe200078e00ff */
[----:B------:R-:W-:-:S07]  /*c050*/  MOV R53, R30 ;  /* 0x0000001e00357202 */ /* 0x000fce0000000f00 */
[----:B------:R-:W-:Y:S05]  /*c060*/  WARPSYNC.COLLECTIVE R23, `(.L_x_193) ;  /* 0x0000000017087348 */ /* 0x000fea0003c00000 */
[----:B------:R0:W1:Y:S02]  /*c070*/  SHFL.BFLY P2, R30, R32, R29, R28 ;  /* 0x0c00001d201e7389 */ /* 0x000064000004001c */
[----:B01----:R-:W-:Y:S01]  /*c080*/  ENDCOLLECTIVE ;  /* 0x000000000000791b */ /* 0x003fe20003800000 */
.L_x_193:
[----:B------:R-:W-:-:S05]  /*c090*/  FADD.FTZ R53, R53, R50 ;  /* 0x0000003235357221 */ /* 0x000fca0000010000 */
[----:B------:R-:W-:Y:S02]  /*c0a0*/  MOV R32, R53 ;  /* 0x0000003500207202 */ /* 0x000fe40000000f00 */
[----:B------:R-:W-:-:S07]  /*c0b0*/  MOV R46, R30 ;  /* 0x0000001e002e7202 */ /* 0x000fce0000000f00 */
[----:B------:R-:W-:Y:S05]  /*c0c0*/  WARPSYNC.COLLECTIVE R23, `(.L_x_194) ;  /* 0x0000000017087348 */ /* 0x000fea0003c00000 */
[----:B------:R0:W1:Y:S02]  /*c0d0*/  SHFL.BFLY P2, R30, R32, R29, R28 ;  /* 0x0c00001d201e7389 */ /* 0x000064000004001c */
[----:B01----:R-:W-:Y:S01]  /*c0e0*/  ENDCOLLECTIVE ;  /* 0x000000000000791b */ /* 0x003fe20003800000 */
.L_x_194:
[----:B------:R-:W-:Y:S01]  /*c0f0*/  FADD.FTZ R46, R51, R46 ;  /* 0x0000002e332e7221 */ /* 0x000fe20000010000 */
[----:B------:R-:W-:-:S04]  /*c100*/  HFMA2.MMA R29, -RZ, RZ, 0, 1.1920928955078125e-07 ;  /* 0x00000002ff1d7435 */ /* 0x000fc800000001ff */
[----:B------:R-:W-:Y:S02]  /*c110*/  MOV R32, R46 ;  /* 0x0000002e00207202 */ /* 0x000fe40000000f00 */
[----:B------:R-:W-:-:S07]  /*c120*/  MOV R50, R30 ;  /* 0x0000001e00327202 */ /* 0x000fce0000000f00 */
[----:B------:R-:W-:Y:S05]  /*c130*/  WARPSYNC.COLLECTIVE R23, `(.L_x_195) ;  /* 0x0000000017087348 */ /* 0x000fea0003c00000 */
[----:B------:R0:W1:Y:S02]  /*c140*/  SHFL.BFLY P2, R30, R32, R29, R28 ;  /* 0x0c00001d201e7389 */ /* 0x000064000004001c */
[----:B01----:R-:W-:Y:S01]  /*c150*/  ENDCOLLECTIVE ;  /* 0x000000000000791b */ /* 0x003fe20003800000 */
.L_x_195:
[----:B------:R-:W-:-:S04]  /*c160*/  FADD.FTZ R50, R53, R50 ;  /* 0x0000003235327221 */ /* 0x000fc80000010000 */
[----:B------:R-:W-:Y:S01]  /*c170*/  IMAD.MOV.U32 R32, RZ, RZ, R50 ;  /* 0x000000ffff207224 */ /* 0x000fe200078e0032 */
[----:B------:R-:W-:-:S07]  /*c180*/  MOV R37, R30 ;  /* 0x0000001e00257202 */ /* 0x000fce0000000f00 */
[----:B------:R-:W-:Y:S05]  /*c190*/  WARPSYNC.COLLECTIVE R23, `(.L_x_196) ;  /* 0x0000000017087348 */ /* 0x000fea0003c00000 */
[----:B------:R0:W1:Y:S02]  /*c1a0*/  SHFL.BFLY P2, R30, R32, R29, R28 ;  /* 0x0c00001d201e7389 */ /* 0x000064000004001c */
[----:B01----:R-:W-:Y:S01]  /*c1b0*/  ENDCOLLECTIVE ;  /* 0x000000000000791b */ /* 0x003fe20003800000 */
.L_x_196:
[----:B------:R-:W-:Y:S01]  /*c1c0*/  FADD.FTZ R37, R46, R37 ;  /* 0x000000252e257221 */ /* 0x000fe20000010000 */
[----:B------:R-:W-:Y:S01]  /*c1d0*/  FADD.FTZ R29, R45, R42 ;  /* 0x0000002a2d1d7221 */ /* 0x000fe20000010000 */
[----:B------:R-:W-:Y:S02]  /*c1e0*/  @!P0 F2FP.BF16.F32.PACK_AB R23, RZ, R38 ;  /* 0x00000026ff17823e */ /* 0x000fe400000010ff */
[----:B------:R-:W-:Y:S02]  /*c1f0*/  @!P0 F2FP.BF16.F32.PACK_AB R28, RZ, R40 ;  /* 0x00000028ff1c823e */ /* 0x000fe400000010ff */
[----:B------:R-:W-:Y:S02]  /*c200*/  @!P0 F2FP.BF16.F32.PACK_AB R29, RZ, R29 ;  /* 0x0000001dff1d823e */ /* 0x000fe400000010ff */
[----:B------:R-:W-:Y:S02]  /*c210*/  PRMT R35, R23, 0x7610, R35 ;  /* 0x0000761017237816 */ /* 0x000fe40000000023 */
[----:B------:R-:W-:Y:S01]  /*c220*/  PRMT R38, R29, 0x7610, R38 ;  /* 0x000076101d267816 */ /* 0x000fe20000000026 */
[----:B------:R-:W-:Y:S01]  /*c230*/  HFMA2.MMA R29, -RZ, RZ, 0, 5.9604644775390625e-08 ;  /* 0x00000001ff1d7435 */ /* 0x000fe200000001ff */
[----:B------:R-:W-:-:S02]  /*c240*/  MOV R51, R30 ;  /* 0x0000001e00337202 */ /* 0x000fc40000000f00 */
[----:B------:R-:W-:Y:S02]  /*c250*/  @!P0 F2FP.BF16.F32.PACK_AB R30, RZ, R33 ;  /* 0x00000021ff1e823e */ /* 0x000fe400000010ff */
[----:B------:R-:W-:Y:S01]  /*c260*/  PRMT R36, R28, 0x7610, R36 ;  /* 0x000076101c247816 */ /* 0x000fe20000000024 */
[----:B------:R-:W-:Y:S01]  /*c270*/  FADD.FTZ R50, R50, R51 ;  /* 0x0000003332327221 */ /* 0x000fe20000010000 */
[----:B------:R-:W-:Y:S01]  /*c280*/  MOV R32, R37 ;  /* 0x0000002500207202 */ /* 0x000fe20000000f00 */
[----:B------:R0:W-:Y:S01]  /*c290*/  @!P0 STG.E.U16 desc[UR14][R24.64], R30 ;  /* 0x0000001e18008986 */ /* 0x0001e2000c10150e */
[----:B------:R-:W-:Y:S02]  /*c2a0*/  MOV R28, 0x101f ;  /* 0x0000101f001c7802 */ /* 0x000fe40000000f00 */
[----:B------:R-:W-:Y:S02]  /*c2b0*/  MOV R23, 0xffff ;  /* 0x0000ffff00177802 */ /* 0x000fe40000000f00 */
[----:B------:R-:W-:Y:S01]  /*c2c0*/  PRMT R33, R31, 0x7610, R33 ;  /* 0x000076101f217816 */ /* 0x000fe20000000021 */
[----:B------:R-:W-:-:S07]  /*c2d0*/  FADD.FTZ R31, R43, R44 ;  /* 0x0000002c2b1f7221 */ /* 0x000fce0000010000 */
[----:B0-----:R-:W-:Y:S05]  /*c2e0*/  WARPSYNC.COLLECTIVE R23, `(.L_x_197) ;  /* 0x0000000017087348 */ /* 0x001fea0003c00000 */
[----:B0-----:R0:W1:Y:S02]  /*c2f0*/  SHFL.BFLY P2, R30, R32, R29, R28 ;  /* 0x0c00001d201e7389 */ /* 0x001064000004001c */
[----:B01----:R-:W-:Y:S01]  /*c300*/  ENDCOLLECTIVE ;  /* 0x000000000000791b */ /* 0x003fe20003800000 */
.L_x_197:
[----:B------:R-:W-:Y:S01]  /*c310*/  @!P0 F2FP.BF16.F32.PACK_AB R31, RZ, R31 ;  /* 0x0000001fff1f823e */ /* 0x000fe200000010ff */
[----:B------:R0:W-:Y:S04]  /*c320*/  @!P0 STG.E.U16 desc[UR14][R26.64], R33 ;  /* 0x000000211a008986 */ /* 0x0001e8000c10150e */
[----:B------:R0:W-:Y:S04]  /*c330*/  @!P0 STG.E.U16 desc[UR14][R24.64+0x3c], R35 ;  /* 0x00003c2318008986 */ /* 0x0001e8000c10150e */
[----:B------:R0:W-:Y:S01]  /*c340*/  @!P0 STG.E.U16 desc[UR14][R26.64+0x3c], R36 ;  /* 0x00003c241a008986 */ /* 0x0001e2000c10150e */
[----:B------:R-:W-:-:S03]  /*c350*/  MOV R32, R50 ;  /* 0x0000003200207202 */ /* 0x000fc60000000f00 */
[----:B------:R0:W-:Y:S04]  /*c360*/  @!P0 STG.E.U16 desc[UR14][R24.64+0x78], R38 ;  /* 0x0000782618008986 */ /* 0x0001e8000c10150e */
[----:B------:R0:W-:Y:S01]  /*c370*/  @!P0 STG.E.U16 desc[UR14][R26.64+0x78], R31 ;  /* 0x0000781f1a008986 */ /* 0x0001e2000c10150e */
[----:B------:R-:W-:-:S07]  /*c380*/  MOV R34, R30 ;  /* 0x0000001e00227202 */ /* 0x000fce0000000f00 */
[----:B0-----:R-:W-:Y:S05]  /*c390*/  WARPSYNC.COLLECTIVE R23, `(.L_x_198) ;  /* 0x0000000017087348 */ /* 0x001fea0003c00000 */
[----:B------:R1:W2:Y:S02]  /*c3a0*/  SHFL.BFLY P2, R30, R32, R29, R28 ;  /* 0x0c00001d201e7389 */ /* 0x0002a4000004001c */
[----:B012---:R-:W-:Y:S01]  /*c3b0*/  ENDCOLLECTIVE ;  /* 0x000000000000791b */ /* 0x007fe20003800000 */
.L_x_198:
[----:B------:R-:W-:Y:S01]  /*c3c0*/  FADD.FTZ R34, R37, R34 ;  /* 0x0000002225227221 */ /* 0x000fe20000010000 */
[----:B------:R-:W-:Y:S06]  /*c3d0*/  BRA `(.L_x_199) ;  /* 0xffffffe400107947 */ /* 0x000fec000383ffff */
.L_x_200:
        /* <DEDUP_REMOVED lines=10> */
.L_x_3010:


//--------------------- .text._ZN13group_norm_v218gn_bwd_cuda_kernelI13__nv_bfloat16Li480ELi3ELi32ELi30ELi4096ELb0ELb1ELi32ELi960ELi960ELi4ELb1ELi2ELb1ELb0ELNS_15WgradSyncMethodE3ENS_16CompileConditionILi900EEEEEvPT_S6_S6_PKS5_S8_S8_S8_PKfflPfPj --------------------------
	.section	.text._ZN13group_norm_v218gn_bwd_cuda_kernelI13__nv_bfloat16Li480ELi3ELi32ELi30ELi4096ELb0ELb1ELi32ELi960ELi960ELi4ELb1ELi2ELb1ELb0ELNS_15WgradSyncMethodE3ENS_16CompileConditionILi900EEEEEvPT_S6_S6_PKS5_S8_S8_S8_PKfflPfPj,"ax",@progbits
	.align	128
        .global         _ZN13group_norm_v218gn_bwd_cuda_kernelI13__nv_bfloat16Li480ELi3ELi32ELi30ELi4096ELb0ELb1ELi32ELi960ELi960ELi4ELb1ELi2ELb1ELb0ELNS_15WgradSyncMethodE3ENS_16CompileConditionILi900EEEEEvPT_S6_S6_PKS5_S8_S8_S8_PKfflPfPj
        .type           _ZN13group_norm_v218gn_bwd_cuda_kernelI13__nv_bfloat16Li480ELi3ELi32ELi30ELi4096ELb0ELb1ELi32ELi960ELi960ELi4ELb1ELi2ELb1ELb0ELNS_15WgradSyncMethodE3ENS_16CompileConditionILi900EEEEEvPT_S6_S6_PKS5_S8_S8_S8_PKfflPfPj,@function
        .size           _ZN13group_norm_v218gn_bwd_cuda_kernelI13__nv_bfloat16Li480ELi3ELi32ELi30ELi4096ELb0ELb1ELi32ELi960ELi960ELi4ELb1ELi2ELb1ELb0ELNS_15WgradSyncMethodE3ENS_16CompileConditionILi900EEEEEvPT_S6_S6_PKS5_S8_S8_S8_PKfflPfPj,(.L_x_3011 - _ZN13group_norm_v218gn_bwd_cuda_kernelI13__nv_bfloat16Li480ELi3ELi32ELi30ELi4096ELb0ELb1ELi32ELi960ELi960ELi4ELb1ELi2ELb1ELb0ELNS_15WgradSyncMethodE3ENS_16CompileConditionILi900EEEEEvPT_S6_S6_PKS5_S8_S8_S8_PKfflPfPj)
        .other          _ZN13group_norm_v218gn_bwd_cuda_kernelI13__nv_bfloat16Li480ELi3ELi32ELi30ELi4096ELb0ELb1ELi32ELi960ELi960ELi4ELb1ELi2ELb1ELb0ELNS_15WgradSyncMethodE3ENS_16CompileConditionILi900EEEEEvPT_S6_S6_PKS5_S8_S8_S8_PKfflPfPj,@"STO_CUDA_ENTRY STV_DEFAULT"
_ZN13group_norm_v218gn_bwd_cuda_kernelI13__nv_bfloat16Li480ELi3ELi32ELi30ELi4096ELb0ELb1ELi32ELi960ELi960ELi4ELb1ELi2ELb1ELb0ELNS_15WgradSyncMethodE3ENS_16CompileConditionILi900EEEEEvPT_S6_S6_PKS5_S8_S8_S8_PKfflPfPj:
.text._ZN13group_norm_v218gn_bwd_cuda_kernelI13__nv_bfloat16Li480ELi3ELi32ELi30ELi4096ELb0ELb1ELi32ELi960ELi960ELi4ELb1ELi2ELb1ELb0ELNS_15WgradSyncMethodE3ENS_16CompileConditionILi900EEEEEvPT_S6_S6_PKS5_S8_S8_S8_PKfflPfPj:
        /* <DEDUP_REMOVED lines=17> */
[----:B------:R-:W-:Y:S01]  /*0110*/  IMAD R0, RZ, RZ, -UR10 ;  /* 0x8000000aff007e24 */ /* 0x000fe2000f8e02ff */
[----:B------:R-:W-:Y:S01]  /*0120*/  UIADD3 UR4, UP0, UR4, 0x8, URZ ;  /* 0x0000000804047890 */ /* 0x000fe2000ff1e03f */
[----:B------:R-:W-:-:S03]  /*0130*/  MOV R5, 0x7fffff01 ;  /* 0x7fffff0100057802 */ /* 0x000fc60000000f00 */
[----:B------:R-:W-:Y:S01]  /*0140*/  UIADD3.X UR5, URZ, UR5, URZ, UP0, !UPT ;  /* 0x000000053f057290 */ /* 0x000fe200087fe43f */
[----:B------:R-:W-:Y:S01]  /*0150*/  ISETP.NE.AND P0, PT, R0, UR11, PT ;  /* 0x0000000b00007c0c */ /* 0x000fe2000bf05270 */
[----:B------:R-:W-:-:S03]  /*0160*/  IMAD.U32 R2, RZ, RZ, UR4 ;  /* 0x00000004ff027e24 */ /* 0x000fc6000f8e00ff */
[----:B------:R-:W-:Y:S02]  /*0170*/  SEL R5, R5, 0x1, !P0 ;  /* 0x0000000105057807 */ /* 0x000fe40004000000 */
[----:B------:R-:W-:Y:S01]  /*0180*/  MOV R3, UR5 ;  /* 0x0000000500037c02 */ /* 0x000fe20008000f00 */
[----:B------:R-:W-:Y:S06]  /*0190*/  MEMBAR.ALL.GPU ;  /* 0x0000000000007992 */ /* 0x000fec000000a000 */
[----:B------:R-:W-:-:S00]  /*01a0*/  ERRBAR ;  /* 0x00000000000079ab */ /* 0x000fc00000000000 */
[----:B------:R-:W-:Y:S06]  /*01b0*/  CGAERRBAR ;  /* 0x00000000000075ab */ /* 0x000fec0000000000 */
[----:B------:R0:W5:Y:S02]  /*01c0*/  ATOM.E.ADD.STRONG.GPU PT, R5, desc[UR12][R2.64], R5 ;  /* 0x000000050205798a */ /* 0x00016400081ee1cc */
.L_x_203:
[----:B------:R-:W2:Y:S04]  /*01d0*/  LD.E.STRONG.GPU R0, desc[UR12][R2.64] ;  /* 0x0000000c02007980 */ /* 0x000ea8000c10f900 */
[----:B--2---:R-:W-:Y:S01]  /*01e0*/  CCTL.IVALL ;  /* 0x00000000ff00798f */ /* 0x004fe20002000000 */
[----:B------:R-:W-:Y:S05]  /*01f0*/  YIELD ;  /* 0x0000000000007946 */ /* 0x000fea0003800000 */
[----:B-----5:R-:W-:-:S04]  /*0200*/  LOP3.LUT R0, R0, R5, RZ, 0x3c, !PT ;  /* 0x0000000500007212 */ /* 0x020fc800078e3cff */
[----:B------:R-:W-:-:S13]  /*0210*/  ISETP.GT.AND P0, PT, R0, -0x1, PT ;  /* 0xffffffff0000780c */ /* 0x000fda0003f04270 */
[----:B------:R-:W-:Y:S05]  /*0220*/  @P0 BRA `(.L_x_203) ;  /* 0xfffffffc00e80947 */ /* 0x000fea000383ffff */
.L_x_202:
[----:B------:R-:W-:Y:S05]  /*0230*/  WARPSYNC.ALL ;  /* 0x0000000000007948 */ /* 0x000fea0003800000 */
[----:B------:R-:W-:Y:S06]  /*0240*/  BAR.SYNC.DEFER_BLOCKING 0x0 ;  /* 0x0000000000007b1d */ /* 0x000fec0000010000 */
[----:B------:R-:W-:Y:S05]  /*0250*/  BRA `(.L_x_204) ;  /* 0x0000003400e47947 */ /* 0x000fea0003800000 */
.L_x_201:
        /* <DEDUP_REMOVED lines=14> */
[----:B------:R-:W-:Y:S01]  /*0340*/  IMAD.MOV.U32 R12, RZ, RZ, 0x18 ;  /* 0x00000018ff0c7424 */ /* 0x000fe200078e00ff */
[----:B------:R-:W-:Y:S02]  /*0350*/  SHF.R.S32.HI R6, RZ, 0x1f, R11 ;  /* 0x0000001fff067819 */ /* 0x000fe4000001140b */
[----:B------:R-:W-:-:S02]  /*0360*/  CS2R R34, SRZ ;  /* 0x0000000000227805 */ /* 0x000fc4000001ff00 */
[----:B------:R-:W-:Y:S02]  /*0370*/  SHF.R.S32.HI R9, RZ, 0x2, R10 ;  /* 0x00000002ff097819 */ /* 0x000fe4000001140a */
[----:B------:R-:W-:Y:S02]  /*0380*/  CS2R R30, SRZ ;  /* 0x00000000001e7805 */ /* 0x000fe4000001ff00 */
[----:B------:R-:W-:Y:S02]  /*0390*/  LEA.HI R8, R6, R11, RZ, 0x2 ;  /* 0x0000000b06087211 */ /* 0x000fe400078f10ff */
[----:B------:R-:W-:Y:S02]  /*03a0*/  IADD3 R9, R9, 0xf0, RZ ;  /* 0x000000f009097810 */ /* 0x000fe40007ffe0ff */
[----:B------:R-:W-:Y:S02]  /*03b0*/  SHF.R.S32.HI R15, RZ, 0x2, R8 ;  /* 0x00000002ff0f7819 */ /* 0x000fe40000011408 */
[----:B------:R-:W-:-:S02]  /*03c0*/  LOP3.LUT R14, R8, 0xfffffffc, RZ, 0xc0, !PT ;  /* 0xfffffffc080e7812 */ /* 0x000fc400078ec0ff */
[----:B------:R-:W-:Y:S01]  /*03d0*/  LEA.HI R13, R6, R11, RZ, 0x4 ;  /* 0x0000000b060d7211 */ /* 0x000fe200078f20ff */
[----:B------:R-:W-:Y:S01]  /*03e0*/  VIADD R15, R15, 0xf0 ;  /* 0x000000f00f0f7836 */ /* 0x000fe20000000000 */
[C---:B------:R-:W-:Y:S01]  /*03f0*/  IADD3 R8, R7.reuse, 0x2, RZ ;  /* 0x0000000207087810 */ /* 0x040fe20007ffe0ff */
[----:B------:R-:W-:Y:S01]  /*0400*/  IMAD.WIDE.U32 R6, R7, -0x77777777, RZ ;  /* 0x8888888907067825 */ /* 0x000fe200078e00ff */
[----:B------:R-:W-:Y:S01]  /*0410*/  LEA.HI R0, R0, R16, RZ, 0x4 ;  /* 0x0000001000007211 */ /* 0x000fe200078f20ff */
[----:B0-----:R-:W-:Y:S01]  /*0420*/  ULEA UR7, UR7, UR4, 0x18 ;  /* 0x0000000407077291 */ /* 0x001fe2000f8ec03f */
[----:B------:R-:W-:Y:S01]  /*0430*/  LOP3.LUT R10, R10, 0xfffffffc, RZ, 0xc0, !PT ;  /* 0xfffffffc0a0a7812 */ /* 0x000fe200078ec0ff */
[----:B------:R-:W-:Y:S01]  /*0440*/  USHF.L.U32 UR4, UR11, 0x5, URZ ;  /* 0x000000050b047899 */ /* 0x000fe2000800063f */
[----:B------:R-:W-:Y:S01]  /*0450*/  SHF.R.U32.HI R7, RZ, 0x4, R7 ;  /* 0x00000004ff077819 */ /* 0x000fe20000011607 */
[----:B------:R-:W-:Y:S01]  /*0460*/  IMAD.IADD R14, R11, 0x1, -R14 ;  /* 0x000000010b0e7824 */ /* 0x000fe200078e0a0e */
        /* <DEDUP_REMOVED lines=8> */
[----:B------:R-:W-:-:S02]  /*04f0*/  LEA.HI R6, R6, R15, RZ, 0x2 ;  /* 0x0000000f06067211 */ /* 0x000fc400078f10ff */
[----:B------:R-:W-:Y:S02]  /*0500*/  SHF.R.U32.HI R13, RZ, 0x4, R13 ;  /* 0x00000004ff0d7819 */ /* 0x000fe4000001160d */
[----:B------:R-:W-:Y:S02]  /*0510*/  SHF.R.U32.HI R8, RZ, 0x4, R9 ;  /* 0x00000004ff087819 */ /* 0x000fe40000011609 */
[----:B0-----:R-:W-:Y:S02]  /*0520*/  SHF.R.U32.HI R7, RZ, 0x4, R0 ;  /* 0x00000004ff077819 */ /* 0x001fe40000011600 */
[----:B------:R-:W-:Y:S01]  /*0530*/  SHF.R.U32.HI R9, RZ, 0x2, R12 ;  /* 0x00000002ff097819 */ /* 0x000fe2000001160c */
[----:B------:R0:W-:Y:S01]  /*0540*/  STL [R1+0x8], R8 ;  /* 0x0000080801007387 */ /* 0x0001e20000100800 */
[----:B------:R-:W-:Y:S01]  /*0550*/  SHF.R.U32.HI R11, RZ, 0x2, R6 ;  /* 0x00000002ff0b7819 */ /* 0x000fe20000011606 */
[----:B------:R-:W-:Y:S01]  /*0560*/  IMAD R12, R4, 0x8, R5 ;  /* 0x00000008040c7824 */ /* 0x000fe200078e0205 */
[----:B------:R-:W-:-:S02]  /*0570*/  LOP3.LUT R9, R10, 0x3, R9, 0x78, !PT ;  /* 0x000000030a097812 */ /* 0x000fc400078e7809 */
[----:B------:R-:W-:Y:S02]  /*0580*/  LOP3.LUT R0, R14, 0x3, R13, 0x78, !PT ;  /* 0x000000030e007812 */ /* 0x000fe400078e780d */
[----:B------:R-:W-:Y:S01]  /*0590*/  IADD3 R5, R4, UR4, RZ ;  /* 0x0000000404057c10 */ /* 0x000fe2000fffe0ff */
[----:B------:R-:W-:Y:S01]  /*05a0*/  UMOV UR4, URZ ;  /* 0x0000003f00047c82 */ /* 0x000fe20008000000 */
[----:B0-----:R-:W-:-:S05]  /*05b0*/  LOP3.LUT R8, R10, 0x3, R7, 0x78, !PT ;  /* 0x000000030a087812 */ /* 0x001fca00078e7807 */
[----:B------:R0:W-:Y:S04]  /*05c0*/  STL [R1+0x1c], R8 ;  /* 0x00001c0801007387 */ /* 0x0001e80000100800 */
[----:B------:R-:W-:Y:S04]  /*05d0*/  STL [R1+0x18], R9 ;  /* 0x0000180901007387 */ /* 0x000fe80000100800 */
[----:B------:R-:W-:Y:S01]  /*05e0*/  STL [R1+0x14], R0 ;  /* 0x0000140001007387 */ /* 0x000fe20000100800 */
[----:B0-----:R-:W-:Y:S02]  /*05f0*/  LOP3.LUT R8, R14, 0x3, R11, 0x78, !PT ;  /* 0x000000030e087812 */ /* 0x001fe400078e780b */
[----:B------:R-:W-:-:S03]  /*0600*/  CS2R R10, SRZ ;  /* 0x00000000000a7805 */ /* 0x000fc6000001ff00 */
[----:B------:R0:W-:Y:S04]  /*0610*/  STL [R1+0x10], R8 ;  /* 0x0000100801007387 */ /* 0x0001e80000100800 */
[----:B------:R1:W-:Y:S04]  /*0620*/  STL [R1+0xc], R12 ;  /* 0x00000c0c01007387 */ /* 0x0003e80000100800 */
[----:B------:R1:W-:Y:S01]  /*0630*/  STL [R1], R5 ;  /* 0x0000000501007387 */ /* 0x0003e20000100800 */
[----:B0-----:R-:W-:Y:S02]  /*0640*/  CS2R R8, SRZ ;  /* 0x0000000000087805 */ /* 0x001fe4000001ff00 */
[C---:B--2---:R-:W-:Y:S01]  /*0650*/  PRMT R6, R2.reuse, 0x7632, R6 ;  /* 0x0000763202067816 */ /* 0x044fe20000000006 */
[----:B------:R-:W-:Y:S01]  /*0660*/  IMAD.U32 R0, R2, 0x10000, RZ ;  /* 0x0001000002007824 */ /* 0x000fe200078e00ff */
[----:B------:R-:W-:-:S02]  /*0670*/  PRMT R7, R3, 0x7632, R7 ;  /* 0x0000763203077816 */ /* 0x000fc40000000007 */
[----:B------:R-:W-:Y:S01]  /*0680*/  SHF.L.U32 R2, R3, 0x10, RZ ;  /* 0x0000001003027819 */ /* 0x000fe200000006ff */
[----:B------:R-:W-:Y:S01]  /*0690*/  IMAD.U32 R3, R6, 0x10000, RZ ;  /* 0x0001000006037824 */ /* 0x000fe200078e00ff */
[----:B-1----:R-:W-:-:S07]  /*06a0*/  SHF.L.U32 R4, R7, 0x10, RZ ;  /* 0x0000001007047819 */ /* 0x002fce00000006ff */
.L_x_222:
[----:B------:R-:W2:Y:S04]  /*06b0*/  LDL R6, [R1+0x4] ;  /* 0x0000040001067983 */ /* 0x000ea80000100800 */
[----:B------:R-:W3:Y:S01]  /*06c0*/  LDL R5, [R1+0x8] ;  /* 0x0000080001057983 */ /* 0x000ee20000100800 */
[----:B------:R-:W-:Y:S02]  /*06d0*/  USHF.L.U32 UR5, UR10, 0x5, URZ ;  /* 0x000000050a057899 */ /* 0x000fe4000800063f */
[----:B------:R-:W-:Y:S01]  /*06e0*/  USHF.L.U64.HI UR8, UR10, 0x5, UR6 ;  /* 0x000000050a087899 */ /* 0x000fe20008010206 */
[----:B------:R-:W0:Y:S01]  /*06f0*/  S2R R16, SR_TID.X ;  /* 0x0000000000107919 */ /* 0x000e220000002100 */
[----:B------:R-:W-:Y:S01]  /*0700*/  ULDC.64 UR14, c[0x0][0x248] ;  /* 0x00009200000e7ab9 */ /* 0x000fe20000000a00 */
[----:B------:R-:W-:Y:S01]  /*0710*/  IMAD.MOV.U32 R17, RZ, RZ, RZ ;  /* 0x000000ffff117224 */ /* 0x000fe200078e00ff */
[----:B------:R-:W-:Y:S01]  /*0720*/  ULDC.64 UR18, c[0x0][0x230] ;  /* 0x00008c0000127ab9 */ /* 0x000fe20000000a00 */
[----:B------:R-:W-:Y:S01]  /*0730*/  ULDC.64 UR20, c[0x0][0x228] ;  /* 0x00008a0000147ab9 */ /* 0x000fe20000000a00 */
[----:B--2---:R-:W-:-:S02]  /*0740*/  IADD3 R6, P0, R6, UR5, RZ ;  /* 0x0000000506067c10 */ /* 0x004fc4000ff1e0ff */
[----:B---3--:R-:W-:-:S03]  /*0750*/  IADD3 R5, P1, R5, UR5, RZ ;  /* 0x0000000505057c10 */ /* 0x008fc6000ff3e0ff */
[----:B------:R-:W-:Y:S01]  /*0760*/  IMAD.X R7, RZ, RZ, UR8, P0 ;  /* 0x00000008ff077e24 */ /* 0x000fe200080e06ff */
[----:B------:R-:W-:-:S04]  /*0770*/  LEA R12, P0, R6, UR14, 0x3 ;  /* 0x0000000e060c7c11 */ /* 0x000fc8000f8018ff */
[----:B------:R-:W-:Y:S02]  /*0780*/  LEA.HI.X R13, R6, UR15, R7, 0x3, P0 ;  /* 0x0000000f060d7c11 */ /* 0x000fe400080f1c07 */
[----:B------:R-:W-:Y:S01]  /*0790*/  IADD3.X R6, RZ, UR8, RZ, P1, !PT ;  /* 0x00000008ff067c10 */ /* 0x000fe20008ffe4ff */
[----:B------:R-:W-:Y:S01]  /*07a0*/  ULDC UR8, c[0x0][0x250] ;  /* 0x0000940000087ab9 */ /* 0x000fe20000000800 */
[C---:B------:R-:W-:Y:S02]  /*07b0*/  LEA R14, P0, R5.reuse, UR14, 0x3 ;  /* 0x0000000e050e7c11 */ /* 0x040fe4000f8018ff */
[----:B------:R-:W2:Y:S02]  /*07c0*/  LDG.E.64.CONSTANT R12, desc[UR12][R12.64] ;  /* 0x0000000c0c0c7981 */ /* 0x000ea4000c1e9b00 */
[----:B------:R-:W-:Y:S01]  /*07d0*/  LEA.HI.X R15, R5, UR15, R6, 0x3, P0 ;  /* 0x0000000f050f7c11 */ /* 0x000fe200080f1c06 */
[----:B------:R-:W-:Y:S01]  /*07e0*/  UIMAD UR5, UR6, 0x3c0000, URZ ;  /* 0x003c0000060578a4 */ /* 0x000fe2000f8e023f */
[----:B------:R-:W-:Y:S01]  /*07f0*/  MOV R5, UR10 ;  /* 0x0000000a00057c02 */ /* 0x000fe20008000f00 */
[----:B------:R-:W-:-:S03]  /*0800*/  ULDC.64 UR14, c[0x0][0x258] ;  /* 0x00009600000e7ab9 */ /* 0x000fc60000000a00 */
[----:B------:R-:W3:Y:S01]  /*0810*/  LDG.E.64.CONSTANT R14, desc[UR12][R14.64] ;  /* 0x0000000c0e0e7981 */ /* 0x000ee2000c1e9b00 */
[----:B0-----:R-:W-:Y:S01]  /*0820*/  IMAD.WIDE.U32 R6, R16, -0x77777777, RZ ;  /* 0x8888888910067825 */ /* 0x001fe200078e00ff */
[----:B------:R-:W-:Y:S01]  /*0830*/  UIADD3 UR10, UP0, UR10, 0x2, URZ ;  /* 0x000000020a0a7890 */ /* 0x000fe2000ff1e03f */
[----:B------:R-:W-:Y:S02]  /*0840*/  CS2R R22, SRZ ;  /* 0x0000000000167805 */ /* 0x000fe4000001ff00 */
[----:B------:R-:W-:Y:S02]  /*0850*/  CS2R R24, SRZ ;  /* 0x0000000000187805 */ /* 0x000fe4000001ff00 */
[----:B------:R-:W-:Y:S01]  /*0860*/  SHF.R.U32.HI R6, RZ, 0x7, R7 ;  /* 0x00000007ff067819 */ /* 0x000fe20000011607 */
[----:B------:R-:W-:Y:S02]  /*0870*/  UIADD3.X UR6, URZ, UR6, URZ, UP0, !UPT ;  /* 0x000000063f067290 */ /* 0x000fe400087fe43f */
[----:B------:R-:W-:-:S02]  /*0880*/  UISETP.GE.U32.AND UP0, UPT, UR10, UR14, UPT ;  /* 0x0000000e0a00728c */ /* 0x000fc4000bf06070 */
[----:B------:R-:W-:Y:S02]  /*0890*/  IMAD R6, R6, -0xf0, R16 ;  /* 0xffffff1006067824 */ /* 0x000fe400078e0210 */
[----:B------:R-:W-:Y:S02]  /*08a0*/  UISETP.GE.AND.EX UP0, UPT, UR6, UR15, UPT, UP0 ;  /* 0x0000000f0600728c */ /* 0x000fe4000bf06300 */
[----:B------:R-:W-:-:S04]  /*08b0*/  IMAD.SHL.U32 R16, R6, 0x4, RZ ;  /* 0x0000000406107824 */ /* 0x000fc800078e00ff */
[----:B------:R-:W-:-:S04]  /*08c0*/  IMAD.WIDE.U32 R16, R5, 0x3c0000, R16 ;  /* 0x003c000005107825 */ /* 0x000fc800078e0010 */
[----:B------:R-:W-:Y:S02]  /*08d0*/  VIADD R6, R17, UR5 ;  /* 0x0000000511067c36 */ /* 0x000fe40008000000 */
[----:B--2---:R-:W-:Y:S01]  /*08e0*/  FADD.FTZ R5, R13, UR8 ;  /* 0x000000080d057e21 */ /* 0x004fe20008010000 */
[----:B------:R-:W-:-:S05]  /*08f0*/  HFMA2.MMA R13, -RZ, RZ, 0, 0 ;  /* 0x00000000ff0d7435 */ /* 0x000fca00000001ff */
[----:B------:R-:W0:Y:S01]  /*0900*/  MUFU.RSQ R5, R5 ;  /* 0x0000000500057308 */ /* 0x000e220000001400 */
[----:B---3-5:R-:W-:-:S07]  /*0910*/  FADD.FTZ R29, R15, UR8 ;  /* 0x000000080f1d7e21 */ /* 0x028fce0008010000 */
.L_x_205:
[----:B------:R-:W2:Y:S02]  /*0920*/  LDL R7, [R1] ;  /* 0x0000000001077983 */ /* 0x000ea40000100800 */
[----:B--2---:R-:W-:-:S05]  /*0930*/  LEA R26, R13, R7, 0x1 ;  /* 0x000000070d1a7211 */ /* 0x004fca00078e08ff */
[----:B------:R-:W-:-:S05]  /*0940*/  IMAD R26, R26, 0x3c0, RZ ;  /* 0x000003c01a1a7824 */ /* 0x000fca00078e02ff */
[----:B------:R-:W-:-:S04]  /*0950*/  IADD3 R7, P0, R26, R16, RZ ;  /* 0x000000101a077210 */ /* 0x000fc80007f1e0ff */
[----:B------:R-:W-:Y:S01]  /*0960*/  SHF.L.U32 R20, R7, 0x1, RZ ;  /* 0x0000000107147819 */ /* 0x000fe200000006ff */
[----:B------:R-:W-:-:S03]  /*0970*/  IMAD.X R15, RZ, RZ, R6, P0 ;  /* 0x000000ffff0f7224 */ /* 0x000fc600000e0606 */
[C---:B------:R-:W-:Y:S02]  /*0980*/  IADD3 R18, P0, R20.reuse, UR18, RZ ;  /* 0x0000001214127c10 */ /* 0x040fe4000ff1e0ff */
[----:B------:R-:W-:Y:S02]  /*0990*/  SHF.L.U64.HI R7, R7, 0x1, R15 ;  /* 0x0000000107077819 */ /* 0x000fe4000001020f */
[----:B------:R-:W-:Y:S02]  /*09a0*/  IADD3 R20, P1, R20, UR20, RZ ;  /* 0x0000001414147c10 */ /* 0x000fe4000ff3e0ff */
[C---:B------:R-:W-:Y:S02]  /*09b0*/  IADD3.X R19, R7.reuse, UR19, RZ, P0, !PT ;  /* 0x0000001307137c10 */ /* 0x040fe400087fe4ff */
[----:B------:R-:W-:-:S04]  /*09c0*/  IADD3.X R21, R7, UR21, RZ, P1, !PT ;  /* 0x0000001507157c10 */ /* 0x000fc80008ffe4ff */
[----:B------:R-:W2:Y:S04]  /*09d0*/  LDG.E.64.CONSTANT R18, desc[UR12][R18.64] ;  /* 0x0000000c12127981 */ /* 0x000ea8000c1e9b00 */
[----:B------:R-:W3:Y:S01]  /*09e0*/  LDG.E.64.CONSTANT R20, desc[UR12][R20.64] ;  /* 0x0000000c14147981 */ /* 0x000ee2000c1e9b00 */
[----:B--2---:R-:W-:Y:S01]  /*09f0*/  IMAD.U32 R7, R18, 0x10000, RZ ;  /* 0x0001000012077824 */ /* 0x004fe200078e00ff */
[----:B---3--:R-:W-:-:S03]  /*0a00*/  SHF.L.U32 R28, R20, 0x10, RZ ;  /* 0x00000010141c7819 */ /* 0x008fc600000006ff */
[----:B------:R-:W-:Y:S01]  /*0a10*/  FADD.FTZ R7, -R12, R7 ;  /* 0x000000070c077221 */ /* 0x000fe20000010100 */
[----:B------:R-:W-:-:S03]  /*0a20*/  PRMT R20, R18, 0x7632, R20 ;  /* 0x0000763212147816 */ /* 0x000fc60000000014 */
[----:B0-----:R-:W-:Y:S01]  /*0a30*/  FMUL.FTZ R7, R5, R7 ;  /* 0x0000000705077220 */ /* 0x001fe20000410000 */
[-C--:B------:R-:W-:Y:S01]  /*0a40*/  FMUL.FTZ R15, R0, R28.reuse ;  /* 0x0000001c000f7220 */ /* 0x080fe20000410000 */
[----:B------:R-:W-:Y:S01]  /*0a50*/  PRMT R27, R20, 0x7632, R27 ;  /* 0x00007632141b7816 */ /* 0x000fe2000000001b */
[----:B------:R-:W-:Y:S01]  /*0a60*/  FADD.FTZ R35, R28, R35 ;  /* 0x000000231c237221 */ /* 0x000fe20000010000 */
[CC--:B------:R-:W-:Y:S01]  /*0a70*/  FFMA.FTZ R34, R7.reuse, R28.reuse, R34 ;  /* 0x0000001c07227223 */ /* 0x0c0fe20000010022 */
[----:B------:R-:W-:Y:S01]  /*0a80*/  FFMA.FTZ R18, R7, R15, R23 ;  /* 0x0000000f07127223 */ /* 0x000fe20000010017 */
[----:B------:R-:W-:Y:S01]  /*0a90*/  IMAD.U32 R15, R20, 0x10000, RZ ;  /* 0x00010000140f7824 */ /* 0x000fe200078e00ff */
[----:B------:R-:W0:Y:S01]  /*0aa0*/  MUFU.RSQ R7, R29 ;  /* 0x0000001d00077308 */ /* 0x000e220000001400 */
[----:B------:R-:W-:Y:S02]  /*0ab0*/  SHF.L.U32 R27, R27, 0x10, RZ ;  /* 0x000000101b1b7819 */ /* 0x000fe400000006ff */
[----:B------:R-:W-:Y:S01]  /*0ac0*/  FADD.FTZ R20, -R12, R15 ;  /* 0x0000000f0c147221 */ /* 0x000fe20000010100 */
[----:B------:R-:W-:Y:S01]  /*0ad0*/  FFMA.FTZ R15, R0, R28, R22 ;  /* 0x0000001c000f7223 */ /* 0x000fe20000010016 */
[----:B------:R-:W-:-:S02]  /*0ae0*/  IMAD.U32 R22, R19, 0x10000, RZ ;  /* 0x0001000013167824 */ /* 0x000fc400078e00ff */
[----:B------:R-:W-:Y:S01]  /*0af0*/  FMUL.FTZ R23, R3, R27 ;  /* 0x0000001b03177220 */ /* 0x000fe20000410000 */
[----:B------:R-:W-:Y:S01]  /*0b00*/  FMUL.FTZ R20, R5, R20 ;  /* 0x0000001405147220 */ /* 0x000fe20000410000 */
[----:B------:R-:W-:-:S03]  /*0b10*/  VIADD R28, R26, 0x780 ;  /* 0x000007801a1c7836 */ /* 0x000fc60000000000 */
        /* <DEDUP_REMOVED lines=10> */
[----:B------:R-:W-:Y:S01]  /*0bc0*/  IADD3.X R22, RZ, R6, RZ, P0, !PT ;  /* 0x00000006ff167210 */ /* 0x000fe200007fe4ff */
[----:B------:R-:W-:-:S03]  /*0bd0*/  IMAD.SHL.U32 R24, R25, 0x2, RZ ;  /* 0x0000000219187824 */ /* 0x000fc600078e00ff */
[----:B------:R-:W-:Y:S02]  /*0be0*/  SHF.L.U64.HI R25, R25, 0x1, R22 ;  /* 0x0000000119197819 */ /* 0x000fe40000010216 */
[C---:B------:R-:W-:Y:S02]  /*0bf0*/  IADD3 R22, P0, R24.reuse, UR18, RZ ;  /* 0x0000001218167c10 */ /* 0x040fe4000ff1e0ff */
[----:B------:R-:W-:Y:S02]  /*0c00*/  IADD3 R24, P1, R24, UR20, RZ ;  /* 0x0000001418187c10 */ /* 0x000fe4000ff3e0ff */
[C---:B------:R-:W-:Y:S02]  /*0c10*/  IADD3.X R23, R25.reuse, UR19, RZ, P0, !PT ;  /* 0x0000001319177c10 */ /* 0x040fe400087fe4ff */
[----:B------:R-:W-:-:S04]  /*0c20*/  IADD3.X R25, R25, UR21, RZ, P1, !PT ;  /* 0x0000001519197c10 */ /* 0x000fc80008ffe4ff */
[----:B------:R-:W2:Y:S04]  /*0c30*/  LDG.E.64.CONSTANT R22, desc[UR12][R22.64] ;  /* 0x0000000c16167981 */ /* 0x000ea8000c1e9b00 */
[----:B------:R-:W3:Y:S01]  /*0c40*/  LDG.E.64.CONSTANT R24, desc[UR12][R24.64] ;  /* 0x0000000c18187981 */ /* 0x000ee2000c1e9b00 */
[----:B------:R-:W-:Y:S01]  /*0c50*/  PRMT R21, R19, 0x7632, R21 ;  /* 0x0000763213157816 */ /* 0x000fe20000000015 */
[-C--:B------:R-:W-:Y:S01]  /*0c60*/  FFMA.FTZ R30, R20, R27.reuse, R30 ;  /* 0x0000001b141e7223 */ /* 0x080fe2000001001e */
[----:B------:R-:W-:Y:S01]  /*0c70*/  FFMA.FTZ R15, R3, R27, R15 ;  /* 0x0000001b030f7223 */ /* 0x000fe2000001000f */
[----:B------:R-:W-:Y:S01]  /*0c80*/  VIADD R13, R13, 0x2 ;  /* 0x000000020d0d7836 */ /* 0x000fe20000000000 */
[----:B------:R-:W-:Y:S01]  /*0c90*/  PRMT R19, R21, 0x7632, R19 ;  /* 0x0000763215137816 */ /* 0x000fe20000000013 */
[----:B------:R-:W-:Y:S01]  /*0ca0*/  FADD.FTZ R31, R27, R31 ;  /* 0x0000001f1b1f7221 */ /* 0x000fe20000010000 */
[----:B------:R-:W-:-:S02]  /*0cb0*/  SHF.L.U32 R21, R21, 0x10, RZ ;  /* 0x0000001015157819 */ /* 0x000fc400000006ff */
[----:B------:R-:W-:Y:S01]  /*0cc0*/  ISETP.NE.AND P0, PT, R13, 0x10, PT ;  /* 0x000000100d00780c */ /* 0x000fe20003f05270 */
[----:B------:R-:W-:Y:S02]  /*0cd0*/  IMAD.U32 R19, R19, 0x10000, RZ ;  /* 0x0001000013137824 */ /* 0x000fe400078e00ff */
[----:B------:R-:W-:Y:S02]  /*0ce0*/  FADD.FTZ R21, -R14, R21 ;  /* 0x000000150e157221 */ /* 0x000fe40000010100 */
[CC--:B------:R-:W-:Y:S01]  /*0cf0*/  FMUL.FTZ R20, R4.reuse, R19.reuse ;  /* 0x0000001304147220 */ /* 0x0c0fe20000410000 */
[----:B------:R-:W-:Y:S01]  /*0d00*/  FFMA.FTZ R28, R4, R19, R28 ;  /* 0x00000013041c7223 */ /* 0x000fe2000001001c */
[----:B------:R-:W-:Y:S01]  /*0d10*/  FMUL.FTZ R21, R7, R21 ;  /* 0x0000001507157220 */ /* 0x000fe20000410000 */
[----:B------:R-:W-:-:S03]  /*0d20*/  FADD.FTZ R11, R19, R11 ;  /* 0x0000000b130b7221 */ /* 0x000fc60000010000 */
[C---:B------:R-:W-:Y:S01]  /*0d30*/  FFMA.FTZ R26, R21.reuse, R20, R26 ;  /* 0x00000014151a7223 */ /* 0x040fe2000001001a */
[----:B------:R-:W-:Y:S01]  /*0d40*/  FFMA.FTZ R10, R21, R19, R10 ;  /* 0x00000013150a7223 */ /* 0x000fe2000001000a */
[C---:B--2---:R-:W-:Y:S02]  /*0d50*/  SHF.L.U32 R20, R22.reuse, 0x10, RZ ;  /* 0x0000001016147819 */ /* 0x044fe400000006ff */
[----:B------:R-:W-:-:S03]  /*0d60*/  PRMT R22, R22, 0x7632, R22 ;  /* 0x0000763216167816 */ /* 0x000fc60000000016 */
[----:B------:R-:W-:Y:S01]  /*0d70*/  FADD.FTZ R19, -R12, R20 ;  /* 0x000000140c137221 */ /* 0x000fe20000010100 */
[----:B---3--:R-:W-:Y:S01]  /*0d80*/  IMAD.U32 R20, R24, 0x10000, RZ ;  /* 0x0001000018147824 */ /* 0x008fe200078e00ff */
[----:B------:R-:W-:Y:S02]  /*0d90*/  SHF.L.U32 R22, R22, 0x10, RZ ;  /* 0x0000001016167819 */ /* 0x000fe400000006ff */
[----:B------:R-:W-:Y:S01]  /*0da0*/  FMUL.FTZ R19, R5, R19 ;  /* 0x0000001305137220 */ /* 0x000fe20000410000 */
[-C--:B------:R-:W-:Y:S01]  /*0db0*/  FMUL.FTZ R21, R0, R20.reuse ;  /* 0x0000001400157220 */ /* 0x080fe20000410000 */
[----:B------:R-:W-:Y:S01]  /*0dc0*/  FADD.FTZ R35, R35, R20 ;  /* 0x0000001423237221 */ /* 0x000fe20000010000 */
[----:B------:R-:W-:Y:S01]  /*0dd0*/  FADD.FTZ R22, -R12, R22 ;  /* 0x000000160c167221 */ /* 0x000fe20000010100 */
[CC--:B------:R-:W-:Y:S01]  /*0de0*/  FFMA.FTZ R34, R19.reuse, R20.reuse, R34 ;  /* 0x0000001413227223 */ /* 0x0c0fe20000010022 */
[----:B------:R-:W-:Y:S01]  /*0df0*/  FFMA.FTZ R18, R19, R21, R18 ;  /* 0x0000001513127223 */ /* 0x000fe20000010012 */
[----:B------:R-:W-:Y:S01]  /*0e00*/  SHF.L.U32 R21, R23, 0x10, RZ ;  /* 0x0000001017157819 */ /* 0x000fe200000006ff */
[----:B------:R-:W-:Y:S01]  /*0e10*/  FFMA.FTZ R19, R0, R20, R15 ;  /* 0x0000001400137223 */ /* 0x000fe2000001000f */
[----:B------:R-:W-:Y:S01]  /*0e20*/  IMAD.U32 R20, R25, 0x10000, RZ ;  /* 0x0001000019147824 */ /* 0x000fe200078e00ff */
[----:B------:R-:W-:-:S02]  /*0e30*/  PRMT R23, R23, 0x7632, R23 ;  /* 0x0000763217177816 */ /* 0x000fc40000000017 */
[----:B------:R-:W-:Y:S01]  /*0e40*/  FADD.FTZ R21, -R14, R21 ;  /* 0x000000150e157221 */ /* 0x000fe20000010100 */
[CC--:B------:R-:W-:Y:S01]  /*0e50*/  FMUL.FTZ R15, R2.reuse, R20.reuse ;  /* 0x00000014020f7220 */ /* 0x0c0fe20000410000 */
[----:B------:R-:W-:Y:S01]  /*0e60*/  PRMT R25, R25, 0x7632, R25 ;  /* 0x0000763219197816 */ /* 0x000fe20000000019 */
[----:B------:R-:W-:Y:S01]  /*0e70*/  FFMA.FTZ R28, R2, R20, R28 ;  /* 0x00000014021c7223 */ /* 0x000fe2000001001c */
[----:B------:R-:W-:Y:S01]  /*0e80*/  FMUL.FTZ R21, R7, R21 ;  /* 0x0000001507157220 */ /* 0x000fe20000410000 */
[----:B------:R-:W-:-:S03]  /*0e90*/  FADD.FTZ R9, R9, R20 ;  /* 0x0000001409097221 */ /* 0x000fc60000010000 */
[C---:B------:R-:W-:Y:S01]  /*0ea0*/  FFMA.FTZ R15, R21.reuse, R15, R26 ;  /* 0x0000000f150f7223 */ /* 0x040fe2000001001a */
[----:B------:R-:W-:Y:S01]  /*0eb0*/  FFMA.FTZ R8, R21, R20, R8 ;  /* 0x0000001415087223 */ /* 0x000fe20000010008 */
[----:B------:R-:W-:Y:S02]  /*0ec0*/  PRMT R21, R24, 0x7632, R21 ;  /* 0x0000763218157816 */ /* 0x000fe40000000015 */
[----:B------:R-:W-:Y:S01]  /*0ed0*/  SHF.L.U32 R24, R23, 0x10, RZ ;  /* 0x0000001017187819 */ /* 0x000fe200000006ff */
[----:B------:R-:W-:Y:S01]  /*0ee0*/  FMUL.FTZ R23, R5, R22 ;  /* 0x0000001605177220 */ /* 0x000fe20000410000 */
[----:B------:R-:W-:Y:S01]  /*0ef0*/  SHF.L.U32 R20, R25, 0x10, RZ ;  /* 0x0000001019147819 */ /* 0x000fe200000006ff */
[----:B------:R-:W-:Y:S02]  /*0f00*/  IMAD.U32 R21, R21, 0x10000, RZ ;  /* 0x0001000015157824 */ /* 0x000fe400078e00ff */
[----:B------:R-:W-:Y:S02]  /*0f10*/  FADD.FTZ R25, -R14, R24 ;  /* 0x000000180e197221 */ /* 0x000fe40000010100 */
[----:B------:R-:W-:Y:S01]  /*0f20*/  FADD.FTZ R31, R31, R21 ;  /* 0x000000151f1f7221 */ /* 0x000fe20000010000 */
[-C--:B------:R-:W-:Y:S01]  /*0f30*/  FFMA.FTZ R22, R3, R21.reuse, R19 ;  /* 0x0000001503167223 */ /* 0x080fe20000010013 */
[----:B------:R-:W-:Y:S01]  /*0f40*/  FFMA.FTZ R30, R23, R21, R30 ;  /* 0x00000015171e7223 */ /* 0x000fe2000001001e */
[----:B------:R-:W-:Y:S01]  /*0f50*/  FMUL.FTZ R25, R7, R25 ;  /* 0x0000001907197220 */ /* 0x000fe20000410000 */
[----:B------:R-:W-:Y:S01]  /*0f60*/  FMUL.FTZ R21, R3, R21 ;  /* 0x0000001503157220 */ /* 0x000fe20000410000 */
[CC--:B------:R-:W-:Y:S01]  /*0f70*/  FMUL.FTZ R19, R4.reuse, R20.reuse ;  /* 0x0000001404137220 */ /* 0x0c0fe20000410000 */
[----:B------:R-:W-:Y:S01]  /*0f80*/  FADD.FTZ R11, R11, R20 ;  /* 0x000000140b0b7221 */ /* 0x000fe20000010000 */
[-C--:B------:R-:W-:Y:S01]  /*0f90*/  FFMA.FTZ R10, R25, R20.reuse, R10 ;  /* 0x00000014190a7223 */ /* 0x080fe2000001000a */
[----:B------:R-:W-:Y:S01]  /*0fa0*/  FFMA.FTZ R24, R4, R20, R28 ;  /* 0x0000001404187223 */ /* 0x000fe2000001001c */
[----:B------:R-:W-:Y:S01]  /*0fb0*/  FFMA.FTZ R23, R23, R21, R18 ;  /* 0x0000001517177223 */ /* 0x000fe20000010012 */
[----:B------:R-:W-:Y:S01]  /*0fc0*/  FFMA.FTZ R25, R25, R19, R15 ;  /* 0x0000001319197223 */ /* 0x000fe2000001000f */
[----:B------:R-:W-:Y:S06]  /*0fd0*/  @P0 BRA `(.L_x_205) ;  /* 0xfffffff800500947 */ /* 0x000fec000383ffff */
[----:B------:R-:W2:Y:S01]  /*0fe0*/  LDL R36, [R1+0xc] ;  /* 0x00000c0001247983 */ /* 0x000ea20000100800 */
[----:B------:R-:W-:Y:S01]  /*0ff0*/  PLOP3.LUT P0, PT, PT, PT, UP0, 0x80, 0x0 ;  /* 0x000000000000781c */ /* 0x000fe20003f0f008 */
[----:B------:R-:W0:Y:S02]  /*1000*/  S2R R33, SR_TID.X ;  /* 0x0000000000217919 */ /* 0x000e240000002100 */
        /* <DEDUP_REMOVED lines=11> */
[----:B------:R-:W-:Y:S01]  /*10c0*/  IMAD.SHL.U32 R13, R33, 0x2, RZ ;  /* 0x00000002210d7824 */ /* 0x000fe200078e00ff */
[----:B------:R-:W1:Y:S04]  /*10d0*/  S2R R26, SR_TID.X ;  /* 0x00000000001a7919 */ /* 0x000e680000002100 */
[----:B------:R-:W-:-:S04]  /*10e0*/  LOP3.LUT R18, R13, 0x18, RZ, 0xc0, !PT ;  /* 0x000000180d127812 */ /* 0x000fc800078ec0ff */
[C---:B------:R-:W-:Y:S02]  /*10f0*/  LOP3.LUT R20, R18.reuse, 0x8, RZ, 0x3c, !PT ;  /* 0x0000000812147812 */ /* 0x040fe400078e3cff */
[----:B------:R-:W-:Y:S01]  /*1100*/  LOP3.LUT R24, R18, 0x10, RZ, 0x3c, !PT ;  /* 0x0000001012187812 */ /* 0x000fe200078e3cff */
[----:B0-----:R-:W-:Y:S02]  /*1110*/  ULEA UR5, UR8, UR5, 0x18 ;  /* 0x0000000508057291 */ /* 0x001fe4000f8ec03f */
[----:B------:R-:W-:-:S04]  /*1120*/  USHF.L.U32 UR8, UR9, 0x7, URZ ;  /* 0x0000000709087899 */ /* 0x000fc8000800063f */
[----:B------:R-:W-:Y:S01]  /*1130*/  LEA R13, R33, UR5, 0x5 ;  /* 0x00000005210d7c11 */ /* 0x000fe2000f8e28ff */
[----:B------:R-:W-:-:S03]  /*1140*/  ULOP3.LUT UR8, UR8, 0xffffff80, UR11, 0xe2, !UPT ;  /* 0xffffff8008087892 */ /* 0x000fc6000f8ee20b */
[C---:B------:R-:W-:Y:S01]  /*1150*/  IADD3 R15, R13.reuse, R18, RZ ;  /* 0x000000120d0f7210 */ /* 0x040fe20007ffe0ff */
[C---:B------:R-:W-:Y:S01]  /*1160*/  IMAD.IADD R22, R13.reuse, 0x1, R20 ;  /* 0x000000010d167824 */ /* 0x040fe200078e0214 */
[----:B------:R-:W-:Y:S02]  /*1170*/  LOP3.LUT R18, R18, 0x18, RZ, 0x3c, !PT ;  /* 0x0000001812127812 */ /* 0x000fe400078e3cff */
[C---:B------:R-:W-:Y:S01]  /*1180*/  IADD3 R24, R13.reuse, R24, RZ ;  /* 0x000000180d187210 */ /* 0x040fe20007ffe0ff */
[----:B------:R-:W-:Y:S01]  /*1190*/  STS.64 [R15], R34 ;  /* 0x000000220f007388 */ /* 0x000fe20000000a00 */
[----:B-1----:R-:W-:Y:S01]  /*11a0*/  SHF.R.S32.HI R32, RZ, 0x1f, R26 ;  /* 0x0000001fff207819 */ /* 0x002fe2000001141a */
[----:B------:R-:W-:Y:S02]  /*11b0*/  IMAD.IADD R13, R13, 0x1, R18 ;  /* 0x000000010d0d7824 */ /* 0x000fe400078e0212 */
[----:B------:R-:W-:Y:S01]  /*11c0*/  STS.64 [R22], R30 ;  /* 0x0000001e16007388 */ /* 0x000fe20000000a00 */
[----:B------:R-:W-:-:S03]  /*11d0*/  LEA.HI R32, R32, R26, RZ, 0x2 ;  /* 0x0000001a20207211 */ /* 0x000fc600078f10ff */
[----:B------:R-:W-:Y:S01]  /*11e0*/  STS.64 [R24], R8 ;  /* 0x0000000818007388 */ /* 0x000fe20000000a00 */
[----:B------:R-:W-:-:S03]  /*11f0*/  SHF.R.S32.HI R32, RZ, 0x2, R32 ;  /* 0x00000002ff207819 */ /* 0x000fc60000011420 */
[----:B------:R0:W-:Y:S01]  /*1200*/  STS.64 [R13], R10 ;  /* 0x0000000a0d007388 */ /* 0x0001e20000000a00 */
[----:B------:R-:W-:Y:S02]  /*1210*/  LEA R18, R32, UR5, 0x5 ;  /* 0x0000000520127c11 */ /* 0x000fe4000f8e28ff */
[----:B0-----:R-:W-:-:S05]  /*1220*/  MOV R13, UR8 ;  /* 0x00000008000d7c02 */ /* 0x001fca0008000f00 */
[----:B------:R-:W-:-:S04]  /*1230*/  IMAD R13, R13, 0x3c0, R33 ;  /* 0x000003c00d0d7824 */ /* 0x000fc800078e0221 */
[----:B------:R-:W-:Y:S01]  /*1240*/  IMAD.SHL.U32 R13, R13, 0x2, RZ ;  /* 0x000000020d0d7824 */ /* 0x000fe200078e00ff */
[----:B------:R-:W-:Y:S01]  /*1250*/  BAR.SYNC.DEFER_BLOCKING 0x0 ;  /* 0x0000000000007b1d */ /* 0x000fe20000010000 */
[----:B--2---:R-:W-:Y:S01]  /*1260*/  LEA R15, R37, R18, 0x3 ;  /* 0x00000012250f7211 */ /* 0x004fe200078e18ff */
[----:B---3--:R-:W-:-:S04]  /*1270*/  IMAD R25, R36, 0x8, R18 ;  /* 0x0000000824197824 */ /* 0x008fc800078e0212 */
        /* <DEDUP_REMOVED lines=18> */
[----:B-----5:R-:W-:Y:S01]  /*13a0*/  LEA R25, R27, R13, 0x3 ;  /* 0x0000000d1b197211 */ /* 0x020fe200078e18ff */
[----:B----4-:R-:W-:-:S04]  /*13b0*/  IMAD R15, R28, 0x8, R13 ;  /* 0x000000081c0f7824 */ /* 0x010fc800078e020d */
[----:B------:R-:W-:Y:S04]  /*13c0*/  LDS.64 R22, [R25+0x1e00] ;  /* 0x001e000019167984 */ /* 0x000fe80000000a00 */
[----:B------:R-:W0:Y:S02]  /*13d0*/  LDS.64 R18, [R15] ;  /* 0x000000000f127984 */ /* 0x000e240000000a00 */
[----:B0-----:R-:W-:Y:S01]  /*13e0*/  FADD.FTZ R24, RZ, R19 ;  /* 0x00000013ff187221 */ /* 0x001fe20000010000 */
[----:B------:R-:W-:-:S03]  /*13f0*/  FADD.FTZ R13, RZ, R18 ;  /* 0x00000012ff0d7221 */ /* 0x000fc60000010000 */
[----:B------:R-:W-:Y:S01]  /*1400*/  FADD.FTZ R23, R24, R23 ;  /* 0x0000001718177221 */ /* 0x000fe20000010000 */
[----:B------:R-:W-:-:S05]  /*1410*/  FADD.FTZ R22, R13, R22 ;  /* 0x000000160d167221 */ /* 0x000fca0000010000 */
[----:B------:R1:W-:Y:S02]  /*1420*/  STG.E.64 desc[UR12][R20.64+0x20000], R22 ;  /* 0x0200001614007986 */ /* 0x0003e4000c101b0c */
.L_x_206:
[----:B------:R-:W-:Y:S01]  /*1430*/  BSSY B0, `(.L_x_207) ;  /* 0x00000ab000007945 */ /* 0x000fe20003800000 */
[----:B-1----:R-:W-:-:S03]  /*1440*/  CS2R R20, SRZ ;  /* 0x0000000000147805 */ /* 0x002fc6000001ff00 */
[----:B------:R-:W-:Y:S05]  /*1450*/  @P1 BRA `(.L_x_208) ;  /* 0x0000000800a01947 */ /* 0x000fea0003800000 */
        /* <DEDUP_REMOVED lines=10> */
[----:B------:R-:W-:Y:S02]  /*1500*/  SHF.R.U32.HI R20, RZ, 0x2, R15 ;  /* 0x00000002ff147819 */ /* 0x000fe4000001160f */
[----:B------:R-:W-:Y:S02]  /*1510*/  LOP3.LUT R19, R19, 0x1, RZ, 0xc0, !PT ;  /* 0x0000000113137812 */ /* 0x000fe400078ec0ff */
[----:B------:R-:W-:-:S03]  /*1520*/  SHF.L.U32 R15, R33, 0x3, RZ ;  /* 0x00000003210f7819 */ /* 0x000fc600000006ff */
[----:B------:R-:W-:Y:S01]  /*1530*/  IMAD R19, R19, 0xf0, R20 ;  /* 0x000000f013137824 */ /* 0x000fe200078e0214 */
[----:B------:R-:W-:Y:S01]  /*1540*/  LOP3.LUT R15, R15, 0x8, RZ, 0xc0, !PT ;  /* 0x000000080f0f7812 */ /* 0x000fe200078ec0ff */
[----:B------:R-:W-:-:S04]  /*1550*/  IMAD.MOV.U32 R20, RZ, RZ, 0x18 ;  /* 0x00000018ff147424 */ /* 0x000fc800078e00ff */
[----:B------:R-:W-:Y:S02]  /*1560*/  IMAD R20, R19, R20, UR7 ;  /* 0x0000000713147e24 */ /* 0x000fe4000f8e0214 */
[----:B------:R-:W-:-:S03]  /*1570*/  IMAD.IADD R18, R18, 0x1, R15 ;  /* 0x0000000112127824 */ /* 0x000fc600078e020f */
[----:B------:R-:W-:-:S03]  /*1580*/  IADD3 R21, R15, R20, RZ ;  /* 0x000000140f157210 */ /* 0x000fc60007ffe0ff */
[----:B------:R-:W0:Y:S04]  /*1590*/  LDS.64 R18, [R18] ;  /* 0x0000000012127984 */ /* 0x000e280000000a00 */
[----:B------:R-:W1:Y:S01]  /*15a0*/  LDS.64 R20, [R21] ;  /* 0x0000000015147984 */ /* 0x000e620000000a00 */
[----:B0-----:R-:W-:Y:S01]  /*15b0*/  FADD.FTZ R23, RZ, R18 ;  /* 0x00000012ff177221 */ /* 0x001fe20000010000 */
[----:B------:R-:W-:Y:S01]  /*15c0*/  FADD.FTZ R22, RZ, R19 ;  /* 0x00000013ff167221 */ /* 0x000fe20000010000 */
[----:B------:R-:W-:Y:S01]  /*15d0*/  VIADD R19, R13, 0x4 ;  /* 0x000000040d137836 */ /* 0x000fe20000000000 */
[----:B------:R-:W-:Y:S01]  /*15e0*/  MOV R18, 0x18 ;  /* 0x0000001800127802 */ /* 0x000fe20000000f00 */
[----:B-1----:R-:W-:Y:S01]  /*15f0*/  FADD.FTZ R23, R23, R20 ;  /* 0x0000001417177221 */ /* 0x002fe20000010000 */
[----:B------:R-:W-:-:S02]  /*1600*/  FADD.FTZ R20, R22, R21 ;  /* 0x0000001516147221 */ /* 0x000fc40000010000 */
[--C-:B------:R-:W-:Y:S02]  /*1610*/  SHF.R.U32.HI R22, RZ, 0x1, R19.reuse ;  /* 0x00000001ff167819 */ /* 0x100fe40000011613 */
[----:B------:R-:W-:Y:S02]  /*1620*/  SHF.R.U32.HI R19, RZ, 0x2, R19 ;  /* 0x00000002ff137819 */ /* 0x000fe40000011613 */
[----:B------:R-:W-:-:S05]  /*1630*/  LOP3.LUT R22, R22, 0x1, RZ, 0xc0, !PT ;  /* 0x0000000116167812 */ /* 0x000fca00078ec0ff */
[----:B------:R-:W-:-:S04]  /*1640*/  IMAD R19, R22, 0xf0, R19 ;  /* 0x000000f016137824 */ /* 0x000fc800078e0213 */
[----:B------:R-:W-:-:S04]  /*1650*/  IMAD R18, R19, R18, UR7 ;  /* 0x0000000713127e24 */ /* 0x000fc8000f8e0212 */
[----:B------:R-:W-:-:S06]  /*1660*/  IMAD.IADD R18, R15, 0x1, R18 ;  /* 0x000000010f127824 */ /* 0x000fcc00078e0212 */
[----:B------:R-:W0:Y:S02]  /*1670*/  LDS.64 R18, [R18] ;  /* 0x0000000012127984 */ /* 0x000e240000000a00 */
[----:B0-----:R-:W-:Y:S01]  /*1680*/  FADD.FTZ R20, R20, R19 ;  /* 0x0000001314147221 */ /* 0x001fe20000010000 */
[----:B------:R-:W-:Y:S01]  /*1690*/  IADD3 R19, R13, 0x6, RZ ;  /* 0x000000060d137810 */ /* 0x000fe20007ffe0ff */
[----:B------:R-:W-:-:S03]  /*16a0*/  FADD.FTZ R21, R23, R18 ;  /* 0x0000001217157221 */ /* 0x000fc60000010000 */
[--C-:B------:R-:W-:Y:S02]  /*16b0*/  SHF.R.U32.HI R22, RZ, 0x1, R19.reuse ;  /* 0x00000001ff167819 */ /* 0x100fe40000011613 */
[----:B------:R-:W-:Y:S02]  /*16c0*/  SHF.R.U32.HI R19, RZ, 0x2, R19 ;  /* 0x00000002ff137819 */ /* 0x000fe40000011613 */
[----:B------:R-:W-:-:S05]  /*16d0*/  LOP3.LUT R22, R22, 0x1, RZ, 0xc0, !PT ;  /* 0x0000000116167812 */ /* 0x000fca00078ec0ff */
[----:B------:R-:W-:Y:S02]  /*16e0*/  IMAD R19, R22, 0xf0, R19 ;  /* 0x000000f016137824 */ /* 0x000fe400078e0213 */
[----:B------:R-:W-:-:S04]  /*16f0*/  IMAD.MOV.U32 R22, RZ, RZ, 0x18 ;  /* 0x00000018ff167424 */ /* 0x000fc800078e00ff */
        /* <DEDUP_REMOVED lines=10> */
[----:B------:R-:W-:-:S10]  /*17a0*/  HFMA2.MMA R23, -RZ, RZ, 0, 1.430511474609375e-06 ;  /* 0x00000018ff177435 */ /* 0x000fd400000001ff */
        /* <DEDUP_REMOVED lines=93> */
[----:B------:R-:W-:Y:S01]  /*1d80*/  FADD.FTZ R21, R21, R18 ;  /* 0x0000001215157221 */ /* 0x000fe20000010000 */
[----:B------:R-:W-:Y:S02]  /*1d90*/  IADD3 R13, R13, 0x1c, RZ ;  /* 0x0000001c0d0d7810 */ /* 0x000fe40007ffe0ff */
        /* <DEDUP_REMOVED lines=19> */
[----:B------:R-:W-:-:S07]  /*1ed0*/  FADD.FTZ R20, R20, R19 ;  /* 0x0000001314147221 */ /* 0x000fce0000010000 */
.L_x_208:
[----:B------:R-:W-:Y:S05]  /*1ee0*/  BSYNC B0 ;  /* 0x0000000000007941 */ /* 0x000fea0003800000 */
.L_x_207:
[----:B------:R-:W1:Y:S01]  /*1ef0*/  SHFL.BFLY PT, R18, R21, 0x1, 0x1f ;  /* 0x0c201f0015127f89 */ /* 0x000e6200000e0000 */
[----:B------:R-:W-:Y:S01]  /*1f00*/  LOP3.LUT P1, RZ, R33, 0xffffffc1, RZ, 0xc0, !PT ;  /* 0xffffffc121ff7812 */ /* 0x000fe2000782c0ff */
[----:B------:R-:W-:Y:S02]  /*1f10*/  BSSY B0, `(.L_x_209) ;  /* 0x0000011000007945 */ /* 0x000fe40003800000 */
[----:B------:R-:W2:Y:S01]  /*1f20*/  SHFL.BFLY PT, R19, R20, 0x1, 0x1f ;  /* 0x0c201f0014137f89 */ /* 0x000ea200000e0000 */
[----:B-1----:R-:W-:Y:S01]  /*1f30*/  FADD.FTZ R18, R18, R21 ;  /* 0x0000001512127221 */ /* 0x002fe20000010000 */
[----:B--2---:R-:W-:-:S08]  /*1f40*/  FADD.FTZ R19, R19, R20 ;  /* 0x0000001413137221 */ /* 0x004fd00000010000 */
[----:B------:R-:W-:Y:S05]  /*1f50*/  @P1 BRA `(.L_x_210) ;  /* 0x0000000000301947 */ /* 0x000fea0003800000 */
[----:B------:R-:W-:Y:S01]  /*1f60*/  SHF.R.U32.HI R13, RZ, 0x1, R33 ;  /* 0x00000001ff0d7819 */ /* 0x000fe20000011621 */
[----:B------:R-:W-:Y:S01]  /*1f70*/  ULDC UR5, c[0x0][0x10] ;  /* 0x0000040000057ab9 */ /* 0x000fe20000000800 */
[----:B------:R-:W-:Y:S01]  /*1f80*/  MOV R20, UR11 ;  /* 0x0000000b00147c02 */ /* 0x000fe20008000f00 */
[----:B------:R-:W-:Y:S01]  /*1f90*/  UIMAD UR5, UR5, UR4, UR9 ;  /* 0x00000004050572a4 */ /* 0x000fe2000f8e0209 */
[----:B------:R-:W-:-:S04]  /*1fa0*/  SHF.L.U32 R13, R13, 0x7, RZ ;  /* 0x000000070d0d7819 */ /* 0x000fc800000006ff */
[----:B------:R-:W-:Y:S01]  /*1fb0*/  LOP3.LUT R13, R13, 0xffffff80, R20, 0xe2, !PT ;  /* 0xffffff800d0d7812 */ /* 0x000fe200078ee214 */
[----:B------:R-:W-:-:S05]  /*1fc0*/  IMAD.U32 R20, RZ, RZ, UR5 ;  /* 0x00000005ff147e24 */ /* 0x000fca000f8e00ff */
[----:B------:R-:W-:Y:S02]  /*1fd0*/  LEA R13, R20, R13, 0xc ;  /* 0x0000000d140d7211 */ /* 0x000fe400078e60ff */
[----:B------:R-:W1:Y:S02]  /*1fe0*/  LDC.64 R20, c[0x0][0x260] ;  /* 0x00009800ff147b82 */ /* 0x000e640000000a00 */
[----:B------:R-:W-:-:S05]  /*1ff0*/  SHF.L.U32 R13, R13, 0x1, RZ ;  /* 0x000000010d0d7819 */ /* 0x000fca00000006ff */
[----:B-1----:R-:W-:-:S05]  /*2000*/  IMAD.WIDE.U32 R20, R13, 0x4, R20 ;  /* 0x000000040d147825 */ /* 0x002fca00078e0014 */
[----:B------:R1:W-:Y:S02]  /*2010*/  STG.E.64 desc[UR12][R20.64], R18 ;  /* 0x0000001214007986 */ /* 0x0003e4000c101b0c */
.L_x_210:
[----:B------:R-:W-:Y:S05]  /*2020*/  BSYNC B0 ;  /* 0x0000000000007941 */ /* 0x000fea0003800000 */
.L_x_209:
[----:B------:R-:W-:-:S04]  /*2030*/  UISETP.GE.U32.AND UP0, UPT, UR10, UR14, UPT ;  /* 0x0000000e0a00728c */ /* 0x000fc8000bf06070 */
[----:B------:R-:W-:-:S06]  /*2040*/  UISETP.GE.AND.EX UP0, UPT, UR6, UR15, UPT, UP0 ;  /* 0x0000000f0600728c */ /* 0x000fcc000bf06300 */
[----:B------:R-:W-:-:S13]  /*2050*/  PLOP3.LUT P1, PT, PT, PT, UP0, 0x80, 0x0 ;  /* 0x000000000000781c */ /* 0x000fda0003f2f008 */
[----:B------:R-:W-:Y:S05]  /*2060*/  @P1 BRA `(.L_x_211) ;  /* 0x0000000000581947 */ /* 0x000fea0003800000 */
[----:B------:R-:W-:Y:S01]  /*2070*/  BAR.SYNC.DEFER_BLOCKING 0x0 ;  /* 0x0000000000007b1d */ /* 0x000fe20000010000 */
[----:B------:R-:W-:-:S13]  /*2080*/  ISETP.NE.AND P1, PT, R33, RZ, PT ;  /* 0x000000ff2100720c */ /* 0x000fda0003f25270 */
[----:B------:R-:W-:Y:S05]  /*2090*/  @P1 BRA `(.L_x_212) ;  /* 0x0000000000401947 */ /* 0x000fea0003800000 */
[----:B-1----:R-:W1:Y:S01]  /*20a0*/  LDC.64 R18, c[0x0][0x268] ;  /* 0x00009a00ff127b82 */ /* 0x002e620000000a00 */
[----:B------:R-:W-:Y:S01]  /*20b0*/  IMAD.U32 R13, RZ, RZ, UR9 ;  /* 0x00000009ff0d7e24 */ /* 0x000fe2000f8e00ff */
[----:B------:R-:W-:-:S03]  /*20c0*/  ISETP.NE.AND P1, PT, RZ, UR11, PT ;  /* 0x0000000bff007c0c */ /* 0x000fc6000bf25270 */
[----:B-1----:R-:W-:Y:S01]  /*20d0*/  IMAD.WIDE.U32 R18, R13, 0x4, R18 ;  /* 0x000000040d127825 */ /* 0x002fe200078e0012 */
[----:B------:R-:W-:-:S04]  /*20e0*/  MOV R13, 0x7fffff81 ;  /* 0x7fffff81000d7802 */ /* 0x000fc80000000f00 */
[----:B------:R-:W-:Y:S01]  /*20f0*/  SEL R13, R13, 0x1, !P1 ;  /* 0x000000010d0d7807 */ /* 0x000fe20004800000 */
[----:B------:R-:W-:Y:S06]  /*2100*/  MEMBAR.ALL.GPU ;  /* 0x0000000000007992 */ /* 0x000fec000000a000 */
[----:B------:R-:W-:-:S00]  /*2110*/  ERRBAR ;  /* 0x00000000000079ab */ /* 0x000fc00000000000 */
[----:B------:R-:W-:Y:S06]  /*2120*/  CGAERRBAR ;  /* 0x00000000000075ab */ /* 0x000fec0000000000 */
[----:B------:R1:W5:Y:S02]  /*2130*/  ATOM.E.ADD.STRONG.GPU PT, R13, desc[UR12][R18.64], R13 ;  /* 0x0000000d120d798a */ /* 0x00036400081ee1cc */
.L_x_213:
[----:B------:R-:W2:Y:S04]  /*2140*/  LD.E.STRONG.GPU R20, desc[UR12][R18.64] ;  /* 0x0000000c12147980 */ /* 0x000ea8000c10f900 */
[----:B--2---:R-:W-:Y:S01]  /*2150*/  CCTL.IVALL ;  /* 0x00000000ff00798f */ /* 0x004fe20002000000 */
[----:B------:R-:W-:Y:S05]  /*2160*/  YIELD ;  /* 0x0000000000007946 */ /* 0x000fea0003800000 */
[----:B-----5:R-:W-:-:S04]  /*2170*/  LOP3.LUT R20, R20, R13, RZ, 0x3c, !PT ;  /* 0x0000000d14147212 */ /* 0x020fc800078e3cff */
[----:B------:R-:W-:-:S13]  /*2180*/  ISETP.GT.AND P1, PT, R20, -0x1, PT ;  /* 0xffffffff1400780c */ /* 0x000fda0003f24270 */
[----:B------:R-:W-:Y:S05]  /*2190*/  @P1 BRA `(.L_x_213) ;  /* 0xfffffffc00e81947 */ /* 0x000fea000383ffff */
.L_x_212:
[----:B------:R-:W-:Y:S05]  /*21a0*/  WARPSYNC.ALL ;  /* 0x0000000000007948 */ /* 0x000fea0003800000 */
[----:B------:R-:W-:Y:S06]  /*21b0*/  BAR.SYNC.DEFER_BLOCKING 0x0 ;  /* 0x0000000000007b1d */ /* 0x000fec0000010000 */
[----:B------:R-:W-:Y:S05]  /*21c0*/  BRA `(.L_x_214) ;  /* 0x0000000000687947 */ /* 0x000fea0003800000 */
.L_x_211:
[----:B------:R-:W2:Y:S01]  /*21d0*/  S2R R13, SR_TID.X ;  /* 0x00000000000d7919 */ /* 0x000ea20000002100 */
[----:B------:R-:W-:Y:S01]  /*21e0*/  BAR.SYNC.DEFER_BLOCKING 0x0 ;  /* 0x0000000000007b1d */ /* 0x000fe20000010000 */
[----:B--2---:R-:W-:-:S13]  /*21f0*/  ISETP.NE.AND P1, PT, R13, RZ, PT ;  /* 0x000000ff0d00720c */ /* 0x004fda0003f25270 */
[----:B------:R-:W-:Y:S05]  /*2200*/  @P1 BRA `(.L_x_215) ;  /* 0x0000000000501947 */ /* 0x000fea0003800000 */
[----:B------:R-:W-:Y:S01]  /*2210*/  ULDC.64 UR16, c[0x0][0x268] ;  /* 0x00009a0000107ab9 */ /* 0x000fe20000000a00 */
[----:B------:R-:W-:Y:S01]  /*2220*/  IADD3 R13, RZ, -UR9, RZ ;  /* 0x80000009ff0d7c10 */ /* 0x000fe2000fffe0ff */
[----:B------:R-:W-:-:S03]  /*2230*/  UIADD3 UR16, UP0, UR16, 0x8, URZ ;  /* 0x0000000810107890 */ /* 0x000fc6000ff1e03f */
[----:B------:R-:W-:Y:S01]  /*2240*/  ISETP.NE.AND P1, PT, R13, UR11, PT ;  /* 0x0000000b0d007c0c */ /* 0x000fe2000bf25270 */
[----:B------:R-:W-:Y:S01]  /*2250*/  IMAD.MOV.U32 R13, RZ, RZ, 0x7fffff01 ;  /* 0x7fffff01ff0d7424 */ /* 0x000fe200078e00ff */
[----:B------:R-:W-:Y:S01]  /*2260*/  UIADD3.X UR17, URZ, UR17, URZ, UP0, !UPT ;  /* 0x000000113f117290 */ /* 0x000fe200087fe43f */
[----:B-1----:R-:W-:-:S03]  /*2270*/  MOV R18, UR16 ;  /* 0x0000001000127c02 */ /* 0x002fc60008000f00 */
[----:B------:R-:W-:Y:S02]  /*2280*/  SEL R13, R13, 0x1, !P1 ;  /* 0x000000010d0d7807 */ /* 0x000fe40004800000 */
[----:B------:R-:W-:Y:S01]  /*2290*/  MOV R19, UR17 ;  /* 0x0000001100137c02 */ /* 0x000fe20008000f00 */
[----:B------:R-:W-:Y:S06]  /*22a0*/  MEMBAR.ALL.GPU ;  /* 0x0000000000007992 */ /* 0x000fec000000a000 */
[----:B------:R-:W-:-:S00]  /*22b0*/  ERRBAR ;  /* 0x00000000000079ab */ /* 0x000fc00000000000 */
[----:B------:R-:W-:Y:S06]  /*22c0*/  CGAERRBAR ;  /* 0x00000000000075ab */ /* 0x000fec0000000000 */
[----:B------:R1:W5:Y:S02]  /*22d0*/  ATOM.E.ADD.STRONG.GPU PT, R13, desc[UR12][R18.64], R13 ;  /* 0x0000000d120d798a */ /* 0x00036400081ee1cc */
[----:B-1----:R-:W1:Y:S02]  /*22e0*/  LDC.64 R18, c[0x0][0x268] ;  /* 0x00009a00ff127b82 */ /* 0x002e640000000a00 */
.L_x_216:
[----:B-1----:R-:W2:Y:S04]  /*22f0*/  LD.E.STRONG.GPU R20, desc[UR12][R18.64+0x8] ;  /* 0x0000080c12147980 */ /* 0x002ea8000c10f900 */
[----:B--2---:R-:W-:Y:S01]  /*2300*/  CCTL.IVALL ;  /* 0x00000000ff00798f */ /* 0x004fe20002000000 */
[----:B------:R-:W-:Y:S05]  /*2310*/  YIELD ;  /* 0x0000000000007946 */ /* 0x000fea0003800000 */
[----:B-----5:R-:W-:-:S04]  /*2320*/  LOP3.LUT R20, R20, R13, RZ, 0x3c, !PT ;  /* 0x0000000d14147212 */ /* 0x020fc800078e3cff */
[----:B------:R-:W-:-:S13]  /*2330*/  ISETP.GT.AND P1, PT, R20, -0x1, PT ;  /* 0xffffffff1400780c */ /* 0x000fda0003f24270 */
[----:B------:R-:W-:Y:S05]  /*2340*/  @P1 BRA `(.L_x_216) ;  /* 0xfffffffc00e81947 */ /* 0x000fea000383ffff */
.L_x_215:
[----:B------:R-:W-:Y:S05]  /*2350*/  WARPSYNC.ALL ;  /* 0x0000000000007948 */ /* 0x000fea0003800000 */
[----:B------:R-:W-:Y:S06]  /*2360*/  BAR.SYNC.DEFER_BLOCKING 0x0 ;  /* 0x0000000000007b1d */ /* 0x000fec0000010000 */
.L_x_214:
[----:B0-----:R-:W0:Y:S01]  /*2370*/  S2R R36, SR_TID.X ;  /* 0x0000000000247919 */ /* 0x001e220000002100 */
[----:B------:R-:W-:Y:S01]  /*2380*/  BSSY B0, `(.L_x_217) ;  /* 0x000005e000007945 */ /* 0x000fe20003800000 */
[----:B------:R-:W-:Y:S01]  /*2390*/  HFMA2.MMA R23, -RZ, RZ, 0, 0 ;  /* 0x00000000ff177435 */ /* 0x000fe200000001ff */
[----:B------:R-:W-:Y:S01]  /*23a0*/  IMAD.MOV.U32 R13, RZ, RZ, RZ ;  /* 0x000000ffff0d7224 */ /* 0x000fe200078e00ff */
[----:B0-----:R-:W-:-:S13]  /*23b0*/  ISETP.GT.U32.AND P1, PT, R36, 0xff, PT ;  /* 0x000000ff2400780c */ /* 0x001fda0003f24070 */
[----:B------:R-:W-:Y:S05]  /*23c0*/  @P1 BRA `(.L_x_218) ;  /* 0x0000000400641947 */ /* 0x000fea0003800000 */
[----:B------:R-:W-:Y:S01]  /*23d0*/  ULDC UR5, c[0x0][0x10] ;  /* 0x0000040000057ab9 */ /* 0x000fe20000000800 */
[----:B------:R-:W0:Y:S01]  /*23e0*/  LDC.64 R32, c[0x0][0x260] ;  /* 0x00009800ff207b82 */ /* 0x000e220000000a00 */
[----:B------:R-:W-:Y:S01]  /*23f0*/  UIMAD UR5, UR5, UR4, UR9 ;  /* 0x00000004050572a4 */ /* 0x000fe2000f8e0209 */
[C---:B------:R-:W-:Y:S02]  /*2400*/  SHF.L.U32 R13, R36.reuse, 0x4, RZ ;  /* 0x00000004240d7819 */ /* 0x040fe400000006ff */
[----:B-1----:R-:W-:Y:S02]  /*2410*/  LOP3.LUT R18, R36, 0x7, RZ, 0xc0, !PT ;  /* 0x0000000724127812 */ /* 0x002fe400078ec0ff */
[----:B------:R-:W-:Y:S01]  /*2420*/  LOP3.LUT R13, R13, 0x7fffff80, RZ, 0xc0, !PT ;  /* 0x7fffff800d0d7812 */ /* 0x000fe200078ec0ff */
[----:B------:R-:W-:-:S05]  /*2430*/  IMAD.U32 R20, RZ, RZ, UR5 ;  /* 0x00000005ff147e24 */ /* 0x000fca000f8e00ff */
[----:B------:R-:W-:-:S04]  /*2440*/  LEA R13, R20, R13, 0xc ;  /* 0x0000000d140d7211 */ /* 0x000fc800078e60ff */
[----:B------:R-:W-:-:S05]  /*2450*/  IADD3 R13, R13, R18, RZ ;  /* 0x000000120d0d7210 */ /* 0x000fca0007ffe0ff */
[----:B------:R-:W-:-:S04]  /*2460*/  IMAD.SHL.U32 R13, R13, 0x2, RZ ;  /* 0x000000020d0d7824 */ /* 0x000fc800078e00ff */
[C---:B0-----:R-:W-:Y:S01]  /*2470*/  IMAD.WIDE.U32 R20, R13.reuse, 0x4, R32 ;  /* 0x000000040d147825 */ /* 0x041fe200078e0020 */
[C---:B------:R-:W-:Y:S02]  /*2480*/  IADD3 R19, R13.reuse, 0x10, RZ ;  /* 0x000000100d137810 */ /* 0x040fe40007ffe0ff */
[----:B------:R-:W-:-:S03]  /*2490*/  IADD3 R24, R13, 0x20, RZ ;  /* 0x000000200d187810 */ /* 0x000fc60007ffe0ff */
[--C-:B------:R-:W-:Y:S01]  /*24a0*/  IMAD.WIDE.U32 R18, R19, 0x4, R32.reuse ;  /* 0x0000000413127825 */ /* 0x100fe200078e0020 */
[----:B------:R-:W2:Y:S03]  /*24b0*/  LDG.E.64 R20, desc[UR12][R20.64] ;  /* 0x0000000c14147981 */ /* 0x000ea6000c1e1b00 */
[----:B------:R-:W-:Y:S02]  /*24c0*/  IMAD.WIDE.U32 R24, R24, 0x4, R32 ;  /* 0x0000000418187825 */ /* 0x000fe400078e0020 */
[----:B------:R-:W3:Y:S04]  /*24d0*/  LDG.E.64 R18, desc[UR12][R18.64] ;  /* 0x0000000c12127981 */ /* 0x000ee8000c1e1b00 */
[----:B------:R-:W4:Y:S01]  /*24e0*/  LDG.E.64 R24, desc[UR12][R24.64] ;  /* 0x0000000c18187981 */ /* 0x000f22000c1e1b00 */
[C---:B------:R-:W-:Y:S01]  /*24f0*/  IADD3 R22, R13.reuse, 0x50, RZ ;  /* 0x000000500d167810 */ /* 0x040fe20007ffe0ff */
[----:B------:R-:W-:-:S04]  /*2500*/  VIADD R26, R13, 0x60 ;  /* 0x000000600d1a7836 */ /* 0x000fc80000000000 */
[----:B------:R-:W-:-:S06]  /*2510*/  IMAD.WIDE.U32 R26, R26, 0x4, R32 ;  /* 0x000000041a1a7825 */ /* 0x000fcc00078e0020 */
[----:B------:R-:W5:Y:S01]  /*2520*/  LDG.E.64 R26, desc[UR12][R26.64] ;  /* 0x0000000c1a1a7981 */ /* 0x000f62000c1e1b00 */
[----:B--2---:R-:W-:Y:S01]  /*2530*/  FADD.FTZ R23, RZ, R20 ;  /* 0x00000014ff177221 */ /* 0x004fe20000010000 */
[----:B------:R-:W-:Y:S01]  /*2540*/  FADD.FTZ R15, RZ, R21 ;  /* 0x00000015ff0f7221 */ /* 0x000fe20000010000 */
[C---:B------:R-:W-:Y:S01]  /*2550*/  VIADD R21, R13.reuse, 0x30 ;  /* 0x000000300d157836 */ /* 0x040fe20000000000 */
[----:B------:R-:W-:Y:S01]  /*2560*/  IADD3 R20, R13, 0x40, RZ ;  /* 0x000000400d147810 */ /* 0x000fe20007ffe0ff */
[----:B---3--:R-:W-:Y:S01]  /*2570*/  FADD.FTZ R23, R18, R23 ;  /* 0x0000001712177221 */ /* 0x008fe20000010000 */
[----:B------:R-:W-:Y:S01]  /*2580*/  FADD.FTZ R15, R19, R15 ;  /* 0x0000000f130f7221 */ /* 0x000fe20000010000 */
[----:B------:R-:W-:-:S04]  /*2590*/  IMAD.WIDE.U32 R18, R21, 0x4, R32 ;  /* 0x0000000415127825 */ /* 0x000fc800078e0020 */
[----:B----4-:R-:W-:Y:S01]  /*25a0*/  FADD.FTZ R24, R24, R23 ;  /* 0x0000001718187221 */ /* 0x010fe20000010000 */
[--C-:B------:R-:W-:Y:S01]  /*25b0*/  IMAD.WIDE.U32 R20, R20, 0x4, R32.reuse ;  /* 0x0000000414147825 */ /* 0x100fe200078e0020 */
[----:B------:R-:W2:Y:S03]  /*25c0*/  LDG.E.64 R18, desc[UR12][R18.64] ;  /* 0x0000000c12127981 */ /* 0x000ea6000c1e1b00 */
[----:B------:R-:W-:Y:S02]  /*25d0*/  IMAD.WIDE.U32 R22, R22, 0x4, R32 ;  /* 0x0000000416167825 */ /* 0x000fe400078e0020 */
[----:B------:R-:W3:Y:S04]  /*25e0*/  LDG.E.64 R20, desc[UR12][R20.64] ;  /* 0x0000000c14147981 */ /* 0x000ee8000c1e1b00 */
[----:B------:R-:W4:Y:S01]  /*25f0*/  LDG.E.64 R22, desc[UR12][R22.64] ;  /* 0x0000000c16167981 */ /* 0x000f22000c1e1b00 */
[----:B------:R-:W-:Y:S01]  /*2600*/  FADD.FTZ R15, R25, R15 ;  /* 0x0000000f190f7221 */ /* 0x000fe20000010000 */
[----:B------:R-:W-:-:S05]  /*2610*/  IADD3 R28, R13, 0xa0, RZ ;  /* 0x000000a00d1c7810 */ /* 0x000fca0007ffe0ff */
[----:B------:R-:W-:-:S06]  /*2620*/  IMAD.WIDE.U32 R28, R28, 0x4, R32 ;  /* 0x000000041c1c7825 */ /* 0x000fcc00078e0020 */
[----:B------:R-:W5:Y:S01]  /*2630*/  LDG.E.64 R28, desc[UR12][R28.64] ;  /* 0x0000000c1c1c7981 */ /* 0x000f62000c1e1b00 */
[----:B--2---:R-:W-:-:S04]  /*2640*/  FADD.FTZ R18, R18, R24 ;  /* 0x0000001812127221 */ /* 0x004fc80000010000 */
[----:B---3--:R-:W-:Y:S01]  /*2650*/  FADD.FTZ R20, R20, R18 ;  /* 0x0000001214147221 */ /* 0x008fe20000010000 */
[----:B------:R-:W-:Y:S01]  /*2660*/  IADD3 R18, R13, 0x70, RZ ;  /* 0x000000700d127810 */ /* 0x000fe20007ffe0ff */
[----:B------:R-:W-:Y:S02]  /*2670*/  FADD.FTZ R15, R19, R15 ;  /* 0x0000000f130f7221 */ /* 0x000fe40000010000 */
[----:B----4-:R-:W-:Y:S01]  /*2680*/  FADD.FTZ R22, R22, R20 ;  /* 0x0000001416167221 */ /* 0x010fe20000010000 */
[----:B------:R-:W-:Y:S01]  /*2690*/  IADD3 R20, R13, 0x80, RZ ;  /* 0x000000800d147810 */ /* 0x000fe20007ffe0ff */
[----:B------:R-:W-:-:S04]  /*26a0*/  IMAD.WIDE.U32 R18, R18, 0x4, R32 ;  /* 0x0000000412127825 */ /* 0x000fc800078e0020 */
[----:B------:R-:W-:Y:S01]  /*26b0*/  FADD.FTZ R15, R21, R15 ;  /* 0x0000000f150f7221 */ /* 0x000fe20000010000 */
[----:B-----5:R-:W-:Y:S01]  /*26c0*/  FADD.FTZ R26, R26, R22 ;  /* 0x000000161a1a7221 */ /* 0x020fe20000010000 */
[----:B------:R-:W-:-:S04]  /*26d0*/  IMAD.WIDE.U32 R20, R20, 0x4, R32 ;  /* 0x0000000414147825 */ /* 0x000fc800078e0020 */
[----:B------:R-:W-:Y:S01]  /*26e0*/  FADD.FTZ R15, R23, R15 ;  /* 0x0000000f170f7221 */ /* 0x000fe20000010000 */
[----:B------:R-:W2:Y:S01]  /*26f0*/  LDG.E.64 R18, desc[UR12][R18.64] ;  /* 0x0000000c12127981 */ /* 0x000ea2000c1e1b00 */
[----:B------:R-:W-:-:S03]  /*2700*/  VIADD R22, R13, 0x90 ;  /* 0x000000900d167836 */ /* 0x000fc60000000000 */
[----:B------:R-:W3:Y:S01]  /*2710*/  LDG.E.64 R20, desc[UR12][R20.64] ;  /* 0x0000000c14147981 */ /* 0x000ee2000c1e1b00 */
[----:B------:R-:W-:-:S06]  /*2720*/  IMAD.WIDE.U32 R22, R22, 0x4, R32 ;  /* 0x0000000416167825 */ /* 0x000fcc00078e0020 */
[----:B------:R-:W4:Y:S01]  /*2730*/  LDG.E.64 R22, desc[UR12][R22.64] ;  /* 0x0000000c16167981 */ /* 0x000f22000c1e1b00 */
[----:B------:R-:W-:Y:S01]  /*2740*/  FADD.FTZ R15, R27, R15 ;  /* 0x0000000f1b0f7221 */ /* 0x000fe20000010000 */
[----:B------:R-:W-:-:S04]  /*2750*/  VIADD R24, R13, 0xc0 ;  /* 0x000000c00d187836 */ /* 0x000fc80000000000 */
[----:B------:R-:W-:-:S06]  /*2760*/  IMAD.WIDE.U32 R24, R24, 0x4, R32 ;  /* 0x0000000418187825 */ /* 0x000fcc00078e0020 */
[----:B------:R-:W5:Y:S01]  /*2770*/  LDG.E.64 R24, desc[UR12][R24.64] ;  /* 0x0000000c18187981 */ /* 0x000f62000c1e1b00 */
[----:B--2---:R-:W-:Y:S01]  /*2780*/  FADD.FTZ R18, R18, R26 ;  /* 0x0000001a12127221 */ /* 0x004fe20000010000 */
[----:B------:R-:W-:-:S03]  /*2790*/  IADD3 R26, R13, 0xb0, RZ ;  /* 0x000000b00d1a7810 */ /* 0x000fc60007ffe0ff */
[----:B---3--:R-:W-:Y:S02]  /*27a0*/  FADD.FTZ R18, R20, R18 ;  /* 0x0000001214127221 */ /* 0x008fe40000010000 */
[----:B------:R-:W-:-:S04]  /*27b0*/  IMAD.WIDE.U32 R26, R26, 0x4, R32 ;  /* 0x000000041a1a7825 */ /* 0x000fc800078e0020 */
[----:B------:R-:W-:Y:S01]  /*27c0*/  FADD.FTZ R15, R19, R15 ;  /* 0x0000000f130f7221 */ /* 0x000fe20000010000 */
[----:B----4-:R-:W-:Y:S01]  /*27d0*/  FADD.FTZ R22, R22, R18 ;  /* 0x0000001216167221 */ /* 0x010fe20000010000 */
[C---:B------:R-:W-:Y:S01]  /*27e0*/  IADD3 R18, R13.reuse, 0xd0, RZ ;  /* 0x000000d00d127810 */ /* 0x040fe20007ffe0ff */
[----:B------:R-:W2:Y:S01]  /*27f0*/  LDG.E.64 R26, desc[UR12][R26.64] ;  /* 0x0000000c1a1a7981 */ /* 0x000ea2000c1e1b00 */
[----:B------:R-:W-:-:S03]  /*2800*/  IADD3 R20, R13, 0xe0, RZ ;  /* 0x000000e00d147810 */ /* 0x000fc60007ffe0ff */
[----:B------:R-:W-:-:S04]  /*2810*/  IMAD.WIDE.U32 R18, R18, 0x4, R32 ;  /* 0x0000000412127825 */ /* 0x000fc800078e0020 */
[----:B------:R-:W-:Y:S01]  /*2820*/  FADD.FTZ R15, R21, R15 ;  /* 0x0000000f150f7221 */ /* 0x000fe20000010000 */
[----:B------:R-:W-:Y:S01]  /*2830*/  FADD.FTZ R28, R28, R22 ;  /* 0x000000161c1c7221 */ /* 0x000fe20000010000 */
[----:B------:R-:W-:Y:S02]  /*2840*/  VIADD R22, R13, 0xf0 ;  /* 0x000000f00d167836 */ /* 0x000fe40000000000 */
[----:B------:R-:W-:Y:S01]  /*2850*/  IMAD.WIDE.U32 R20, R20, 0x4, R32 ;  /* 0x0000000414147825 */ /* 0x000fe200078e0020 */
[----:B------:R-:W3:Y:S03]  /*2860*/  LDG.E.64 R18, desc[UR12][R18.64] ;  /* 0x0000000c12127981 */ /* 0x000ee6000c1e1b00 */
[----:B------:R-:W-:Y:S01]  /*2870*/  FADD.FTZ R15, R23, R15 ;  /* 0x0000000f170f7221 */ /* 0x000fe20000010000 */
[----:B------:R-:W-:Y:S01]  /*2880*/  IMAD.WIDE.U32 R22, R22, 0x4, R32 ;  /* 0x0000000416167825 */ /* 0x000fe200078e0020 */
[----:B------:R-:W4:Y:S05]  /*2890*/  LDG.E.64 R20, desc[UR12][R20.64] ;  /* 0x0000000c14147981 */ /* 0x000f2a000c1e1b00 */
[----:B------:R-:W4:Y:S01]  /*28a0*/  LDG.E.64 R22, desc[UR12][R22.64] ;  /* 0x0000000c16167981 */ /* 0x000f22000c1e1b00 */
[----:B------:R-:W-:Y:S01]  /*28b0*/  FADD.FTZ R15, R29, R15 ;  /* 0x0000000f1d0f7221 */ /* 0x000fe20000010000 */
[----:B--2---:R-:W-:-:S03]  /*28c0*/  FADD.FTZ R26, R26, R28 ;  /* 0x0000001c1a1a7221 */ /* 0x004fc60000010000 */
[----:B------:R-:W-:Y:S01]  /*28d0*/  FADD.FTZ R15, R27, R15 ;  /* 0x0000000f1b0f7221 */ /* 0x000fe20000010000 */
[----:B-----5:R-:W-:-:S03]  /*28e0*/  FADD.FTZ R24, R24, R26 ;  /* 0x0000001a18187221 */ /* 0x020fc60000010000 */
[----:B------:R-:W-:Y:S01]  /*28f0*/  FADD.FTZ R15, R25, R15 ;  /* 0x0000000f190f7221 */ /* 0x000fe20000010000 */
[----:B---3--:R-:W-:-:S03]  /*2900*/  FADD.FTZ R13, R18, R24 ;  /* 0x00000018120d7221 */ /* 0x008fc60000010000 */
[----:B------:R-:W-:Y:S01]  /*2910*/  FADD.FTZ R18, R19, R15 ;  /* 0x0000000f13127221 */ /* 0x000fe20000010000 */
[----:B----4-:R-:W-:-:S03]  /*2920*/  FADD.FTZ R13, R20, R13 ;  /* 0x0000000d140d7221 */ /* 0x010fc60000010000 */
[----:B------:R-:W-:Y:S01]  /*2930*/  FADD.FTZ R18, R21, R18 ;  /* 0x0000001215127221 */ /* 0x000fe20000010000 */
[----:B------:R-:W-:-:S03]  /*2940*/  FADD.FTZ R13, R22, R13 ;  /* 0x0000000d160d7221 */ /* 0x000fc60000010000 */
[----:B------:R-:W-:-:S07]  /*2950*/  FADD.FTZ R23, R23, R18 ;  /* 0x0000001217177221 */ /* 0x000fce0000010000 */
.L_x_218:
[----:B------:R-:W-:Y:S05]  /*2960*/  BSYNC B0 ;  /* 0x0000000000007941 */ /* 0x000fea0003800000 */
.L_x_217:
[----:B-1----:R-:W0:Y:S01]  /*2970*/  SHFL.BFLY PT, R18, R13, 0x4, 0x1f ;  /* 0x0c801f000d127f89 */ /* 0x002e2200000e0000 */
[----:B------:R-:W-:Y:S01]  /*2980*/  LOP3.LUT P1, RZ, R36, 0xffffff07, RZ, 0xc0, !PT ;  /* 0xffffff0724ff7812 */ /* 0x000fe2000782c0ff */
[----:B------:R-:W-:Y:S02]  /*2990*/  BSSY B0, `(.L_x_219) ;  /* 0x0000015000007945 */ /* 0x000fe40003800000 */
[----:B------:R-:W1:Y:S01]  /*29a0*/  SHFL.BFLY PT, R20, R23, 0x4, 0x1f ;  /* 0x0c801f0017147f89 */ /* 0x000e6200000e0000 */
[----:B0-----:R-:W-:Y:S01]  /*29b0*/  FADD.FTZ R18, R18, R13 ;  /* 0x0000000d12127221 */ /* 0x001fe20000010000 */
[----:B-1----:R-:W-:-:S04]  /*29c0*/  FADD.FTZ R20, R20, R23 ;  /* 0x0000001714147221 */ /* 0x002fc80000010000 */
[----:B------:R-:W0:Y:S04]  /*29d0*/  SHFL.BFLY PT, R15, R18, 0x2, 0x1f ;  /* 0x0c401f00120f7f89 */ /* 0x000e2800000e0000 */
[----:B------:R-:W1:Y:S01]  /*29e0*/  SHFL.BFLY PT, R19, R20, 0x2, 0x1f ;  /* 0x0c401f0014137f89 */ /* 0x000e6200000e0000 */
        /* <DEDUP_REMOVED lines=15> */
.L_x_220:
[----:B------:R-:W-:Y:S05]  /*2ae0*/  BSYNC B0 ;  /* 0x0000000000007941 */ /* 0x000fea0003800000 */
.L_x_219:
[----:B------:R-:W2:Y:S04]  /*2af0*/  LDL R15, [R1+0x4] ;  /* 0x00000400010f7983 */ /* 0x000ea80000100800 */
[----:B0-----:R-:W3:Y:S01]  /*2b00*/  LDL R13, [R1+0x8] ;  /* 0x00000800010d7983 */ /* 0x001ee20000100800 */
[----:B------:R-:W0:Y:S01]  /*2b10*/  S2UR UR8, SR_CgaCtaId ;  /* 0x00000000000879c3 */ /* 0x000e220000008800 */
[----:B------:R-:W-:Y:S01]  /*2b20*/  UMOV UR5, 0x400 ;  /* 0x0000040000057882 */ /* 0x000fe20000000000 */
[----:B------:R-:W-:Y:S01]  /*2b30*/  ULDC.64 UR16, c[0x0][0x210] ;  /* 0x0000840000107ab9 */ /* 0x000fe20000000a00 */
[----:B------:R-:W-:-:S04]  /*2b40*/  UIADD3 UR5, UR5, 0x6900, URZ ;  /* 0x0000690005057890 */ /* 0x000fc8000fffe03f */
[----:B0-----:R-:W-:Y:S01]  /*2b50*/  ULEA UR5, UR8, UR5, 0x18 ;  /* 0x0000000508057291 */ /* 0x001fe2000f8ec03f */
[----:B------:R-:W-:Y:S05]  /*2b60*/  BAR.SYNC.DEFER_BLOCKING 0x0 ;  /* 0x0000000000007b1d */ /* 0x000fea0000010000 */
[----:B--2---:R-:W-:Y:S02]  /*2b70*/  LEA R18, R15, UR5, 0x3 ;  /* 0x000000050f127c11 */ /* 0x004fe4000f8e18ff */
[----:B---3--:R-:W-:Y:S01]  /*2b80*/  LEA R20, R13, UR5, 0x3 ;  /* 0x000000050d147c11 */ /* 0x008fe2000f8e18ff */
[----:B------:R-:W-:-:S03]  /*2b90*/  UMOV UR5, URZ ;  /* 0x0000003f00057c82 */ /* 0x000fc60008000000 */
[----:B------:R-:W0:Y:S04]  /*2ba0*/  LDS.64 R18, [R18] ;  /* 0x0000000012127984 */ /* 0x000e280000000a00 */
[----:B------:R-:W1:Y:S02]  /*2bb0*/  LDS.64 R20, [R20] ;  /* 0x0000000014147984 */ /* 0x000e640000000a00 */
.L_x_221:
[----:B------:R-:W2:Y:S01]  /*2bc0*/  LDL R15, [R1] ;  /* 0x00000000010f7983 */ /* 0x000ea20000100800 */
[----:B------:R-:W-:-:S03]  /*2bd0*/  MOV R13, UR5 ;  /* 0x00000005000d7c02 */ /* 0x000fc60008000f00 */
[----:B-----5:R3:W-:Y:S04]  /*2be0*/  STL [R1+0x24], R9 ;  /* 0x0000240901007387 */ /* 0x0207e80000100800 */
[----:B------:R-:W-:Y:S01]  /*2bf0*/  STL [R1+0x20], R8 ;  /* 0x0000200801007387 */ /* 0x000fe20000100800 */
        /* <DEDUP_REMOVED lines=11> */
[----:B------:R-:W4:Y:S01]  /*2cb0*/  LDG.E.64.CONSTANT R24, desc[UR12][R24.64] ;  /* 0x0000000c18187981 */ /* 0x000f22000c1e9b00 */
[----:B------:R-:W-:-:S04]  /*2cc0*/  IADD3 R37, R13, 0x780, RZ ;  /* 0x000007800d257810 */ /* 0x000fc80007ffe0ff */
[----:B------:R-:W-:-:S04]  /*2cd0*/  IADD3 R37, P1, R37, R16, RZ ;  /* 0x0000001025257210 */ /* 0x000fc80007f3e0ff */
[----:B---3--:R-:W-:Y:S02]  /*2ce0*/  SHF.L.U32 R9, R37, 0x1, RZ ;  /* 0x0000000125097819 */ /* 0x008fe400000006ff */
[C---:B--2---:R-:W-:Y:S02]  /*2cf0*/  PRMT R26, R22.reuse, 0x7632, R26 ;  /* 0x00007632161a7816 */ /* 0x044fe4000000001a */
[----:B------:R-:W-:Y:S01]  /*2d00*/  SHF.L.U32 R28, R22, 0x10, RZ ;  /* 0x00000010161c7819 */ /* 0x000fe200000006ff */
[C---:B----4-:R-:W-:Y:S01]  /*2d10*/  IMAD.U32 R15, R24.reuse, 0x10000, RZ ;  /* 0x00010000180f7824 */ /* 0x050fe200078e00ff */
[----:B------:R-:W-:Y:S01]  /*2d20*/  PRMT R24, R24, 0x7632, R24 ;  /* 0x0000763218187816 */ /* 0x000fe20000000018 */
[----:B------:R-:W-:Y:S01]  /*2d30*/  IMAD.U32 R26, R26, 0x10000, RZ ;  /* 0x000100001a1a7824 */ /* 0x000fe200078e00ff */
[----:B------:R-:W-:Y:S01]  /*2d40*/  SHF.L.U32 R27, R23, 0x10, RZ ;  /* 0x00000010171b7819 */ /* 0x000fe200000006ff */
[----:B------:R-:W-:Y:S01]  /*2d50*/  FADD.FTZ R28, -R12, R28 ;  /* 0x0000001c0c1c7221 */ /* 0x000fe20000010100 */
[----:B------:R-:W-:Y:S01]  /*2d60*/  SHF.L.U32 R24, R24, 0x10, RZ ;  /* 0x0000001018187819 */ /* 0x000fe200000006ff */
[----:B------:R-:W-:Y:S01]  /*2d70*/  FADD.FTZ R26, -R12, R26 ;  /* 0x0000001a0c1a7221 */ /* 0x000fe20000010100 */
[----:B------:R-:W-:Y:S01]  /*2d80*/  SHF.L.U32 R22, R25, 0x10, RZ ;  /* 0x0000001019167819 */ /* 0x000fe200000006ff */
[----:B------:R-:W-:Y:S01]  /*2d90*/  FADD.FTZ R27, -R14, R27 ;  /* 0x0000001b0e1b7221 */ /* 0x000fe20000010100 */
[--C-:B0-----:R-:W-:Y:S01]  /*2da0*/  FFMA.FTZ R15, R0, R15, -R18.reuse ;  /* 0x0000000f000f7223 */ /* 0x101fe20000010812 */
[----:B------:R-:W-:Y:S01]  /*2db0*/  FFMA.FTZ R24, R3, R24, -R18 ;  /* 0x0000001803187223 */ /* 0x000fe20000010812 */
[C---:B------:R-:W-:Y:S01]  /*2dc0*/  FMUL.FTZ R26, R5.reuse, R26 ;  /* 0x0000001a051a7220 */ /* 0x040fe20000410000 */
[----:B------:R-:W-:Y:S01]  /*2dd0*/  FMUL.FTZ R28, R5, R28 ;  /* 0x0000001c051c7220 */ /* 0x000fe20000410000 */
[----:B-1----:R-:W-:Y:S01]  /*2de0*/  FFMA.FTZ R22, R2, R22, -R20 ;  /* 0x0000001602167223 */ /* 0x002fe20000010814 */
[----:B------:R-:W-:Y:S01]  /*2df0*/  FMUL.FTZ R27, R7, R27 ;  /* 0x0000001b071b7220 */ /* 0x000fe20000410000 */
[----:B------:R-:W-:Y:S01]  /*2e00*/  FFMA.FTZ R24, R19, -R26, R24 ;  /* 0x8000001a13187223 */ /* 0x000fe20000010018 */
[----:B------:R-:W-:-:S02]  /*2e10*/  IMAD.X R26, RZ, RZ, R6, P1 ;  /* 0x000000ffff1a7224 */ /* 0x000fc400008e0606 */
[----:B------:R-:W-:Y:S01]  /*2e20*/  FFMA.FTZ R15, R19, -R28, R15 ;  /* 0x8000001c130f7223 */ /* 0x000fe2000001000f */
[----:B------:R-:W-:Y:S01]  /*2e30*/  FFMA.FTZ R22, R21, -R27, R22 ;  /* 0x8000001b15167223 */ /* 0x000fe20000010016 */
[----:B------:R-:W-:Y:S02]  /*2e40*/  IADD3 R28, P2, R9, UR20, RZ ;  /* 0x00000014091c7c10 */ /* 0x000fe4000ff5e0ff */
[----:B------:R-:W-:Y:S02]  /*2e50*/  SHF.L.U64.HI R37, R37, 0x1, R26 ;  /* 0x0000000125257819 */ /* 0x000fe4000001021a */
[----:B------:R-:W-:Y:S02]  /*2e60*/  IADD3 R26, P1, R9, UR18, RZ ;  /* 0x00000012091a7c10 */ /* 0x000fe4000ff3e0ff */
[C---:B------:R-:W-:Y:S02]  /*2e70*/  IADD3.X R29, R37.reuse, UR21, RZ, P2, !PT ;  /* 0x00000015251d7c10 */ /* 0x040fe400097fe4ff */
[----:B------:R-:W-:-:S04]  /*2e80*/  IADD3.X R27, R37, UR19, RZ, P1, !PT ;  /* 0x00000013251b7c10 */ /* 0x000fc80008ffe4ff */
[----:B------:R-:W2:Y:S04]  /*2e90*/  LDG.E.64.CONSTANT R28, desc[UR12][R28.64] ;  /* 0x0000000c1c1c7981 */ /* 0x000ea8000c1e9b00 */
[----:B------:R-:W3:Y:S01]  /*2ea0*/  LDG.E.64.CONSTANT R26, desc[UR12][R26.64] ;  /* 0x0000000c1a1a7981 */ /* 0x000ee2000c1e9b00 */
[----:B------:R-:W-:-:S04]  /*2eb0*/  PRMT R25, R23, 0x7632, R25 ;  /* 0x0000763217197816 */ /* 0x000fc80000000019 */
[C---:B------:R-:W-:Y:S02]  /*2ec0*/  PRMT R23, R25.reuse, 0x7632, R23 ;  /* 0x0000763219177816 */ /* 0x040fe40000000017 */
[----:B------:R-:W-:-:S03]  /*2ed0*/  SHF.L.U32 R25, R25, 0x10, RZ ;  /* 0x0000001019197819 */ /* 0x000fc600000006ff */
[----:B------:R-:W-:Y:S02]  /*2ee0*/  IMAD.U32 R23, R23, 0x10000, RZ ;  /* 0x0001000017177824 */ /* 0x000fe400078e00ff */
[----:B------:R-:W-:Y:S02]  /*2ef0*/  FADD.FTZ R25, -R14, R25 ;  /* 0x000000190e197221 */ /* 0x000fe40000010100 */
[----:B------:R-:W-:Y:S02]  /*2f00*/  FFMA.FTZ R23, R4, R23, -R20 ;  /* 0x0000001704177223 */ /* 0x000fe40000010814 */
[----:B------:R-:W-:Y:S01]  /*2f10*/  FMUL.FTZ R25, R7, R25 ;  /* 0x0000001907197220 */ /* 0x000fe20000410000 */
[C---:B------:R-:W-:Y:S01]  /*2f20*/  FMUL.FTZ R15, R5.reuse, R15 ;  /* 0x0000000f050f7220 */ /* 0x040fe20000410000 */
[----:B------:R-:W-:Y:S02]  /*2f30*/  FMUL.FTZ R24, R5, R24 ;  /* 0x0000001805187220 */ /* 0x000fe40000410000 */
[----:B------:R-:W-:-:S03]  /*2f40*/  FFMA.FTZ R23, R21, -R25, R23 ;  /* 0x8000001915177223 */ /* 0x000fc60000010017 */
[----:B------:R-:W-:Y:S01]  /*2f50*/  F2FP.BF16.F32.PACK_AB R15, R24, R15 ;  /* 0x0000000f180f723e */ /* 0x000fe200000010ff */
[C---:B------:R-:W-:Y:S01]  /*2f60*/  FMUL.FTZ R24, R7.reuse, R22 ;  /* 0x0000001607187220 */ /* 0x040fe20000410000 */
[----:B------:R-:W-:Y:S01]  /*2f70*/  FMUL.FTZ R23, R7, R23 ;  /* 0x0000001707177220 */ /* 0x000fe20000410000 */
[----:B------:R-:W-:Y:S02]  /*2f80*/  IADD3 R22, P1, R33, UR16, RZ ;  /* 0x0000001021167c10 */ /* 0x000fe4000ff3e0ff */
[----:B------:R-:W-:Y:S02]  /*2f90*/  PRMT R25, R15, 0x7610, R25 ;  /* 0x000076100f197816 */ /* 0x000fe40000000019 */
[----:B------:R-:W-:Y:S02]  /*2fa0*/  F2FP.BF16.F32.PACK_AB R24, R23, R24 ;  /* 0x000000181718723e */ /* 0x000fe400000010ff */
[----:B------:R-:W-:Y:S02]  /*2fb0*/  IADD3.X R23, R32, UR17, RZ, P1, !PT ;  /* 0x0000001120177c10 */ /* 0x000fe40008ffe4ff */
[----:B------:R-:W-:-:S05]  /*2fc0*/  PRMT R15, R15, 0x7632, R15 ;  /* 0x000076320f0f7816 */ /* 0x000fca000000000f */
[----:B------:R0:W-:Y:S04]  /*2fd0*/  STG.E.U16 desc[UR12][R22.64+0x2], R15 ;  /* 0x0000020f16007986 */ /* 0x0001e8000c10150c */
[----:B------:R-:W-:Y:S01]  /*2fe0*/  STG.E.U16 desc[UR12][R22.64], R25 ;  /* 0x0000001916007986 */ /* 0x000fe2000c10150c */
[----:B0-----:R-:W-:-:S03]  /*2ff0*/  PRMT R15, R24, 0x7632, R15 ;  /* 0x00007632180f7816 */ /* 0x001fc6000000000f */
[----:B------:R-:W-:Y:S04]  /*3000*/  STG.E.U16 desc[UR12][R22.64+0x4], R24 ;  /* 0x0000041816007986 */ /* 0x000fe8000c10150c */
[----:B------:R2:W-:Y:S01]  /*3010*/  STG.E.U16 desc[UR12][R22.64+0x6], R15 ;  /* 0x0000060f16007986 */ /* 0x0005e2000c10150c */
[----:B------:R-:W-:-:S04]  /*3020*/  IADD3 R36, R13, 0xf00, RZ ;  /* 0x00000f000d247810 */ /* 0x000fc80007ffe0ff */
[----:B------:R-:W-:-:S05]  /*3030*/  IADD3 R36, P1, R36, R16, RZ ;  /* 0x0000001024247210 */ /* 0x000fca0007f3e0ff */
[----:B------:R-:W-:Y:S01]  /*3040*/  IMAD.SHL.U32 R8, R36, 0x2, RZ ;  /* 0x0000000224087824 */ /* 0x000fe200078e00ff */
[----:B--2---:R-:W-:Y:S02]  /*3050*/  SHF.L.U32 R15, R28, 0x10, RZ ;  /* 0x000000101c0f7819 */ /* 0x004fe400000006ff */
[----:B---3--:R-:W-:Y:S02]  /*3060*/  PRMT R22, R26, 0x7632, R22 ;  /* 0x000076321a167816 */ /* 0x008fe40000000016 */
[----:B------:R-:W-:Y:S02]  /*3070*/  PRMT R28, R28, 0x7632, R28 ;  /* 0x000076321c1c7816 */ /* 0x000fe4000000001c */
[----:B------:R-:W-:-:S03]  /*3080*/  SHF.L.U32 R22, R22, 0x10, RZ ;  /* 0x0000001016167819 */ /* 0x000fc600000006ff */
[----:B------:R-:W-:Y:S02]  /*3090*/  IMAD.U32 R28, R28, 0x10000, RZ ;  /* 0x000100001c1c7824 */ /* 0x000fe400078e00ff */
[----:B------:R-:W-:Y:S01]  /*30a0*/  FADD.FTZ R22, -R12, R22 ;  /* 0x000000160c167221 */ /* 0x000fe20000010100 */
[----:B------:R-:W-:Y:S01]  /*30b0*/  SHF.L.U32 R24, R26, 0x10, RZ ;  /* 0x000000101a187819 */ /* 0x000fe200000006ff */
[----:B------:R-:W-:Y:S01]  /*30c0*/  FFMA.FTZ R28, R3, R28, -R18 ;  /* 0x0000001c031c7223 */ /* 0x000fe20000010812 */
[----:B------:R-:W-:Y:S02]  /*30d0*/  IMAD.U32 R23, R27, 0x10000, RZ ;  /* 0x000100001b177824 */ /* 0x000fe400078e00ff */
[----:B------:R-:W-:Y:S01]  /*30e0*/  FMUL.FTZ R22, R5, R22 ;  /* 0x0000001605167220 */ /* 0x000fe20000410000 */
[----:B------:R-:W-:Y:S01]  /*30f0*/  SHF.L.U32 R26, R29, 0x10, RZ ;  /* 0x000000101d1a7819 */ /* 0x000fe200000006ff */
[----:B------:R-:W-:Y:S01]  /*3100*/  FADD.FTZ R24, -R12, R24 ;  /* 0x000000180c187221 */ /* 0x000fe20000010100 */
[----:B------:R-:W-:Y:S01]  /*3110*/  FADD.FTZ R23, -R14, R23 ;  /* 0x000000170e177221 */ /* 0x000fe20000010100 */
[----:B------:R-:W-:Y:S01]  /*3120*/  FFMA.FTZ R28, R19, -R22, R28 ;  /* 0x80000016131c7223 */ /* 0x000fe2000001001c */
[----:B------:R-:W-:Y:S01]  /*3130*/  IADD3.X R22, RZ, R6, RZ, P1, !PT ;  /* 0x00000006ff167210 */ /* 0x000fe20000ffe4ff */
[----:B------:R-:W-:Y:S01]  /*3140*/  FFMA.FTZ R26, R2, R26, -R20 ;  /* 0x0000001a021a7223 */ /* 0x000fe20000010814 */
[----:B------:R-:W-:Y:S01]  /*3150*/  FMUL.FTZ R23, R7, R23 ;  /* 0x0000001707177220 */ /* 0x000fe20000410000 */
[----:B------:R-:W-:Y:S01]  /*3160*/  FFMA.FTZ R15, R0, R15, -R18 ;  /* 0x0000000f000f7223 */ /* 0x000fe20000010812 */
[----:B------:R-:W-:Y:S01]  /*3170*/  SHF.L.U64.HI R36, R36, 0x1, R22 ;  /* 0x0000000124247819 */ /* 0x000fe20000010216 */
[----:B------:R-:W-:Y:S01]  /*3180*/  FMUL.FTZ R24, R5, R24 ;  /* 0x0000001805187220 */ /* 0x000fe20000410000 */
[----:B------:R-:W-:Y:S01]  /*3190*/  IADD3 R22, P1, R8, UR18, RZ ;  /* 0x0000001208167c10 */ /* 0x000fe2000ff3e0ff */
[----:B------:R-:W-:-:S02]  /*31a0*/  FFMA.FTZ R26, R21, -R23, R26 ;  /* 0x80000017151a7223 */ /* 0x000fc4000001001a */
[----:B------:R-:W-:Y:S01]  /*31b0*/  FFMA.FTZ R15, R19, -R24, R15 ;  /* 0x80000018130f7223 */ /* 0x000fe2000001000f */
[----:B------:R-:W-:Y:S02]  /*31c0*/  IADD3.X R23, R36, UR19, RZ, P1, !PT ;  /* 0x0000001324177c10 */ /* 0x000fe40008ffe4ff */
[----:B------:R-:W-:-:S04]  /*31d0*/  IADD3 R24, P1, R8, UR20, RZ ;  /* 0x0000001408187c10 */ /* 0x000fc8000ff3e0ff */
[----:B------:R-:W-:Y:S01]  /*31e0*/  IADD3.X R25, R36, UR21, RZ, P1, !PT ;  /* 0x0000001524197c10 */ /* 0x000fe20008ffe4ff */
[----:B------:R-:W2:Y:S05]  /*31f0*/  LDG.E.64.CONSTANT R22, desc[UR12][R22.64] ;  /* 0x0000000c16167981 */ /* 0x000eaa000c1e9b00 */
[----:B------:R-:W3:Y:S01]  /*3200*/  LDG.E.64.CONSTANT R24, desc[UR12][R24.64] ;  /* 0x0000000c18187981 */ /* 0x000ee2000c1e9b00 */
[----:B------:R-:W-:Y:S02]  /*3210*/  PRMT R27, R27, 0x7632, R27 ;  /* 0x000076321b1b7816 */ /* 0x000fe4000000001b */
[----:B------:R-:W-:Y:S02]  /*3220*/  PRMT R29, R29, 0x7632, R29 ;  /* 0x000076321d1d7816 */ /* 0x000fe4000000001d */
[----:B------:R-:W-:-:S02]  /*3230*/  SHF.L.U32 R27, R27, 0x10, RZ ;  /* 0x000000101b1b7819 */ /* 0x000fc400000006ff */
[----:B------:R-:W-:-:S03]  /*3240*/  SHF.L.U32 R29, R29, 0x10, RZ ;  /* 0x000000101d1d7819 */ /* 0x000fc600000006ff */
[----:B------:R-:W-:Y:S02]  /*3250*/  FADD.FTZ R27, -R14, R27 ;  /* 0x0000001b0e1b7221 */ /* 0x000fe40000010100 */
[----:B------:R-:W-:Y:S02]  /*3260*/  FFMA.FTZ R29, R4, R29, -R20 ;  /* 0x0000001d041d7223 */ /* 0x000fe40000010814 */
[----:B------:R-:W-:Y:S01]  /*3270*/  FMUL.FTZ R27, R7, R27 ;  /* 0x0000001b071b7220 */ /* 0x000fe20000410000 */
[C---:B------:R-:W-:Y:S01]  /*3280*/  FMUL.FTZ R15, R5.reuse, R15 ;  /* 0x0000000f050f7220 */ /* 0x040fe20000410000 */
[----:B------:R-:W-:Y:S02]  /*3290*/  FMUL.FTZ R28, R5, R28 ;  /* 0x0000001c051c7220 */ /* 0x000fe40000410000 */
[----:B------:R-:W-:Y:S01]  /*32a0*/  FFMA.FTZ R27, R21, -R27, R29 ;  /* 0x8000001b151b7223 */ /* 0x000fe2000001001d */
[----:B------:R-:W-:Y:S01]  /*32b0*/  IADD3 R32, P1, R9, UR16, RZ ;  /* 0x0000001009207c10 */ /* 0x000fe2000ff3e0ff */
[C---:B------:R-:W-:Y:S01]  /*32c0*/  FMUL.FTZ R26, R7.reuse, R26 ;  /* 0x0000001a071a7220 */ /* 0x040fe20000410000 */
[----:B------:R-:W-:Y:S01]  /*32d0*/  F2FP.BF16.F32.PACK_AB R15, R28, R15 ;  /* 0x0000000f1c0f723e */ /* 0x000fe200000010ff */
[----:B------:R-:W-:Y:S01]  /*32e0*/  FMUL.FTZ R27, R7, R27 ;  /* 0x0000001b071b7220 */ /* 0x000fe20000410000 */
[----:B------:R-:W-:Y:S01]  /*32f0*/  IADD3.X R33, R37, UR17, RZ, P1, !PT ;  /* 0x0000001125217c10 */ /* 0x000fe20008ffe4ff */
[----:B------:R-:W-:Y:S01]  /*3300*/  VIADD R13, R13, 0x1680 ;  /* 0x000016800d0d7836 */ /* 0x000fe20000000000 */
[----:B------:R4:W5:Y:S02]  /*3310*/  LDL.LU R9, [R1+0x24] ;  /* 0x0000240001097983 */ /* 0x0009640000300800 */
[----:B------:R-:W-:-:S02]  /*3320*/  F2FP.BF16.F32.PACK_AB R26, R27, R26 ;  /* 0x0000001a1b1a723e */ /* 0x000fc400000010ff */
[----:B------:R-:W-:Y:S01]  /*3330*/  PRMT R27, R15, 0x7632, R27 ;  /* 0x000076320f1b7816 */ /* 0x000fe2000000001b */
[----:B------:R0:W-:Y:S01]  /*3340*/  STG.E.U16 desc[UR12][R32.64], R15 ;  /* 0x0000000f20007986 */ /* 0x0001e2000c10150c */
[----:B------:R-:W-:-:S03]  /*3350*/  IADD3 R13, P1, R13, R16, RZ ;  /* 0x000000100d0d7210 */ /* 0x000fc60007f3e0ff */
[----:B------:R1:W-:Y:S01]  /*3360*/  STG.E.U16 desc[UR12][R32.64+0x4], R26 ;  /* 0x0000041a20007986 */ /* 0x0003e2000c10150c */
[----:B0-----:R-:W-:Y:S02]  /*3370*/  PRMT R15, R26, 0x7632, R15 ;  /* 0x000076321a0f7816 */ /* 0x001fe4000000000f */
[----:B-1----:R-:W-:-:S03]  /*3380*/  IADD3.X R26, RZ, R6, RZ, P1, !PT ;  /* 0x00000006ff1a7210 */ /* 0x002fc60000ffe4ff */
[----:B------:R0:W-:Y:S02]  /*3390*/  STG.E.U16 desc[UR12][R32.64+0x6], R15 ;  /* 0x0000060f20007986 */ /* 0x0001e4000c10150c */
[C---:B0-----:R-:W-:Y:S02]  /*33a0*/  SHF.L.U32 R15, R13.reuse, 0x1, RZ ;  /* 0x000000010d0f7819 */ /* 0x041fe400000006ff */
[----:B------:R-:W-:Y:S02]  /*33b0*/  SHF.L.U64.HI R13, R13, 0x1, R26 ;  /* 0x000000010d0d7819 */ /* 0x000fe4000001021a */
[C---:B------:R-:W-:Y:S02]  /*33c0*/  IADD3 R28, P1, R15.reuse, UR18, RZ ;  /* 0x000000120f1c7c10 */ /* 0x040fe4000ff3e0ff */
[----:B------:R-:W-:Y:S02]  /*33d0*/  IADD3 R26, P2, R15, UR20, RZ ;  /* 0x000000140f1a7c10 */ /* 0x000fe4000ff5e0ff */
[C---:B------:R-:W-:Y:S01]  /*33e0*/  IADD3.X R29, R13.reuse, UR19, RZ, P1, !PT ;  /* 0x000000130d1d7c10 */ /* 0x040fe20008ffe4ff */
[----:B------:R0:W-:Y:S05]  /*33f0*/  STG.E.U16 desc[UR12][R32.64+0x2], R27 ;  /* 0x0000021b20007986 */ /* 0x0001ea000c10150c */
[----:B------:R-:W4:Y:S01]  /*3400*/  LDG.E.64.CONSTANT R28, desc[UR12][R28.64] ;  /* 0x0000000c1c1c7981 */ /* 0x000f22000c1e9b00 */
[----:B0-----:R-:W-:-:S06]  /*3410*/  IADD3.X R27, R13, UR21, RZ, P2, !PT ;  /* 0x000000150d1b7c10 */ /* 0x001fcc00097fe4ff */
[----:B------:R-:W4:Y:S01]  /*3420*/  LDG.E.64.CONSTANT R26, desc[UR12][R26.64] ;  /* 0x0000000c1a1a7981 */ /* 0x000f22000c1e9b00 */
[C---:B--2---:R-:W-:Y:S01]  /*3430*/  PRMT R32, R22.reuse, 0x7632, R32 ;  /* 0x0000763216207816 */ /* 0x044fe20000000020 */
[----:B------:R-:W-:-:S03]  /*3440*/  IMAD.U32 R33, R22, 0x10000, RZ ;  /* 0x0001000016217824 */ /* 0x000fc600078e00ff */
[----:B------:R-:W-:Y:S02]  /*3450*/  SHF.L.U32 R22, R32, 0x10, RZ ;  /* 0x0000001020167819 */ /* 0x000fe400000006ff */
[----:B---3--:R-:W-:Y:S01]  /*3460*/  PRMT R32, R24, 0x7632, R32 ;  /* 0x0000763218207816 */ /* 0x008fe20000000020 */
[----:B------:R-:W-:Y:S01]  /*3470*/  FADD.FTZ R33, -R12, R33 ;  /* 0x000000210c217221 */ /* 0x000fe20000010100 */
[----:B------:R-:W-:Y:S01]  /*3480*/  SHF.L.U32 R24, R24, 0x10, RZ ;  /* 0x0000001018187819 */ /* 0x000fe200000006ff */
[----:B------:R-:W-:Y:S02]  /*3490*/  FADD.FTZ R22, -R12, R22 ;  /* 0x000000160c167221 */ /* 0x000fe40000010100 */
[----:B------:R-:W-:Y:S02]  /*34a0*/  IMAD.U32 R32, R32, 0x10000, RZ ;  /* 0x0001000020207824 */ /* 0x000fe400078e00ff */
[C---:B------:R-:W-:Y:S01]  /*34b0*/  FMUL.FTZ R33, R5.reuse, R33 ;  /* 0x0000002105217220 */ /* 0x040fe20000410000 */
[--C-:B------:R-:W-:Y:S01]  /*34c0*/  FFMA.FTZ R24, R0, R24, -R18.reuse ;  /* 0x0000001800187223 */ /* 0x100fe20000010812 */
[----:B------:R-:W-:Y:S01]  /*34d0*/  FMUL.FTZ R22, R5, R22 ;  /* 0x0000001605167220 */ /* 0x000fe20000410000 */
[----:B------:R-:W-:-:S02]  /*34e0*/  FFMA.FTZ R32, R3, R32, -R18 ;  /* 0x0000002003207223 */ /* 0x000fc40000010812 */
[C---:B------:R-:W-:Y:S02]  /*34f0*/  FFMA.FTZ R24, R19.reuse, -R33, R24 ;  /* 0x8000002113187223 */ /* 0x040fe40000010018 */
[----:B------:R-:W-:Y:S01]  /*3500*/  FFMA.FTZ R33, R19, -R22, R32 ;  /* 0x8000001613217223 */ /* 0x000fe20000010020 */
[----:B------:R-:W-:Y:S02]  /*3510*/  SHF.L.U32 R22, R23, 0x10, RZ ;  /* 0x0000001017167819 */ /* 0x000fe400000006ff */
[----:B------:R-:W-:-:S03]  /*3520*/  SHF.L.U32 R32, R25, 0x10, RZ ;  /* 0x0000001019207819 */ /* 0x000fc600000006ff */
[----:B------:R-:W-:Y:S02]  /*3530*/  FADD.FTZ R22, -R14, R22 ;  /* 0x000000160e167221 */ /* 0x000fe40000010100 */
[----:B------:R-:W-:Y:S02]  /*3540*/  FFMA.FTZ R32, R2, R32, -R20 ;  /* 0x0000002002207223 */ /* 0x000fe40000010814 */
[----:B------:R-:W-:-:S04]  /*3550*/  FMUL.FTZ R22, R7, R22 ;  /* 0x0000001607167220 */ /* 0x000fc80000410000 */
[----:B------:R-:W-:Y:S01]  /*3560*/  FFMA.FTZ R32, R21, -R22, R32 ;  /* 0x8000001615207223 */ /* 0x000fe20000010020 */
[----:B------:R-:W-:Y:S02]  /*3570*/  IADD3 R22, P1, R8, UR16, RZ ;  /* 0x0000001008167c10 */ /* 0x000fe4000ff3e0ff */
[----:B------:R2:W5:Y:S01]  /*3580*/  LDL.LU R8, [R1+0x20] ;  /* 0x0000200001087983 */ /* 0x0005620000300800 */
[----:B------:R-:W-:Y:S02]  /*3590*/  PRMT R23, R23, 0x7632, R23 ;  /* 0x0000763217177816 */ /* 0x000fe40000000017 */
[----:B------:R-:W-:-:S03]  /*35a0*/  PRMT R25, R25, 0x7632, R25 ;  /* 0x0000763219197816 */ /* 0x000fc60000000019 */
[----:B------:R-:W-:Y:S01]  /*35b0*/  IMAD.U32 R23, R23, 0x10000, RZ ;  /* 0x0001000017177824 */ /* 0x000fe200078e00ff */
[----:B------:R-:W-:Y:S01]  /*35c0*/  SHF.L.U32 R25, R25, 0x10, RZ ;  /* 0x0000001019197819 */ /* 0x000fe200000006ff */
[C---:B------:R-:W-:Y:S01]  /*35d0*/  FMUL.FTZ R24, R5.reuse, R24 ;  /* 0x0000001805187220 */ /* 0x040fe20000410000 */
[----:B------:R-:W-:Y:S01]  /*35e0*/  FMUL.FTZ R33, R5, R33 ;  /* 0x0000002105217220 */ /* 0x000fe20000410000 */
[----:B------:R-:W-:Y:S02]  /*35f0*/  FADD.FTZ R23, -R14, R23 ;  /* 0x000000170e177221 */ /* 0x000fe40000010100 */
[----:B------:R-:W-:Y:S02]  /*3600*/  FFMA.FTZ R25, R4, R25, -R20 ;  /* 0x0000001904197223 */ /* 0x000fe40000010814 */
[----:B------:R-:W-:Y:S01]  /*3610*/  FMUL.FTZ R23, R7, R23 ;  /* 0x0000001707177220 */ /* 0x000fe20000410000 */
[----:B------:R-:W-:-:S03]  /*3620*/  F2FP.BF16.F32.PACK_AB R24, R33, R24 ;  /* 0x000000182118723e */ /* 0x000fc600000010ff */
[----:B------:R-:W-:Y:S01]  /*3630*/  FFMA.FTZ R25, R21, -R23, R25 ;  /* 0x8000001715197223 */ /* 0x000fe20000010019 */
[----:B------:R-:W-:Y:S02]  /*3640*/  IADD3.X R23, R36, UR17, RZ, P1, !PT ;  /* 0x0000001124177c10 */ /* 0x000fe40008ffe4ff */
[----:B------:R-:W-:-:S05]  /*3650*/  PRMT R33, R24, 0x7632, R33 ;  /* 0x0000763218217816 */ /* 0x000fca0000000021 */
[----:B------:R4:W-:Y:S04]  /*3660*/  STG.E.U16 desc[UR12][R22.64+0x2], R33 ;  /* 0x0000022116007986 */ /* 0x0009e8000c10150c */
[----:B------:R0:W-:Y:S01]  /*3670*/  STG.E.U16 desc[UR12][R22.64], R24 ;  /* 0x0000001816007986 */ /* 0x0001e2000c10150c */
[----:B----4-:R-:W-:Y:S01]  /*3680*/  IMAD.U32 R33, R29, 0x10000, RZ ;  /* 0x000100001d217824 */ /* 0x010fe200078e00ff */
[C---:B------:R-:W-:Y:S02]  /*3690*/  PRMT R29, R28.reuse, 0x7632, R29 ;  /* 0x000076321c1d7816 */ /* 0x040fe4000000001d */
[----:B0-----:R-:W-:Y:S02]  /*36a0*/  SHF.L.U32 R24, R28, 0x10, RZ ;  /* 0x000000101c187819 */ /* 0x001fe400000006ff */
[----:B------:R-:W-:-:S02]  /*36b0*/  SHF.L.U32 R36, R26, 0x10, RZ ;  /* 0x000000101a247819 */ /* 0x000fc400000006ff */
[----:B------:R-:W-:Y:S02]  /*36c0*/  PRMT R26, R29, 0x7632, R26 ;  /* 0x000076321d1a7816 */ /* 0x000fe4000000001a */
[----:B------:R-:W-:Y:S02]  /*36d0*/  SHF.L.U32 R37, R27, 0x10, RZ ;  /* 0x000000101b257819 */ /* 0x000fe400000006ff */
[C---:B------:R-:W-:Y:S01]  /*36e0*/  PRMT R28, R26.reuse, 0x7632, R28 ;  /* 0x000076321a1c7816 */ /* 0x040fe2000000001c */
[----:B------:R-:W-:Y:S01]  /*36f0*/  IMAD.U32 R29, R29, 0x10000, RZ ;  /* 0x000100001d1d7824 */ /* 0x000fe200078e00ff */
[----:B------:R-:W-:Y:S02]  /*3700*/  PRMT R27, R27, 0x7632, R27 ;  /* 0x000076321b1b7816 */ /* 0x000fe4000000001b */
[----:B------:R-:W-:Y:S01]  /*3710*/  SHF.L.U32 R26, R26, 0x10, RZ ;  /* 0x000000101a1a7819 */ /* 0x000fe200000006ff */
[----:B------:R-:W-:Y:S01]  /*3720*/  FADD.FTZ R24, -R12, R24 ;  /* 0x000000180c187221 */ /* 0x000fe20000010100 */
[----:B------:R-:W-:Y:S01]  /*3730*/  SHF.L.U32 R28, R28, 0x10, RZ ;  /* 0x000000101c1c7819 */ /* 0x000fe200000006ff */
[----:B------:R-:W-:Y:S01]  /*3740*/  FADD.FTZ R33, -R14, R33 ;  /* 0x000000210e217221 */ /* 0x000fe20000010100 */
[----:B------:R-:W-:-:S02]  /*3750*/  IMAD.U32 R27, R27, 0x10000, RZ ;  /* 0x000100001b1b7824 */ /* 0x000fc400078e00ff */
[----:B------:R-:W-:Y:S01]  /*3760*/  FADD.FTZ R29, -R12, R29 ;  /* 0x0000001d0c1d7221 */ /* 0x000fe20000010100 */
[----:B------:R-:W-:Y:S01]  /*3770*/  FADD.FTZ R26, -R14, R26 ;  /* 0x0000001a0e1a7221 */ /* 0x000fe20000010100 */
[----:B------:R-:W-:Y:S01]  /*3780*/  FFMA.FTZ R36, R0, R36, -R18 ;  /* 0x0000002400247223 */ /* 0x000fe20000010812 */
[----:B------:R-:W-:Y:S01]  /*3790*/  FMUL.FTZ R24, R5, R24 ;  /* 0x0000001805187220 */ /* 0x000fe20000410000 */
[C---:B------:R-:W-:Y:S01]  /*37a0*/  FMUL.FTZ R32, R7.reuse, R32 ;  /* 0x0000002007207220 */ /* 0x040fe20000410000 */
[C---:B------:R-:W-:Y:S01]  /*37b0*/  FMUL.FTZ R25, R7.reuse, R25 ;  /* 0x0000001907197220 */ /* 0x040fe20000410000 */
[----:B------:R-:W-:Y:S01]  /*37c0*/  FFMA.FTZ R37, R2, R37, -R20 ;  /* 0x0000002502257223 */ /* 0x000fe20000010814 */
[----:B------:R-:W-:Y:S01]  /*37d0*/  FMUL.FTZ R33, R7, R33 ;  /* 0x0000002107217220 */ /* 0x000fe20000410000 */
[----:B------:R-:W-:Y:S01]  /*37e0*/  FFMA.FTZ R28, R3, R28, -R18 ;  /* 0x0000001c031c7223 */ /* 0x000fe20000010812 */
[----:B------:R-:W-:Y:S01]  /*37f0*/  FFMA.FTZ R27, R4, R27, -R20 ;  /* 0x0000001b041b7223 */ /* 0x000fe20000010814 */
[----:B------:R-:W-:Y:S01]  /*3800*/  FMUL.FTZ R29, R5, R29 ;  /* 0x0000001d051d7220 */ /* 0x000fe20000410000 */
[----:B------:R-:W-:Y:S01]  /*3810*/  FMUL.FTZ R26, R7, R26 ;  /* 0x0000001a071a7220 */ /* 0x000fe20000410000 */
[----:B------:R-:W-:Y:S01]  /*3820*/  FFMA.FTZ R24, R19, -R24, R36 ;  /* 0x8000001813187223 */ /* 0x000fe20000010024 */
[----:B------:R-:W-:Y:S01]  /*3830*/  F2FP.BF16.F32.PACK_AB R25, R25, R32 ;  /* 0x000000201919723e */ /* 0x000fe200000010ff */
[----:B------:R-:W-:Y:S01]  /*3840*/  FFMA.FTZ R33, R21, -R33, R37 ;  /* 0x8000002115217223 */ /* 0x000fe20000010025 */
[----:B------:R-:W-:Y:S01]  /*3850*/  FFMA.FTZ R28, R19, -R29, R28 ;  /* 0x8000001d131c7223 */ /* 0x000fe2000001001c */
[----:B------:R-:W-:Y:S01]  /*3860*/  FFMA.FTZ R27, R21, -R26, R27 ;  /* 0x8000001a151b7223 */ /* 0x000fe2000001001b */
[----:B------:R-:W-:Y:S01]  /*3870*/  FMUL.FTZ R26, R5, R24 ;  /* 0x00000018051a7220 */ /* 0x000fe20000410000 */
[----:B------:R-:W-:Y:S01]  /*3880*/  PRMT R24, R25, 0x7610, R24 ;  /* 0x0000761019187816 */ /* 0x000fe20000000018 */
[----:B------:R-:W-:Y:S01]  /*3890*/  FMUL.FTZ R33, R7, R33 ;  /* 0x0000002107217220 */ /* 0x000fe20000410000 */
[----:B------:R-:W-:Y:S01]  /*38a0*/  FMUL.FTZ R28, R5, R28 ;  /* 0x0000001c051c7220 */ /* 0x000fe20000410000 */
[----:B------:R-:W-:Y:S01]  /*38b0*/  FMUL.FTZ R27, R7, R27 ;  /* 0x0000001b071b7220 */ /* 0x000fe20000410000 */
[----:B------:R-:W-:Y:S01]  /*38c0*/  PRMT R25, R25, 0x7632, R25 ;  /* 0x0000763219197816 */ /* 0x000fe20000000019 */
[----:B------:R0:W-:Y:S02]  /*38d0*/  STG.E.U16 desc[UR12][R22.64+0x4], R24 ;  /* 0x0000041816007986 */ /* 0x0001e4000c10150c */
[----:B------:R-:W-:-:S02]  /*38e0*/  F2FP.BF16.F32.PACK_AB R26, R28, R26 ;  /* 0x0000001a1c1a723e */ /* 0x000fc400000010ff */
[----:B------:R-:W-:Y:S01]  /*38f0*/  F2FP.BF16.F32.PACK_AB R27, R27, R33 ;  /* 0x000000211b1b723e */ /* 0x000fe200000010ff */
[----:B------:R1:W-:Y:S01]  /*3900*/  STG.E.U16 desc[UR12][R22.64+0x6], R25 ;  /* 0x0000061916007986 */ /* 0x0003e2000c10150c */
[----:B------:R-:W-:Y:S01]  /*3910*/  UIADD3 UR5, UR5, 0x4, URZ ;  /* 0x0000000405057890 */ /* 0x000fe2000fffe03f */
[----:B0-----:R-:W-:Y:S02]  /*3920*/  IADD3 R24, P1, R15, UR16, RZ ;  /* 0x000000100f187c10 */ /* 0x001fe4000ff3e0ff */
[----:B------:R-:W-:Y:S02]  /*3930*/  PRMT R15, R27, 0x7632, R15 ;  /* 0x000076321b0f7816 */ /* 0x000fe4000000000f */
[----:B-1----:R-:W-:Y:S02]  /*3940*/  IADD3.X R25, R13, UR17, RZ, P1, !PT ;  /* 0x000000110d197c10 */ /* 0x002fe40008ffe4ff */
[----:B------:R-:W-:Y:S01]  /*3950*/  PRMT R13, R26, 0x7632, R13 ;  /* 0x000076321a0d7816 */ /* 0x000fe2000000000d */
[----:B------:R-:W-:-:S02]  /*3960*/  UISETP.NE.AND UP0, UPT, UR5, 0x10, UPT ;  /* 0x000000100500788c */ /* 0x000fc4000bf05270 */
[----:B------:R2:W-:Y:S04]  /*3970*/  STG.E.U16 desc[UR12][R24.64], R26 ;  /* 0x0000001a18007986 */ /* 0x0005e8000c10150c */
[----:B------:R2:W-:Y:S04]  /*3980*/  STG.E.U16 desc[UR12][R24.64+0x2], R13 ;  /* 0x0000020d18007986 */ /* 0x0005e8000c10150c */
[----:B------:R2:W-:Y:S04]  /*3990*/  STG.E.U16 desc[UR12][R24.64+0x4], R27 ;  /* 0x0000041b18007986 */ /* 0x0005e8000c10150c */
[----:B------:R2:W-:Y:S01]  /*39a0*/  STG.E.U16 desc[UR12][R24.64+0x6], R15 ;  /* 0x0000060f18007986 */ /* 0x0005e2000c10150c */
[----:B------:R-:W-:-:S13]  /*39b0*/  PLOP3.LUT P1, PT, PT, PT, UP0, 0x80, 0x0 ;  /* 0x000000000000781c */ /* 0x000fda0003f2f008 */
[----:B--2---:R-:W-:Y:S05]  /*39c0*/  @P1 BRA `(.L_x_221) ;  /* 0xfffffff0007c1947 */ /* 0x004fea000383ffff */
[----:B------:R-:W-:Y:S01]  /*39d0*/  ULOP3.LUT UR4, UR4, 0x1, URZ, 0x3c, !UPT ;  /* 0x0000000104047892 */ /* 0x000fe2000f8e3c3f */
[----:B------:R-:W-:Y:S11]  /*39e0*/  @!P0 BRA `(.L_x_222) ;  /* 0xffffffcc00308947 */ /* 0x000ff6000383ffff */
.L_x_204:
[----:B------:R-:W-:-:S04]  /*39f0*/  ULEA UR5, UR9, UR11, 0x7 ;  /* 0x0000000b09057291 */ /* 0x000fc8000f8e383f */
[----:B------:R-:W-:-:S04]  /*3a00*/  USHF.L.U32 UR5, UR5, 0x5, URZ ;  /* 0x0000000505057899 */ /* 0x000fc8000800063f */
[----:B------:R-:W-:-:S06]  /*3a10*/  UISETP.GT.AND UP0, UPT, UR5, 0x3bf, UPT ;  /* 0x000003bf0500788c */ /* 0x000fcc000bf04270 */
[----:B------:R-:W-:-:S13]  /*3a20*/  PLOP3.LUT P0, PT, PT, PT, UP0, 0x80, 0x0 ;  /* 0x000000000000781c */ /* 0x000fda0003f0f008 */
[----:B------:R-:W-:Y:S05]  /*3a30*/  @P0 EXIT ;  /* 0x000000000000094d */ /* 0x000fea0003800000 */
[----:B------:R-:W1:Y:S01]  /*3a40*/  S2R R14, SR_TID.X ;  /* 0x00000000000e7919 */ /* 0x000e620000002100 */
[----:B------:R-:W-:Y:S01]  /*3a50*/  LOP3.LUT R26, RZ, UR14, RZ, 0x33, !PT ;  /* 0x0000000eff1a7c12 */ /* 0x000fe2000f8e33ff */
[----:B------:R-:W2:Y:S01]  /*3a60*/  S2UR UR6, SR_CgaCtaId ;  /* 0x00000000000679c3 */ /* 0x000ea20000008800 */
[----:B0-----:R-:W-:Y:S01]  /*3a70*/  LOP3.LUT R3, RZ, UR15, RZ, 0x33, !PT ;  /* 0x0000000fff037c12 */ /* 0x001fe2000f8e33ff */
[----:B------:R-:W-:Y:S01]  /*3a80*/  UMOV UR4, 0x400 ;  /* 0x0000040000047882 */ /* 0x000fe20000000000 */
[----:B------:R-:W-:Y:S01]  /*3a90*/  ISETP.GT.U32.AND P0, PT, R26, -0x3, PT ;  /* 0xfffffffd1a00780c */ /* 0x000fe20003f04070 */
[----:B------:R-:W-:-:S03]  /*3aa0*/  UISETP.LT.U32.AND UP0, UPT, UR14, 0x2, UPT ;  /* 0x000000020e00788c */ /* 0x000fc6000bf01070 */
[----:B------:R-:W-:Y:S01]  /*3ab0*/  ISETP.GT.AND.EX P0, PT, R3, -0x1, PT, P0 ;  /* 0xffffffff0300780c */ /* 0x000fe20003f04300 */
[----:B------:R-:W-:-:S03]  /*3ac0*/  UISETP.LT.AND.EX UP0, UPT, UR15, URZ, UPT, UP0 ;  /* 0x0000003f0f00728c */ /* 0x000fc6000bf01300 */
[----:B------:R-:W-:Y:S02]  /*3ad0*/  SEL R26, R26, 0xfffffffd, P0 ;  /* 0xfffffffd1a1a7807 */ /* 0x000fe40000000000 */
[----:B------:R-:W-:Y:S02]  /*3ae0*/  SEL R3, R3, 0xffffffff, P0 ;  /* 0xffffffff03037807 */ /* 0x000fe40000000000 */
[C---:B------:R-:W-:Y:S02]  /*3af0*/  SHF.L.U32 R0, R26.reuse, 0x7, RZ ;  /* 0x000000071a007819 */ /* 0x040fe400000006ff */
[----:B------:R-:W-:Y:S02]  /*3b00*/  SHF.L.U64.HI R26, R26, 0x7, R3 ;  /* 0x000000071a1a7819 */ /* 0x000fe40000010203 */
[----:B------:R-:W-:Y:S01]  /*3b10*/  MOV R3, 0xffffffff ;  /* 0xffffffff00037802 */ /* 0x000fe20000000f00 */
[----:B--2---:R-:W-:-:S03]  /*3b20*/  ULEA UR8, UR6, UR4, 0x18 ;  /* 0x0000000406087291 */ /* 0x004fc6000f8ec03f */
[----:B------:R-:W-:Y:S02]  /*3b30*/  ULDC.64 UR6, c[0x0][0x260] ;  /* 0x0000980000067ab9 */ /* 0x000fe40000000a00 */
[----:B------:R-:W-:Y:S01]  /*3b40*/  UIADD3 UR4, UP1, UR6, 0x3c200, URZ ;  /* 0x0003c20006047890 */ /* 0x000fe2000ff3e03f */
[--C-:B-1----:R-:W-:Y:S01]  /*3b50*/  SHF.R.U32.HI R35, RZ, 0x5, R14.reuse ;  /* 0x00000005ff237819 */ /* 0x102fe2000001160e */
[----:B------:R-:W-:Y:S01]  /*3b60*/  IMAD.SHL.U32 R34, R14, 0x2, RZ ;  /* 0x000000020e227824 */ /* 0x000fe200078e00ff */
[----:B------:R-:W-:Y:S01]  /*3b70*/  SHF.R.U32.HI R37, RZ, 0x4, R14 ;  /* 0x00000004ff257819 */ /* 0x000fe2000001160e */
[----:B------:R-:W-:Y:S01]  /*3b80*/  UIADD3.X UR6, URZ, UR7, URZ, UP1, !UPT ;  /* 0x000000073f067290 */ /* 0x000fe20008ffe43f */
[----:B------:R-:W-:Y:S01]  /*3b90*/  IADD3 R13, P0, P1, -R0, -0x81, -R35 ;  /* 0xffffff7f000d7810 */ /* 0x000fe2000791e923 */
[C---:B------:R-:W-:Y:S01]  /*3ba0*/  IMAD.SHL.U32 R0, R35.reuse, 0x2, RZ ;  /* 0x0000000223007824 */ /* 0x040fe200078e00ff */
[----:B------:R-:W-:Y:S01]  /*3bb0*/  LEA R5, R35, UR8, 0x7 ;  /* 0x0000000823057c11 */ /* 0x000fe2000f8e38ff */
[----:B------:R-:W-:Y:S01]  /*3bc0*/  USEL UR7, UR15, URZ, UP0 ;  /* 0x0000003f0f077287 */ /* 0x000fe20008000000 */
[----:B------:R-:W-:-:S02]  /*3bd0*/  IADD3.X R26, ~R26, -0x1, R3, P0, P1 ;  /* 0xffffffff1a1a7810 */ /* 0x000fc400007e2503 */
[----:B------:R-:W-:Y:S02]  /*3be0*/  LOP3.LUT R0, R0, 0x1f, R14, 0x78, !PT ;  /* 0x0000001f00007812 */ /* 0x000fe400078e780e */
[C---:B------:R-:W-:Y:S01]  /*3bf0*/  IADD3 R11, R37.reuse, 0x1e, RZ ;  /* 0x0000001e250b7810 */ /* 0x040fe20007ffe0ff */
[----:B------:R-:W-:Y:S01]  /*3c00*/  IMAD.WIDE.U32 R2, R26, -0x77777777, RZ ;  /* 0x888888891a027825 */ /* 0x000fe200078e00ff */
[----:B------:R-:W-:Y:S02]  /*3c10*/  LOP3.LUT R6, RZ, R37, RZ, 0x33, !PT ;  /* 0x00000025ff067212 */ /* 0x000fe400078e33ff */
[----:B------:R-:W-:Y:S02]  /*3c20*/  LOP3.LUT R34, R34, 0x1e, RZ, 0xc0, !PT ;  /* 0x0000001e22227812 */ /* 0x000fe400078ec0ff */
[----:B------:R-:W-:Y:S01]  /*3c30*/  IADD3 R10, R37, 0x3c, RZ ;  /* 0x0000003c250a7810 */ /* 0x000fe20007ffe0ff */
[----:B-----5:R-:W-:Y:S01]  /*3c40*/  IMAD.WIDE.U32 R8, P0, R13, -0x77777778, R2 ;  /* 0x888888880d087825 */ /* 0x020fe20007800002 */
[----:B------:R-:W-:-:S02]  /*3c50*/  LEA R2, R0, R5, 0x2 ;  /* 0x0000000500027211 */ /* 0x000fc400078e10ff */
[----:B------:R-:W-:Y:S01]  /*3c60*/  SHF.L.U32 R0, R14, 0x7, RZ ;  /* 0x000000070e007819 */ /* 0x000fe200000006ff */
[----:B------:R-:W-:Y:S01]  /*3c70*/  IMAD.WIDE.U32 R4, R13, -0x77777777, RZ ;  /* 0x888888890d047825 */ /* 0x000fe200078e00ff */
[----:B------:R-:W-:Y:S02]  /*3c80*/  VIMNMX.U32 R3, R11, 0x20, !PT ;  /* 0x000000200b037848 */ /* 0x000fe40007fe0000 */
[----:B------:R-:W-:Y:S01]  /*3c90*/  LOP3.LUT R0, R0, 0x780, RZ, 0xc0, !PT ;  /* 0x0000078000007812 */ /* 0x000fe200078ec0ff */
[----:B------:R-:W-:Y:S01]  /*3ca0*/  IMAD.X R7, RZ, RZ, RZ, P0 ;  /* 0x000000ffff077224 */ /* 0x000fe200000e06ff */
[----:B------:R-:W-:Y:S02]  /*3cb0*/  IADD3 R3, R3, R6, RZ ;  /* 0x0000000603037210 */ /* 0x000fe40007ffe0ff */
[----:B------:R-:W-:Y:S01]  /*3cc0*/  IADD3 RZ, P0, R5, R8, RZ ;  /* 0x0000000805ff7210 */ /* 0x000fe20007f1e0ff */
[----:B------:R-:W-:Y:S01]  /*3cd0*/  VIADD R15, R0, UR8 ;  /* 0x00000008000f7c36 */ /* 0x000fe20008000000 */
[----:B------:R-:W-:Y:S01]  /*3ce0*/  MOV R6, R9 ;  /* 0x0000000900067202 */ /* 0x000fe20000000f00 */
[----:B------:R-:W-:Y:S01]  /*3cf0*/  IMAD.WIDE.U32 R8, R3, -0x77777777, RZ ;  /* 0x8888888903087825 */ /* 0x000fe200078e00ff */
[----:B------:R-:W-:-:S02]  /*3d00*/  LOP3.LUT R0, R11, R34, RZ, 0x3c, !PT ;  /* 0x000000220b007212 */ /* 0x000fc400078e3cff */
[-C--:B------:R-:W-:Y:S01]  /*3d10*/  LOP3.LUT R12, R10, R34.reuse, RZ, 0x3c, !PT ;  /* 0x000000220a0c7212 */ /* 0x080fe200078e3cff */
[----:B------:R-:W-:Y:S01]  /*3d20*/  IMAD.WIDE.U32.X R10, R26, -0x77777778, R6, P0 ;  /* 0x888888881a0a7825 */ /* 0x000fe200000e0406 */
[----:B------:R-:W-:Y:S02]  /*3d30*/  LEA.HI R8, R9, 0x1, RZ, 0x1c ;  /* 0x0000000109087811 */ /* 0x000fe400078fe0ff */
[----:B------:R-:W-:Y:S01]  /*3d40*/  LOP3.LUT R4, R37, R34, RZ, 0x3c, !PT ;  /* 0x0000002225047212 */ /* 0x000fe200078e3cff */
[----:B------:R-:W-:Y:S01]  /*3d50*/  IMAD R6, R12, 0x4, R15 ;  /* 0x000000040c067824 */ /* 0x000fe200078e020f */
[----:B------:R-:W-:Y:S02]  /*3d60*/  SHF.R.U64 R9, R10, 0x3, R11 ;  /* 0x000000030a097819 */ /* 0x000fe4000000120b */
[C---:B------:R-:W-:Y:S02]  /*3d70*/  IADD3 R29, P0, R35.reuse, 0xf, RZ ;  /* 0x0000000f231d7810 */ /* 0x040fe40007f1e0ff */
[----:B------:R-:W-:Y:S01]  /*3d80*/  IADD3 R31, P1, R35, 0x1e, RZ ;  /* 0x0000001e231f7810 */ /* 0x000fe20007f3e0ff */
[----:B------:R-:W-:Y:S01]  /*3d90*/  VIADD R9, R9, 0x1 ;  /* 0x0000000109097836 */ /* 0x000fe20000000000 */
[----:B------:R-:W-:-:S02]  /*3da0*/  IADD3 R33, P2, R35, 0x2d, RZ ;  /* 0x0000002d23217810 */ /* 0x000fc40007f5e0ff */
[----:B------:R-:W-:Y:S01]  /*3db0*/  MOV R7, UR5 ;  /* 0x0000000500077c02 */ /* 0x000fe20008000f00 */
[----:B------:R-:W-:Y:S01]  /*3dc0*/  USEL UR5, UR14, 0x2, UP0 ;  /* 0x000000020e057887 */ /* 0x000fe20008000000 */
[-C--:B------:R-:W-:Y:S02]  /*3dd0*/  LEA R4, R4, R15.reuse, 0x2 ;  /* 0x0000000f04047211 */ /* 0x080fe400078e10ff */
[----:B------:R-:W-:Y:S01]  /*3de0*/  LEA R5, R0, R15, 0x2 ;  /* 0x0000000f00057211 */ /* 0x000fe200078e10ff */
[----:B------:R-:W-:Y:S01]  /*3df0*/  USHF.L.U64.HI UR7, UR5, 0x7, UR7 ;  /* 0x0000000705077899 */ /* 0x000fe20008010207 */
[----:B------:R-:W-:Y:S01]  /*3e00*/  LOP3.LUT R27, R14, 0xf, RZ, 0xc0, !PT ;  /* 0x0000000f0e1b7812 */ /* 0x000fe200078ec0ff */
[----:B------:R-:W-:Y:S01]  /*3e10*/  USHF.L.U32 UR5, UR5, 0x7, URZ ;  /* 0x0000000705057899 */ /* 0x000fe2000800063f */
[----:B------:R-:W-:Y:S02]  /*3e20*/  IADD3.X R28, RZ, RZ, RZ, P0, !PT ;  /* 0x000000ffff1c7210 */ /* 0x000fe400007fe4ff */
[----:B------:R-:W-:-:S02]  /*3e30*/  IADD3.X R30, RZ, RZ, RZ, P1, !PT ;  /* 0x000000ffff1e7210 */ /* 0x000fc40000ffe4ff */
[----:B------:R-:W-:Y:S02]  /*3e40*/  IADD3.X R32, RZ, RZ, RZ, P2, !PT ;  /* 0x000000ffff207210 */ /* 0x000fe400017fe4ff */
[----:B------:R-:W-:Y:S02]  /*3e50*/  LOP3.LUT R8, R8, 0x3, RZ, 0xc0, !PT ;  /* 0x0000000308087812 */ /* 0x000fe400078ec0ff */
[----:B------:R-:W-:-:S07]  /*3e60*/  LOP3.LUT R9, R9, 0x3, RZ, 0xc0, !PT ;  /* 0x0000000309097812 */ /* 0x000fce00078ec0ff */
.L_x_239:
[----:B0-----:R-:W-:Y:S01]  /*3e70*/  IMAD.U32 R0, RZ, RZ, UR7 ;  /* 0x00000007ff007e24 */ /* 0x001fe2000f8e00ff */
[----:B------:R-:W-:Y:S01]  /*3e80*/  ISETP.LT.U32.AND P0, PT, R35, UR5, PT ;  /* 0x0000000523007c0c */ /* 0x000fe2000bf01070 */
[----:B------:R-:W-:Y:S01]  /*3e90*/  BSSY B0, `(.L_x_223) ;  /* 0x00000aa000007945 */ /* 0x000fe20003800000 */
[----:B------:R-:W-:Y:S02]  /*3ea0*/  CS2R R24, SRZ ;  /* 0x0000000000187805 */ /* 0x000fe4000001ff00 */
[----:B------:R-:W-:-:S13]  /*3eb0*/  ISETP.GT.AND.EX P0, PT, R0, RZ, PT, P0 ;  /* 0x000000ff0000720c */ /* 0x000fda0003f04300 */
[----:B-1234-:R-:W-:Y:S05]  /*3ec0*/  @!P0 BRA `(.L_x_224) ;  /* 0x0000000800988947 */ /* 0x01efea0003800000 */
[----:B------:R-:W0:Y:S01]  /*3ed0*/  S2R R10, SR_TID.X ;  /* 0x00000000000a7919 */ /* 0x000e220000002100 */
[----:B------:R-:W-:Y:S01]  /*3ee0*/  ISETP.NE.U32.AND P1, PT, R9, RZ, PT ;  /* 0x000000ff0900720c */ /* 0x000fe20003f25070 */
[----:B------:R-:W-:Y:S01]  /*3ef0*/  BSSY B1, `(.L_x_225) ;  /* 0x0000023000017945 */ /* 0x000fe20003800000 */
[----:B------:R-:W-:Y:S01]  /*3f00*/  ISETP.GE.U32.AND P0, PT, R13, 0x2d, PT ;  /* 0x0000002d0d00780c */ /* 0x000fe20003f06070 */
[----:B------:R-:W-:Y:S01]  /*3f10*/  HFMA2.MMA R12, -RZ, RZ, 0, 0 ;  /* 0x00000000ff0c7435 */ /* 0x000fe200000001ff */
[----:B------:R-:W-:Y:S02]  /*3f20*/  ISETP.NE.AND.EX P1, PT, RZ, RZ, PT, P1 ;  /* 0x000000ffff00720c */ /* 0x000fe40003f25310 */
[----:B------:R-:W-:Y:S02]  /*3f30*/  CS2R R24, SRZ ;  /* 0x0000000000187805 */ /* 0x000fe4000001ff00 */
        /* <DEDUP_REMOVED lines=22> */
[----:B------:R-:W-:Y:S01]  /*40a0*/  MOV R0, R31 ;  /* 0x0000001f00007202 */ /* 0x000fe20000000f00 */
[----:B------:R-:W-:Y:S01]  /*40b0*/  IMAD.MOV.U32 R12, RZ, RZ, R30 ;  /* 0x000000ffff0c7224 */ /* 0x000fe200078e001e */
[----:B------:R-:W-:Y:S02]  /*40c0*/  @P1 MOV R0, R33 ;  /* 0x0000002100001202 */ /* 0x000fe40000000f00 */
[----:B------:R-:W-:Y:S01]  /*40d0*/  @P1 MOV R12, R32 ;  /* 0x00000020000c1202 */ /* 0x000fe20000000f00 */
[----:B--2---:R-:W-:Y:S01]  /*40e0*/  FADD.FTZ R24, R24, R16 ;  /* 0x0000001018187221 */ /* 0x004fe20000010000 */
[----:B------:R-:W-:-:S03]  /*40f0*/  FADD.FTZ R25, R25, R17 ;  /* 0x0000001119197221 */ /* 0x000fc60000010000 */
[----:B---3--:R-:W-:Y:S01]  /*4100*/  @P1 FADD.FTZ R24, R24, R14 ;  /* 0x0000000e18181221 */ /* 0x008fe20000010000 */
[----:B------:R-:W-:-:S07]  /*4110*/  @P1 FADD.FTZ R25, R25, R15 ;  /* 0x0000000f19191221 */ /* 0x000fce0000010000 */
.L_x_226:
[----:B------:R-:W-:Y:S05]  /*4120*/  BSYNC B1 ;  /* 0x0000000000017941 */ /* 0x000fea0003800000 */
.L_x_225:
[----:B------:R-:W-:Y:S05]  /*4130*/  @!P0 BRA `(.L_x_224) ;  /* 0x0000000400fc8947 */ /* 0x000fea0003800000 */
[----:B------:R-:W-:Y:S01]  /*4140*/  IADD3 R14, P0, -R0, UR5, RZ ;  /* 0x00000005000e7c10 */ /* 0x000fe2000ff1e1ff */
[----:B------:R-:W-:Y:S01]  /*4150*/  IMAD R15, R12, 0x780, RZ ;  /* 0x000007800c0f7824 */ /* 0x000fe200078e02ff */
[C---:B------:R-:W-:Y:S01]  /*4160*/  SHF.L.U64.HI R11, R10.reuse, 0x1, R11 ;  /* 0x000000010a0b7819 */ /* 0x040fe2000001020b */
[----:B------:R-:W-:Y:S01]  /*4170*/  IMAD.SHL.U32 R10, R10, 0x2, RZ ;  /* 0x000000020a0a7824 */ /* 0x000fe200078e00ff */
[----:B------:R-:W-:Y:S01]  /*4180*/  ISETP.GT.U32.AND P1, PT, R14, 0xb4, PT ;  /* 0x000000b40e00780c */ /* 0x000fe20003f24070 */
[----:B------:R-:W-:Y:S01]  /*4190*/  BSSY B1, `(.L_x_227) ;  /* 0x0000045000017945 */ /* 0x000fe20003800000 */
[----:B------:R-:W-:Y:S01]  /*41a0*/  IADD3.X R14, ~R12, UR7, RZ, P0, !PT ;  /* 0x000000070c0e7c10 */ /* 0x000fe200087fe5ff */
[----:B------:R-:W-:-:S03]  /*41b0*/  IMAD.WIDE.U32 R10, R0, 0x780, R10 ;  /* 0x00000780000a7825 */ /* 0x000fc600078e000a */
[----:B------:R-:W-:Y:S02]  /*41c0*/  ISETP.GT.AND.EX P1, PT, R14, RZ, PT, P1 ;  /* 0x000000ff0e00720c */ /* 0x000fe40003f24310 */
[----:B------:R-:W-:Y:S02]  /*41d0*/  IADD3 R11, R11, R15, RZ ;  /* 0x0000000f0b0b7210 */ /* 0x000fe40007ffe0ff */
[----:B------:R-:W-:-:S04]  /*41e0*/  LEA R18, P0, R10, UR4, 0x2 ;  /* 0x000000040a127c11 */ /* 0x000fc8000f8010ff */
[----:B------:R-:W-:Y:S02]  /*41f0*/  LEA.HI.X R19, R10, UR6, R11, 0x2, P0 ;  /* 0x000000060a137c11 */ /* 0x000fe400080f140b */
[----:B------:R-:W-:-:S03]  /*4200*/  PLOP3.LUT P0, PT, PT, PT, PT, 0x80, 0x0 ;  /* 0x000000000000781c */ /* 0x000fc60003f0f070 */
[----:B------:R-:W-:Y:S10]  /*4210*/  @!P1 BRA `(.L_x_228) ;  /* 0x0000000000f09947 */ /* 0x000ff40003800000 */
[----:B------:R-:W-:Y:S01]  /*4220*/  MOV R11, UR5 ;  /* 0x00000005000b7c02 */ /* 0x000fe20008000f00 */
[----:B------:R-:W-:Y:S01]  /*4230*/  IMAD.U32 R10, RZ, RZ, UR7 ;  /* 0x00000007ff0a7e24 */ /* 0x000fe2000f8e00ff */
[----:B------:R-:W-:Y:S02]  /*4240*/  PLOP3.LUT P0, PT, PT, PT, PT, 0x8, 0x0 ;  /* 0x000000000000781c */ /* 0x000fe40003f0e170 */
[----:B------:R-:W-:-:S04]  /*4250*/  IADD3 R11, P1, R11, -0xb4, RZ ;  /* 0xffffff4c0b0b7810 */ /* 0x000fc80007f3e0ff */
[----:B------:R-:W-:-:S09]  /*4260*/  IADD3.X R10, R10, -0x1, RZ, P1, !PT ;  /* 0xffffffff0a0a7810 */ /* 0x000fd20000ffe4ff */
.L_x_229:
        /* <DEDUP_REMOVED lines=55> */
.L_x_228:
[----:B------:R-:W-:Y:S05]  /*45e0*/  BSYNC B1 ;  /* 0x0000000000017941 */ /* 0x000fea0003800000 */
.L_x_227:
        /* <DEDUP_REMOVED lines=32> */
[----:B0-----:R-:W-:Y:S01]  /*47f0*/  MOV R18, R10 ;  /* 0x0000000a00127202 */ /* 0x001fe20000000f00 */
[----:B------:R-:W-:Y:S02]  /*4800*/  IMAD.X R19, RZ, RZ, R19, P1 ;  /* 0x000000ffff137224 */ /* 0x000fe400008e0613 */
[----:B-----5:R-:W-:Y:S01]  /*4810*/  FADD.FTZ R24, R11, R22 ;  /* 0x000000160b187221 */ /* 0x020fe20000010000 */
[----:B------:R-:W-:-:S07]  /*4820*/  FADD.FTZ R25, R14, R23 ;  /* 0x000000170e197221 */ /* 0x000fce0000010000 */
.L_x_231:
[----:B------:R-:W-:Y:S05]  /*4830*/  BSYNC B1 ;  /* 0x0000000000017941 */ /* 0x000fea0003800000 */
.L_x_230:
        /* <DEDUP_REMOVED lines=15> */
.L_x_224:
[----:B------:R-:W-:Y:S05]  /*4930*/  BSYNC B0 ;  /* 0x0000000000007941 */ /* 0x000fea0003800000 */
.L_x_223:
        /* <DEDUP_REMOVED lines=8> */
[----:B------:R-:W-:-:S11]  /*49c0*/  IMAD.MOV.U32 R0, RZ, RZ, R37 ;  /* 0x000000ffff007224 */ /* 0x000fd600078e0025 */
[----:B------:R-:W-:Y:S05]  /*49d0*/  @!P0 BRA `(.L_x_234) ;  /* 0x0000000400dc8947 */ /* 0x000fea0003800000 */
[----:B------:R-:W-:Y:S01]  /*49e0*/  ISETP.NE.AND P0, PT, R27, 0xf, PT ;  /* 0x0000000f1b00780c */ /* 0x000fe20003f05270 */
[----:B------:R-:W-:Y:S01]  /*49f0*/  HFMA2.MMA R17, -RZ, RZ, 0, 0 ;  /* 0x00000000ff117435 */ /* 0x000fe200000001ff */
[----:B------:R-:W-:Y:S01]  /*4a00*/  MOV R0, RZ ;  /* 0x000000ff00007202 */ /* 0x000fe20000000f00 */
[----:B------:R-:W-:-:S10]  /*4a10*/  UMOV UR9, 0xffff ;  /* 0x0000ffff00097882 */ /* 0x000fd40000000000 */
[----:B------:R0:W1:Y:S04]  /*4a20*/  @P0 LDS R17, [R4] ;  /* 0x0000000004110984 */ /* 0x0000680000000800 */
[----:B------:R0:W2:Y:S01]  /*4a30*/  @P0 LDS R0, [R4+0x780] ;  /* 0x0007800004000984 */ /* 0x0000a20000000800 */
[----:B------:R-:W-:Y:S05]  /*4a40*/  BRA.DIV UR9, `(.L_x_235) ;  /* 0x0000001209387947 */ /* 0x000fea000b800000 */
[----:B------:R-:W-:Y:S01]  /*4a50*/  IMAD.MOV.U32 R16, RZ, RZ, 0xffff ;  /* 0x0000ffffff107424 */ /* 0x000fe200078e00ff */
[----:B------:R-:W-:Y:S01]  /*4a60*/  MOV R15, 0xffff ;  /* 0x0000ffff000f7802 */ /* 0x000fe20000000f00 */
[----:B------:R-:W-:Y:S01]  /*4a70*/  IMAD.MOV.U32 R12, RZ, RZ, 0xffff ;  /* 0x0000ffffff0c7424 */ /* 0x000fe200078e00ff */
[----:B------:R-:W-:Y:S01]  /*4a80*/  MOV R19, 0xffff ;  /* 0x0000ffff00137802 */ /* 0x000fe20000000f00 */
[----:B------:R-:W-:Y:S01]  /*4a90*/  IMAD.MOV.U32 R21, RZ, RZ, 0xffff ;  /* 0x0000ffffff157424 */ /* 0x000fe200078e00ff */
[----:B-1----:R-:W1:Y:S01]  /*4aa0*/  SHFL.BFLY PT, R22, R17, 0x8, 0x101f ;  /* 0x0d101f0011167f89 */ /* 0x002e6200000e0000 */
[----:B------:R-:W-:-:S03]  /*4ab0*/  MOV R23, 0xffff ;  /* 0x0000ffff00177802 */ /* 0x000fc60000000f00 */
[----:B--2---:R-:W2:Y:S01]  /*4ac0*/  SHFL.BFLY PT, R11, R0, 0x8, 0x101f ;  /* 0x0d101f00000b7f89 */ /* 0x004ea200000e0000 */
[----:B-1----:R-:W-:Y:S01]  /*4ad0*/  FADD.FTZ R10, R22, R17 ;  /* 0x00000011160a7221 */ /* 0x002fe20000010000 */
[----:B------:R-:W-:Y:S01]  /*4ae0*/  MOV R17, 0xffff ;  /* 0x0000ffff00117802 */ /* 0x000fe20000000f00 */
[----:B--2---:R-:W-:-:S03]  /*4af0*/  FADD.FTZ R11, R11, R0 ;  /* 0x000000000b0b7221 */ /* 0x004fc60000010000 */
        /* <DEDUP_REMOVED lines=11> */
.L_x_248:
[----:B------:R-:W1:Y:S01]  /*4bb0*/  LDC.64 R10, c[0x0][0x218] ;  /* 0x00008600ff0a7b82 */ /* 0x000e620000000a00 */
[----:B------:R-:W-:Y:S01]  /*4bc0*/  ISETP.NE.AND P1, PT, R27, RZ, PT ;  /* 0x000000ff1b00720c */ /* 0x000fe20003f25270 */
[----:B---3--:R-:W-:Y:S01]  /*4bd0*/  FADD.FTZ R0, R0, R21 ;  /* 0x0000001500007221 */ /* 0x008fe20000010000 */
[C---:B------:R-:W-:Y:S02]  /*4be0*/  IADD3 R17, R37.reuse, R7, RZ ;  /* 0x0000000725117210 */ /* 0x040fe40007ffe0ff */
[----:B------:R-:W-:Y:S02]  /*4bf0*/  ISETP.NE.AND P2, PT, R8, 0x1, PT ;  /* 0x000000010800780c */ /* 0x000fe40003f45270 */
[----:B------:R-:W-:Y:S01]  /*4c00*/  IADD3 R18, R37, 0x1e, RZ ;  /* 0x0000001e25127810 */ /* 0x000fe20007ffe0ff */
[----:B------:R-:W2:Y:S06]  /*4c10*/  LDC.64 R14, c[0x0][0x220] ;  /* 0x00008800ff0e7b82 */ /* 0x000eac0000000a00 */
[----:B------:R-:W-:-:S02]  /*4c20*/  @!P1 F2FP.BF16.F32.PACK_AB R0, RZ, R0 ;  /* 0x00000000ff00923e */ /* 0x000fc400000010ff */
[----:B------:R-:W-:Y:S02]  /*4c30*/  @!P1 F2FP.BF16.F32.PACK_AB R12, RZ, R12 ;  /* 0x0000000cff0c923e */ /* 0x000fe400000010ff */
[----:B------:R-:W-:Y:S01]  /*4c40*/  PRMT R16, R0, 0x7610, R16 ;  /* 0x0000761000107816 */ /* 0x000fe20000000010 */
[----:B------:R-:W-:Y:S02]  /*4c50*/  IMAD.MOV.U32 R0, RZ, RZ, R18 ;  /* 0x000000ffff007224 */ /* 0x000fe400078e0012 */
[----:B-1----:R-:W-:-:S05]  /*4c60*/  IMAD.WIDE R10, R17, 0x2, R10 ;  /* 0x00000002110a7825 */ /* 0x002fca00078e020a */
[----:B------:R1:W-:Y:S01]  /*4c70*/  @!P1 STG.E.U16 desc[UR12][R10.64], R12 ;  /* 0x0000000c0a009986 */ /* 0x0003e2000c10150c */
[----:B--2---:R-:W-:-:S05]  /*4c80*/  IMAD.WIDE R14, R17, 0x2, R14 ;  /* 0x00000002110e7825 */ /* 0x004fca00078e020e */
[----:B------:R1:W-:Y:S01]  /*4c90*/  @!P1 STG.E.U16 desc[UR12][R14.64], R16 ;  /* 0x000000100e009986 */ /* 0x0003e2000c10150c */
[----:B------:R-:W-:Y:S05]  /*4ca0*/  @!P2 BRA `(.L_x_234) ;  /* 0x000000040028a947 */ /* 0x000fea0003800000 */
[----:B------:R-:W-:Y:S01]  /*4cb0*/  HFMA2.MMA R17, -RZ, RZ, 0, 0 ;  /* 0x00000000ff117435 */ /* 0x000fe200000001ff */
[----:B------:R-:W-:Y:S01]  /*4cc0*/  MOV R0, RZ ;  /* 0x000000ff00007202 */ /* 0x000fe20000000f00 */
[----:B------:R-:W-:-:S05]  /*4cd0*/  UMOV UR9, 0xffff ;  /* 0x0000ffff00097882 */ /* 0x000fca0000000000 */
[----:B------:R2:W3:Y:S04]  /*4ce0*/  @P0 LDS R0, [R5+0x780] ;  /* 0x0007800005000984 */ /* 0x0004e80000000800 */
[----:B------:R2:W4:Y:S01]  /*4cf0*/  @P0 LDS R17, [R5] ;  /* 0x0000000005110984 */ /* 0x0005220000000800 */
[----:B------:R-:W-:Y:S05]  /*4d00*/  BRA.DIV UR9, `(.L_x_236) ;  /* 0x00000012094c7947 */ /* 0x000fea000b800000 */
[----:B------:R-:W-:Y:S01]  /*4d10*/  IMAD.MOV.U32 R18, RZ, RZ, 0xffff ;  /* 0x0000ffffff127424 */ /* 0x000fe200078e00ff */
[----:B------:R-:W-:Y:S01]  /*4d20*/  MOV R19, 0xffff ;  /* 0x0000ffff00137802 */ /* 0x000fe20000000f00 */
[----:B------:R-:W-:Y:S01]  /*4d30*/  IMAD.MOV.U32 R20, RZ, RZ, 0xffff ;  /* 0x0000ffffff147424 */ /* 0x000fe200078e00ff */
[----:B------:R-:W-:Y:S01]  /*4d40*/  MOV R25, 0xffff ;  /* 0x0000ffff00197802 */ /* 0x000fe20000000f00 */
[----:B----4-:R-:W1:Y:S01]  /*4d50*/  SHFL.BFLY PT, R22, R17, 0x8, 0x101f ;  /* 0x0d101f0011167f89 */ /* 0x010e6200000e0000 */
[----:B------:R-:W-:Y:S02]  /*4d60*/  MOV R36, 0xffff ;  /* 0x0000ffff00247802 */ /* 0x000fe40000000f00 */
[----:B------:R-:W-:Y:S01]  /*4d70*/  MOV R24, 0xffff ;  /* 0x0000ffff00187802 */ /* 0x000fe20000000f00 */
[----:B---3--:R-:W3:Y:S01]  /*4d80*/  SHFL.BFLY PT, R21, R0, 0x8, 0x101f ;  /* 0x0d101f0000157f89 */ /* 0x008ee200000e0000 */
[----:B-1----:R-:W-:Y:S01]  /*4d90*/  FADD.FTZ R12, R22, R17 ;  /* 0x00000011160c7221 */ /* 0x002fe20000010000 */
[----:B------:R-:W-:-:S02]  /*4da0*/  IMAD.MOV.U32 R17, RZ, RZ, 0xffff ;  /* 0x0000ffffff117424 */ /* 0x000fc400078e00ff */
[----:B---3--:R-:W-:Y:S02]  /*4db0*/  FADD.FTZ R16, R21, R0 ;  /* 0x0000000015107221 */ /* 0x008fe40000010000 */
        /* <DEDUP_REMOVED lines=11> */
.L_x_258:
[----:B----4-:R-:W-:Y:S01]  /*4e70*/  FADD.FTZ R0, R12, R25 ;  /* 0x000000190c007221 */ /* 0x010fe20000010000 */
[----:B------:R-:W-:Y:S02]  /*4e80*/  @!P1 F2FP.BF16.F32.PACK_AB R16, RZ, R16 ;  /* 0x00000010ff10923e */ /* 0x000fe400000010ff */
[----:B------:R-:W-:Y:S02]  /*4e90*/  ISETP.NE.AND P2, PT, R8, 0x2, PT ;  /* 0x000000020800780c */ /* 0x000fe40003f45270 */
[----:B------:R-:W-:Y:S01]  /*4ea0*/  @!P1 F2FP.BF16.F32.PACK_AB R0, RZ, R0 ;  /* 0x00000000ff00923e */ /* 0x000fe200000010ff */
[----:B------:R3:W-:Y:S01]  /*4eb0*/  @!P1 STG.E.U16 desc[UR12][R10.64+0x3c], R16 ;  /* 0x00003c100a009986 */ /* 0x0007e2000c10150c */
[----:B------:R-:W-:Y:S02]  /*4ec0*/  IADD3 R17, R37, 0x3c, RZ ;  /* 0x0000003c25117810 */ /* 0x000fe40007ffe0ff */
[----:B------:R-:W-:Y:S02]  /*4ed0*/  PRMT R12, R0, 0x7610, R12 ;  /* 0x00007610000c7816 */ /* 0x000fe4000000000c */
[----:B------:R-:W-:-:S03]  /*4ee0*/  MOV R0, R17 ;  /* 0x0000001100007202 */ /* 0x000fc60000000f00 */
[----:B------:R3:W-:Y:S02]  /*4ef0*/  @!P1 STG.E.U16 desc[UR12][R14.64+0x3c], R12 ;  /* 0x00003c0c0e009986 */ /* 0x0007e4000c10150c */
[----:B------:R-:W-:Y:S05]  /*4f00*/  @!P2 BRA `(.L_x_234) ;  /* 0x000000000090a947 */ /* 0x000fea0003800000 */
[----:B------:R-:W-:Y:S01]  /*4f10*/  HFMA2.MMA R0, -RZ, RZ, 0, 0 ;  /* 0x00000000ff007435 */ /* 0x000fe200000001ff */
[----:B------:R-:W-:Y:S01]  /*4f20*/  IMAD.MOV.U32 R17, RZ, RZ, RZ ;  /* 0x000000ffff117224 */ /* 0x000fe200078e00ff */
[----:B------:R-:W-:-:S05]  /*4f30*/  UMOV UR9, 0xffff ;  /* 0x0000ffff00097882 */ /* 0x000fca0000000000 */
[----:B------:R1:W4:Y:S04]  /*4f40*/  @P0 LDS R17, [R6] ;  /* 0x0000000006110984 */ /* 0x0003280000000800 */
[----:B------:R1:W0:Y:S01]  /*4f50*/  @P0 LDS R0, [R6+0x780] ;  /* 0x0007800006000984 */ /* 0x0002220000000800 */
[----:B------:R-:W-:Y:S05]  /*4f60*/  BRA.DIV UR9, `(.L_x_237) ;  /* 0x00000012098c7947 */ /* 0x000fea000b800000 */
[----:B------:R-:W-:Y:S01]  /*4f70*/  MOV R18, 0xffff ;  /* 0x0000ffff00127802 */ /* 0x000fe20000000f00 */
[----:B------:R-:W-:Y:S01]  /*4f80*/  IMAD.MOV.U32 R19, RZ, RZ, 0xffff ;  /* 0x0000ffffff137424 */ /* 0x000fe200078e00ff */
[----:B------:R-:W-:Y:S01]  /*4f90*/  MOV R25, 0xffff ;  /* 0x0000ffff00197802 */ /* 0x000fe20000000f00 */
[----:B------:R-:W-:Y:S01]  /*4fa0*/  IMAD.MOV.U32 R36, RZ, RZ, 0xffff ;  /* 0x0000ffffff247424 */ /* 0x000fe200078e00ff */
[----:B------:R-:W-:Y:S01]  /*4fb0*/  MOV R20, 0xffff ;  /* 0x0000ffff00147802 */ /* 0x000fe20000000f00 */
[----:B----4-:R-:W3:Y:S01]  /*4fc0*/  SHFL.BFLY PT, R22, R17, 0x8, 0x101f ;  /* 0x0d101f0011167f89 */ /* 0x010ee200000e0000 */
[----:B------:R-:W-:-:S03]  /*4fd0*/  MOV R24, 0xffff ;  /* 0x0000ffff00187802 */ /* 0x000fc60000000f00 */
[----:B0-----:R-:W0:Y:S01]  /*4fe0*/  SHFL.BFLY PT, R21, R0, 0x8, 0x101f ;  /* 0x0d101f0000157f89 */ /* 0x001e2200000e0000 */
[----:B---3--:R-:W-:Y:S01]  /*4ff0*/  FADD.FTZ R12, R22, R17 ;  /* 0x00000011160c7221 */ /* 0x008fe20000010000 */
[----:B------:R-:W-:Y:S01]  /*5000*/  MOV R17, 0xffff ;  /* 0x0000ffff00117802 */ /* 0x000fe20000000f00 */
[----:B0-----:R-:W-:-:S03]  /*5010*/  FADD.FTZ R16, R21, R0 ;  /* 0x0000000015107221 */ /* 0x001fc60000010000 */
        /* <DEDUP_REMOVED lines=11> */
.L_x_268:
[----:B----4-:R-:W-:Y:S01]  /*50d0*/  FADD.FTZ R0, R12, R25 ;  /* 0x000000190c007221 */ /* 0x010fe20000010000 */
[----:B------:R-:W-:Y:S01]  /*50e0*/  @!P1 F2FP.BF16.F32.PACK_AB R16, RZ, R16 ;  /* 0x00000010ff10923e */ /* 0x000fe200000010ff */
[----:B------:R-:W-:-:S03]  /*50f0*/  VIADD R17, R37, 0x5a ;  /* 0x0000005a25117836 */ /* 0x000fc60000000000 */
[----:B------:R-:W-:Y:S01]  /*5100*/  @!P1 F2FP.BF16.F32.PACK_AB R0, RZ, R0 ;  /* 0x00000000ff00923e */ /* 0x000fe200000010ff */
[----:B------:R4:W-:Y:S03]  /*5110*/  @!P1 STG.E.U16 desc[UR12][R10.64+0x78], R16 ;  /* 0x000078100a009986 */ /* 0x0009e6000c10150c */
[----:B------:R-:W-:Y:S02]  /*5120*/  PRMT R12, R0, 0x7610, R12 ;  /* 0x00007610000c7816 */ /* 0x000fe4000000000c */
[----:B------:R-:W-:-:S03]  /*5130*/  MOV R0, R17 ;  /* 0x0000001100007202 */ /* 0x000fc60000000f00 */
[----:B------:R4:W-:Y:S04]  /*5140*/  @!P1 STG.E.U16 desc[UR12][R14.64+0x78], R12 ;  /* 0x0000780c0e009986 */ /* 0x0009e8000c10150c */
.L_x_234:
[----:B------:R-:W-:Y:S05]  /*5150*/  BSYNC B0 ;  /* 0x0000000000007941 */ /* 0x000fea0003800000 */
.L_x_233:
[----:B------:R-:W-:-:S13]  /*5160*/  ISETP.GE.U32.AND P0, PT, R3, 0x5a, PT ;  /* 0x0000005a0300780c */ /* 0x000fda0003f06070 */
[----:B------:R-:W-:Y:S05]  /*5170*/  @!P0 BRA `(.L_x_232) ;  /* 0x0000000800548947 */ /* 0x000fea0003800000 */
[----:B------:R-:W-:Y:S01]  /*5180*/  ISETP.NE.AND P0, PT, R27, 0xf, PT ;  /* 0x0000000f1b00780c */ /* 0x000fe20003f05270 */
[----:B------:R-:W-:Y:S01]  /*5190*/  HFMA2.MMA R17, -RZ, RZ, 0, 0 ;  /* 0x00000000ff117435 */ /* 0x000fe200000001ff */
[----:B-1-34-:R-:W-:Y:S01]  /*51a0*/  MOV R14, RZ ;  /* 0x000000ff000e7202 */ /* 0x01afe20000000f00 */
[----:B------:R-:W-:-:S10]  /*51b0*/  UMOV UR9, 0xffff ;  /* 0x0000ffff00097882 */ /* 0x000fd40000000000 */
[----:B------:R-:W-:Y:S02]  /*51c0*/  @P0 LOP3.LUT R10, R0, R34, RZ, 0x3c, !PT ;  /* 0x00000022000a0212 */ /* 0x000fe400078e3cff */
[----:B------:R-:W-:-:S05]  /*51d0*/  @P0 LEA R11, R27, UR8, 0x7 ;  /* 0x000000081b0b0c11 */ /* 0x000fca000f8e38ff */
[----:B------:R-:W-:-:S05]  /*51e0*/  @P0 IMAD R10, R10, 0x4, R11 ;  /* 0x000000040a0a0824 */ /* 0x000fca00078e020b */
[----:B------:R1:W3:Y:S04]  /*51f0*/  @P0 LDS R17, [R10] ;  /* 0x000000000a110984 */ /* 0x0002e80000000800 */
[----:B------:R1:W4:Y:S01]  /*5200*/  @P0 LDS R14, [R10+0x780] ;  /* 0x000780000a0e0984 */ /* 0x0003220000000800 */
[----:B------:R-:W-:Y:S05]  /*5210*/  BRA.DIV UR9, `(.L_x_238) ;  /* 0x0000001209b87947 */ /* 0x000fea000b800000 */
[----:B------:R-:W-:Y:S01]  /*5220*/  @P0 IADD3 R11, R0, 0x1e, RZ ;  /* 0x0000001e000b0810 */ /* 0x000fe20007ffe0ff */
[----:B------:R-:W-:Y:S01]  /*5230*/  IMAD.MOV.U32 R22, RZ, RZ, 0xffff ;  /* 0x0000ffffff167424 */ /* 0x000fe200078e00ff */
[----:B-1----:R-:W-:Y:S01]  /*5240*/  @P0 LEA R10, R27, UR8, 0x7 ;  /* 0x000000081b0a0c11 */ /* 0x002fe2000f8e38ff */
[----:B------:R-:W-:Y:S01]  /*5250*/  IMAD.MOV.U32 R36, RZ, RZ, 0xffff ;  /* 0x0000ffffff247424 */ /* 0x000fe200078e00ff */
[----:B------:R-:W-:Y:S02]  /*5260*/  @P0 LOP3.LUT R11, R11, R34, RZ, 0x3c, !PT ;  /* 0x000000220b0b0212 */ /* 0x000fe400078e3cff */
[----:B------:R-:W-:Y:S02]  /*5270*/  MOV R19, 0xffff ;  /* 0x0000ffff00137802 */ /* 0x000fe40000000f00 */
[----:B------:R-:W-:Y:S01]  /*5280*/  MOV R24, 0xffff ;  /* 0x0000ffff00187802 */ /* 0x000fe20000000f00 */
[----:B------:R-:W-:Y:S01]  /*5290*/  @P0 IMAD R21, R11, 0x4, R10 ;  /* 0x000000040b150824 */ /* 0x000fe200078e020a */
[----:B------:R-:W-:-:S02]  /*52a0*/  CS2R R10, SRZ ;  /* 0x00000000000a7805 */ /* 0x000fc4000001ff00 */
[----:B------:R-:W-:Y:S02]  /*52b0*/  MOV R20, 0xffff ;  /* 0x0000ffff00147802 */ /* 0x000fe40000000f00 */
[----:B------:R-:W-:Y:S01]  /*52c0*/  MOV R25, 0xffff ;  /* 0x0000ffff00197802 */ /* 0x000fe20000000f00 */
[----:B------:R-:W1:Y:S01]  /*52d0*/  @P0 LDS R18, [R21+0x780] ;  /* 0x0007800015120984 */ /* 0x000e620000000800 */
[----:B------:R-:W-:-:S03]  /*52e0*/  ISETP.NE.AND P1, PT, R27, RZ, PT ;  /* 0x000000ff1b00720c */ /* 0x000fc60003f25270 */
[----:B------:R-:W5:Y:S01]  /*52f0*/  @P0 LDS R15, [R21] ;  /* 0x00000000150f0984 */ /* 0x000f620000000800 */
[----:B-1----:R-:W-:Y:S01]  /*5300*/  @P0 MOV R10, R18 ;  /* 0x00000012000a0202 */ /* 0x002fe20000000f00 */
[----:B------:R-:W-:Y:S01]  /*5310*/  IMAD.MOV.U32 R18, RZ, RZ, 0xffff ;  /* 0x0000ffffff127424 */ /* 0x000fe200078e00ff */
[----:B-----5:R-:W-:-:S03]  /*5320*/  @P0 MOV R11, R15 ;  /* 0x0000000f000b0202 */ /* 0x020fc60000000f00 */
        /* <DEDUP_REMOVED lines=8> */
[----:B------:R-:W-:Y:S01]  /*53b0*/  IMAD.MOV.U32 R24, RZ, RZ, 0xffff ;  /* 0x0000ffffff187424 */ /* 0x000fe200078e00ff */
[----:B------:R-:W1:Y:S01]  /*53c0*/  SHFL.BFLY PT, R11, R12, 0x4, 0x101f ;  /* 0x0c901f000c0b7f89 */ /* 0x000e6200000e0000 */
[----:B---3--:R-:W-:Y:S01]  /*53d0*/  FADD.FTZ R16, R16, R17 ;  /* 0x0000001110107221 */ /* 0x008fe20000010000 */
[----:B------:R-:W-:-:S02]  /*53e0*/  MOV R17, 0xffff ;  /* 0x0000ffff00117802 */ /* 0x000fc40000000f00 */
        /* <DEDUP_REMOVED lines=21> */
[----:B------:R-:W-:Y:S01]  /*5540*/  IADD3 R19, R0, R7, RZ ;  /* 0x0000000700137210 */ /* 0x000fe20007ffe0ff */
[----:B---3--:R-:W-:-:S04]  /*5550*/  FADD.FTZ R18, R12, R11 ;  /* 0x0000000b0c127221 */ /* 0x008fc80000010000 */
[----:B-1----:R-:W-:Y:S01]  /*5560*/  IMAD.WIDE R14, R19, 0x2, R14 ;  /* 0x00000002130e7825 */ /* 0x002fe200078e020e */
[----:B------:R-:W-:-:S03]  /*5570*/  @!P1 F2FP.BF16.F32.PACK_AB R12, RZ, R18 ;  /* 0x00000012ff0c923e */ /* 0x000fc600000010ff */
[----:B----4-:R-:W-:Y:S02]  /*5580*/  FADD.FTZ R17, R23, R10 ;  /* 0x0000000a17117221 */ /* 0x010fe40000010000 */
[----:B------:R-:W1:Y:S01]  /*5590*/  LDC.64 R10, c[0x0][0x218] ;  /* 0x00008600ff0a7b82 */ /* 0x000e620000000a00 */
[----:B------:R-:W-:Y:S01]  /*55a0*/  PRMT R20, R12, 0x7610, R20 ;  /* 0x000076100c147816 */ /* 0x000fe20000000014 */
[----:B-----5:R-:W-:Y:S01]  /*55b0*/  FADD.FTZ R22, R16, R22 ;  /* 0x0000001610167221 */ /* 0x020fe20000010000 */
[----:B------:R-:W-:Y:S02]  /*55c0*/  @P0 LEA R12, R27, UR8, 0x7 ;  /* 0x000000081b0c0c11 */ /* 0x000fe4000f8e38ff */
[----:B------:R-:W-:Y:S01]  /*55d0*/  @!P1 F2FP.BF16.F32.PACK_AB R17, RZ, R17 ;  /* 0x00000011ff11923e */ /* 0x000fe200000010ff */
[----:B0-----:R-:W-:Y:S01]  /*55e0*/  FADD.FTZ R21, R24, R21 ;  /* 0x0000001518157221 */ /* 0x001fe20000010000 */
[----:B------:R-:W-:Y:S02]  /*55f0*/  @!P1 F2FP.BF16.F32.PACK_AB R16, RZ, R22 ;  /* 0x00000016ff10923e */ /* 0x000fe400000010ff */
[----:B------:R-:W-:Y:S01]  /*5600*/  PRMT R36, R17, 0x7610, R36 ;  /* 0x0000761011247816 */ /* 0x000fe20000000024 */
[----:B------:R-:W-:Y:S01]  /*5610*/  IMAD.MOV.U32 R17, RZ, RZ, 0xffff ;  /* 0x0000ffffff117424 */ /* 0x000fe200078e00ff */
[----:B------:R-:W-:-:S02]  /*5620*/  PRMT R18, R16, 0x7610, R18 ;  /* 0x0000761010127816 */ /* 0x000fc40000000012 */
[----:B------:R-:W-:Y:S02]  /*5630*/  MOV R16, RZ ;  /* 0x000000ff00107202 */ /* 0x000fe40000000f00 */
[----:B------:R-:W-:-:S04]  /*5640*/  @!P1 F2FP.BF16.F32.PACK_AB R21, RZ, R21 ;  /* 0x00000015ff15923e */ /* 0x000fc800000010ff */
[----:B------:R-:W-:Y:S01]  /*5650*/  PRMT R24, R21, 0x7610, R24 ;  /* 0x0000761015187816 */ /* 0x000fe20000000018 */
[----:B-1----:R-:W-:-:S04]  /*5660*/  IMAD.WIDE R10, R19, 0x2, R10 ;  /* 0x00000002130a7825 */ /* 0x002fc800078e020a */
[----:B------:R-:W-:Y:S01]  /*5670*/  @P0 VIADD R19, R0, 0x3c ;  /* 0x0000003c00130836 */ /* 0x000fe20000000000 */
[----:B------:R-:W-:Y:S04]  /*5680*/  @!P1 STG.E.U16 desc[UR12][R10.64], R18 ;  /* 0x000000120a009986 */ /* 0x000fe8000c10150c */
[----:B------:R-:W-:Y:S01]  /*5690*/  @P0 LOP3.LUT R19, R19, R34, RZ, 0x3c, !PT ;  /* 0x0000002213130212 */ /* 0x000fe200078e3cff */
[----:B------:R0:W-:Y:S03]  /*56a0*/  @!P1 STG.E.U16 desc[UR12][R14.64], R20 ;  /* 0x000000140e009986 */ /* 0x0001e6000c10150c */
[----:B------:R-:W-:Y:S01]  /*56b0*/  @P0 LEA R23, R19, R12, 0x2 ;  /* 0x0000000c13170211 */ /* 0x000fe200078e10ff */
[----:B------:R-:W-:Y:S01]  /*56c0*/  @!P1 STG.E.U16 desc[UR12][R10.64+0x3c], R24 ;  /* 0x00003c180a009986 */ /* 0x000fe2000c10150c */
[----:B------:R-:W-:-:S03]  /*56d0*/  MOV R19, 0xffff ;  /* 0x0000ffff00137802 */ /* 0x000fc60000000f00 */
[----:B------:R-:W1:Y:S04]  /*56e0*/  @P0 LDS R12, [R23] ;  /* 0x00000000170c0984 */ /* 0x000e680000000800 */
[----:B------:R-:W3:Y:S01]  /*56f0*/  @P0 LDS R18, [R23+0x780] ;  /* 0x0007800017120984 */ /* 0x000ee20000000800 */
[----:B0-----:R-:W-:-:S03]  /*5700*/  MOV R20, 0xffff ;  /* 0x0000ffff00147802 */ /* 0x001fc60000000f00 */
[----:B------:R0:W-:Y:S02]  /*5710*/  @!P1 STG.E.U16 desc[UR12][R14.64+0x3c], R36 ;  /* 0x00003c240e009986 */ /* 0x0001e4000c10150c */
[----:B0-----:R-:W-:Y:S02]  /*5720*/  IMAD.MOV.U32 R36, RZ, RZ, 0xffff ;  /* 0x0000ffffff247424 */ /* 0x001fe400078e00ff */
[----:B-1----:R-:W-:Y:S02]  /*5730*/  @P0 IMAD.MOV.U32 R16, RZ, RZ, R12 ;  /* 0x000000ffff100224 */ /* 0x002fe400078e000c */
[----:B------:R-:W-:Y:S01]  /*5740*/  IMAD.MOV.U32 R12, RZ, RZ, RZ ;  /* 0x000000ffff0c7224 */ /* 0x000fe200078e00ff */
[----:B---3--:R-:W-:Y:S02]  /*5750*/  @P0 MOV R12, R18 ;  /* 0x00000012000c0202 */ /* 0x008fe40000000f00 */
[----:B------:R-:W0:Y:S01]  /*5760*/  SHFL.BFLY PT, R22, R16, 0x8, 0x101f ;  /* 0x0d101f0010167f89 */ /* 0x000e2200000e0000 */
[----:B------:R-:W-:Y:S01]  /*5770*/  MOV R18, 0xffff ;  /* 0x0000ffff00127802 */ /* 0x000fe20000000f00 */
        /* <DEDUP_REMOVED lines=15> */
[----:B------:R-:W-:Y:S02]  /*5870*/  @!P1 F2FP.BF16.F32.PACK_AB R22, RZ, R22 ;  /* 0x00000016ff16923e */ /* 0x000fe400000010ff */
[----:B------:R-:W-:Y:S02]  /*5880*/  @P0 LEA R25, R23, R0, 0x2 ;  /* 0x0000000017190211 */ /* 0x000fe400078e10ff */
[----:B------:R-:W-:-:S03]  /*5890*/  MOV R23, RZ ;  /* 0x000000ff00177202 */ /* 0x000fc60000000f00 */
[----:B------:R-:W-:Y:S04]  /*58a0*/  @P0 LDS R0, [R25] ;  /* 0x0000000019000984 */ /* 0x000fe80000000800 */
[----:B------:R1:W-:Y:S02]  /*58b0*/  @P0 LDS R16, [R25+0x780] ;  /* 0x0007800019100984 */ /* 0x0003e40000000800 */
[----:B-1----:R-:W-:Y:S01]  /*58c0*/  MOV R25, 0xffff ;  /* 0x0000ffff00197802 */ /* 0x002fe20000000f00 */
[----:B0-----:R-:W-:-:S05]  /*58d0*/  FADD.FTZ R21, R12, R21 ;  /* 0x000000150c157221 */ /* 0x001fca0000010000 */
[----:B------:R-:W0:Y:S02]  /*58e0*/  SHFL.BFLY PT, R24, R21, 0x1, 0x101f ;  /* 0x0c301f0015187f89 */ /* 0x000e2400000e0000 */
[----:B0-----:R-:W-:Y:S01]  /*58f0*/  FADD.FTZ R17, R21, R24 ;  /* 0x0000001815117221 */ /* 0x001fe20000010000 */
[----:B------:R-:W-:Y:S01]  /*5900*/  IMAD.MOV.U32 R24, RZ, RZ, RZ ;  /* 0x000000ffff187224 */ /* 0x000fe200078e00ff */
[----:B------:R-:W-:Y:S01]  /*5910*/  @P0 MOV R24, R0 ;  /* 0x0000000000180202 */ /* 0x000fe20000000f00 */
[----:B------:R-:W-:-:S04]  /*5920*/  @P0 IMAD.MOV.U32 R23, RZ, RZ, R16 ;  /* 0x000000ffff170224 */ /* 0x000fc800078e0010 */
[----:B------:R-:W0:Y:S04]  /*5930*/  SHFL.BFLY PT, R16, R24, 0x8, 0x101f ;  /* 0x0d101f0018107f89 */ /* 0x000e2800000e0000 */
[----:B------:R-:W1:Y:S01]  /*5940*/  SHFL.BFLY PT, R0, R23, 0x8, 0x101f ;  /* 0x0d101f0017007f89 */ /* 0x000e6200000e0000 */
[----:B------:R-:W-:-:S05]  /*5950*/  PRMT R20, R22, 0x7610, R20 ;  /* 0x0000761016147816 */ /* 0x000fca0000000014 */
[----:B------:R-:W-:Y:S01]  /*5960*/  @!P1 STG.E.U16 desc[UR12][R10.64+0x78], R20 ;  /* 0x000078140a009986 */ /* 0x000fe2000c10150c */
[----:B0-----:R-:W-:Y:S01]  /*5970*/  FADD.FTZ R16, R16, R24 ;  /* 0x0000001810107221 */ /* 0x001fe20000010000 */
[----:B------:R-:W-:Y:S02]  /*5980*/  @!P1 F2FP.BF16.F32.PACK_AB R24, RZ, R17 ;  /* 0x00000011ff18923e */ /* 0x000fe400000010ff */
[----:B------:R-:W-:Y:S01]  /*5990*/  MOV R17, 0xffff ;  /* 0x0000ffff00117802 */ /* 0x000fe20000000f00 */
        /* <DEDUP_REMOVED lines=14> */
.L_x_302:
[----:B01----:R-:W-:Y:S01]  /*5a80*/  FADD.FTZ R0, R0, R23 ;  /* 0x0000001700007221 */ /* 0x003fe20000010000 */
[----:B------:R-:W-:-:S04]  /*5a90*/  @!P1 F2FP.BF16.F32.PACK_AB R12, RZ, R12 ;  /* 0x0000000cff0c923e */ /* 0x000fc800000010ff */
[----:B------:R-:W-:Y:S01]  /*5aa0*/  @!P1 F2FP.BF16.F32.PACK_AB R0, RZ, R0 ;  /* 0x00000000ff00923e */ /* 0x000fe200000010ff */
[----:B------:R0:W-:Y:S04]  /*5ab0*/  @!P1 STG.E.U16 desc[UR12][R10.64+0xb4], R12 ;  /* 0x0000b40c0a009986 */ /* 0x0001e8000c10150c */
[----:B------:R0:W-:Y:S02]  /*5ac0*/  @!P1 STG.E.U16 desc[UR12][R14.64+0xb4], R0 ;  /* 0x0000b4000e009986 */ /* 0x0001e4000c10150c */
.L_x_232:
[----:B------:R-:W-:Y:S05]  /*5ad0*/  WARPSYNC.ALL ;  /* 0x0000000000007948 */ /* 0x000fea0003800000 */
[----:B------:R-:W-:Y:S01]  /*5ae0*/  BAR.SYNC.DEFER_BLOCKING 0x0 ;  /* 0x0000000000007b1d */ /* 0x000fe20000010000 */
[C---:B------:R-:W-:Y:S02]  /*5af0*/  ISETP.GE.AND P0, PT, R7.reuse, -0x1c40, PT ;  /* 0xffffe3c00700780c */ /* 0x040fe40003f06270 */
[----:B------:R-:W-:-:S11]  /*5b00*/  IADD3 R7, R7, 0x2000, RZ ;  /* 0x0000200007077810 */ /* 0x000fd60007ffe0ff */
[----:B------:R-:W-:Y:S05]  /*5b10*/  @!P0 BRA `(.L_x_239) ;  /* 0xffffffe000d48947 */ /* 0x000fea000383ffff */
[----:B------:R-:W-:Y:S05]  /*5b20*/  EXIT ;  /* 0x000000000000794d */ /* 0x000fea0003800000 */
.L_x_235:
[----:B------:R-:W-:Y:S01]  /*5b30*/  IMAD.MOV.U32 R18, RZ, RZ, 0x8 ;  /* 0x00000008ff127424 */ /* 0x000fe200078e00ff */
[----:B------:R-:W-:Y:S02]  /*5b40*/  MOV R19, 0x101f ;  /* 0x0000101f00137802 */ /* 0x000fe40000000f00 */
[----:B------:R-:W-:-:S07]  /*5b50*/  MOV R20, 0xffff ;  /* 0x0000ffff00147802 */ /* 0x000fce0000000f00 */
[----:B012---:R-:W-:Y:S05]  /*5b60*/  WARPSYNC.COLLECTIVE R20, `(.L_x_240) ;  /* 0x0000000014087348 */ /* 0x007fea0003c00000 */
[----:B-1----:R1:W3:Y:S02]  /*5b70*/  SHFL.BFLY P2, R22, R17, R18, R19 ;  /* 0x0c00001211167389 */ /* 0x0022e40000040013 */
[----:B0123--:R-:W-:Y:S01]  /*5b80*/  ENDCOLLECTIVE ;  /* 0x000000000000791b */ /* 0x00ffe20003800000 */
.L_x_240:
[----:B------:R-:W-:Y:S01]  /*5b90*/  FADD.FTZ R10, R22, R17 ;  /* 0x00000011160a7221 */ /* 0x000fe20000010000 */
[----:B------:R-:W-:-:S07]  /*5ba0*/  IMAD.MOV.U32 R17, RZ, RZ, R0 ;  /* 0x000000ffff117224 */ /* 0x000fce00078e0000 */
[----:B------:R-:W-:Y:S05]  /*5bb0*/  WARPSYNC.COLLECTIVE R20, `(.L_x_241) ;  /* 0x0000000014087348 */ /* 0x000fea0003c00000 */
[----:B------:R0:W1:Y:S02]  /*5bc0*/  SHFL.BFLY P2, R22, R17, R18, R19 ;  /* 0x0c00001211167389 */ /* 0x0000640000040013 */
[----:B01----:R-:W-:Y:S01]  /*5bd0*/  ENDCOLLECTIVE ;  /* 0x000000000000791b */ /* 0x003fe20003800000 */
.L_x_241:
[----:B------:R-:W-:Y:S01]  /*5be0*/  MOV R17, R10 ;  /* 0x0000000a00117202 */ /* 0x000fe20000000f00 */
[----:B------:R-:W-:Y:S01]  /*5bf0*/  IMAD.MOV.U32 R18, RZ, RZ, 0x4 ;  /* 0x00000004ff127424 */ /* 0x000fe200078e00ff */
[----:B------:R-:W-:-:S07]  /*5c00*/  MOV R11, R22 ;  /* 0x00000016000b7202 */ /* 0x000fce0000000f00 */
[----:B------:R-:W-:Y:S05]  /*5c10*/  WARPSYNC.COLLECTIVE R20, `(.L_x_242) ;  /* 0x0000000014087348 */ /* 0x000fea0003c00000 */
[----:B------:R0:W1:Y:S02]  /*5c20*/  SHFL.BFLY P2, R22, R17, R18, R19 ;  /* 0x0c00001211167389 */ /* 0x0000640000040013 */
[----:B01----:R-:W-:Y:S01]  /*5c30*/  ENDCOLLECTIVE ;  /* 0x000000000000791b */ /* 0x003fe20003800000 */
.L_x_242:
[----:B------:R-:W-:-:S05]  /*5c40*/  FADD.FTZ R11, R11, R0 ;  /* 0x000000000b0b7221 */ /* 0x000fca0000010000 */
[----:B------:R-:W-:Y:S01]  /*5c50*/  MOV R17, R11 ;  /* 0x0000000b00117202 */ /* 0x000fe20000000f00 */
[----:B------:R-:W-:-:S07]  /*5c60*/  FADD.FTZ R14, R10, R22 ;  /* 0x000000160a0e7221 */ /* 0x000fce0000010000 */
[----:B------:R-:W-:Y:S05]  /*5c70*/  WARPSYNC.COLLECTIVE R20, `(.L_x_243) ;  /* 0x0000000014087348 */ /* 0x000fea0003c00000 */
[----:B------:R0:W1:Y:S02]  /*5c80*/  SHFL.BFLY P2, R22, R17, R18, R19 ;  /* 0x0c00001211167389 */ /* 0x0000640000040013 */
[----:B01----:R-:W-:Y:S01]  /*5c90*/  ENDCOLLECTIVE ;  /* 0x000000000000791b */ /* 0x003fe20003800000 */
.L_x_243:
[----:B------:R-:W-:Y:S01]  /*5ca0*/  IMAD.MOV.U32 R17, RZ, RZ, R14 ;  /* 0x000000ffff117224 */ /* 0x000fe200078e000e */
[----:B------:R-:W-:Y:S02]  /*5cb0*/  MOV R18, 0x2 ;  /* 0x0000000200127802 */ /* 0x000fe40000000f00 */
[----:B------:R-:W-:-:S07]  /*5cc0*/  MOV R12, R22 ;  /* 0x00000016000c7202 */ /* 0x000fce0000000f00 */
[----:B------:R-:W-:Y:S05]  /*5cd0*/  WARPSYNC.COLLECTIVE R20, `(.L_x_244) ;  /* 0x0000000014087348 */ /* 0x000fea0003c00000 */
[----:B------:R0:W1:Y:S02]  /*5ce0*/  SHFL.BFLY P2, R22, R17, R18, R19 ;  /* 0x0c00001211167389 */ /* 0x0000640000040013 */
[----:B01----:R-:W-:Y:S01]  /*5cf0*/  ENDCOLLECTIVE ;  /* 0x000000000000791b */ /* 0x003fe20003800000 */
.L_x_244:
[----:B------:R-:W-:-:S05]  /*5d00*/  FADD.FTZ R15, R11, R12 ;  /* 0x0000000c0b0f7221 */ /* 0x000fca0000010000 */
[----:B------:R-:W-:Y:S01]  /*5d10*/  MOV R17, R15 ;  /* 0x0000000f00117202 */ /* 0x000fe20000000f00 */
[----:B------:R-:W-:-:S07]  /*5d20*/  FADD.FTZ R10, R14, R22 ;  /* 0x000000160e0a7221 */ /* 0x000fce0000010000 */
[----:B------:R-:W-:Y:S05]  /*5d30*/  WARPSYNC.COLLECTIVE R20, `(.L_x_245) ;  /* 0x0000000014087348 */ /* 0x000fea0003c00000 */
[----:B------:R0:W1:Y:S02]  /*5d40*/  SHFL.BFLY P2, R22, R17, R18, R19 ;  /* 0x0c00001211167389 */ /* 0x0000640000040013 */
[----:B01----:R-:W-:Y:S01]  /*5d50*/  ENDCOLLECTIVE ;  /* 0x000000000000791b */ /* 0x003fe20003800000 */
.L_x_245:
[----:B------:R-:W-:Y:S02]  /*5d60*/  MOV R17, R10 ;  /* 0x0000000a00117202 */ /* 0x000fe40000000f00 */
[----:B------:R-:W-:Y:S01]  /*5d70*/  MOV R18, 0x1 ;  /* 0x0000000100127802 */ /* 0x000fe20000000f00 */
[----:B------:R-:W-:-:S07]  /*5d80*/  IMAD.MOV.U32 R0, RZ, RZ, R22 ;  /* 0x000000ffff007224 */ /* 0x000fce00078e0016 */
[----:B------:R-:W-:Y:S05]  /*5d90*/  WARPSYNC.COLLECTIVE R20, `(.L_x_246) ;  /* 0x0000000014087348 */ /* 0x000fea0003c00000 */
[----:B------:R0:W1:Y:S02]  /*5da0*/  SHFL.BFLY P2, R22, R17, R18, R19 ;  /* 0x0c00001211167389 */ /* 0x0000640000040013 */
[----:B01----:R-:W-:Y:S01]  /*5db0*/  ENDCOLLECTIVE ;  /* 0x000000000000791b */ /* 0x003fe20003800000 */
.L_x_246:
[----:B------:R-:W-:-:S04]  /*5dc0*/  FADD.FTZ R0, R15, R0 ;  /* 0x000000000f007221 */ /* 0x000fc80000010000 */
[----:B------:R-:W-:Y:S02]  /*5dd0*/  IMAD.MOV.U32 R17, RZ, RZ, R0 ;  /* 0x000000ffff117224 */ /* 0x000fe400078e0000 */
[----:B------:R-:W-:-:S07]  /*5de0*/  FADD.FTZ R12, R10, R22 ;  /* 0x000000160a0c7221 */ /* 0x000fce0000010000 */
[----:B------:R-:W-:Y:S05]  /*5df0*/  WARPSYNC.COLLECTIVE R20, `(.L_x_247) ;  /* 0x0000000014087348 */ /* 0x000fea0003c00000 */
[----:B------:R0:W1:Y:S02]  /*5e00*/  SHFL.BFLY P2, R22, R17, R18, R19 ;  /* 0x0c00001211167389 */ /* 0x0000640000040013 */
[----:B01----:R-:W-:Y:S01]  /*5e10*/  ENDCOLLECTIVE ;  /* 0x000000000000791b */ /* 0x003fe20003800000 */
.L_x_247:
[----:B------:R-:W-:Y:S01]  /*5e20*/  MOV R21, R22 ;  /* 0x0000001600157202 */ /* 0x000fe20000000f00 */
[----:B------:R-:W-:Y:S06]  /*5e30*/  BRA `(.L_x_248) ;  /* 0xffffffec005c7947 */ /* 0x000fec000383ffff */
.L_x_236:
[----:B------:R-:W-:Y:S01]  /*5e40*/  BSSY B1, `(.L_x_249) ;  /* 0x0000007000017945 */ /* 0x000fe20003800000 */
[----:B------:R-:W-:Y:S01]  /*5e50*/  MOV R18, 0x8 ;  /* 0x0000000800127802 */ /* 0x000fe20000000f00 */
[----:B------:R-:W-:Y:S01]  /*5e60*/  IMAD.MOV.U32 R19, RZ, RZ, 0x101f ;  /* 0x0000101fff137424 */ /* 0x000fe200078e00ff */
[----:B------:R-:W-:-:S07]  /*5e70*/  MOV R20, 0xffff ;  /* 0x0000ffff00147802 */ /* 0x000fce0000000f00 */
[----:B01234-:R-:W-:Y:S05]  /*5e80*/  WARPSYNC.COLLECTIVE R20, `(.L_x_250) ;  /* 0x0000000014087348 */ /* 0x01ffea0003c00000 */
[----:B----4-:R4:W0:Y:S02]  /*5e90*/  SHFL.BFLY P2, R22, R17, R18, R19 ;  /* 0x0c00001211167389 */ /* 0x0108240000040013 */
[----:B01234-:R-:W-:Y:S01]  /*5ea0*/  ENDCOLLECTIVE ;  /* 0x000000000000791b */ /* 0x01ffe20003800000 */
.L_x_250:
[----:B------:R-:W-:Y:S05]  /*5eb0*/  BSYNC B1 ;  /* 0x0000000000017941 */ /* 0x000fea0003800000 */
.L_x_249:
        /* <DEDUP_REMOVED lines=8> */
.L_x_251:
[----:B------:R-:W-:Y:S01]  /*5f40*/  HFMA2.MMA R18, -RZ, RZ, 0, 2.384185791015625e-07 ;  /* 0x00000004ff127435 */ /* 0x000fe200000001ff */
[----:B------:R-:W-:Y:S01]  /*5f50*/  MOV R17, R12 ;  /* 0x0000000c00117202 */ /* 0x000fe20000000f00 */
[----:B------:R-:W-:-:S09]  /*5f60*/  IMAD.MOV.U32 R21, RZ, RZ, R22 ;  /* 0x000000ffff157224 */ /* 0x000fd200078e0016 */
[----:B------:R-:W-:Y:S05]  /*5f70*/  WARPSYNC.COLLECTIVE R20, `(.L_x_252) ;  /* 0x0000000014087348 */ /* 0x000fea0003c00000 */
[----:B------:R0:W1:Y:S02]  /*5f80*/  SHFL.BFLY P2, R22, R17, R18, R19 ;  /* 0x0c00001211167389 */ /* 0x0000640000040013 */
[----:B01----:R-:W-:Y:S01]  /*5f90*/  ENDCOLLECTIVE ;  /* 0x000000000000791b */ /* 0x003fe20003800000 */
.L_x_252:
[----:B------:R-:W-:-:S04]  /*5fa0*/  FADD.FTZ R16, R21, R0 ;  /* 0x0000000015107221 */ /* 0x000fc80000010000 */
[----:B------:R-:W-:Y:S02]  /*5fb0*/  IMAD.MOV.U32 R17, RZ, RZ, R16 ;  /* 0x000000ffff117224 */ /* 0x000fe400078e0010 */
[----:B------:R-:W-:-:S07]  /*5fc0*/  FADD.FTZ R21, R12, R22 ;  /* 0x000000160c157221 */ /* 0x000fce0000010000 */
[----:B------:R-:W-:Y:S05]  /*5fd0*/  WARPSYNC.COLLECTIVE R20, `(.L_x_253) ;  /* 0x0000000014087348 */ /* 0x000fea0003c00000 */
[----:B------:R0:W1:Y:S02]  /*5fe0*/  SHFL.BFLY P2, R22, R17, R18, R19 ;  /* 0x0c00001211167389 */ /* 0x0000640000040013 */
[----:B01----:R-:W-:Y:S01]  /*5ff0*/  ENDCOLLECTIVE ;  /* 0x000000000000791b */ /* 0x003fe20003800000 */
.L_x_253:
[----:B------:R-:W-:Y:S01]  /*6000*/  MOV R17, R21 ;  /* 0x0000001500117202 */ /* 0x000fe20000000f00 */
[----:B------:R-:W-:Y:S01]  /*6010*/  IMAD.MOV.U32 R18, RZ, RZ, 0x2 ;  /* 0x00000002ff127424 */ /* 0x000fe200078e00ff */
[----:B------:R-:W-:-:S07]  /*6020*/  MOV R23, R22 ;  /* 0x0000001600177202 */ /* 0x000fce0000000f00 */
[----:B------:R-:W-:Y:S05]  /*6030*/  WARPSYNC.COLLECTIVE R20, `(.L_x_254) ;  /* 0x0000000014087348 */ /* 0x000fea0003c00000 */
[----:B------:R0:W1:Y:S02]  /*6040*/  SHFL.BFLY P2, R22, R17, R18, R19 ;  /* 0x0c00001211167389 */ /* 0x0000640000040013 */
[----:B01----:R-:W-:Y:S01]  /*6050*/  ENDCOLLECTIVE ;  /* 0x000000000000791b */ /* 0x003fe20003800000 */
.L_x_254:
[----:B------:R-:W-:-:S05]  /*6060*/  FADD.FTZ R23, R16, R23 ;  /* 0x0000001710177221 */ /* 0x000fca0000010000 */
[----:B------:R-:W-:Y:S01]  /*6070*/  MOV R17, R23 ;  /* 0x0000001700117202 */ /* 0x000fe20000000f00 */
[----:B------:R-:W-:-:S07]  /*6080*/  FADD.FTZ R0, R21, R22 ;  /* 0x0000001615007221 */ /* 0x000fce0000010000 */
[----:B------:R-:W-:Y:S05]  /*6090*/  WARPSYNC.COLLECTIVE R20, `(.L_x_255) ;  /* 0x0000000014087348 */ /* 0x000fea0003c00000 */
[----:B------:R0:W1:Y:S02]  /*60a0*/  SHFL.BFLY P2, R22, R17, R18, R19 ;  /* 0x0c00001211167389 */ /* 0x0000640000040013 */
[----:B01----:R-:W-:Y:S01]  /*60b0*/  ENDCOLLECTIVE ;  /* 0x000000000000791b */ /* 0x003fe20003800000 */
.L_x_255:
[----:B------:R-:W-:Y:S01]  /*60c0*/  HFMA2.MMA R18, -RZ, RZ, 0, 5.9604644775390625e-08 ;  /* 0x00000001ff127435 */ /* 0x000fe200000001ff */
[----:B------:R-:W-:Y:S01]  /*60d0*/  IMAD.MOV.U32 R17, RZ, RZ, R0 ;  /* 0x000000ffff117224 */ /* 0x000fe200078e0000 */
[----:B------:R-:W-:-:S09]  /*60e0*/  MOV R24, R22 ;  /* 0x0000001600187202 */ /* 0x000fd20000000f00 */
[----:B------:R-:W-:Y:S05]  /*60f0*/  WARPSYNC.COLLECTIVE R20, `(.L_x_256) ;  /* 0x0000000014087348 */ /* 0x000fea0003c00000 */
[----:B------:R0:W1:Y:S02]  /*6100*/  SHFL.BFLY P2, R22, R17, R18, R19 ;  /* 0x0c00001211167389 */ /* 0x0000640000040013 */
[----:B01----:R-:W-:Y:S01]  /*6110*/  ENDCOLLECTIVE ;  /* 0x000000000000791b */ /* 0x003fe20003800000 */
.L_x_256:
[----:B------:R-:W-:-:S05]  /*6120*/  FADD.FTZ R12, R23, R24 ;  /* 0x00000018170c7221 */ /* 0x000fca0000010000 */
[----:B------:R-:W-:Y:S01]  /*6130*/  MOV R17, R12 ;  /* 0x0000000c00117202 */ /* 0x000fe20000000f00 */
[----:B------:R-:W-:-:S07]  /*6140*/  FADD.FTZ R16, R0, R22 ;  /* 0x0000001600107221 */ /* 0x000fce0000010000 */
[----:B------:R-:W-:Y:S05]  /*6150*/  WARPSYNC.COLLECTIVE R20, `(.L_x_257) ;  /* 0x0000000014087348 */ /* 0x000fea0003c00000 */
[----:B------:R0:W1:Y:S02]  /*6160*/  SHFL.BFLY P2, R22, R17, R18, R19 ;  /* 0x0c00001211167389 */ /* 0x0000640000040013 */
[----:B01----:R-:W-:Y:S01]  /*6170*/  ENDCOLLECTIVE ;  /* 0x000000000000791b */ /* 0x003fe20003800000 */
.L_x_257:
[----:B------:R-:W-:Y:S01]  /*6180*/  IMAD.MOV.U32 R25, RZ, RZ, R22 ;  /* 0x000000ffff197224 */ /* 0x000fe200078e0016 */
[----:B------:R-:W-:Y:S06]  /*6190*/  BRA `(.L_x_258) ;  /* 0xffffffec00347947 */ /* 0x000fec000383ffff */
.L_x_237:
[----:B------:R-:W-:Y:S01]  /*61a0*/  BSSY B1, `(.L_x_259) ;  /* 0x0000007000017945 */ /* 0x000fe20003800000 */
[----:B------:R-:W-:Y:S01]  /*61b0*/  MOV R18, 0x8 ;  /* 0x0000000800127802 */ /* 0x000fe20000000f00 */
[----:B------:R-:W-:Y:S01]  /*61c0*/  IMAD.MOV.U32 R20, RZ, RZ, 0xffff ;  /* 0x0000ffffff147424 */ /* 0x000fe200078e00ff */
[----:B------:R-:W-:-:S07]  /*61d0*/  MOV R19, 0x101f ;  /* 0x0000101f00137802 */ /* 0x000fce0000000f00 */
[----:B01234-:R-:W-:Y:S05]  /*61e0*/  WARPSYNC.COLLECTIVE R20, `(.L_x_260) ;  /* 0x0000000014087348 */ /* 0x01ffea0003c00000 */
[----:B----4-:R4:W0:Y:S02]  /*61f0*/  SHFL.BFLY P2, R22, R17, R18, R19 ;  /* 0x0c00001211167389 */ /* 0x0108240000040013 */
[----:B01234-:R-:W-:Y:S01]  /*6200*/  ENDCOLLECTIVE ;  /* 0x000000000000791b */ /* 0x01ffe20003800000 */
.L_x_260:
[----:B------:R-:W-:Y:S05]  /*6210*/  BSYNC B1 ;  /* 0x0000000000017941 */ /* 0x000fea0003800000 */
.L_x_259:
[----:B------:R-:W-:Y:S01]  /*6220*/  HFMA2.MMA R18, -RZ, RZ, 0, 4.76837158203125e-07 ;  /* 0x00000008ff127435 */ /* 0x000fe200000001ff */
[----:B------:R-:W-:Y:S01]  /*6230*/  FADD.FTZ R12, R22, R17 ;  /* 0x00000011160c7221 */ /* 0x000fe20000010000 */
[----:B------:R-:W-:Y:S01]  /*6240*/  MOV R17, R0 ;  /* 0x0000000000117202 */ /* 0x000fe20000000f00 */
[----:B------:R-:W-:Y:S01]  /*6250*/  IMAD.MOV.U32 R19, RZ, RZ, 0x101f ;  /* 0x0000101fff137424 */ /* 0x000fe200078e00ff */
[----:B------:R-:W-:-:S07]  /*6260*/  MOV R20, 0xffff ;  /* 0x0000ffff00147802 */ /* 0x000fce0000000f00 */
[----:B------:R-:W-:Y:S05]  /*6270*/  WARPSYNC.COLLECTIVE R20, `(.L_x_261) ;  /* 0x0000000014087348 */ /* 0x000fea0003c00000 */
[----:B------:R0:W1:Y:S02]  /*6280*/  SHFL.BFLY P2, R22, R17, R18, R19 ;  /* 0x0c00001211167389 */ /* 0x0000640000040013 */
[----:B01----:R-:W-:Y:S01]  /*6290*/  ENDCOLLECTIVE ;  /* 0x000000000000791b */ /* 0x003fe20003800000 */
.L_x_261:
[----:B------:R-:W-:Y:S01]  /*62a0*/  HFMA2.MMA R18, -RZ, RZ, 0, 2.384185791015625e-07 ;  /* 0x00000004ff127435 */ /* 0x000fe200000001ff */
[----:B------:R-:W-:Y:S01]  /*62b0*/  IMAD.MOV.U32 R17, RZ, RZ, R12 ;  /* 0x000000ffff117224 */ /* 0x000fe200078e000c */
[----:B------:R-:W-:-:S09]  /*62c0*/  MOV R21, R22 ;  /* 0x0000001600157202 */ /* 0x000fd20000000f00 */
[----:B------:R-:W-:Y:S05]  /*62d0*/  WARPSYNC.COLLECTIVE R20, `(.L_x_262) ;  /* 0x0000000014087348 */ /* 0x000fea0003c00000 */
[----:B------:R0:W1:Y:S02]  /*62e0*/  SHFL.BFLY P2, R22, R17, R18, R19 ;  /* 0x0c00001211167389 */ /* 0x0000640000040013 */
[----:B01----:R-:W-:Y:S01]  /*62f0*/  ENDCOLLECTIVE ;  /* 0x000000000000791b */ /* 0x003fe20003800000 */
.L_x_262:
[----:B------:R-:W-:-:S05]  /*6300*/  FADD.FTZ R16, R21, R0 ;  /* 0x0000000015107221 */ /* 0x000fca0000010000 */
[----:B------:R-:W-:Y:S01]  /*6310*/  MOV R17, R16 ;  /* 0x0000001000117202 */ /* 0x000fe20000000f00 */
[----:B------:R-:W-:-:S07]  /*6320*/  FADD.FTZ R21, R12, R22 ;  /* 0x000000160c157221 */ /* 0x000fce0000010000 */
[----:B------:R-:W-:Y:S05]  /*6330*/  WARPSYNC.COLLECTIVE R20, `(.L_x_263) ;  /* 0x0000000014087348 */ /* 0x000fea0003c00000 */
[----:B------:R0:W1:Y:S02]  /*6340*/  SHFL.BFLY P2, R22, R17, R18, R19 ;  /* 0x0c00001211167389 */ /* 0x0000640000040013 */
[----:B01----:R-:W-:Y:S01]  /*6350*/  ENDCOLLECTIVE ;  /* 0x000000000000791b */ /* 0x003fe20003800000 */
.L_x_263:
[----:B------:R-:W-:Y:S01]  /*6360*/  HFMA2.MMA R18, -RZ, RZ, 0, 1.1920928955078125e-07 ;  /* 0x00000002ff127435 */ /* 0x000fe200000001ff */
[----:B------:R-:W-:Y:S01]  /*6370*/  MOV R17, R21 ;  /* 0x0000001500117202 */ /* 0x000fe20000000f00 */
[----:B------:R-:W-:-:S09]  /*6380*/  IMAD.MOV.U32 R23, RZ, RZ, R22 ;  /* 0x000000ffff177224 */ /* 0x000fd200078e0016 */
[----:B------:R-:W-:Y:S05]  /*6390*/  WARPSYNC.COLLECTIVE R20, `(.L_x_264) ;  /* 0x0000000014087348 */ /* 0x000fea0003c00000 */
[----:B------:R0:W1:Y:S02]  /*63a0*/  SHFL.BFLY P2, R22, R17, R18, R19 ;  /* 0x0c00001211167389 */ /* 0x0000640000040013 */
[----:B01----:R-:W-:Y:S01]  /*63b0*/  ENDCOLLECTIVE ;  /* 0x000000000000791b */ /* 0x003fe20003800000 */
.L_x_264:
[----:B------:R-:W-:-:S04]  /*63c0*/  FADD.FTZ R23, R16, R23 ;  /* 0x0000001710177221 */ /* 0x000fc80000010000 */
[----:B------:R-:W-:Y:S02]  /*63d0*/  IMAD.MOV.U32 R17, RZ, RZ, R23 ;  /* 0x000000ffff117224 */ /* 0x000fe400078e0017 */
[----:B------:R-:W-:-:S07]  /*63e0*/  FADD.FTZ R0, R21, R22 ;  /* 0x0000001615007221 */ /* 0x000fce0000010000 */
[----:B------:R-:W-:Y:S05]  /*63f0*/  WARPSYNC.COLLECTIVE R20, `(.L_x_265) ;  /* 0x0000000014087348 */ /* 0x000fea0003c00000 */
[----:B------:R0:W1:Y:S02]  /*6400*/  SHFL.BFLY P2, R22, R17, R18, R19 ;  /* 0x0c00001211167389 */ /* 0x0000640000040013 */
[----:B01----:R-:W-:Y:S01]  /*6410*/  ENDCOLLECTIVE ;  /* 0x000000000000791b */ /* 0x003fe20003800000 */
.L_x_265:
[----:B------:R-:W-:Y:S01]  /*6420*/  MOV R17, R0 ;  /* 0x0000000000117202 */ /* 0x000fe20000000f00 */
[----:B------:R-:W-:Y:S01]  /*6430*/  IMAD.MOV.U32 R18, RZ, RZ, 0x1 ;  /* 0x00000001ff127424 */ /* 0x000fe200078e00ff */
[----:B------:R-:W-:-:S07]  /*6440*/  MOV R24, R22 ;  /* 0x0000001600187202 */ /* 0x000fce0000000f00 */
[----:B------:R-:W-:Y:S05]  /*6450*/  WARPSYNC.COLLECTIVE R20, `(.L_x_266) ;  /* 0x0000000014087348 */ /* 0x000fea0003c00000 */
[----:B------:R0:W1:Y:S02]  /*6460*/  SHFL.BFLY P2, R22, R17, R18, R19 ;  /* 0x0c00001211167389 */ /* 0x0000640000040013 */
[----:B01----:R-:W-:Y:S01]  /*6470*/  ENDCOLLECTIVE ;  /* 0x000000000000791b */ /* 0x003fe20003800000 */
.L_x_266:
[----:B------:R-:W-:-:S05]  /*6480*/  FADD.FTZ R12, R23, R24 ;  /* 0x00000018170c7221 */ /* 0x000fca0000010000 */
[----:B------:R-:W-:Y:S01]  /*6490*/  MOV R17, R12 ;  /* 0x0000000c00117202 */ /* 0x000fe20000000f00 */
[----:B------:R-:W-:-:S07]  /*64a0*/  FADD.FTZ R16, R0, R22 ;  /* 0x0000001600107221 */ /* 0x000fce0000010000 */
[----:B------:R-:W-:Y:S05]  /*64b0*/  WARPSYNC.COLLECTIVE R20, `(.L_x_267) ;  /* 0x0000000014087348 */ /* 0x000fea0003c00000 */
[----:B------:R0:W1:Y:S02]  /*64c0*/  SHFL.BFLY P2, R22, R17, R18, R19 ;  /* 0x0c00001211167389 */ /* 0x0000640000040013 */
[----:B01----:R-:W-:Y:S01]  /*64d0*/  ENDCOLLECTIVE ;  /* 0x000000000000791b */ /* 0x003fe20003800000 */
.L_x_267:
[----:B------:R-:W-:Y:S01]  /*64e0*/  MOV R25, R22 ;  /* 0x0000001600197202 */ /* 0x000fe20000000f00 */
[----:B------:R-:W-:Y:S06]  /*64f0*/  BRA `(.L_x_268) ;  /* 0xffffffe800f47947 */ /* 0x000fec000383ffff */
.L_x_238:
[----:B------:R-:W-:Y:S01]  /*6500*/  BSSY B0, `(.L_x_269) ;  /* 0x0000007000007945 */ /* 0x000fe20003800000 */
[----:B------:R-:W-:Y:S01]  /*6510*/  IMAD.MOV.U32 R18, RZ, RZ, 0x8 ;  /* 0x00000008ff127424 */ /* 0x000fe200078e00ff */
[----:B------:R-:W-:Y:S02]  /*6520*/  MOV R19, 0x101f ;  /* 0x0000101f00137802 */ /* 0x000fe40000000f00 */
[----:B------:R-:W-:-:S07]  /*6530*/  MOV R20, 0xffff ;  /* 0x0000ffff00147802 */ /* 0x000fce0000000f00 */
[----:B01234-:R-:W-:Y:S05]  /*6540*/  WARPSYNC.COLLECTIVE R20, `(.L_x_270) ;  /* 0x0000000014087348 */ /* 0x01ffea0003c00000 */
[----:B---3--:R3:W0:Y:S02]  /*6550*/  SHFL.BFLY P2, R22, R17, R18, R19 ;  /* 0x0c00001211167389 */ /* 0x0086240000040013 */
[----:B01234-:R-:W-:Y:S01]  /*6560*/  ENDCOLLECTIVE ;  /* 0x000000000000791b */ /* 0x01ffe20003800000 */
.L_x_270:
[----:B------:R-:W-:Y:S05]  /*6570*/  BSYNC B0 ;  /* 0x0000000000007941 */ /* 0x000fea0003800000 */
.L_x_269:
[----:B------:R-:W-:Y:S01]  /*6580*/  IMAD.MOV.U32 R16, RZ, RZ, R22 ;  /* 0x000000ffff107224 */ /* 0x000fe200078e0016 */
[----:B------:R-:W-:Y:S01]  /*6590*/  HFMA2.MMA R18, -RZ, RZ, 0, 4.76837158203125e-07 ;  /* 0x00000008ff127435 */ /* 0x000fe200000001ff */
[----:B------:R-:W-:Y:S01]  /*65a0*/  IMAD.MOV.U32 R19, RZ, RZ, 0x101f ;  /* 0x0000101fff137424 */ /* 0x000fe200078e00ff */
[----:B------:R-:W-:Y:S01]  /*65b0*/  MOV R20, 0xffff ;  /* 0x0000ffff00147802 */ /* 0x000fe20000000f00 */
[----:B------:R-:W-:Y:S01]  /*65c0*/  FADD.FTZ R16, R16, R17 ;  /* 0x0000001110107221 */ /* 0x000fe20000010000 */
[----:B------:R-:W-:Y:S02]  /*65d0*/  MOV R17, R14 ;  /* 0x0000000e00117202 */ /* 0x000fe40000000f00 */
[C---:B------:R-:W-:Y:S02]  /*65e0*/  ISETP.NE.AND P1, PT, R27.reuse, RZ, PT ;  /* 0x000000ff1b00720c */ /* 0x040fe40003f25270 */
[----:B------:R-:W-:-:S11]  /*65f0*/  @P0 LEA R10, R27, UR8, 0x7 ;  /* 0x000000081b0a0c11 */ /* 0x000fd6000f8e38ff */
[----:B------:R-:W-:Y:S05]  /*6600*/  WARPSYNC.COLLECTIVE R20, `(.L_x_271) ;  /* 0x0000000014087348 */ /* 0x000fea0003c00000 */
[----:B------:R0:W1:Y:S02]  /*6610*/  SHFL.BFLY P2, R22, R17, R18, R19 ;  /* 0x0c00001211167389 */ /* 0x0000640000040013 */
[----:B01----:R-:W-:Y:S01]  /*6620*/  ENDCOLLECTIVE ;  /* 0x000000000000791b */ /* 0x003fe20003800000 */
.L_x_271:
[----:B------:R-:W-:Y:S01]  /*6630*/  HFMA2.MMA R18, -RZ, RZ, 0, 2.384185791015625e-07 ;  /* 0x00000004ff127435 */ /* 0x000fe200000001ff */
[----:B------:R-:W-:Y:S01]  /*6640*/  IMAD.MOV.U32 R17, RZ, RZ, R16 ;  /* 0x000000ffff117224 */ /* 0x000fe200078e0010 */
[----:B------:R-:W-:-:S09]  /*6650*/  MOV R15, R22 ;  /* 0x00000016000f7202 */ /* 0x000fd20000000f00 */
[----:B------:R-:W-:Y:S05]  /*6660*/  WARPSYNC.COLLECTIVE R20, `(.L_x_272) ;  /* 0x0000000014087348 */ /* 0x000fea0003c00000 */
[----:B------:R0:W1:Y:S02]  /*6670*/  SHFL.BFLY P2, R22, R17, R18, R19 ;  /* 0x0c00001211167389 */ /* 0x0000640000040013 */
[----:B01----:R-:W-:Y:S01]  /*6680*/  ENDCOLLECTIVE ;  /* 0x000000000000791b */ /* 0x003fe20003800000 */
.L_x_272:
[----:B------:R-:W-:-:S04]  /*6690*/  FADD.FTZ R12, R15, R14 ;  /* 0x0000000e0f0c7221 */ /* 0x000fc80000010000 */
[----:B------:R-:W-:Y:S01]  /*66a0*/  IMAD.MOV.U32 R17, RZ, RZ, R12 ;  /* 0x000000ffff117224 */ /* 0x000fe200078e000c */
[----:B------:R-:W-:-:S07]  /*66b0*/  MOV R21, R22 ;  /* 0x0000001600157202 */ /* 0x000fce0000000f00 */
[----:B------:R-:W-:Y:S05]  /*66c0*/  WARPSYNC.COLLECTIVE R20, `(.L_x_273) ;  /* 0x0000000014087348 */ /* 0x000fea0003c00000 */
[----:B------:R0:W1:Y:S02]  /*66d0*/  SHFL.BFLY P2, R22, R17, R18, R19 ;  /* 0x0c00001211167389 */ /* 0x0000640000040013 */
[----:B01----:R-:W-:Y:S01]  /*66e0*/  ENDCOLLECTIVE ;  /* 0x000000000000791b */ /* 0x003fe20003800000 */
.L_x_273:
[----:B------:R-:W-:-:S05]  /*66f0*/  FADD.FTZ R21, R16, R21 ;  /* 0x0000001510157221 */ /* 0x000fca0000010000 */
[----:B------:R-:W-:Y:S01]  /*6700*/  MOV R17, R21 ;  /* 0x0000001500117202 */ /* 0x000fe20000000f00 */
[----:B------:R-:W-:Y:S01]  /*6710*/  IMAD.MOV.U32 R18, RZ, RZ, 0x2 ;  /* 0x00000002ff127424 */ /* 0x000fe200078e00ff */
[----:B------:R-:W-:-:S07]  /*6720*/  MOV R11, R22 ;  /* 0x00000016000b7202 */ /* 0x000fce0000000f00 */
[----:B------:R-:W-:Y:S05]  /*6730*/  WARPSYNC.COLLECTIVE R20, `(.L_x_274) ;  /* 0x0000000014087348 */ /* 0x000fea0003c00000 */
[----:B------:R0:W1:Y:S02]  /*6740*/  SHFL.BFLY P2, R22, R17, R18, R19 ;  /* 0x0c00001211167389 */ /* 0x0000640000040013 */
[----:B01----:R-:W-:Y:S01]  /*6750*/  ENDCOLLECTIVE ;  /* 0x000000000000791b */ /* 0x003fe20003800000 */
.L_x_274:
[----:B------:R-:W-:-:S05]  /*6760*/  FADD.FTZ R14, R12, R11 ;  /* 0x0000000b0c0e7221 */ /* 0x000fca0000010000 */
[----:B------:R-:W-:Y:S02]  /*6770*/  MOV R17, R14 ;  /* 0x0000000e00117202 */ /* 0x000fe40000000f00 */
[----:B------:R-:W-:-:S07]  /*6780*/  MOV R16, R22 ;  /* 0x0000001600107202 */ /* 0x000fce0000000f00 */
[----:B------:R-:W-:Y:S05]  /*6790*/  WARPSYNC.COLLECTIVE R20, `(.L_x_275) ;  /* 0x0000000014087348 */ /* 0x000fea0003c00000 */
[----:B------:R0:W1:Y:S02]  /*67a0*/  SHFL.BFLY P2, R22, R17, R18, R19 ;  /* 0x0c00001211167389 */ /* 0x0000640000040013 */
[----:B01----:R-:W-:Y:S01]  /*67b0*/  ENDCOLLECTIVE ;  /* 0x000000000000791b */ /* 0x003fe20003800000 */
.L_x_275:
[----:B------:R-:W-:Y:S01]  /*67c0*/  FADD.FTZ R16, R21, R16 ;  /* 0x0000001015107221 */ /* 0x000fe20000010000 */
[----:B------:R-:W-:-:S04]  /*67d0*/  HFMA2.MMA R18, -RZ, RZ, 0, 5.9604644775390625e-08 ;  /* 0x00000001ff127435 */ /* 0x000fc800000001ff */
[----:B------:R-:W-:Y:S01]  /*67e0*/  MOV R17, R16 ;  /* 0x0000001000117202 */ /* 0x000fe20000000f00 */
[----:B------:R-:W-:-:S07]  /*67f0*/  IMAD.MOV.U32 R23, RZ, RZ, R22 ;  /* 0x000000ffff177224 */ /* 0x000fce00078e0016 */
[----:B------:R-:W-:Y:S05]  /*6800*/  WARPSYNC.COLLECTIVE R20, `(.L_x_276) ;  /* 0x0000000014087348 */ /* 0x000fea0003c00000 */
[----:B------:R0:W1:Y:S02]  /*6810*/  SHFL.BFLY P2, R22, R17, R18, R19 ;  /* 0x0c00001211167389 */ /* 0x0000640000040013 */
[----:B01----:R-:W-:Y:S01]  /*6820*/  ENDCOLLECTIVE ;  /* 0x000000000000791b */ /* 0x003fe20003800000 */
.L_x_276:
[----:B------:R-:W-:-:S04]  /*6830*/  FADD.FTZ R12, R14, R23 ;  /* 0x000000170e0c7221 */ /* 0x000fc80000010000 */
[----:B------:R-:W-:Y:S02]  /*6840*/  IMAD.MOV.U32 R17, RZ, RZ, R12 ;  /* 0x000000ffff117224 */ /* 0x000fe400078e000c */
[----:B------:R-:W-:-:S05]  /*6850*/  FADD.FTZ R22, R16, R22 ;  /* 0x0000001610167221 */ /* 0x000fca0000010000 */
[----:B------:R-:W-:-:S07]  /*6860*/  @!P1 F2FP.BF16.F32.PACK_AB R16, RZ, R22 ;  /* 0x00000016ff10923e */ /* 0x000fce00000010ff */
[----:B------:R-:W-:Y:S05]  /*6870*/  WARPSYNC.COLLECTIVE R20, `(.L_x_277) ;  /* 0x0000000014087348 */ /* 0x000fea0003c00000 */
[----:B------:R0:W1:Y:S02]  /*6880*/  SHFL.BFLY P2, R22, R17, R18, R19 ;  /* 0x0c00001211167389 */ /* 0x0000640000040013 */
[----:B01----:R-:W-:Y:S01]  /*6890*/  ENDCOLLECTIVE ;  /* 0x000000000000791b */ /* 0x003fe20003800000 */
.L_x_277:
[----:B------:R-:W-:-:S05]  /*68a0*/  MOV R11, R22 ;  /* 0x00000016000b7202 */ /* 0x000fca0000000f00 */
[----:B------:R-:W-:Y:S01]  /*68b0*/  FADD.FTZ R12, R12, R11 ;  /* 0x0000000b0c0c7221 */ /* 0x000fe20000010000 */
[----:B------:R-:W-:-:S04]  /*68c0*/  @P0 IADD3 R11, R0, 0x1e, RZ ;  /* 0x0000001e000b0810 */ /* 0x000fc80007ffe0ff */
[----:B------:R-:W-:Y:S02]  /*68d0*/  @P0 LOP3.LUT R11, R11, R34, RZ, 0x3c, !PT ;  /* 0x000000220b0b0212 */ /* 0x000fe400078e3cff */
[----:B------:R-:W-:-:S03]  /*68e0*/  @!P1 F2FP.BF16.F32.PACK_AB R12, RZ, R12 ;  /* 0x0000000cff0c923e */ /* 0x000fc600000010ff */
[----:B------:R-:W-:Y:S01]  /*68f0*/  @P0 IMAD R21, R11, 0x4, R10 ;  /* 0x000000040b150824 */ /* 0x000fe200078e020a */
[----:B------:R-:W-:-:S04]  /*6900*/  CS2R R10, SRZ ;  /* 0x00000000000a7805 */ /* 0x000fc8000001ff00 */
[----:B------:R-:W0:Y:S04]  /*6910*/  @P0 LDS R15, [R21] ;  /* 0x00000000150f0984 */ /* 0x000e280000000800 */
[----:B------:R-:W1:Y:S01]  /*6920*/  @P0 LDS R18, [R21+0x780] ;  /* 0x0007800015120984 */ /* 0x000e620000000800 */
[----:B0-----:R-:W-:Y:S02]  /*6930*/  @P0 MOV R11, R15 ;  /* 0x0000000f000b0202 */ /* 0x001fe40000000f00 */
[----:B-1----:R-:W-:Y:S01]  /*6940*/  @P0 MOV R10, R18 ;  /* 0x00000012000a0202 */ /* 0x002fe20000000f00 */
[----:B------:R-:W-:Y:S02]  /*6950*/  HFMA2.MMA R18, -RZ, RZ, 0, 4.76837158203125e-07 ;  /* 0x00000008ff127435 */ /* 0x000fe400000001ff */
[----:B------:R-:W-:-:S09]  /*6960*/  IMAD.MOV.U32 R17, RZ, RZ, R11 ;  /* 0x000000ffff117224 */ /* 0x000fd200078e000b */
[----:B------:R-:W-:Y:S05]  /*6970*/  WARPSYNC.COLLECTIVE R20, `(.L_x_278) ;  /* 0x0000000014087348 */ /* 0x000fea0003c00000 */
[----:B------:R0:W1:Y:S02]  /*6980*/  SHFL.BFLY P2, R22, R17, R18, R19 ;  /* 0x0c00001211167389 */ /* 0x0000640000040013 */
[----:B01----:R-:W-:Y:S01]  /*6990*/  ENDCOLLECTIVE ;  /* 0x000000000000791b */ /* 0x003fe20003800000 */
.L_x_278:
[----:B------:R-:W-:Y:S01]  /*69a0*/  IMAD.MOV.U32 R17, RZ, RZ, R10 ;  /* 0x000000ffff117224 */ /* 0x000fe200078e000a */
[----:B------:R-:W-:-:S07]  /*69b0*/  MOV R24, R22 ;  /* 0x0000001600187202 */ /* 0x000fce0000000f00 */
[----:B------:R-:W-:Y:S05]  /*69c0*/  WARPSYNC.COLLECTIVE R20, `(.L_x_279) ;  /* 0x0000000014087348 */ /* 0x000fea0003c00000 */
[----:B------:R0:W1:Y:S02]  /*69d0*/  SHFL.BFLY P2, R22, R17, R18, R19 ;  /* 0x0c00001211167389 */ /* 0x0000640000040013 */
[----:B01----:R-:W-:Y:S01]  /*69e0*/  ENDCOLLECTIVE ;  /* 0x000000000000791b */ /* 0x003fe20003800000 */
.L_x_279:
[----:B------:R-:W-:Y:S01]  /*69f0*/  FADD.FTZ R23, R24, R11 ;  /* 0x0000000b18177221 */ /* 0x000fe20000010000 */
[----:B------:R-:W-:-:S04]  /*6a00*/  HFMA2.MMA R18, -RZ, RZ, 0, 2.384185791015625e-07 ;  /* 0x00000004ff127435 */ /* 0x000fc800000001ff */
[----:B------:R-:W-:Y:S01]  /*6a10*/  MOV R17, R23 ;  /* 0x0000001700117202 */ /* 0x000fe20000000f00 */
[----:B------:R-:W-:-:S07]  /*6a20*/  FADD.FTZ R15, R22, R10 ;  /* 0x0000000a160f7221 */ /* 0x000fce0000010000 */
[----:B------:R-:W-:Y:S05]  /*6a30*/  WARPSYNC.COLLECTIVE R20, `(.L_x_280) ;  /* 0x0000000014087348 */ /* 0x000fea0003c00000 */
[----:B------:R0:W1:Y:S02]  /*6a40*/  SHFL.BFLY P2, R22, R17, R18, R19 ;  /* 0x0c00001211167389 */ /* 0x0000640000040013 */
[----:B01----:R-:W-:Y:S01]  /*6a50*/  ENDCOLLECTIVE ;  /* 0x000000000000791b */ /* 0x003fe20003800000 */
.L_x_280:
[----:B------:R-:W-:Y:S01]  /*6a60*/  MOV R17, R15 ;  /* 0x0000000f00117202 */ /* 0x000fe20000000f00 */
[----:B------:R-:W-:-:S07]  /*6a70*/  IMAD.MOV.U32 R10, RZ, RZ, R22 ;  /* 0x000000ffff0a7224 */ /* 0x000fce00078e0016 */
[----:B------:R-:W-:Y:S05]  /*6a80*/  WARPSYNC.COLLECTIVE R20, `(.L_x_281) ;  /* 0x0000000014087348 */ /* 0x000fea0003c00000 */
[----:B------:R0:W1:Y:S02]  /*6a90*/  SHFL.BFLY P2, R22, R17, R18, R19 ;  /* 0x0c00001211167389 */ /* 0x0000640000040013 */
[----:B01----:R-:W-:Y:S01]  /*6aa0*/  ENDCOLLECTIVE ;  /* 0x000000000000791b */ /* 0x003fe20003800000 */
.L_x_281:
[----:B------:R-:W-:-:S05]  /*6ab0*/  FADD.FTZ R11, R23, R10 ;  /* 0x0000000a170b7221 */ /* 0x000fca0000010000 */
[----:B------:R-:W-:Y:S01]  /*6ac0*/  MOV R17, R11 ;  /* 0x0000000b00117202 */ /* 0x000fe20000000f00 */
[----:B------:R-:W-:Y:S02]  /*6ad0*/  IMAD.MOV.U32 R18, RZ, RZ, 0x2 ;  /* 0x00000002ff127424 */ /* 0x000fe400078e00ff */
[----:B------:R-:W-:-:S07]  /*6ae0*/  FADD.FTZ R10, R15, R22 ;  /* 0x000000160f0a7221 */ /* 0x000fce0000010000 */
[----:B------:R-:W-:Y:S05]  /*6af0*/  WARPSYNC.COLLECTIVE R20, `(.L_x_282) ;  /* 0x0000000014087348 */ /* 0x000fea0003c00000 */
[----:B------:R0:W1:Y:S02]  /*6b00*/  SHFL.BFLY P2, R22, R17, R18, R19 ;  /* 0x0c00001211167389 */ /* 0x0000640000040013 */
[----:B01----:R-:W-:Y:S01]  /*6b10*/  ENDCOLLECTIVE ;  /* 0x000000000000791b */ /* 0x003fe20003800000 */
.L_x_282:
[----:B------:R-:W0:Y:S01]  /*6b20*/  LDC.64 R14, c[0x0][0x220] ;  /* 0x00008800ff0e7b82 */ /* 0x000e220000000a00 */
[----:B------:R-:W-:Y:S02]  /*6b30*/  MOV R17, R10 ;  /* 0x0000000a00117202 */ /* 0x000fe40000000f00 */
[----:B------:R-:W-:-:S07]  /*6b40*/  MOV R24, R22 ;  /* 0x0000001600187202 */ /* 0x000fce0000000f00 */
[----:B0-----:R-:W-:Y:S05]  /*6b50*/  WARPSYNC.COLLECTIVE R20, `(.L_x_283) ;  /* 0x0000000014087348 */ /* 0x001fea0003c00000 */
[----:B------:R1:W2:Y:S02]  /*6b60*/  SHFL.BFLY P2, R22, R17, R18, R19 ;  /* 0x0c00001211167389 */ /* 0x0002a40000040013 */
[----:B012---:R-:W-:Y:S01]  /*6b70*/  ENDCOLLECTIVE ;  /* 0x000000000000791b */ /* 0x007fe20003800000 */
.L_x_283:
[----:B------:R-:W-:Y:S01]  /*6b80*/  FADD.FTZ R24, R11, R24 ;  /* 0x000000180b187221 */ /* 0x000fe20000010000 */
[----:B------:R-:W-:-:S03]  /*6b90*/  HFMA2.MMA R18, -RZ, RZ, 0, 5.9604644775390625e-08 ;  /* 0x00000001ff127435 */ /* 0x000fc600000001ff */
[----:B------:R-:W-:Y:S02]  /*6ba0*/  IMAD.MOV.U32 R17, RZ, RZ, R24 ;  /* 0x000000ffff117224 */ /* 0x000fe400078e0018 */
[----:B------:R-:W-:-:S07]  /*6bb0*/  FADD.FTZ R23, R10, R22 ;  /* 0x000000160a177221 */ /* 0x000fce0000010000 */
[----:B------:R-:W-:Y:S05]  /*6bc0*/  WARPSYNC.COLLECTIVE R20, `(.L_x_284) ;  /* 0x0000000014087348 */ /* 0x000fea0003c00000 */
[----:B------:R0:W1:Y:S02]  /*6bd0*/  SHFL.BFLY P2, R22, R17, R18, R19 ;  /* 0x0c00001211167389 */ /* 0x0000640000040013 */
[----:B01----:R-:W-:Y:S01]  /*6be0*/  ENDCOLLECTIVE ;  /* 0x000000000000791b */ /* 0x003fe20003800000 */
.L_x_284:
[----:B------:R-:W-:Y:S01]  /*6bf0*/  IMAD.MOV.U32 R17, RZ, RZ, R23 ;  /* 0x000000ffff117224 */ /* 0x000fe200078e0017 */
[----:B------:R-:W-:-:S07]  /*6c00*/  MOV R21, R22 ;  /* 0x0000001600157202 */ /* 0x000fce0000000f00 */
[----:B------:R-:W-:Y:S05]  /*6c10*/  WARPSYNC.COLLECTIVE R20, `(.L_x_285) ;  /* 0x0000000014087348 */ /* 0x000fea0003c00000 */
[----:B------:R0:W1:Y:S02]  /*6c20*/  SHFL.BFLY P2, R22, R17, R18, R19 ;  /* 0x0c00001211167389 */ /* 0x0000640000040013 */
[----:B01----:R-:W-:Y:S01]  /*6c30*/  ENDCOLLECTIVE ;  /* 0x000000000000791b */ /* 0x003fe20003800000 */
.L_x_285:
        /* <DEDUP_REMOVED lines=13> */
[----:B------:R-:W-:Y:S02]  /*6d10*/  @P0 LEA R23, R19, R12, 0x2 ;  /* 0x0000000c13170211 */ /* 0x000fe400078e10ff */
[----:B------:R-:W-:Y:S02]  /*6d20*/  MOV R19, 0x101f ;  /* 0x0000101f00137802 */ /* 0x000fe40000000f00 */
[----:B------:R0:W-:Y:S04]  /*6d30*/  @!P1 STG.E.U16 desc[UR12][R10.64], R16 ;  /* 0x000000100a009986 */ /* 0x0001e8000c10150c */
[----:B------:R-:W1:Y:S04]  /*6d40*/  @P0 LDS R12, [R23] ;  /* 0x00000000170c0984 */ /* 0x000e680000000800 */
[----:B------:R-:W2:Y:S01]  /*6d50*/  @P0 LDS R18, [R23+0x780] ;  /* 0x0007800017120984 */ /* 0x000ea20000000800 */
[----:B0-----:R-:W-:-:S03]  /*6d60*/  HFMA2.MMA R16, -RZ, RZ, 0, 0 ;  /* 0x00000000ff107435 */ /* 0x001fc600000001ff */
[----:B------:R0:W-:Y:S04]  /*6d70*/  @!P1 STG.E.U16 desc[UR12][R14.64], R20 ;  /* 0x000000140e009986 */ /* 0x0001e8000c10150c */
[----:B------:R-:W-:Y:S04]  /*6d80*/  @!P1 STG.E.U16 desc[UR12][R10.64+0x3c], R21 ;  /* 0x00003c150a009986 */ /* 0x000fe8000c10150c */
[----:B------:R3:W-:Y:S01]  /*6d90*/  @!P1 STG.E.U16 desc[UR12][R14.64+0x3c], R17 ;  /* 0x00003c110e009986 */ /* 0x0007e2000c10150c */
[----:B0-----:R-:W-:Y:S02]  /*6da0*/  IMAD.MOV.U32 R20, RZ, RZ, 0xffff ;  /* 0x0000ffffff147424 */ /* 0x001fe400078e00ff */
[----:B-1----:R-:W-:Y:S01]  /*6db0*/  @P0 IMAD.MOV.U32 R16, RZ, RZ, R12 ;  /* 0x000000ffff100224 */ /* 0x002fe200078e000c */
[----:B------:R-:W-:-:S02]  /*6dc0*/  MOV R12, RZ ;  /* 0x000000ff000c7202 */ /* 0x000fc40000000f00 */
[----:B--2---:R-:W-:Y:S01]  /*6dd0*/  @P0 MOV R12, R18 ;  /* 0x00000012000c0202 */ /* 0x004fe20000000f00 */
[----:B------:R-:W-:Y:S01]  /*6de0*/  HFMA2.MMA R18, -RZ, RZ, 0, 4.76837158203125e-07 ;  /* 0x00000008ff127435 */ /* 0x000fe200000001ff */
[----:B---3--:R-:W-:-:S10]  /*6df0*/  IMAD.MOV.U32 R17, RZ, RZ, R16 ;  /* 0x000000ffff117224 */ /* 0x008fd400078e0010 */
[----:B------:R-:W-:Y:S05]  /*6e00*/  WARPSYNC.COLLECTIVE R20, `(.L_x_286) ;  /* 0x0000000014087348 */ /* 0x000fea0003c00000 */
[----:B------:R0:W1:Y:S02]  /*6e10*/  SHFL.BFLY P2, R22, R17, R18, R19 ;  /* 0x0c00001211167389 */ /* 0x0000640000040013 */
[----:B01----:R-:W-:Y:S01]  /*6e20*/  ENDCOLLECTIVE ;  /* 0x000000000000791b */ /* 0x003fe20003800000 */
.L_x_286:
[----:B------:R-:W-:Y:S01]  /*6e30*/  MOV R17, R12 ;  /* 0x0000000c00117202 */ /* 0x000fe20000000f00 */
[----:B------:R-:W-:-:S07]  /*6e40*/  FADD.FTZ R16, R22, R16 ;  /* 0x0000001016107221 */ /* 0x000fce0000010000 */
[----:B------:R-:W-:Y:S05]  /*6e50*/  WARPSYNC.COLLECTIVE R20, `(.L_x_287) ;  /* 0x0000000014087348 */ /* 0x000fea0003c00000 */
[----:B------:R0:W1:Y:S02]  /*6e60*/  SHFL.BFLY P2, R22, R17, R18, R19 ;  /* 0x0c00001211167389 */ /* 0x0000640000040013 */
[----:B01----:R-:W-:Y:S01]  /*6e70*/  ENDCOLLECTIVE ;  /* 0x000000000000791b */ /* 0x003fe20003800000 */
.L_x_287:
[----:B------:R-:W-:Y:S01]  /*6e80*/  MOV R17, R16 ;  /* 0x0000001000117202 */ /* 0x000fe20000000f00 */
[----:B------:R-:W-:Y:S02]  /*6e90*/  IMAD.MOV.U32 R18, RZ, RZ, 0x4 ;  /* 0x00000004ff127424 */ /* 0x000fe400078e00ff */
[----:B------:R-:W-:-:S07]  /*6ea0*/  FADD.FTZ R12, R22, R12 ;  /* 0x0000000c160c7221 */ /* 0x000fce0000010000 */
[----:B------:R-:W-:Y:S05]  /*6eb0*/  WARPSYNC.COLLECTIVE R20, `(.L_x_288) ;  /* 0x0000000014087348 */ /* 0x000fea0003c00000 */
[----:B------:R0:W1:Y:S02]  /*6ec0*/  SHFL.BFLY P2, R22, R17, R18, R19 ;  /* 0x0c00001211167389 */ /* 0x0000640000040013 */
[----:B01----:R-:W-:Y:S01]  /*6ed0*/  ENDCOLLECTIVE ;  /* 0x000000000000791b */ /* 0x003fe20003800000 */
.L_x_288:
[----:B------:R-:W-:Y:S01]  /*6ee0*/  MOV R17, R12 ;  /* 0x0000000c00117202 */ /* 0x000fe20000000f00 */
[----:B------:R-:W-:-:S07]  /*6ef0*/  FADD.FTZ R16, R16, R22 ;  /* 0x0000001610107221 */ /* 0x000fce0000010000 */
[----:B------:R-:W-:Y:S05]  /*6f00*/  WARPSYNC.COLLECTIVE R20, `(.L_x_289) ;  /* 0x0000000014087348 */ /* 0x000fea0003c00000 */
[----:B------:R0:W1:Y:S02]  /*6f10*/  SHFL.BFLY P2, R22, R17, R18, R19 ;  /* 0x0c00001211167389 */ /* 0x0000640000040013 */
[----:B01----:R-:W-:Y:S01]  /*6f20*/  ENDCOLLECTIVE ;  /* 0x000000000000791b */ /* 0x003fe20003800000 */
.L_x_289:
[----:B------:R-:W-:Y:S01]  /*6f30*/  HFMA2.MMA R18, -RZ, RZ, 0, 1.1920928955078125e-07 ;  /* 0x00000002ff127435 */ /* 0x000fe200000001ff */
[----:B------:R-:W-:Y:S01]  /*6f40*/  IMAD.MOV.U32 R17, RZ, RZ, R16 ;  /* 0x000000ffff117224 */ /* 0x000fe200078e0010 */
[----:B------:R-:W-:-:S09]  /*6f50*/  MOV R23, R22 ;  /* 0x0000001600177202 */ /* 0x000fd20000000f00 */
[----:B------:R-:W-:Y:S05]  /*6f60*/  WARPSYNC.COLLECTIVE R20, `(.L_x_290) ;  /* 0x0000000014087348 */ /* 0x000fea0003c00000 */
[----:B------:R0:W1:Y:S02]  /*6f70*/  SHFL.BFLY P2, R22, R17, R18, R19 ;  /* 0x0c00001211167389 */ /* 0x0000640000040013 */
[----:B01----:R-:W-:Y:S01]  /*6f80*/  ENDCOLLECTIVE ;  /* 0x000000000000791b */ /* 0x003fe20003800000 */
.L_x_290:
[----:B------:R-:W-:Y:S01]  /*6f90*/  FADD.FTZ R12, R12, R23 ;  /* 0x000000170c0c7221 */ /* 0x000fe20000010000 */
[----:B------:R-:W-:Y:S02]  /*6fa0*/  @P0 IADD3 R23, R0, 0x5a, RZ ;  /* 0x0000005a00170810 */ /* 0x000fe40007ffe0ff */
[----:B------:R-:W-:Y:S02]  /*6fb0*/  @P0 LEA R0, R27, UR8, 0x7 ;  /* 0x000000081b000c11 */ /* 0x000fe4000f8e38ff */
[----:B------:R-:W-:-:S05]  /*6fc0*/  @P0 LOP3.LUT R23, R23, R34, RZ, 0x3c, !PT ;  /* 0x0000002217170212 */ /* 0x000fca00078e3cff */
[----:B------:R-:W-:Y:S01]  /*6fd0*/  @P0 IMAD R25, R23, 0x4, R0 ;  /* 0x0000000417190824 */ /* 0x000fe200078e0200 */
[----:B------:R-:W-:Y:S01]  /*6fe0*/  MOV R17, R12 ;  /* 0x0000000c00117202 */ /* 0x000fe20000000f00 */
[----:B------:R-:W-:-:S03]  /*6ff0*/  IMAD.MOV.U32 R23, RZ, RZ, RZ ;  /* 0x000000ffff177224 */ /* 0x000fc600078e00ff */
[----:B------:R0:W1:Y:S01]  /*7000*/  @P0 LDS R0, [R25] ;  /* 0x0000000019000984 */ /* 0x0000620000000800 */
[----:B------:R-:W-:-:S07]  /*7010*/  FADD.FTZ R16, R16, R22 ;  /* 0x0000001610107221 */ /* 0x000fce0000010000 */
[----:B01----:R-:W-:Y:S05]  /*7020*/  WARPSYNC.COLLECTIVE R20, `(.L_x_291) ;  /* 0x0000000014087348 */ /* 0x003fea0003c00000 */
[----:B------:R2:W3:Y:S02]  /*7030*/  SHFL.BFLY P2, R22, R17, R18, R19 ;  /* 0x0c00001211167389 */ /* 0x0004e40000040013 */
[----:B0123--:R-:W-:Y:S01]  /*7040*/  ENDCOLLECTIVE ;  /* 0x000000000000791b */ /* 0x00ffe20003800000 */
.L_x_291:
[----:B------:R-:W-:Y:S01]  /*7050*/  HFMA2.MMA R18, -RZ, RZ, 0, 5.9604644775390625e-08 ;  /* 0x00000001ff127435 */ /* 0x000fe200000001ff */
[----:B------:R-:W-:Y:S01]  /*7060*/  MOV R17, R16 ;  /* 0x0000001000117202 */ /* 0x000fe20000000f00 */
[----:B------:R-:W-:-:S09]  /*7070*/  IMAD.MOV.U32 R21, RZ, RZ, R22 ;  /* 0x000000ffff157224 */ /* 0x000fd200078e0016 */
[----:B------:R-:W-:Y:S05]  /*7080*/  WARPSYNC.COLLECTIVE R20, `(.L_x_292) ;  /* 0x0000000014087348 */ /* 0x000fea0003c00000 */
[----:B------:R0:W1:Y:S02]  /*7090*/  SHFL.BFLY P2, R22, R17, R18, R19 ;  /* 0x0c00001211167389 */ /* 0x0000640000040013 */
[----:B01----:R-:W-:Y:S01]  /*70a0*/  ENDCOLLECTIVE ;  /* 0x000000000000791b */ /* 0x003fe20003800000 */
.L_x_292:
[----:B------:R-:W-:-:S04]  /*70b0*/  FADD.FTZ R21, R12, R21 ;  /* 0x000000150c157221 */ /* 0x000fc80000010000 */
[----:B------:R-:W-:Y:S02]  /*70c0*/  IMAD.MOV.U32 R17, RZ, RZ, R21 ;  /* 0x000000ffff117224 */ /* 0x000fe400078e0015 */
[----:B------:R-:W-:Y:S02]  /*70d0*/  FADD.FTZ R22, R16, R22 ;  /* 0x0000001610167221 */ /* 0x000fe40000010000 */
[----:B------:R0:W1:Y:S03]  /*70e0*/  @P0 LDS R16, [R25+0x780] ;  /* 0x0007800019100984 */ /* 0x0000660000000800 */
[----:B------:R-:W-:-:S04]  /*70f0*/  @!P1 F2FP.BF16.F32.PACK_AB R22, RZ, R22 ;  /* 0x00000016ff16923e */ /* 0x000fc800000010ff */
[----:B------:R-:W-:-:S07]  /*7100*/  PRMT R12, R22, 0x7610, R12 ;  /* 0x00007610160c7816 */ /* 0x000fce000000000c */
[----:B01----:R-:W-:Y:S05]  /*7110*/  WARPSYNC.COLLECTIVE R20, `(.L_x_293) ;  /* 0x0000000014087348 */ /* 0x003fea0003c00000 */
[----:B------:R2:W3:Y:S02]  /*7120*/  SHFL.BFLY P2, R22, R17, R18, R19 ;  /* 0x0c00001211167389 */ /* 0x0004e40000040013 */
[----:B0123--:R-:W-:Y:S01]  /*7130*/  ENDCOLLECTIVE ;  /* 0x000000000000791b */ /* 0x00ffe20003800000 */
.L_x_293:
[----:B------:R0:W-:Y:S01]  /*7140*/  @!P1 STG.E.U16 desc[UR12][R10.64+0x78], R12 ;  /* 0x0000780c0a009986 */ /* 0x0001e2000c10150c */
[----:B------:R-:W-:Y:S01]  /*7150*/  IMAD.MOV.U32 R18, RZ, RZ, 0x8 ;  /* 0x00000008ff127424 */ /* 0x000fe200078e00ff */
[----:B------:R-:W-:-:S05]  /*7160*/  MOV R24, R22 ;  /* 0x0000001600187202 */ /* 0x000fca0000000f00 */
[----:B------:R-:W-:Y:S01]  /*7170*/  FADD.FTZ R24, R21, R24 ;  /* 0x0000001815187221 */ /* 0x000fe20000010000 */
[----:B------:R-:W-:-:S04]  /*7180*/  @P0 MOV R23, R16 ;  /* 0x0000001000170202 */ /* 0x000fc80000000f00 */
        /* <DEDUP_REMOVED lines=9> */
.L_x_294:
[----:B------:R-:W-:Y:S02]  /*7220*/  MOV R17, R23 ;  /* 0x0000001700117202 */ /* 0x000fe40000000f00 */
[----:B------:R-:W-:-:S07]  /*7230*/  MOV R16, R22 ;  /* 0x0000001600107202 */ /* 0x000fce0000000f00 */
[----:B------:R-:W-:Y:S05]  /*7240*/  WARPSYNC.COLLECTIVE R20, `(.L_x_295) ;  /* 0x0000000014087348 */ /* 0x000fea0003c00000 */
[----:B------:R0:W1:Y:S02]  /*7250*/  SHFL.BFLY P2, R22, R17, R18, R19 ;  /* 0x0c00001211167389 */ /* 0x0000640000040013 */
[----:B01----:R-:W-:Y:S01]  /*7260*/  ENDCOLLECTIVE ;  /* 0x000000000000791b */ /* 0x003fe20003800000 */
.L_x_295:
[----:B------:R-:W-:Y:S01]  /*7270*/  FADD.FTZ R16, R16, R24 ;  /* 0x0000001810107221 */ /* 0x000fe20000010000 */
[----:B------:R-:W-:-:S04]  /*7280*/  HFMA2.MMA R18, -RZ, RZ, 0, 2.384185791015625e-07 ;  /* 0x00000004ff127435 */ /* 0x000fc800000001ff */
[----:B------:R-:W-:Y:S01]  /*7290*/  MOV R17, R16 ;  /* 0x0000001000117202 */ /* 0x000fe20000000f00 */
[----:B------:R-:W-:-:S07]  /*72a0*/  IMAD.MOV.U32 R0, RZ, RZ, R22 ;  /* 0x000000ffff007224 */ /* 0x000fce00078e0016 */
[----:B------:R-:W-:Y:S05]  /*72b0*/  WARPSYNC.COLLECTIVE R20, `(.L_x_296) ;  /* 0x0000000014087348 */ /* 0x000fea0003c00000 */
[----:B------:R0:W1:Y:S02]  /*72c0*/  SHFL.BFLY P2, R22, R17, R18, R19 ;  /* 0x0c00001211167389 */ /* 0x0000640000040013 */
[----:B01----:R-:W-:Y:S01]  /*72d0*/  ENDCOLLECTIVE ;  /* 0x000000000000791b */ /* 0x003fe20003800000 */
.L_x_296:
[----:B------:R-:W-:-:S05]  /*72e0*/  FADD.FTZ R0, R0, R23 ;  /* 0x0000001700007221 */ /* 0x000fca0000010000 */
[----:B------:R-:W-:Y:S01]  /*72f0*/  MOV R17, R0 ;  /* 0x0000000000117202 */ /* 0x000fe20000000f00 */
[----:B------:R-:W-:-:S07]  /*7300*/  IMAD.MOV.U32 R21, RZ, RZ, R22 ;  /* 0x000000ffff157224 */ /* 0x000fce00078e0016 */
[----:B------:R-:W-:Y:S05]  /*7310*/  WARPSYNC.COLLECTIVE R20, `(.L_x_297) ;  /* 0x0000000014087348 */ /* 0x000fea0003c00000 */
[----:B------:R0:W1:Y:S02]  /*7320*/  SHFL.BFLY P2, R22, R17, R18, R19 ;  /* 0x0c00001211167389 */ /* 0x0000640000040013 */
[----:B01----:R-:W-:Y:S01]  /*7330*/  ENDCOLLECTIVE ;  /* 0x000000000000791b */ /* 0x003fe20003800000 */
.L_x_297:
[----:B------:R-:W-:Y:S01]  /*7340*/  FADD.FTZ R12, R16, R21 ;  /* 0x00000015100c7221 */ /* 0x000fe20000010000 */
[----:B------:R-:W-:-:S03]  /*7350*/  HFMA2.MMA R18, -RZ, RZ, 0, 1.1920928955078125e-07 ;  /* 0x00000002ff127435 */ /* 0x000fc600000001ff */
[----:B------:R-:W-:Y:S01]  /*7360*/  IMAD.MOV.U32 R17, RZ, RZ, R12 ;  /* 0x000000ffff117224 */ /* 0x000fe200078e000c */
[----:B------:R-:W-:-:S07]  /*7370*/  MOV R21, R22 ;  /* 0x0000001600157202 */ /* 0x000fce0000000f00 */
[----:B------:R-:W-:Y:S05]  /*7380*/  WARPSYNC.COLLECTIVE R20, `(.L_x_298) ;  /* 0x0000000014087348 */ /* 0x000fea0003c00000 */
[----:B------:R0:W1:Y:S02]  /*7390*/  SHFL.BFLY P2, R22, R17, R18, R19 ;  /* 0x0c00001211167389 */ /* 0x0000640000040013 */
[----:B01----:R-:W-:Y:S01]  /*73a0*/  ENDCOLLECTIVE ;  /* 0x000000000000791b */ /* 0x003fe20003800000 */
.L_x_298:
[----:B------:R-:W-:-:S04]  /*73b0*/  FADD.FTZ R21, R0, R21 ;  /* 0x0000001500157221 */ /* 0x000fc80000010000 */
[----:B------:R-:W-:Y:S01]  /*73c0*/  IMAD.MOV.U32 R17, RZ, RZ, R21 ;  /* 0x000000ffff117224 */ /* 0x000fe200078e0015 */
[----:B------:R-:W-:-:S07]  /*73d0*/  MOV R23, R22 ;  /* 0x0000001600177202 */ /* 0x000fce0000000f00 */
[----:B------:R-:W-:Y:S05]  /*73e0*/  WARPSYNC.COLLECTIVE R20, `(.L_x_299) ;  /* 0x0000000014087348 */ /* 0x000fea0003c00000 */
[----:B------:R0:W1:Y:S02]  /*73f0*/  SHFL.BFLY P2, R22, R17, R18, R19 ;  /* 0x0c00001211167389 */ /* 0x0000640000040013 */
[----:B01----:R-:W-:Y:S01]  /*7400*/  ENDCOLLECTIVE ;  /* 0x000000000000791b */ /* 0x003fe20003800000 */
.L_x_299:
[----:B------:R-:W-:-:S05]  /*7410*/  FADD.FTZ R16, R12, R23 ;  /* 0x000000170c107221 */ /* 0x000fca0000010000 */
[----:B------:R-:W-:Y:S01]  /*7420*/  MOV R17, R16 ;  /* 0x0000001000117202 */ /* 0x000fe20000000f00 */
[----:B------:R-:W-:Y:S01]  /*7430*/  IMAD.MOV.U32 R18, RZ, RZ, 0x1 ;  /* 0x00000001ff127424 */ /* 0x000fe200078e00ff */
[----:B------:R-:W-:-:S07]  /*7440*/  MOV R36, R22 ;  /* 0x0000001600247202 */ /* 0x000fce0000000f00 */
[----:B------:R-:W-:Y:S05]  /*7450*/  WARPSYNC.COLLECTIVE R20, `(.L_x_300) ;  /* 0x0000000014087348 */ /* 0x000fea0003c00000 */
[----:B------:R0:W1:Y:S02]  /*7460*/  SHFL.BFLY P2, R22, R17, R18, R19 ;  /* 0x0c00001211167389 */ /* 0x0000640000040013 */
[----:B01----:R-:W-:Y:S01]  /*7470*/  ENDCOLLECTIVE ;  /* 0x000000000000791b */ /* 0x003fe20003800000 */
.L_x_300:
[----:B------:R-:W-:-:S05]  /*7480*/  FADD.FTZ R0, R21, R36 ;  /* 0x0000002415007221 */ /* 0x000fca0000010000 */
[----:B------:R-:W-:Y:S01]  /*7490*/  MOV R17, R0 ;  /* 0x0000000000117202 */ /* 0x000fe20000000f00 */
[----:B------:R-:W-:-:S07]  /*74a0*/  FADD.FTZ R12, R16, R22 ;  /* 0x00000016100c7221 */ /* 0x000fce0000010000 */
[----:B------:R-:W-:Y:S05]  /*74b0*/  WARPSYNC.COLLECTIVE R20, `(.L_x_301) ;  /* 0x0000000014087348 */ /* 0x000fea0003c00000 */
[----:B------:R0:W1:Y:S02]  /*74c0*/  SHFL.BFLY P2, R22, R17, R18, R19 ;  /* 0x0c00001211167389 */ /* 0x0000640000040013 */
[----:B01----:R-:W-:Y:S01]  /*74d0*/  ENDCOLLECTIVE ;  /* 0x000000000000791b */ /* 0x003fe20003800000 */
.L_x_301:
[----:B------:R-:W-:Y:S01]  /*74e0*/  MOV R23, R22 ;  /* 0x0000001600177202 */ /* 0x000fe20000000f00 */
[----:B------:R-:W-:Y:S06]  /*74f0*/  BRA `(.L_x_302) ;  /* 0xffffffe400607947 */ /* 0x000fec000383ffff */
.L_x_303:
        /* <DEDUP_REMOVED lines=16> */
.L_x_3011:


//--------------------- .text._ZN13group_norm_v218gn_bwd_cuda_kernelI13__nv_bfloat16Li480ELi3ELi32ELi30ELi4096ELb0ELb1ELi64ELi960ELi960ELi4ELb1ELi5ELb1ELb0ELNS_15WgradSyncMethodE3ENS_16CompileConditionILi900EEEEEvPT_S6_S6_PKS5_S8_S8_S8_PKfflPfPj --------------------------
	.section	.text._ZN13group_norm_v218gn_bwd_cuda_kernelI13__nv_bfloat16Li480ELi3ELi32ELi30ELi4096ELb0ELb1ELi64ELi960ELi960ELi4ELb1ELi5ELb1ELb0ELNS_15WgradSyncMethodE3ENS_16CompileConditionILi900EEEEEvPT_S6_S6_PKS5_S8_S8_S8_PKfflPfPj,"ax",@progbits
	.align	128
        .global         _ZN13group_norm_v218gn_bwd_cuda_kernelI13__nv_bfloat16Li480ELi3ELi32ELi30ELi4096ELb0ELb1ELi64ELi960ELi960ELi4ELb1ELi5ELb1ELb0ELNS_15WgradSyncMethodE3ENS_16CompileConditionILi900EEEEEvPT_S6_S6_PKS5_S8_S8_S8_PKfflPfPj
        .type           _ZN13group_norm_v218gn_bwd_cuda_kernelI13__nv_bfloat16Li480ELi3ELi32ELi30ELi4096ELb0ELb1ELi64ELi960ELi960ELi4ELb1ELi5ELb1ELb0ELNS_15WgradSyncMethodE3ENS_16CompileConditionILi900EEEEEvPT_S6_S6_PKS5_S8_S8_S8_PKfflPfPj,@function
        .size           _ZN13group_norm_v218gn_bwd_cuda_kernelI13__nv_bfloat16Li480ELi3ELi32ELi30ELi4096ELb0ELb1ELi64ELi960ELi960ELi4ELb1ELi5ELb1ELb0ELNS_15WgradSyncMethodE3ENS_16CompileConditionILi900EEEEEvPT_S6_S6_PKS5_S8_S8_S8_PKfflPfPj,(.L_x_3012 - _ZN13group_norm_v218gn_bwd_cuda_kernelI13__nv_bfloat16Li480ELi3ELi32ELi30ELi4096ELb0ELb1ELi64ELi960ELi960ELi4ELb1ELi5ELb1ELb0ELNS_15WgradSyncMethodE3ENS_16CompileConditionILi900EEEEEvPT_S6_S6_PKS5_S8_S8_S8_PKfflPfPj)
        .other          _ZN13group_norm_v218gn_bwd_cuda_kernelI13__nv_bfloat16Li480ELi3ELi32ELi30ELi4096ELb0ELb1ELi64ELi960ELi960ELi4ELb1ELi5ELb1ELb0ELNS_15WgradSyncMethodE3ENS_16CompileConditionILi900EEEEEvPT_S6_S6_PKS5_S8_S8_S8_PKfflPfPj,@"STO_CUDA_ENTRY STV_DEFAULT"
_ZN13group_norm_v218gn_bwd_cuda_kernelI13__nv_bfloat16Li480ELi3ELi32ELi30ELi4096ELb0ELb1ELi64ELi960ELi960ELi4ELb1ELi5ELb1ELb0ELNS_15WgradSyncMethodE3ENS_16CompileConditionILi900EEEEEvPT_S6_S6_PKS5_S8_S8_S8_PKfflPfPj:
.text._ZN13group_norm_v218gn_bwd_cuda_kernelI13__nv_bfloat16Li480ELi3ELi32ELi30ELi4096ELb0ELb1ELi64ELi960ELi960ELi4ELb1ELi5ELb1ELb0ELNS_15WgradSyncMethodE3ENS_16CompileConditionILi900EEEEEvPT_S6_S6_PKS5_S8_S8_S8_PKfflPfPj:
        /* <DEDUP_REMOVED lines=29> */
.L_x_306:
[----:B------:R-:W2:Y:S04]  /*01d0*/  LD.E.STRONG.GPU R0, desc[UR10][R2.64] ;  /* 0x0000000a02007980 */ /* 0x000ea8000c10f900 */
[----:B--2---:R-:W-:Y:S01]  /*01e0*/  CCTL.IVALL ;  /* 0x00000000ff00798f */ /* 0x004fe20002000000 */
[----:B------:R-:W-:Y:S05]  /*01f0*/  YIELD ;  /* 0x0000000000007946 */ /* 0x000fea0003800000 */
[----:B-----5:R-:W-:-:S04]  /*0200*/  LOP3.LUT R0, R0, R5, RZ, 0x3c, !PT ;  /* 0x0000000500007212 */ /* 0x020fc800078e3cff */
[----:B------:R-:W-:-:S13]  /*0210*/  ISETP.GT.AND P0, PT, R0, -0x1, PT ;  /* 0xffffffff0000780c */ /* 0x000fda0003f04270 */
[----:B------:R-:W-:Y:S05]  /*0220*/  @P0 BRA `(.L_x_306) ;  /* 0xfffffffc00e80947 */ /* 0x000fea000383ffff */
.L_x_305:
[----:B------:R-:W-:Y:S05]  /*0230*/  WARPSYNC.ALL ;  /* 0x0000000000007948 */ /* 0x000fea0003800000 */
[----:B------:R-:W-:Y:S06]  /*0240*/  BAR.SYNC.DEFER_BLOCKING 0x0 ;  /* 0x0000000000007b1d */ /* 0x000fec0000010000 */
[----:B------:R-:W-:Y:S05]  /*0250*/  BRA `(.L_x_307) ;  /* 0x0000003400447947 */ /* 0x000fea0003800000 */
.L_x_304:
        /* <DEDUP_REMOVED lines=69> */
.L_x_325:
        /* <DEDUP_REMOVED lines=39> */
.L_x_308:
        /* <DEDUP_REMOVED lines=177> */
.L_x_309:
        /* <DEDUP_REMOVED lines=149> */
[----:B------:R-:W-:Y:S01]  /*1d80*/  FADD.FTZ R21, R21, R18 ;  /* 0x0000001215157221 */ /* 0x000fe20000010000 */
[----:B------:R-:W-:Y:S02]  /*1d90*/  VIADD R13, R13, 0x1c ;  /* 0x0000001c0d0d7836 */ /* 0x000fe40000000000 */
        /* <DEDUP_REMOVED lines=20> */
.L_x_311:
[----:B------:R-:W-:Y:S05]  /*1ee0*/  BSYNC B0 ;  /* 0x0000000000007941 */ /* 0x000fea0003800000 */
.L_x_310:
        /* <DEDUP_REMOVED lines=9> */
[----:B------:R-:W-:Y:S01]  /*1f80*/  IMAD.U32 R20, RZ, RZ, UR13 ;  /* 0x0000000dff147e24 */ /* 0x000fe2000f8e00ff */
[----:B------:R-:W-:Y:S01]  /*1f90*/  UIMAD UR5, UR5, UR4, UR9 ;  /* 0x00000004050572a4 */ /* 0x000fe2000f8e0209 */
[----:B------:R-:W-:-:S04]  /*1fa0*/  SHF.L.U32 R13, R13, 0x6, RZ ;  /* 0x000000060d0d7819 */ /* 0x000fc800000006ff */
[----:B------:R-:W-:Y:S02]  /*1fb0*/  LOP3.LUT R13, R13, 0xffffffc0, R20, 0xe2, !PT ;  /* 0xffffffc00d0d7812 */ /* 0x000fe400078ee214 */
[----:B------:R-:W-:-:S05]  /*1fc0*/  MOV R20, UR5 ;  /* 0x0000000500147c02 */ /* 0x000fca0008000f00 */
[----:B------:R-:W-:Y:S02]  /*1fd0*/  IMAD R13, R20, 0x800, R13 ;  /* 0x00000800140d7824 */ /* 0x000fe400078e020d */
[----:B------:R-:W1:Y:S03]  /*1fe0*/  LDC.64 R20, c[0x0][0x260] ;  /* 0x00009800ff147b82 */ /* 0x000e660000000a00 */
[----:B------:R-:W-:-:S05]  /*1ff0*/  SHF.L.U32 R13, R13, 0x1, RZ ;  /* 0x000000010d0d7819 */ /* 0x000fca00000006ff */
[----:B-1----:R-:W-:-:S05]  /*2000*/  IMAD.WIDE.U32 R20, R13, 0x4, R20 ;  /* 0x000000040d147825 */ /* 0x002fca00078e0014 */
[----:B------:R1:W-:Y:S02]  /*2010*/  STG.E.64 desc[UR10][R20.64], R18 ;  /* 0x0000001214007986 */ /* 0x0003e4000c101b0a */
.L_x_313:
[----:B------:R-:W-:Y:S05]  /*2020*/  BSYNC B0 ;  /* 0x0000000000007941 */ /* 0x000fea0003800000 */
.L_x_312:
        /* <DEDUP_REMOVED lines=17> */
.L_x_316:
[----:B------:R-:W2:Y:S04]  /*2140*/  LD.E.STRONG.GPU R20, desc[UR10][R18.64] ;  /* 0x0000000a12147980 */ /* 0x000ea8000c10f900 */
[----:B--2---:R-:W-:Y:S01]  /*2150*/  CCTL.IVALL ;  /* 0x00000000ff00798f */ /* 0x004fe20002000000 */
[----:B------:R-:W-:Y:S05]  /*2160*/  YIELD ;  /* 0x0000000000007946 */ /* 0x000fea0003800000 */
[----:B-----5:R-:W-:-:S04]  /*2170*/  LOP3.LUT R20, R20, R13, RZ, 0x3c, !PT ;  /* 0x0000000d14147212 */ /* 0x020fc800078e3cff */
[----:B------:R-:W-:-:S13]  /*2180*/  ISETP.GT.AND P1, PT, R20, -0x1, PT ;  /* 0xffffffff1400780c */ /* 0x000fda0003f24270 */
[----:B------:R-:W-:Y:S05]  /*2190*/  @P1 BRA `(.L_x_316) ;  /* 0xfffffffc00e81947 */ /* 0x000fea000383ffff */
.L_x_315:
[----:B------:R-:W-:Y:S05]  /*21a0*/  WARPSYNC.ALL ;  /* 0x0000000000007948 */ /* 0x000fea0003800000 */
[----:B------:R-:W-:Y:S06]  /*21b0*/  BAR.SYNC.DEFER_BLOCKING 0x0 ;  /* 0x0000000000007b1d */ /* 0x000fec0000010000 */
[----:B------:R-:W-:Y:S05]  /*21c0*/  BRA `(.L_x_317) ;  /* 0x0000000000687947 */ /* 0x000fea0003800000 */
.L_x_314:
[----:B------:R-:W2:Y:S01]  /*21d0*/  S2R R13, SR_TID.X ;  /* 0x00000000000d7919 */ /* 0x000ea20000002100 */
[----:B------:R-:W-:Y:S01]  /*21e0*/  BAR.SYNC.DEFER_BLOCKING 0x0 ;  /* 0x0000000000007b1d */ /* 0x000fe20000010000 */
[----:B--2---:R-:W-:-:S13]  /*21f0*/  ISETP.NE.AND P1, PT, R13, RZ, PT ;  /* 0x000000ff0d00720c */ /* 0x004fda0003f25270 */
[----:B------:R-:W-:Y:S05]  /*2200*/  @P1 BRA `(.L_x_318) ;  /* 0x0000000000501947 */ /* 0x000fea0003800000 */
[----:B------:R-:W-:Y:S01]  /*2210*/  ULDC.64 UR16, c[0x0][0x268] ;  /* 0x00009a0000107ab9 */ /* 0x000fe20000000a00 */
[----:B------:R-:W-:Y:S01]  /*2220*/  IMAD R13, RZ, RZ, -UR9 ;  /* 0x80000009ff0d7e24 */ /* 0x000fe2000f8e02ff */
[----:B------:R-:W-:-:S04]  /*2230*/  UIADD3 UR16, UP0, UR16, 0x14, URZ ;  /* 0x0000001410107890 */ /* 0x000fc8000ff1e03f */
[----:B------:R-:W-:Y:S01]  /*2240*/  ISETP.NE.AND P1, PT, R13, UR13, PT ;  /* 0x0000000d0d007c0c */ /* 0x000fe2000bf25270 */
[----:B------:R-:W-:Y:S01]  /*2250*/  UIADD3.X UR17, URZ, UR17, URZ, UP0, !UPT ;  /* 0x000000113f117290 */ /* 0x000fe200087fe43f */
[----:B------:R-:W-:Y:S01]  /*2260*/  MOV R13, 0x7ffffec1 ;  /* 0x7ffffec1000d7802 */ /* 0x000fe20000000f00 */
[----:B-1----:R-:W-:-:S03]  /*2270*/  IMAD.U32 R18, RZ, RZ, UR16 ;  /* 0x00000010ff127e24 */ /* 0x002fc6000f8e00ff */
[----:B------:R-:W-:Y:S02]  /*2280*/  SEL R13, R13, 0x1, !P1 ;  /* 0x000000010d0d7807 */ /* 0x000fe40004800000 */
[----:B------:R-:W-:Y:S01]  /*2290*/  MOV R19, UR17 ;  /* 0x0000001100137c02 */ /* 0x000fe20008000f00 */
[----:B------:R-:W-:Y:S06]  /*22a0*/  MEMBAR.ALL.GPU ;  /* 0x0000000000007992 */ /* 0x000fec000000a000 */
[----:B------:R-:W-:-:S00]  /*22b0*/  ERRBAR ;  /* 0x00000000000079ab */ /* 0x000fc00000000000 */
[----:B------:R-:W-:Y:S06]  /*22c0*/  CGAERRBAR ;  /* 0x00000000000075ab */ /* 0x000fec0000000000 */
[----:B------:R1:W5:Y:S02]  /*22d0*/  ATOM.E.ADD.STRONG.GPU PT, R13, desc[UR10][R18.64], R13 ;  /* 0x0000000d120d798a */ /* 0x00036400081ee1ca */
[----:B-1----:R-:W1:Y:S02]  /*22e0*/  LDC.64 R18, c[0x0][0x268] ;  /* 0x00009a00ff127b82 */ /* 0x002e640000000a00 */
.L_x_319:
[----:B-1----:R-:W2:Y:S04]  /*22f0*/  LD.E.STRONG.GPU R20, desc[UR10][R18.64+0x14] ;  /* 0x0000140a12147980 */ /* 0x002ea8000c10f900 */
[----:B--2---:R-:W-:Y:S01]  /*2300*/  CCTL.IVALL ;  /* 0x00000000ff00798f */ /* 0x004fe20002000000 */
[----:B------:R-:W-:Y:S05]  /*2310*/  YIELD ;  /* 0x0000000000007946 */ /* 0x000fea0003800000 */
[----:B-----5:R-:W-:-:S04]  /*2320*/  LOP3.LUT R20, R20, R13, RZ, 0x3c, !PT ;  /* 0x0000000d14147212 */ /* 0x020fc800078e3cff */
[----:B------:R-:W-:-:S13]  /*2330*/  ISETP.GT.AND P1, PT, R20, -0x1, PT ;  /* 0xffffffff1400780c */ /* 0x000fda0003f24270 */
[----:B------:R-:W-:Y:S05]  /*2340*/  @P1 BRA `(.L_x_319) ;  /* 0xfffffffc00e81947 */ /* 0x000fea000383ffff */
.L_x_318:
[----:B------:R-:W-:Y:S05]  /*2350*/  WARPSYNC.ALL ;  /* 0x0000000000007948 */ /* 0x000fea0003800000 */
[----:B------:R-:W-:Y:S06]  /*2360*/  BAR.SYNC.DEFER_BLOCKING 0x0 ;  /* 0x0000000000007b1d */ /* 0x000fec0000010000 */
.L_x_317:
[----:B------:R-:W2:Y:S01]  /*2370*/  S2R R32, SR_TID.X ;  /* 0x0000000000207919 */ /* 0x000ea20000002100 */
[----:B------:R-:W-:Y:S01]  /*2380*/  BSSY B0, `(.L_x_320) ;  /* 0x0000036000007945 */ /* 0x000fe20003800000 */
[----:B------:R-:W-:Y:S01]  /*2390*/  HFMA2.MMA R15, -RZ, RZ, 0, 0 ;  /* 0x00000000ff0f7435 */ /* 0x000fe200000001ff */
[----:B------:R-:W-:Y:S01]  /*23a0*/  IMAD.MOV.U32 R13, RZ, RZ, RZ ;  /* 0x000000ffff0d7224 */ /* 0x000fe200078e00ff */
[----:B--2---:R-:W-:-:S13]  /*23b0*/  ISETP.GT.U32.AND P1, PT, R32, 0xff, PT ;  /* 0x000000ff2000780c */ /* 0x004fda0003f24070 */
[----:B------:R-:W-:Y:S05]  /*23c0*/  @P1 BRA `(.L_x_321) ;  /* 0x0000000000c41947 */ /* 0x000fea0003800000 */
[----:B------:R-:W-:Y:S01]  /*23d0*/  ULDC UR5, c[0x0][0x10] ;  /* 0x0000040000057ab9 */ /* 0x000fe20000000800 */
[C---:B------:R-:W-:Y:S01]  /*23e0*/  IMAD.SHL.U32 R13, R32.reuse, 0x8, RZ ;  /* 0x00000008200d7824 */ /* 0x040fe200078e00ff */
[----:B------:R-:W-:Y:S01]  /*23f0*/  UIMAD UR5, UR5, UR4, UR9 ;  /* 0x00000004050572a4 */ /* 0x000fe2000f8e0209 */
[----:B------:R-:W0:Y:S01]  /*2400*/  LDC.64 R28, c[0x0][0x260] ;  /* 0x00009800ff1c7b82 */ /* 0x000e220000000a00 */
[----:B-1----:R-:W-:Y:S02]  /*2410*/  LOP3.LUT R18, R32, 0x7, RZ, 0xc0, !PT ;  /* 0x0000000720127812 */ /* 0x002fe400078ec0ff */
[----:B------:R-:W-:Y:S02]  /*2420*/  LOP3.LUT R13, R13, 0x7fffffc0, RZ, 0xc0, !PT ;  /* 0x7fffffc00d0d7812 */ /* 0x000fe400078ec0ff */
[----:B------:R-:W-:-:S05]  /*2430*/  MOV R20, UR5 ;  /* 0x0000000500147c02 */ /* 0x000fca0008000f00 */
[----:B------:R-:W-:-:S05]  /*2440*/  IMAD R13, R20, 0x800, R13 ;  /* 0x00000800140d7824 */ /* 0x000fca00078e020d */
[----:B------:R-:W-:-:S05]  /*2450*/  IADD3 R13, R13, R18, RZ ;  /* 0x000000120d0d7210 */ /* 0x000fca0007ffe0ff */
[----:B------:R-:W-:-:S04]  /*2460*/  IMAD.SHL.U32 R13, R13, 0x2, RZ ;  /* 0x000000020d0d7824 */ /* 0x000fc800078e00ff */
[C---:B0-----:R-:W-:Y:S01]  /*2470*/  IMAD.WIDE.U32 R22, R13.reuse, 0x4, R28 ;  /* 0x000000040d167825 */ /* 0x041fe200078e001c */
[----:B------:R-:W-:-:S03]  /*2480*/  IADD3 R21, R13, 0x10, RZ ;  /* 0x000000100d157810 */ /* 0x000fc60007ffe0ff */
[----:B------:R-:W-:Y:S02]  /*2490*/  VIADD R18, R13, 0x20 ;  /* 0x000000200d127836 */ /* 0x000fe40000000000 */
[--C-:B------:R-:W-:Y:S01]  /*24a0*/  IMAD.WIDE.U32 R20, R21, 0x4, R28.reuse ;  /* 0x0000000415147825 */ /* 0x100fe200078e001c */
[----:B------:R-:W2:Y:S01]  /*24b0*/  LDG.E.64 R22, desc[UR10][R22.64] ;  /* 0x0000000a16167981 */ /* 0x000ea2000c1e1b00 */
[----:B------:R-:W-:Y:S02]  /*24c0*/  IADD3 R26, R13, 0x30, RZ ;  /* 0x000000300d1a7810 */ /* 0x000fe40007ffe0ff */
[--C-:B------:R-:W-:Y:S02]  /*24d0*/  IMAD.WIDE.U32 R18, R18, 0x4, R28.reuse ;  /* 0x0000000412127825 */ /* 0x100fe400078e001c */
[----:B------:R-:W3:Y:S02]  /*24e0*/  LDG.E.64 R20, desc[UR10][R20.64] ;  /* 0x0000000a14147981 */ /* 0x000ee4000c1e1b00 */
[----:B------:R-:W-:-:S02]  /*24f0*/  IMAD.WIDE.U32 R26, R26, 0x4, R28 ;  /* 0x000000041a1a7825 */ /* 0x000fc400078e001c */
[----:B------:R-:W4:Y:S04]  /*2500*/  LDG.E.64 R18, desc[UR10][R18.64] ;  /* 0x0000000a12127981 */ /* 0x000f28000c1e1b00 */
[----:B------:R-:W5:Y:S01]  /*2510*/  LDG.E.64 R26, desc[UR10][R26.64] ;  /* 0x0000000a1a1a7981 */ /* 0x000f62000c1e1b00 */
[----:B------:R-:W-:-:S04]  /*2520*/  VIADD R24, R13, 0x40 ;  /* 0x000000400d187836 */ /* 0x000fc80000000000 */
[----:B------:R-:W-:-:S06]  /*2530*/  IMAD.WIDE.U32 R24, R24, 0x4, R28 ;  /* 0x0000000418187825 */ /* 0x000fcc00078e001c */
[----:B------:R-:W5:Y:S01]  /*2540*/  LDG.E.64 R24, desc[UR10][R24.64] ;  /* 0x0000000a18187981 */ /* 0x000f62000c1e1b00 */
[----:B--2---:R-:W-:Y:S01]  /*2550*/  FADD.FTZ R22, RZ, R22 ;  /* 0x00000016ff167221 */ /* 0x004fe20000010000 */
[----:B------:R-:W-:-:S03]  /*2560*/  FADD.FTZ R15, RZ, R23 ;  /* 0x00000017ff0f7221 */ /* 0x000fc60000010000 */
[----:B---3--:R-:W-:Y:S01]  /*2570*/  FADD.FTZ R20, R20, R22 ;  /* 0x0000001614147221 */ /* 0x008fe20000010000 */
[----:B------:R-:W-:-:S03]  /*2580*/  FADD.FTZ R15, R21, R15 ;  /* 0x0000000f150f7221 */ /* 0x000fc60000010000 */
[----:B----4-:R-:W-:Y:S01]  /*2590*/  FADD.FTZ R20, R18, R20 ;  /* 0x0000001412147221 */ /* 0x010fe20000010000 */
[----:B------:R-:W-:Y:S01]  /*25a0*/  IADD3 R18, R13, 0x50, RZ ;  /* 0x000000500d127810 */ /* 0x000fe20007ffe0ff */
[----:B------:R-:W-:Y:S02]  /*25b0*/  FADD.FTZ R15, R19, R15 ;  /* 0x0000000f130f7221 */ /* 0x000fe40000010000 */
[----:B-----5:R-:W-:Y:S01]  /*25c0*/  FADD.FTZ R26, R26, R20 ;  /* 0x000000141a1a7221 */ /* 0x020fe20000010000 */
[C---:B------:R-:W-:Y:S02]  /*25d0*/  VIADD R20, R13.reuse, 0x60 ;  /* 0x000000600d147836 */ /* 0x040fe40000000000 */
[----:B------:R-:W-:Y:S01]  /*25e0*/  IMAD.WIDE.U32 R18, R18, 0x4, R28 ;  /* 0x0000000412127825 */ /* 0x000fe200078e001c */
[----:B------:R-:W-:-:S03]  /*25f0*/  IADD3 R22, R13, 0x70, RZ ;  /* 0x000000700d167810 */ /* 0x000fc60007ffe0ff */
[--C-:B------:R-:W-:Y:S02]  /*2600*/  IMAD.WIDE.U32 R20, R20, 0x4, R28.reuse ;  /* 0x0000000414147825 */ /* 0x100fe400078e001c */
[----:B------:R-:W2:Y:S02]  /*2610*/  LDG.E.64 R18, desc[UR10][R18.64] ;  /* 0x0000000a12127981 */ /* 0x000ea4000c1e1b00 */
[----:B------:R-:W-:Y:S02]  /*2620*/  IMAD.WIDE.U32 R22, R22, 0x4, R28 ;  /* 0x0000000416167825 */ /* 0x000fe400078e001c */
[----:B------:R-:W3:Y:S04]  /*2630*/  LDG.E.64 R20, desc[UR10][R20.64] ;  /* 0x0000000a14147981 */ /* 0x000ee8000c1e1b00 */
[----:B------:R-:W4:Y:S01]  /*2640*/  LDG.E.64 R22, desc[UR10][R22.64] ;  /* 0x0000000a16167981 */ /* 0x000f22000c1e1b00 */
[----:B------:R-:W-:Y:S01]  /*2650*/  FADD.FTZ R15, R27, R15 ;  /* 0x0000000f1b0f7221 */ /* 0x000fe20000010000 */
[----:B------:R-:W-:-:S03]  /*2660*/  FADD.FTZ R24, R24, R26 ;  /* 0x0000001a18187221 */ /* 0x000fc60000010000 */
[----:B------:R-:W-:Y:S01]  /*2670*/  FADD.FTZ R15, R25, R15 ;  /* 0x0000000f190f7221 */ /* 0x000fe20000010000 */
[----:B--2---:R-:W-:-:S03]  /*2680*/  FADD.FTZ R13, R18, R24 ;  /* 0x00000018120d7221 */ /* 0x004fc60000010000 */
[----:B------:R-:W-:Y:S01]  /*2690*/  FADD.FTZ R24, R19, R15 ;  /* 0x0000000f13187221 */ /* 0x000fe20000010000 */
[----:B---3--:R-:W-:-:S03]  /*26a0*/  FADD.FTZ R13, R20, R13 ;  /* 0x0000000d140d7221 */ /* 0x008fc60000010000 */
[----:B------:R-:W-:Y:S01]  /*26b0*/  FADD.FTZ R24, R21, R24 ;  /* 0x0000001815187221 */ /* 0x000fe20000010000 */
[----:B----4-:R-:W-:-:S03]  /*26c0*/  FADD.FTZ R13, R22, R13 ;  /* 0x0000000d160d7221 */ /* 0x010fc60000010000 */
[----:B------:R-:W-:-:S07]  /*26d0*/  FADD.FTZ R15, R23, R24 ;  /* 0x00000018170f7221 */ /* 0x000fce0000010000 */
.L_x_321:
[----:B------:R-:W-:Y:S05]  /*26e0*/  BSYNC B0 ;  /* 0x0000000000007941 */ /* 0x000fea0003800000 */
.L_x_320:
[----:B-1----:R-:W1:Y:S01]  /*26f0*/  SHFL.BFLY PT, R18, R13, 0x4, 0x1f ;  /* 0x0c801f000d127f89 */ /* 0x002e6200000e0000 */
[----:B------:R-:W-:Y:S01]  /*2700*/  LOP3.LUT P1, RZ, R32, 0xffffff07, RZ, 0xc0, !PT ;  /* 0xffffff0720ff7812 */ /* 0x000fe2000782c0ff */
[----:B------:R-:W-:Y:S02]  /*2710*/  BSSY B0, `(.L_x_322) ;  /* 0x0000015000007945 */ /* 0x000fe40003800000 */
[----:B------:R-:W2:Y:S01]  /*2720*/  SHFL.BFLY PT, R20, R15, 0x4, 0x1f ;  /* 0x0c801f000f147f89 */ /* 0x000ea200000e0000 */
[----:B-1----:R-:W-:Y:S01]  /*2730*/  FADD.FTZ R18, R18, R13 ;  /* 0x0000000d12127221 */ /* 0x002fe20000010000 */
[----:B--2---:R-:W-:-:S04]  /*2740*/  FADD.FTZ R20, R20, R15 ;  /* 0x0000000f14147221 */ /* 0x004fc80000010000 */
[----:B------:R-:W1:Y:S04]  /*2750*/  SHFL.BFLY PT, R19, R18, 0x2, 0x1f ;  /* 0x0c401f0012137f89 */ /* 0x000e6800000e0000 */
[----:B------:R-:W2:Y:S01]  /*2760*/  SHFL.BFLY PT, R21, R20, 0x2, 0x1f ;  /* 0x0c401f0014157f89 */ /* 0x000ea200000e0000 */
[----:B-1----:R-:W-:Y:S01]  /*2770*/  FADD.FTZ R19, R18, R19 ;  /* 0x0000001312137221 */ /* 0x002fe20000010000 */
[----:B--2---:R-:W-:-:S04]  /*2780*/  FADD.FTZ R21, R20, R21 ;  /* 0x0000001514157221 */ /* 0x004fc80000010000 */
[----:B0-----:R-:W0:Y:S04]  /*2790*/  SHFL.BFLY PT, R22, R19, 0x1, 0x1f ;  /* 0x0c201f0013167f89 */ /* 0x001e2800000e0000 */
        /* <DEDUP_REMOVED lines=12> */
.L_x_323:
[----:B------:R-:W-:Y:S05]  /*2860*/  BSYNC B0 ;  /* 0x0000000000007941 */ /* 0x000fea0003800000 */
.L_x_322:
        /* <DEDUP_REMOVED lines=13> */
.L_x_324:
[----:B------:R-:W2:Y:S01]  /*2940*/  LDL R15, [R1] ;  /* 0x00000000010f7983 */ /* 0x000ea20000100800 */
[----:B------:R-:W-:-:S03]  /*2950*/  IMAD.U32 R13, RZ, RZ, UR5 ;  /* 0x00000005ff0d7e24 */ /* 0x000fc6000f8e00ff */
        /* <DEDUP_REMOVED lines=14> */
[----:B------:R-:W-:-:S05]  /*2a40*/  VIADD R37, R13, 0x780 ;  /* 0x000007800d257836 */ /* 0x000fca0000000000 */
[----:B------:R-:W-:-:S04]  /*2a50*/  IADD3 R37, P1, R37, R16, RZ ;  /* 0x0000001025257210 */ /* 0x000fc80007f3e0ff */
[----:B---3--:R-:W-:Y:S02]  /*2a60*/  SHF.L.U32 R9, R37, 0x1, RZ ;  /* 0x0000000125097819 */ /* 0x008fe400000006ff */
[C---:B--2---:R-:W-:Y:S01]  /*2a70*/  PRMT R26, R22.reuse, 0x7632, R26 ;  /* 0x00007632161a7816 */ /* 0x044fe2000000001a */
[----:B------:R-:W-:Y:S01]  /*2a80*/  IMAD.U32 R28, R22, 0x10000, RZ ;  /* 0x00010000161c7824 */ /* 0x000fe200078e00ff */
[----:B------:R-:W-:Y:S02]  /*2a90*/  SHF.L.U32 R27, R23, 0x10, RZ ;  /* 0x00000010171b7819 */ /* 0x000fe400000006ff */
[----:B----4-:R-:W-:Y:S01]  /*2aa0*/  SHF.L.U32 R15, R24, 0x10, RZ ;  /* 0x00000010180f7819 */ /* 0x010fe200000006ff */
[----:B------:R-:W-:Y:S01]  /*2ab0*/  FADD.FTZ R28, -R12, R28 ;  /* 0x0000001c0c1c7221 */ /* 0x000fe20000010100 */
[----:B------:R-:W-:Y:S01]  /*2ac0*/  PRMT R24, R24, 0x7632, R24 ;  /* 0x0000763218187816 */ /* 0x000fe20000000018 */
[----:B------:R-:W-:Y:S01]  /*2ad0*/  IMAD.U32 R22, R25, 0x10000, RZ ;  /* 0x0001000019167824 */ /* 0x000fe200078e00ff */
[----:B------:R-:W-:Y:S01]  /*2ae0*/  SHF.L.U32 R26, R26, 0x10, RZ ;  /* 0x000000101a1a7819 */ /* 0x000fe200000006ff */
[----:B------:R-:W-:Y:S01]  /*2af0*/  FADD.FTZ R27, -R14, R27 ;  /* 0x0000001b0e1b7221 */ /* 0x000fe20000010100 */
[----:B------:R-:W-:Y:S01]  /*2b00*/  SHF.L.U32 R24, R24, 0x10, RZ ;  /* 0x0000001018187819 */ /* 0x000fe200000006ff */
[----:B0-----:R-:W-:Y:S01]  /*2b10*/  FFMA.FTZ R15, R0, R15, -R18 ;  /* 0x0000000f000f7223 */ /* 0x001fe20000010812 */
[----:B------:R-:W-:Y:S01]  /*2b20*/  FMUL.FTZ R28, R5, R28 ;  /* 0x0000001c051c7220 */ /* 0x000fe20000410000 */
[----:B------:R-:W-:Y:S01]  /*2b30*/  FADD.FTZ R26, -R12, R26 ;  /* 0x0000001a0c1a7221 */ /* 0x000fe20000010100 */
[----:B-1----:R-:W-:Y:S01]  /*2b40*/  FFMA.FTZ R22, R2, R22, -R20 ;  /* 0x0000001602167223 */ /* 0x002fe20000010814 */
[----:B------:R-:W-:Y:S01]  /*2b50*/  FFMA.FTZ R24, R3, R24, -R18 ;  /* 0x0000001803187223 */ /* 0x000fe20000010812 */
[----:B------:R-:W-:Y:S01]  /*2b60*/  FMUL.FTZ R27, R7, R27 ;  /* 0x0000001b071b7220 */ /* 0x000fe20000410000 */
[----:B------:R-:W-:Y:S01]  /*2b70*/  FMUL.FTZ R26, R5, R26 ;  /* 0x0000001a051a7220 */ /* 0x000fe20000410000 */
[----:B------:R-:W-:Y:S01]  /*2b80*/  FFMA.FTZ R15, R19, -R28, R15 ;  /* 0x8000001c130f7223 */ /* 0x000fe2000001000f */
[----:B------:R-:W-:Y:S01]  /*2b90*/  IADD3 R28, P2, R9, UR20, RZ ;  /* 0x00000014091c7c10 */ /* 0x000fe2000ff5e0ff */
[----:B------:R-:W-:Y:S01]  /*2ba0*/  FFMA.FTZ R22, R21, -R27, R22 ;  /* 0x8000001b15167223 */ /* 0x000fe20000010016 */
[----:B------:R-:W-:Y:S01]  /*2bb0*/  FFMA.FTZ R24, R19, -R26, R24 ;  /* 0x8000001a13187223 */ /* 0x000fe20000010018 */
[----:B------:R-:W-:-:S04]  /*2bc0*/  IADD3.X R26, RZ, R6, RZ, P1, !PT ;  /* 0x00000006ff1a7210 */ /* 0x000fc80000ffe4ff */
[----:B------:R-:W-:Y:S02]  /*2bd0*/  SHF.L.U64.HI R37, R37, 0x1, R26 ;  /* 0x0000000125257819 */ /* 0x000fe4000001021a */
[----:B------:R-:W-:Y:S02]  /*2be0*/  IADD3 R26, P1, R9, UR18, RZ ;  /* 0x00000012091a7c10 */ /* 0x000fe4000ff3e0ff */
[C---:B------:R-:W-:Y:S02]  /*2bf0*/  IADD3.X R29, R37.reuse, UR21, RZ, P2, !PT ;  /* 0x00000015251d7c10 */ /* 0x040fe400097fe4ff */
[----:B------:R-:W-:-:S04]  /*2c00*/  IADD3.X R27, R37, UR19, RZ, P1, !PT ;  /* 0x00000013251b7c10 */ /* 0x000fc80008ffe4ff */
[----:B------:R-:W2:Y:S04]  /*2c10*/  LDG.E.64.CONSTANT R28, desc[UR10][R28.64] ;  /* 0x0000000a1c1c7981 */ /* 0x000ea8000c1e9b00 */
[----:B------:R-:W3:Y:S01]  /*2c20*/  LDG.E.64.CONSTANT R26, desc[UR10][R26.64] ;  /* 0x0000000a1a1a7981 */ /* 0x000ee2000c1e9b00 */
[----:B------:R-:W-:-:S04]  /*2c30*/  PRMT R25, R23, 0x7632, R25 ;  /* 0x0000763217197816 */ /* 0x000fc80000000019 */
[C---:B------:R-:W-:Y:S01]  /*2c40*/  PRMT R23, R25.reuse, 0x7632, R23 ;  /* 0x0000763219177816 */ /* 0x040fe20000000017 */
[----:B------:R-:W-:-:S03]  /*2c50*/  IMAD.U32 R25, R25, 0x10000, RZ ;  /* 0x0001000019197824 */ /* 0x000fc600078e00ff */
[----:B------:R-:W-:Y:S01]  /*2c60*/  SHF.L.U32 R23, R23, 0x10, RZ ;  /* 0x0000001017177819 */ /* 0x000fe200000006ff */
[----:B------:R-:W-:Y:S01]  /*2c70*/  FADD.FTZ R25, -R14, R25 ;  /* 0x000000190e197221 */ /* 0x000fe20000010100 */
[C---:B------:R-:W-:Y:S01]  /*2c80*/  FMUL.FTZ R15, R5.reuse, R15 ;  /* 0x0000000f050f7220 */ /* 0x040fe20000410000 */
[----:B------:R-:W-:Y:S02]  /*2c90*/  FMUL.FTZ R24, R5, R24 ;  /* 0x0000001805187220 */ /* 0x000fe40000410000 */
[----:B------:R-:W-:Y:S01]  /*2ca0*/  FFMA.FTZ R23, R4, R23, -R20 ;  /* 0x0000001704177223 */ /* 0x000fe20000010814 */
[----:B------:R-:W-:-:S04]  /*2cb0*/  FMUL.FTZ R25, R7, R25 ;  /* 0x0000001907197220 */ /* 0x000fc80000410000 */
[----:B------:R-:W-:Y:S01]  /*2cc0*/  FFMA.FTZ R23, R21, -R25, R23 ;  /* 0x8000001915177223 */ /* 0x000fe20000010017 */
[----:B------:R-:W-:Y:S01]  /*2cd0*/  F2FP.BF16.F32.PACK_AB R15, R24, R15 ;  /* 0x0000000f180f723e */ /* 0x000fe200000010ff */
[C---:B------:R-:W-:Y:S02]  /*2ce0*/  FMUL.FTZ R24, R7.reuse, R22 ;  /* 0x0000001607187220 */ /* 0x040fe40000410000 */
[----:B------:R-:W-:Y:S01]  /*2cf0*/  FMUL.FTZ R23, R7, R23 ;  /* 0x0000001707177220 */ /* 0x000fe20000410000 */
[----:B------:R-:W-:Y:S02]  /*2d00*/  IADD3 R22, P1, R33, UR16, RZ ;  /* 0x0000001021167c10 */ /* 0x000fe4000ff3e0ff */
[----:B------:R-:W-:Y:S02]  /*2d10*/  PRMT R25, R15, 0x7610, R25 ;  /* 0x000076100f197816 */ /* 0x000fe40000000019 */
[----:B------:R-:W-:Y:S02]  /*2d20*/  F2FP.BF16.F32.PACK_AB R24, R23, R24 ;  /* 0x000000181718723e */ /* 0x000fe400000010ff */
[----:B------:R-:W-:-:S02]  /*2d30*/  IADD3.X R23, R32, UR17, RZ, P1, !PT ;  /* 0x0000001120177c10 */ /* 0x000fc40008ffe4ff */
[----:B------:R-:W-:-:S05]  /*2d40*/  PRMT R15, R15, 0x7632, R15 ;  /* 0x000076320f0f7816 */ /* 0x000fca000000000f */
[----:B------:R0:W-:Y:S04]  /*2d50*/  STG.E.U16 desc[UR10][R22.64+0x2], R15 ;  /* 0x0000020f16007986 */ /* 0x0001e8000c10150a */
[----:B------:R-:W-:Y:S01]  /*2d60*/  STG.E.U16 desc[UR10][R22.64], R25 ;  /* 0x0000001916007986 */ /* 0x000fe2000c10150a */
[----:B0-----:R-:W-:-:S03]  /*2d70*/  PRMT R15, R24, 0x7632, R15 ;  /* 0x00007632180f7816 */ /* 0x001fc6000000000f */
[----:B------:R-:W-:Y:S04]  /*2d80*/  STG.E.U16 desc[UR10][R22.64+0x4], R24 ;  /* 0x0000041816007986 */ /* 0x000fe8000c10150a */
[----:B------:R2:W-:Y:S01]  /*2d90*/  STG.E.U16 desc[UR10][R22.64+0x6], R15 ;  /* 0x0000060f16007986 */ /* 0x0005e2000c10150a */
[----:B------:R-:W-:-:S04]  /*2da0*/  IADD3 R36, R13, 0xf00, RZ ;  /* 0x00000f000d247810 */ /* 0x000fc80007ffe0ff */
[----:B------:R-:W-:-:S04]  /*2db0*/  IADD3 R36, P1, R36, R16, RZ ;  /* 0x0000001024247210 */ /* 0x000fc80007f3e0ff */
[----:B------:R-:W-:Y:S01]  /*2dc0*/  SHF.L.U32 R8, R36, 0x1, RZ ;  /* 0x0000000124087819 */ /* 0x000fe200000006ff */
[----:B--2---:R-:W-:Y:S01]  /*2dd0*/  IMAD.U32 R15, R28, 0x10000, RZ ;  /* 0x000100001c0f7824 */ /* 0x004fe200078e00ff */
[----:B---3--:R-:W-:Y:S02]  /*2de0*/  PRMT R22, R26, 0x7632, R22 ;  /* 0x000076321a167816 */ /* 0x008fe40000000016 */
[----:B------:R-:W-:-:S03]  /*2df0*/  PRMT R28, R28, 0x7632, R28 ;  /* 0x000076321c1c7816 */ /* 0x000fc6000000001c */
[----:B------:R-:W-:Y:S01]  /*2e00*/  IMAD.U32 R22, R22, 0x10000, RZ ;  /* 0x0001000016167824 */ /* 0x000fe200078e00ff */
[----:B------:R-:W-:-:S03]  /*2e10*/  SHF.L.U32 R28, R28, 0x10, RZ ;  /* 0x000000101c1c7819 */ /* 0x000fc600000006ff */
[----:B------:R-:W-:Y:S01]  /*2e20*/  FADD.FTZ R22, -R12, R22 ;  /* 0x000000160c167221 */ /* 0x000fe20000010100 */
[----:B------:R-:W-:Y:S01]  /*2e30*/  SHF.L.U32 R23, R27, 0x10, RZ ;  /* 0x000000101b177819 */ /* 0x000fe200000006ff */
[----:B------:R-:W-:Y:S02]  /*2e40*/  FFMA.FTZ R28, R3, R28, -R18 ;  /* 0x0000001c031c7223 */ /* 0x000fe40000010812 */
[----:B------:R-:W-:Y:S01]  /*2e50*/  FMUL.FTZ R22, R5, R22 ;  /* 0x0000001605167220 */ /* 0x000fe20000410000 */
[----:B------:R-:W-:Y:S01]  /*2e60*/  SHF.L.U32 R24, R26, 0x10, RZ ;  /* 0x000000101a187819 */ /* 0x000fe200000006ff */
[----:B------:R-:W-:Y:S01]  /*2e70*/  FADD.FTZ R23, -R14, R23 ;  /* 0x000000170e177221 */ /* 0x000fe20000010100 */
[----:B------:R-:W-:Y:S01]  /*2e80*/  SHF.L.U32 R26, R29, 0x10, RZ ;  /* 0x000000101d1a7819 */ /* 0x000fe200000006ff */
[----:B------:R-:W-:Y:S01]  /*2e90*/  FFMA.FTZ R28, R19, -R22, R28 ;  /* 0x80000016131c7223 */ /* 0x000fe2000001001c */
[----:B------:R-:W-:Y:S02]  /*2ea0*/  IMAD.X R22, RZ, RZ, R6, P1 ;  /* 0x000000ffff167224 */ /* 0x000fe400008e0606 */
[----:B------:R-:W-:Y:S01]  /*2eb0*/  FADD.FTZ R24, -R12, R24 ;  /* 0x000000180c187221 */ /* 0x000fe20000010100 */
[----:B------:R-:W-:Y:S01]  /*2ec0*/  FMUL.FTZ R23, R7, R23 ;  /* 0x0000001707177220 */ /* 0x000fe20000410000 */
[----:B------:R-:W-:Y:S01]  /*2ed0*/  FFMA.FTZ R26, R2, R26, -R20 ;  /* 0x0000001a021a7223 */ /* 0x000fe20000010814 */
        /* <DEDUP_REMOVED lines=13> */
[----:B------:R-:W-:-:S03]  /*2fb0*/  SHF.L.U32 R27, R27, 0x10, RZ ;  /* 0x000000101b1b7819 */ /* 0x000fc600000006ff */
[----:B------:R-:W-:Y:S02]  /*2fc0*/  IMAD.U32 R29, R29, 0x10000, RZ ;  /* 0x000100001d1d7824 */ /* 0x000fe400078e00ff */
        /* <DEDUP_REMOVED lines=11> */
[----:B------:R4:W5:Y:S01]  /*3080*/  LDL.LU R9, [R1+0x24] ;  /* 0x0000240001097983 */ /* 0x0009620000300800 */
[----:B------:R-:W-:-:S02]  /*3090*/  IADD3 R13, R13, 0x1680, RZ ;  /* 0x000016800d0d7810 */ /* 0x000fc40007ffe0ff */
[----:B------:R-:W-:Y:S01]  /*30a0*/  F2FP.BF16.F32.PACK_AB R26, R27, R26 ;  /* 0x0000001a1b1a723e */ /* 0x000fe200000010ff */
[----:B------:R0:W-:Y:S01]  /*30b0*/  STG.E.U16 desc[UR10][R32.64], R15 ;  /* 0x0000000f20007986 */ /* 0x0001e2000c10150a */
[----:B------:R-:W-:Y:S02]  /*30c0*/  PRMT R27, R15, 0x7632, R27 ;  /* 0x000076320f1b7816 */ /* 0x000fe4000000001b */
[----:B------:R-:W-:Y:S01]  /*30d0*/  IADD3 R13, P1, R13, R16, RZ ;  /* 0x000000100d0d7210 */ /* 0x000fe20007f3e0ff */
[----:B------:R1:W-:Y:S01]  /*30e0*/  STG.E.U16 desc[UR10][R32.64+0x4], R26 ;  /* 0x0000041a20007986 */ /* 0x0003e2000c10150a */
[----:B0-----:R-:W-:-:S05]  /*30f0*/  PRMT R15, R26, 0x7632, R15 ;  /* 0x000076321a0f7816 */ /* 0x001fca000000000f */
[----:B------:R0:W-:Y:S01]  /*3100*/  STG.E.U16 desc[UR10][R32.64+0x6], R15 ;  /* 0x0000060f20007986 */ /* 0x0001e2000c10150a */
[----:B-1----:R-:W-:Y:S01]  /*3110*/  IADD3.X R26, RZ, R6, RZ, P1, !PT ;  /* 0x00000006ff1a7210 */ /* 0x002fe20000ffe4ff */
[----:B0-----:R-:W-:-:S03]  /*3120*/  IMAD.SHL.U32 R15, R13, 0x2, RZ ;  /* 0x000000020d0f7824 */ /* 0x001fc600078e00ff */
        /* <DEDUP_REMOVED lines=8> */
[C---:B--2---:R-:W-:Y:S02]  /*31b0*/  PRMT R32, R22.reuse, 0x7632, R32 ;  /* 0x0000763216207816 */ /* 0x044fe40000000020 */
[----:B------:R-:W-:Y:S02]  /*31c0*/  SHF.L.U32 R33, R22, 0x10, RZ ;  /* 0x0000001016217819 */ /* 0x000fe400000006ff */
[----:B------:R-:W-:Y:S02]  /*31d0*/  SHF.L.U32 R22, R32, 0x10, RZ ;  /* 0x0000001020167819 */ /* 0x000fe400000006ff */
[C---:B---3--:R-:W-:Y:S01]  /*31e0*/  PRMT R32, R24.reuse, 0x7632, R32 ;  /* 0x0000763218207816 */ /* 0x048fe20000000020 */
[----:B------:R-:W-:Y:S02]  /*31f0*/  IMAD.U32 R24, R24, 0x10000, RZ ;  /* 0x0001000018187824 */ /* 0x000fe400078e00ff */
[C---:B------:R-:W-:Y:S01]  /*3200*/  FADD.FTZ R33, -R12.reuse, R33 ;  /* 0x000000210c217221 */ /* 0x040fe20000010100 */
[----:B------:R-:W-:Y:S01]  /*3210*/  FADD.FTZ R22, -R12, R22 ;  /* 0x000000160c167221 */ /* 0x000fe20000010100 */
[----:B------:R-:W-:Y:S01]  /*3220*/  SHF.L.U32 R32, R32, 0x10, RZ ;  /* 0x0000001020207819 */ /* 0x000fe200000006ff */
[----:B------:R-:W-:Y:S01]  /*3230*/  FFMA.FTZ R24, R0, R24, -R18 ;  /* 0x0000001800187223 */ /* 0x000fe20000010812 */
[C---:B------:R-:W-:Y:S01]  /*3240*/  FMUL.FTZ R33, R5.reuse, R33 ;  /* 0x0000002105217220 */ /* 0x040fe20000410000 */
[----:B------:R-:W-:-:S02]  /*3250*/  FMUL.FTZ R22, R5, R22 ;  /* 0x0000001605167220 */ /* 0x000fc40000410000 */
[----:B------:R-:W-:Y:S01]  /*3260*/  FFMA.FTZ R32, R3, R32, -R18 ;  /* 0x0000002003207223 */ /* 0x000fe20000010812 */
[----:B------:R-:W-:-:S03]  /*3270*/  FFMA.FTZ R24, R19, -R33, R24 ;  /* 0x8000002113187223 */ /* 0x000fc60000010018 */
[----:B------:R-:W-:Y:S01]  /*3280*/  FFMA.FTZ R33, R19, -R22, R32 ;  /* 0x8000001613217223 */ /* 0x000fe20000010020 */
[----:B------:R-:W-:Y:S01]  /*3290*/  SHF.L.U32 R22, R23, 0x10, RZ ;  /* 0x0000001017167819 */ /* 0x000fe200000006ff */
[----:B------:R-:W-:-:S04]  /*32a0*/  IMAD.U32 R32, R25, 0x10000, RZ ;  /* 0x0001000019207824 */ /* 0x000fc800078e00ff */
[----:B------:R-:W-:Y:S01]  /*32b0*/  FADD.FTZ R22, -R14, R22 ;  /* 0x000000160e167221 */ /* 0x000fe20000010100 */
[----:B------:R-:W-:-:S03]  /*32c0*/  FFMA.FTZ R32, R2, R32, -R20 ;  /* 0x0000002002207223 */ /* 0x000fc60000010814 */
[----:B------:R-:W-:-:S04]  /*32d0*/  FMUL.FTZ R22, R7, R22 ;  /* 0x0000001607167220 */ /* 0x000fc80000410000 */
[----:B------:R-:W-:Y:S01]  /*32e0*/  FFMA.FTZ R32, R21, -R22, R32 ;  /* 0x8000001615207223 */ /* 0x000fe20000010020 */
[----:B------:R-:W-:Y:S02]  /*32f0*/  IADD3 R22, P1, R8, UR16, RZ ;  /* 0x0000001008167c10 */ /* 0x000fe4000ff3e0ff */
[----:B------:R2:W5:Y:S01]  /*3300*/  LDL.LU R8, [R1+0x20] ;  /* 0x0000200001087983 */ /* 0x0005620000300800 */
[----:B------:R-:W-:Y:S02]  /*3310*/  PRMT R23, R23, 0x7632, R23 ;  /* 0x0000763217177816 */ /* 0x000fe40000000017 */
[----:B------:R-:W-:Y:S02]  /*3320*/  PRMT R25, R25, 0x7632, R25 ;  /* 0x0000763219197816 */ /* 0x000fe40000000019 */
[----:B------:R-:W-:Y:S01]  /*3330*/  SHF.L.U32 R23, R23, 0x10, RZ ;  /* 0x0000001017177819 */ /* 0x000fe200000006ff */
[----:B------:R-:W-:Y:S01]  /*3340*/  FMUL.FTZ R24, R5, R24 ;  /* 0x0000001805187220 */ /* 0x000fe20000410000 */
[----:B------:R-:W-:Y:S01]  /*3350*/  SHF.L.U32 R25, R25, 0x10, RZ ;  /* 0x0000001019197819 */ /* 0x000fe200000006ff */
[----:B------:R-:W-:-:S02]  /*3360*/  FMUL.FTZ R33, R5, R33 ;  /* 0x0000002105217220 */ /* 0x000fc40000410000 */
[----:B------:R-:W-:Y:S02]  /*3370*/  FADD.FTZ R23, -R14, R23 ;  /* 0x000000170e177221 */ /* 0x000fe40000010100 */
[----:B------:R-:W-:Y:S01]  /*3380*/  FFMA.FTZ R25, R4, R25, -R20 ;  /* 0x0000001904197223 */ /* 0x000fe20000010814 */
[----:B------:R-:W-:Y:S01]  /*3390*/  F2FP.BF16.F32.PACK_AB R24, R33, R24 ;  /* 0x000000182118723e */ /* 0x000fe200000010ff */
[----:B------:R-:W-:-:S03]  /*33a0*/  FMUL.FTZ R23, R7, R23 ;  /* 0x0000001707177220 */ /* 0x000fc60000410000 */
[----:B------:R-:W-:Y:S01]  /*33b0*/  PRMT R33, R24, 0x7632, R33 ;  /* 0x0000763218217816 */ /* 0x000fe20000000021 */
[----:B------:R-:W-:Y:S01]  /*33c0*/  FFMA.FTZ R25, R21, -R23, R25 ;  /* 0x8000001715197223 */ /* 0x000fe20000010019 */
[----:B------:R-:W-:-:S05]  /*33d0*/  IADD3.X R23, R36, UR17, RZ, P1, !PT ;  /* 0x0000001124177c10 */ /* 0x000fca0008ffe4ff */
[----:B------:R4:W-:Y:S04]  /*33e0*/  STG.E.U16 desc[UR10][R22.64+0x2], R33 ;  /* 0x0000022116007986 */ /* 0x0009e8000c10150a */
[----:B------:R0:W-:Y:S01]  /*33f0*/  STG.E.U16 desc[UR10][R22.64], R24 ;  /* 0x0000001816007986 */ /* 0x0001e2000c10150a */
[----:B----4-:R-:W-:Y:S02]  /*3400*/  SHF.L.U32 R33, R29, 0x10, RZ ;  /* 0x000000101d217819 */ /* 0x010fe400000006ff */
[C---:B------:R-:W-:Y:S01]  /*3410*/  PRMT R29, R28.reuse, 0x7632, R29 ;  /* 0x000076321c1d7816 */ /* 0x040fe2000000001d */
[----:B0-----:R-:W-:Y:S01]  /*3420*/  IMAD.U32 R24, R28, 0x10000, RZ ;  /* 0x000100001c187824 */ /* 0x001fe200078e00ff */
[----:B------:R-:W-:Y:S02]  /*3430*/  SHF.L.U32 R36, R26, 0x10, RZ ;  /* 0x000000101a247819 */ /* 0x000fe400000006ff */
[----:B------:R-:W-:Y:S01]  /*3440*/  PRMT R26, R29, 0x7632, R26 ;  /* 0x000076321d1a7816 */ /* 0x000fe2000000001a */
[C---:B------:R-:W-:Y:S01]  /*3450*/  IMAD.U32 R37, R27.reuse, 0x10000, RZ ;  /* 0x000100001b257824 */ /* 0x040fe200078e00ff */
[----:B------:R-:W-:-:S02]  /*3460*/  PRMT R27, R27, 0x7632, R27 ;  /* 0x000076321b1b7816 */ /* 0x000fc4000000001b */
[C---:B------:R-:W-:Y:S02]  /*3470*/  PRMT R28, R26.reuse, 0x7632, R28 ;  /* 0x000076321a1c7816 */ /* 0x040fe4000000001c */
[----:B------:R-:W-:Y:S02]  /*3480*/  SHF.L.U32 R29, R29, 0x10, RZ ;  /* 0x000000101d1d7819 */ /* 0x000fe400000006ff */
[----:B------:R-:W-:Y:S01]  /*3490*/  SHF.L.U32 R26, R26, 0x10, RZ ;  /* 0x000000101a1a7819 */ /* 0x000fe200000006ff */
[----:B------:R-:W-:Y:S01]  /*34a0*/  FADD.FTZ R24, -R12, R24 ;  /* 0x000000180c187221 */ /* 0x000fe20000010100 */
[----:B------:R-:W-:Y:S01]  /*34b0*/  SHF.L.U32 R27, R27, 0x10, RZ ;  /* 0x000000101b1b7819 */ /* 0x000fe200000006ff */
[----:B------:R-:W-:Y:S01]  /*34c0*/  FADD.FTZ R33, -R14, R33 ;  /* 0x000000210e217221 */ /* 0x000fe20000010100 */
[----:B------:R-:W-:Y:S02]  /*34d0*/  IMAD.U32 R28, R28, 0x10000, RZ ;  /* 0x000100001c1c7824 */ /* 0x000fe400078e00ff */
        /* <DEDUP_REMOVED lines=41> */
.L_x_307:
        /* <DEDUP_REMOVED lines=8> */
[----:B------:R-:W-:Y:S01]  /*37f0*/  LOP3.LUT R0, RZ, UR15, RZ, 0x33, !PT ;  /* 0x0000000fff007c12 */ /* 0x000fe2000f8e33ff */
[----:B------:R-:W-:Y:S01]  /*3800*/  UMOV UR4, 0x400 ;  /* 0x0000040000047882 */ /* 0x000fe20000000000 */
[----:B------:R-:W-:Y:S01]  /*3810*/  ISETP.GT.U32.AND P0, PT, R13, -0x6, PT ;  /* 0xfffffffa0d00780c */ /* 0x000fe20003f04070 */
[----:B------:R-:W-:-:S03]  /*3820*/  UISETP.LT.U32.AND UP0, UPT, UR14, 0x5, UPT ;  /* 0x000000050e00788c */ /* 0x000fc6000bf01070 */
[----:B------:R-:W-:Y:S01]  /*3830*/  ISETP.GT.AND.EX P0, PT, R0, -0x1, PT, P0 ;  /* 0xffffffff0000780c */ /* 0x000fe20003f04300 */
[----:B------:R-:W-:-:S03]  /*3840*/  UISETP.LT.AND.EX UP0, UPT, UR15, URZ, UPT, UP0 ;  /* 0x0000003f0f00728c */ /* 0x000fc6000bf01300 */
[----:B------:R-:W-:Y:S01]  /*3850*/  SEL R13, R13, 0xfffffffa, P0 ;  /* 0xfffffffa0d0d7807 */ /* 0x000fe20000000000 */
[----:B------:R-:W-:Y:S01]  /*3860*/  USEL UR8, UR15, URZ, UP0 ;  /* 0x0000003f0f087287 */ /* 0x000fe20008000000 */
[----:B------:R-:W-:Y:S02]  /*3870*/  SEL R0, R0, 0xffffffff, P0 ;  /* 0xffffffff00007807 */ /* 0x000fe40000000000 */
[C---:B0-----:R-:W-:Y:S02]  /*3880*/  SHF.L.U32 R3, R13.reuse, 0x6, RZ ;  /* 0x000000060d037819 */ /* 0x041fe400000006ff */
[----:B------:R-:W-:Y:S01]  /*3890*/  SHF.L.U64.HI R13, R13, 0x6, R0 ;  /* 0x000000060d0d7819 */ /* 0x000fe20000010200 */
[----:B------:R-:W-:Y:S01]  /*38a0*/  IMAD.MOV.U32 R0, RZ, RZ, -0x1 ;  /* 0xffffffffff007424 */ /* 0x000fe200078e00ff */
[----:B--2---:R-:W-:-:S03]  /*38b0*/  ULEA UR9, UR6, UR4, 0x18 ;  /* 0x0000000406097291 */ /* 0x004fc6000f8ec03f */
[----:B------:R-:W-:Y:S02]  /*38c0*/  ULDC.64 UR6, c[0x0][0x260] ;  /* 0x0000980000067ab9 */ /* 0x000fe40000000a00 */
[----:B------:R-:W-:Y:S01]  /*38d0*/  UIADD3 UR4, UP1, UR6, 0x44200, URZ ;  /* 0x0004420006047890 */ /* 0x000fe2000ff3e03f */
[--C-:B-1----:R-:W-:Y:S02]  /*38e0*/  SHF.R.U32.HI R34, RZ, 0x5, R12.reuse ;  /* 0x00000005ff227819 */ /* 0x102fe4000001160c */
[----:B------:R-:W-:Y:S01]  /*38f0*/  SHF.R.U32.HI R35, RZ, 0x4, R12 ;  /* 0x00000004ff237819 */ /* 0x000fe2000001160c */
[----:B------:R-:W-:Y:S01]  /*3900*/  UIADD3.X UR6, URZ, UR7, URZ, UP1, !UPT ;  /* 0x000000073f067290 */ /* 0x000fe20008ffe43f */
[----:B------:R-:W-:Y:S01]  /*3910*/  IADD3 R2, P0, P1, -R3, -0x41, -R34 ;  /* 0xffffffbf03027810 */ /* 0x000fe2000791e922 */
[----:B------:R-:W-:Y:S01]  /*3920*/  USEL UR7, UR14, 0x5, UP0 ;  /* 0x000000050e077887 */ /* 0x000fe20008000000 */
[C---:B------:R-:W-:Y:S01]  /*3930*/  IADD3 R37, R35.reuse, 0x1e, RZ ;  /* 0x0000001e23257810 */ /* 0x040fe20007ffe0ff */
[----:B------:R-:W-:Y:S01]  /*3940*/  VIADD R10, R35, 0x3c ;  /* 0x0000003c230a7836 */ /* 0x000fe20000000000 */
[----:B------:R-:W-:Y:S01]  /*3950*/  IADD3.X R13, ~R13, -0x1, R0, P0, P1 ;  /* 0xffffffff0d0d7810 */ /* 0x000fe200007e2500 */
[----:B------:R-:W-:Y:S01]  /*3960*/  USHF.L.U64.HI UR8, UR7, 0x6, UR8 ;  /* 0x0000000607087899 */ /* 0x000fe20008010208 */
[----:B------:R-:W-:Y:S01]  /*3970*/  SHF.L.U32 R0, R34, 0x1, RZ ;  /* 0x0000000122007819 */ /* 0x000fe200000006ff */
[----:B------:R-:W-:Y:S01]  /*3980*/  USHF.L.U32 UR7, UR7, 0x6, URZ ;  /* 0x0000000607077899 */ /* 0x000fe2000800063f */
[----:B------:R-:W-:Y:S01]  /*3990*/  LOP3.LUT R11, RZ, R35, RZ, 0x33, !PT ;  /* 0x00000023ff0b7212 */ /* 0x000fe200078e33ff */
[----:B------:R-:W-:Y:S01]  /*39a0*/  IMAD.WIDE.U32 R4, R13, -0x77777777, RZ ;  /* 0x888888890d047825 */ /* 0x000fe200078e00ff */
[----:B-----5:R-:W-:-:S02]  /*39b0*/  VIMNMX.U32 R8, R37, 0x20, !PT ;  /* 0x0000002025087848 */ /* 0x020fc40007fe0000 */
[----:B------:R-:W-:Y:S02]  /*39c0*/  LEA R3, R34, UR9, 0x7 ;  /* 0x0000000922037c11 */ /* 0x000fe4000f8e38ff */
[----:B------:R-:W-:Y:S01]  /*39d0*/  LOP3.LUT R0, R0, 0x1f, R12, 0x78, !PT ;  /* 0x0000001f00007812 */ /* 0x000fe200078e780c */
[----:B------:R-:W-:Y:S01]  /*39e0*/  IMAD.WIDE.U32 R6, P0, R2, -0x77777778, R4 ;  /* 0x8888888802067825 */ /* 0x000fe20007800004 */
[----:B------:R-:W-:Y:S02]  /*39f0*/  SHF.L.U32 R33, R12, 0x1, RZ ;  /* 0x000000010c217819 */ /* 0x000fe400000006ff */
[----:B------:R-:W-:Y:S01]  /*3a00*/  IADD3 R30, P1, R34, 0x1e, RZ ;  /* 0x0000001e221e7810 */ /* 0x000fe20007f3e0ff */
[----:B------:R-:W-:Y:S01]  /*3a10*/  IMAD.WIDE.U32 R4, R2, -0x77777777, RZ ;  /* 0x8888888902047825 */ /* 0x000fe200078e00ff */
[----:B------:R-:W-:Y:S02]  /*3a20*/  IADD3.X R9, RZ, RZ, RZ, P0, !PT ;  /* 0x000000ffff097210 */ /* 0x000fe400007fe4ff */
[----:B------:R-:W-:Y:S01]  /*3a30*/  IADD3 R4, R8, R11, RZ ;  /* 0x0000000b08047210 */ /* 0x000fe20007ffe0ff */
[----:B------:R-:W-:Y:S01]  /*3a40*/  IMAD R3, R0, 0x4, R3 ;  /* 0x0000000400037824 */ /* 0x000fe200078e0203 */
[----:B------:R-:W-:Y:S01]  /*3a50*/  IADD3 RZ, P0, R5, R6, RZ ;  /* 0x0000000605ff7210 */ /* 0x000fe20007f1e0ff */
[----:B------:R-:W-:Y:S01]  /*3a60*/  IMAD.SHL.U32 R0, R12, 0x80, RZ ;  /* 0x000000800c007824 */ /* 0x000fe200078e00ff */
[----:B------:R-:W-:-:S02]  /*3a70*/  MOV R8, R7 ;  /* 0x0000000700087202 */ /* 0x000fc40000000f00 */
[----:B------:R-:W-:Y:S02]  /*3a80*/  LOP3.LUT R33, R33, 0x1e, RZ, 0xc0, !PT ;  /* 0x0000001e21217812 */ /* 0x000fe400078ec0ff */
[----:B------:R-:W-:Y:S01]  /*3a90*/  LOP3.LUT R0, R0, 0x780, RZ, 0xc0, !PT ;  /* 0x0000078000007812 */ /* 0x000fe200078ec0ff */
[----:B------:R-:W-:Y:S01]  /*3aa0*/  IMAD.WIDE.U32.X R8, R13, -0x77777778, R8, P0 ;  /* 0x888888880d087825 */ /* 0x000fe200000e0408 */
[-C--:B------:R-:W-:Y:S02]  /*3ab0*/  LOP3.LUT R15, R10, R33.reuse, RZ, 0x3c, !PT ;  /* 0x000000210a0f7212 */ /* 0x080fe400078e3cff */
[----:B------:R-:W-:Y:S01]  /*3ac0*/  IADD3 R0, R0, UR9, RZ ;  /* 0x0000000900007c10 */ /* 0x000fe2000fffe0ff */
[----:B------:R-:W-:Y:S01]  /*3ad0*/  IMAD.WIDE.U32 R10, R4, -0x77777777, RZ ;  /* 0x88888889040a7825 */ /* 0x000fe200078e00ff */
[----:B------:R-:W-:Y:S02]  /*3ae0*/  SHF.R.U64 R9, R8, 0x3, R9 ;  /* 0x0000000308097819 */ /* 0x000fe40000001209 */
[----:B------:R-:W-:-:S02]  /*3af0*/  LOP3.LUT R7, R37, R33, RZ, 0x3c, !PT ;  /* 0x0000002125077212 */ /* 0x000fc400078e3cff */
[----:B------:R-:W-:Y:S01]  /*3b00*/  LOP3.LUT R5, R35, R33, RZ, 0x3c, !PT ;  /* 0x0000002123057212 */ /* 0x000fe200078e3cff */
[----:B------:R-:W-:Y:S01]  /*3b10*/  VIADD R9, R9, 0x1 ;  /* 0x0000000109097836 */ /* 0x000fe20000000000 */
[----:B------:R-:W-:Y:S01]  /*3b20*/  LEA.HI R10, R11, 0x1, RZ, 0x1c ;  /* 0x000000010b0a7811 */ /* 0x000fe200078fe0ff */
[----:B------:R-:W-:Y:S01]  /*3b30*/  IMAD R6, R7, 0x4, R0 ;  /* 0x0000000407067824 */ /* 0x000fe200078e0200 */
[C---:B------:R-:W-:Y:S02]  /*3b40*/  IADD3 R28, P0, R34.reuse, 0xf, RZ ;  /* 0x0000000f221c7810 */ /* 0x040fe40007f1e0ff */
[----:B------:R-:W-:Y:S02]  /*3b50*/  IADD3 R32, P2, R34, 0x2d, RZ ;  /* 0x0000002d22207810 */ /* 0x000fe40007f5e0ff */
[-C--:B------:R-:W-:Y:S02]  /*3b60*/  LEA R5, R5, R0.reuse, 0x2 ;  /* 0x0000000005057211 */ /* 0x080fe400078e10ff */
[----:B------:R-:W-:-:S02]  /*3b70*/  LEA R7, R15, R0, 0x2 ;  /* 0x000000000f077211 */ /* 0x000fc400078e10ff */
[----:B------:R-:W-:Y:S02]  /*3b80*/  LOP3.LUT R26, R12, 0xf, RZ, 0xc0, !PT ;  /* 0x0000000f0c1a7812 */ /* 0x000fe400078ec0ff */
[----:B------:R-:W-:Y:S02]  /*3b90*/  IADD3.X R27, RZ, RZ, RZ, P0, !PT ;  /* 0x000000ffff1b7210 */ /* 0x000fe400007fe4ff */
[----:B------:R-:W-:Y:S02]  /*3ba0*/  IADD3.X R29, RZ, RZ, RZ, P1, !PT ;  /* 0x000000ffff1d7210 */ /* 0x000fe40000ffe4ff */
[----:B------:R-:W-:Y:S02]  /*3bb0*/  IADD3.X R31, RZ, RZ, RZ, P2, !PT ;  /* 0x000000ffff1f7210 */ /* 0x000fe400017fe4ff */
[----:B------:R-:W-:Y:S02]  /*3bc0*/  LOP3.LUT R8, R10, 0x3, RZ, 0xc0, !PT ;  /* 0x000000030a087812 */ /* 0x000fe400078ec0ff */
[----:B------:R-:W-:-:S07]  /*3bd0*/  LOP3.LUT R9, R9, 0x3, RZ, 0xc0, !PT ;  /* 0x0000000309097812 */ /* 0x000fce00078ec0ff */
.L_x_342:
[----:B-1----:R-:W-:Y:S01]  /*3be0*/  IMAD.U32 R0, RZ, RZ, UR8 ;  /* 0x00000008ff007e24 */ /* 0x002fe2000f8e00ff */
[----:B------:R-:W-:Y:S01]  /*3bf0*/  ISETP.LT.U32.AND P0, PT, R34, UR7, PT ;  /* 0x0000000722007c0c */ /* 0x000fe2000bf01070 */
[----:B------:R-:W-:Y:S01]  /*3c00*/  BSSY B0, `(.L_x_326) ;  /* 0x00000ab000007945 */ /* 0x000fe20003800000 */
[----:B------:R-:W-:Y:S02]  /*3c10*/  CS2R R24, SRZ ;  /* 0x0000000000187805 */ /* 0x000fe4000001ff00 */
[----:B------:R-:W-:-:S13]  /*3c20*/  ISETP.GT.AND.EX P0, PT, R0, RZ, PT, P0 ;  /* 0x000000ff0000720c */ /* 0x000fda0003f04300 */
[----:B0-234-:R-:W-:Y:S05]  /*3c30*/  @!P0 BRA `(.L_x_327) ;  /* 0x00000008009c8947 */ /* 0x01dfea0003800000 */
[----:B------:R-:W0:Y:S01]  /*3c40*/  S2R R10, SR_TID.X ;  /* 0x00000000000a7919 */ /* 0x000e220000002100 */
[----:B------:R-:W-:Y:S01]  /*3c50*/  ISETP.NE.U32.AND P1, PT, R9, RZ, PT ;  /* 0x000000ff0900720c */ /* 0x000fe20003f25070 */
[----:B------:R-:W-:Y:S01]  /*3c60*/  BSSY B1, `(.L_x_328) ;  /* 0x0000024000017945 */ /* 0x000fe20003800000 */
[----:B------:R-:W-:Y:S02]  /*3c70*/  ISETP.GE.U32.AND P0, PT, R2, 0x2d, PT ;  /* 0x0000002d0200780c */ /* 0x000fe40003f06070 */
[----:B------:R-:W-:Y:S02]  /*3c80*/  CS2R R24, SRZ ;  /* 0x0000000000187805 */ /* 0x000fe4000001ff00 */
[----:B------:R-:W-:Y:S01]  /*3c90*/  ISETP.NE.AND.EX P1, PT, RZ, RZ, PT, P1 ;  /* 0x000000ffff00720c */ /* 0x000fe20003f25310 */
[----:B------:R-:W-:Y:S01]  /*3ca0*/  IMAD.MOV.U32 R12, RZ, RZ, RZ ;  /* 0x000000ffff0c7224 */ /* 0x000fe200078e00ff */
[----:B------:R-:W-:Y:S02]  /*3cb0*/  MOV R11, UR5 ;  /* 0x00000005000b7c02 */ /* 0x000fe40008000f00 */
[----:B------:R-:W-:-:S02]  /*3cc0*/  ISETP.GE.U32.AND.EX P0, PT, R13, RZ, PT, P0 ;  /* 0x000000ff0d00720c */ /* 0x000fc40003f06100 */
[----:B------:R-:W-:Y:S02]  /*3cd0*/  MOV R0, R34 ;  /* 0x0000002200007202 */ /* 0x000fe40000000f00 */
[----:B0-----:R-:W-:-:S04]  /*3ce0*/  LOP3.LUT R10, R10, 0x1f, RZ, 0xc0, !PT ;  /* 0x0000001f0a0a7812 */ /* 0x001fc800078ec0ff */
[----:B------:R-:W-:-:S04]  /*3cf0*/  IADD3 R10, P2, R10, UR5, RZ ;  /* 0x000000050a0a7c10 */ /* 0x000fc8000ff5e0ff */
        /* <DEDUP_REMOVED lines=26> */
.L_x_329:
[----:B------:R-:W-:Y:S05]  /*3ea0*/  BSYNC B1 ;  /* 0x0000000000017941 */ /* 0x000fea0003800000 */
.L_x_328:
        /* <DEDUP_REMOVED lines=20> */
.L_x_332:
        /* <DEDUP_REMOVED lines=55> */
.L_x_331:
[----:B------:R-:W-:Y:S05]  /*4360*/  BSYNC B1 ;  /* 0x0000000000017941 */ /* 0x000fea0003800000 */
.L_x_330:
        /* <DEDUP_REMOVED lines=36> */
.L_x_334:
[----:B------:R-:W-:Y:S05]  /*45b0*/  BSYNC B1 ;  /* 0x0000000000017941 */ /* 0x000fea0003800000 */
.L_x_333:
        /* <DEDUP_REMOVED lines=15> */
.L_x_327:
[----:B------:R-:W-:Y:S05]  /*46b0*/  BSYNC B0 ;  /* 0x0000000000007941 */ /* 0x000fea0003800000 */
.L_x_326:
        /* <DEDUP_REMOVED lines=39> */
.L_x_351:
[----:B------:R-:W1:Y:S01]  /*4930*/  LDC.64 R10, c[0x0][0x218] ;  /* 0x00008600ff0a7b82 */ /* 0x000e620000000a00 */
[----:B------:R-:W-:Y:S01]  /*4940*/  ISETP.NE.AND P1, PT, R26, RZ, PT ;  /* 0x000000ff1a00720c */ /* 0x000fe20003f25270 */
[----:B---3--:R-:W-:Y:S01]  /*4950*/  FADD.FTZ R0, R0, R21 ;  /* 0x0000001500007221 */ /* 0x008fe20000010000 */
[----:B------:R-:W-:Y:S02]  /*4960*/  IADD3 R17, R35, UR5, RZ ;  /* 0x0000000523117c10 */ /* 0x000fe4000fffe0ff */
[----:B------:R-:W-:-:S03]  /*4970*/  ISETP.NE.AND P2, PT, R8, 0x1, PT ;  /* 0x000000010800780c */ /* 0x000fc60003f45270 */
[----:B------:R-:W2:Y:S06]  /*4980*/  LDC.64 R14, c[0x0][0x220] ;  /* 0x00008800ff0e7b82 */ /* 0x000eac0000000a00 */
[----:B------:R-:W-:Y:S02]  /*4990*/  @!P1 F2FP.BF16.F32.PACK_AB R0, RZ, R0 ;  /* 0x00000000ff00923e */ /* 0x000fe400000010ff */
[----:B------:R-:W-:Y:S02]  /*49a0*/  @!P1 F2FP.BF16.F32.PACK_AB R12, RZ, R12 ;  /* 0x0000000cff0c923e */ /* 0x000fe400000010ff */
[----:B------:R-:W-:Y:S01]  /*49b0*/  PRMT R16, R0, 0x7610, R16 ;  /* 0x0000761000107816 */ /* 0x000fe20000000010 */
[----:B------:R-:W-:-:S02]  /*49c0*/  IMAD.MOV.U32 R0, RZ, RZ, R37 ;  /* 0x000000ffff007224 */ /* 0x000fc400078e0025 */
        /* <DEDUP_REMOVED lines=33> */
.L_x_361:
[----:B----4-:R-:W-:Y:S01]  /*4be0*/  FADD.FTZ R12, R12, R25 ;  /* 0x000000190c0c7221 */ /* 0x010fe20000010000 */
[----:B------:R-:W-:Y:S02]  /*4bf0*/  @!P1 F2FP.BF16.F32.PACK_AB R0, RZ, R16 ;  /* 0x00000010ff00923e */ /* 0x000fe400000010ff */
[----:B------:R-:W-:Y:S02]  /*4c00*/  ISETP.NE.AND P2, PT, R8, 0x2, PT ;  /* 0x000000020800780c */ /* 0x000fe40003f45270 */
[----:B------:R-:W-:Y:S02]  /*4c10*/  PRMT R16, R0, 0x7610, R16 ;  /* 0x0000761000107816 */ /* 0x000fe40000000010 */
[----:B------:R-:W-:Y:S02]  /*4c20*/  @!P1 F2FP.BF16.F32.PACK_AB R12, RZ, R12 ;  /* 0x0000000cff0c923e */ /* 0x000fe400000010ff */
[----:B------:R-:W-:Y:S01]  /*4c30*/  IADD3 R17, R35, 0x3c, RZ ;  /* 0x0000003c23117810 */ /* 0x000fe20007ffe0ff */
[----:B------:R3:W-:Y:S03]  /*4c40*/  @!P1 STG.E.U16 desc[UR10][R10.64+0x3c], R16 ;  /* 0x00003c100a009986 */ /* 0x0007e6000c10150a */
[----:B------:R-:W-:Y:S01]  /*4c50*/  MOV R0, R17 ;  /* 0x0000001100007202 */ /* 0x000fe20000000f00 */
        /* <DEDUP_REMOVED lines=30> */
.L_x_371:
[----:B----4-:R-:W-:Y:S01]  /*4e40*/  FADD.FTZ R12, R12, R25 ;  /* 0x000000190c0c7221 */ /* 0x010fe20000010000 */
[----:B------:R-:W-:Y:S01]  /*4e50*/  @!P1 F2FP.BF16.F32.PACK_AB R0, RZ, R16 ;  /* 0x00000010ff00923e */ /* 0x000fe200000010ff */
[----:B------:R-:W-:-:S03]  /*4e60*/  VIADD R17, R35, 0x5a ;  /* 0x0000005a23117836 */ /* 0x000fc60000000000 */
[----:B------:R-:W-:Y:S02]  /*4e70*/  PRMT R16, R0, 0x7610, R16 ;  /* 0x0000761000107816 */ /* 0x000fe40000000010 */
[----:B------:R-:W-:Y:S02]  /*4e80*/  @!P1 F2FP.BF16.F32.PACK_AB R12, RZ, R12 ;  /* 0x0000000cff0c923e */ /* 0x000fe400000010ff */
[----:B------:R-:W-:Y:S01]  /*4e90*/  MOV R0, R17 ;  /* 0x0000001100007202 */ /* 0x000fe20000000f00 */
[----:B------:R4:W-:Y:S04]  /*4ea0*/  @!P1 STG.E.U16 desc[UR10][R10.64+0x78], R16 ;  /* 0x000078100a009986 */ /* 0x0009e8000c10150a */
[----:B------:R4:W-:Y:S02]  /*4eb0*/  @!P1 STG.E.U16 desc[UR10][R14.64+0x78], R12 ;  /* 0x0000780c0e009986 */ /* 0x0009e4000c10150a */
.L_x_337:
[----:B------:R-:W-:Y:S05]  /*4ec0*/  BSYNC B0 ;  /* 0x0000000000007941 */ /* 0x000fea0003800000 */
.L_x_336:
        /* <DEDUP_REMOVED lines=12> */
[----:B-1----:R-:W-:Y:S01]  /*4f90*/  @P0 IADD3 R10, R0, 0x1e, RZ ;  /* 0x0000001e000a0810 */ /* 0x002fe20007ffe0ff */
[----:B------:R-:W-:Y:S01]  /*4fa0*/  IMAD.MOV.U32 R14, RZ, RZ, RZ ;  /* 0x000000ffff0e7224 */ /* 0x000fe200078e00ff */
[----:B------:R-:W-:Y:S01]  /*4fb0*/  @P0 LEA R21, R26, UR9, 0x7 ;  /* 0x000000091a150c11 */ /* 0x000fe2000f8e38ff */
[----:B------:R-:W-:Y:S01]  /*4fc0*/  IMAD.MOV.U32 R25, RZ, RZ, 0xffff ;  /* 0x0000ffffff197424 */ /* 0x000fe200078e00ff */
[----:B------:R-:W-:Y:S02]  /*4fd0*/  @P0 LOP3.LUT R10, R10, R33, RZ, 0x3c, !PT ;  /* 0x000000210a0a0212 */ /* 0x000fe400078e3cff */
[----:B------:R-:W-:Y:S02]  /*4fe0*/  MOV R22, 0xffff ;  /* 0x0000ffff00167802 */ /* 0x000fe40000000f00 */
[----:B------:R-:W-:Y:S01]  /*4ff0*/  MOV R20, 0xffff ;  /* 0x0000ffff00147802 */ /* 0x000fe20000000f00 */
[----:B------:R-:W-:Y:S01]  /*5000*/  @P0 IMAD R21, R10, 0x4, R21 ;  /* 0x000000040a150824 */ /* 0x000fe200078e0215 */
[----:B------:R-:W-:-:S02]  /*5010*/  MOV R11, RZ ;  /* 0x000000ff000b7202 */ /* 0x000fc40000000f00 */
[----:B------:R-:W-:Y:S01]  /*5020*/  MOV R24, 0xffff ;  /* 0x0000ffff00187802 */ /* 0x000fe20000000f00 */
[----:B---3--:R-:W1:Y:S01]  /*5030*/  SHFL.BFLY PT, R22, R17, 0x8, 0x101f ;  /* 0x0d101f0011167f89 */ /* 0x008e6200000e0000 */
[----:B------:R-:W-:Y:S02]  /*5040*/  MOV R19, 0xffff ;  /* 0x0000ffff00137802 */ /* 0x000fe40000000f00 */
[----:B------:R-:W-:Y:S01]  /*5050*/  ISETP.NE.AND P1, PT, R26, RZ, PT ;  /* 0x000000ff1a00720c */ /* 0x000fe20003f25270 */
[----:B------:R-:W-:Y:S04]  /*5060*/  @P0 LDS R10, [R21] ;  /* 0x00000000150a0984 */ /* 0x000fe80000000800 */
[----:B------:R-:W-:Y:S04]  /*5070*/  @P0 LDS R18, [R21+0x780] ;  /* 0x0007800015120984 */ /* 0x000fe80000000800 */
[----:B----4-:R-:W3:Y:S01]  /*5080*/  SHFL.BFLY PT, R12, R15, 0x8, 0x101f ;  /* 0x0d101f000f0c7f89 */ /* 0x010ee200000e0000 */
[----:B-1----:R-:W-:Y:S01]  /*5090*/  FADD.FTZ R23, R22, R17 ;  /* 0x0000001116177221 */ /* 0x002fe20000010000 */
[----:B------:R-:W-:Y:S01]  /*50a0*/  MOV R17, 0xffff ;  /* 0x0000ffff00117802 */ /* 0x000fe20000000f00 */
[----:B---3--:R-:W-:Y:S01]  /*50b0*/  FADD.FTZ R12, R12, R15 ;  /* 0x0000000f0c0c7221 */ /* 0x008fe20000010000 */
[----:B------:R-:W-:Y:S01]  /*50c0*/  @P0 IMAD.MOV.U32 R11, RZ, RZ, R10 ;  /* 0x000000ffff0b0224 */ /* 0x000fe200078e000a */
[----:B------:R-:W-:-:S04]  /*50d0*/  @P0 MOV R14, R18 ;  /* 0x00000012000e0202 */ /* 0x000fc80000000f00 */
[----:B------:R-:W1:Y:S01]  /*50e0*/  SHFL.BFLY PT, R10, R11, 0x8, 0x101f ;  /* 0x0d101f000b0a7f89 */ /* 0x000e6200000e0000 */
[----:B------:R-:W-:-:S03]  /*50f0*/  MOV R18, 0xffff ;  /* 0x0000ffff00127802 */ /* 0x000fc60000000f00 */
[----:B------:R-:W3:Y:S04]  /*5100*/  SHFL.BFLY PT, R21, R14, 0x8, 0x101f ;  /* 0x0d101f000e157f89 */ /* 0x000ee800000e0000 */
[----:B------:R-:W4:Y:S01]  /*5110*/  SHFL.BFLY PT, R16, R23, 0x4, 0x101f ;  /* 0x0c901f0017107f89 */ /* 0x000f2200000e0000 */
[----:B-1----:R-:W-:-:S03]  /*5120*/  FADD.FTZ R10, R10, R11 ;  /* 0x0000000b0a0a7221 */ /* 0x002fc60000010000 */
[----:B------:R-:W1:Y:S01]  /*5130*/  SHFL.BFLY PT, R11, R12, 0x4, 0x101f ;  /* 0x0c901f000c0b7f89 */ /* 0x000e6200000e0000 */
[----:B---3--:R-:W-:-:S03]  /*5140*/  FADD.FTZ R21, R21, R14 ;  /* 0x0000000e15157221 */ /* 0x008fc60000010000 */
[----:B------:R-:W3:Y:S01]  /*5150*/  SHFL.BFLY PT, R22, R10, 0x4, 0x101f ;  /* 0x0c901f000a167f89 */ /* 0x000ee200000e0000 */
[----:B----4-:R-:W-:-:S03]  /*5160*/  FADD.FTZ R15, R23, R16 ;  /* 0x00000010170f7221 */ /* 0x010fc60000010000 */
[----:B------:R-:W4:Y:S04]  /*5170*/  SHFL.BFLY PT, R24, R21, 0x4, 0x101f ;  /* 0x0c901f0015187f89 */ /* 0x000f2800000e0000 */
[----:B------:R-:W5:Y:S01]  /*5180*/  SHFL.BFLY PT, R14, R15, 0x2, 0x101f ;  /* 0x0c501f000f0e7f89 */ /* 0x000f6200000e0000 */
[----:B-1----:R-:W-:Y:S01]  /*5190*/  FADD.FTZ R16, R12, R11 ;  /* 0x0000000b0c107221 */ /* 0x002fe20000010000 */
[----:B---3--:R-:W-:Y:S01]  /*51a0*/  FADD.FTZ R11, R10, R22 ;  /* 0x000000160a0b7221 */ /* 0x008fe20000010000 */
[----:B------:R-:W-:-:S03]  /*51b0*/  IMAD.MOV.U32 R22, RZ, RZ, 0xffff ;  /* 0x0000ffffff167424 */ /* 0x000fc600078e00ff */
[----:B------:R-:W1:Y:S01]  /*51c0*/  SHFL.BFLY PT, R25, R16, 0x2, 0x101f ;  /* 0x0c501f0010197f89 */ /* 0x000e6200000e0000 */
[----:B----4-:R-:W-:-:S03]  /*51d0*/  FADD.FTZ R10, R21, R24 ;  /* 0x00000018150a7221 */ /* 0x010fc60000010000 */
[----:B------:R-:W3:Y:S01]  /*51e0*/  SHFL.BFLY PT, R22, R11, 0x2, 0x101f ;  /* 0x0c501f000b167f89 */ /* 0x000ee200000e0000 */
[----:B-----5:R-:W-:Y:S01]  /*51f0*/  FADD.FTZ R14, R15, R14 ;  /* 0x0000000e0f0e7221 */ /* 0x020fe20000010000 */
[----:B------:R-:W-:Y:S02]  /*5200*/  MOV R15, 0xffff ;  /* 0x0000ffff000f7802 */ /* 0x000fe40000000f00 */
[----:B------:R-:W4:Y:S04]  /*5210*/  SHFL.BFLY PT, R23, R10, 0x2, 0x101f ;  /* 0x0c501f000a177f89 */ /* 0x000f2800000e0000 */
[----:B------:R-:W5:Y:S01]  /*5220*/  SHFL.BFLY PT, R15, R14, 0x1, 0x101f ;  /* 0x0c301f000e0f7f89 */ /* 0x000f6200000e0000 */
[----:B------:R-:W-:Y:S02]  /*5230*/  VIADD R19, R0, UR5 ;  /* 0x0000000500137c36 */ /* 0x000fe40008000000 */
[----:B-1----:R-:W-:Y:S01]  /*5240*/  FADD.FTZ R12, R16, R25 ;  /* 0x00000019100c7221 */ /* 0x002fe20000010000 */
[----:B------:R-:W-:Y:S01]  /*5250*/  MOV R25, 0xffff ;  /* 0x0000ffff00197802 */ /* 0x000fe20000000f00 */
[----:B---3--:R-:W-:Y:S01]  /*5260*/  FADD.FTZ R24, R11, R22 ;  /* 0x000000160b187221 */ /* 0x008fe20000010000 */
[----:B------:R-:W-:-:S02]  /*5270*/  MOV R22, 0xffff ;  /* 0x0000ffff00167802 */ /* 0x000fc40000000f00 */
[----:B------:R-:W1:Y:S01]  /*5280*/  SHFL.BFLY PT, R11, R12, 0x1, 0x101f ;  /* 0x0c301f000c0b7f89 */ /* 0x000e6200000e0000 */
[----:B----4-:R-:W-:-:S03]  /*5290*/  FADD.FTZ R23, R10, R23 ;  /* 0x000000170a177221 */ /* 0x010fc60000010000 */
[----:B------:R-:W3:Y:S01]  /*52a0*/  SHFL.BFLY PT, R21, R24, 0x1, 0x101f ;  /* 0x0c301f0018157f89 */ /* 0x000ee200000e0000 */
[----:B-----5:R-:W-:Y:S02]  /*52b0*/  FADD.FTZ R16, R14, R15 ;  /* 0x0000000f0e107221 */ /* 0x020fe40000010000 */
[----:B------:R-:W4:Y:S01]  /*52c0*/  LDC.64 R14, c[0x0][0x220] ;  /* 0x00008800ff0e7b82 */ /* 0x000f220000000a00 */
[----:B------:R-:W5:Y:S02]  /*52d0*/  SHFL.BFLY PT, R22, R23, 0x1, 0x101f ;  /* 0x0c301f0017167f89 */ /* 0x000f6400000e0000 */
[----:B------:R-:W-:Y:S01]  /*52e0*/  @!P1 F2FP.BF16.F32.PACK_AB R16, RZ, R16 ;  /* 0x00000010ff10923e */ /* 0x000fe200000010ff */
[----:B-1----:R-:W-:-:S04]  /*52f0*/  FADD.FTZ R18, R12, R11 ;  /* 0x0000000b0c127221 */ /* 0x002fc80000010000 */
[----:B------:R-:W1:Y:S01]  /*5300*/  LDC.64 R10, c[0x0][0x218] ;  /* 0x00008600ff0a7b82 */ /* 0x000e620000000a00 */
[----:B---3--:R-:W-:Y:S01]  /*5310*/  FADD.FTZ R21, R24, R21 ;  /* 0x0000001518157221 */ /* 0x008fe20000010000 */
[----:B------:R-:W-:Y:S02]  /*5320*/  @!P1 F2FP.BF16.F32.PACK_AB R12, RZ, R18 ;  /* 0x00000012ff0c923e */ /* 0x000fe400000010ff */
[----:B------:R-:W-:Y:S01]  /*5330*/  @P0 IADD3 R18, R0, 0x3c, RZ ;  /* 0x0000003c00120810 */ /* 0x000fe20007ffe0ff */
[----:B----4-:R-:W-:-:S04]  /*5340*/  IMAD.WIDE R14, R19, 0x2, R14 ;  /* 0x00000002130e7825 */ /* 0x010fc800078e020e */
[----:B-----5:R-:W-:Y:S01]  /*5350*/  FADD.FTZ R17, R23, R22 ;  /* 0x0000001617117221 */ /* 0x020fe20000010000 */
[----:B------:R-:W-:Y:S02]  /*5360*/  @!P1 F2FP.BF16.F32.PACK_AB R21, RZ, R21 ;  /* 0x00000015ff15923e */ /* 0x000fe400000010ff */
[----:B------:R-:W-:Y:S01]  /*5370*/  @P0 LOP3.LUT R18, R18, R33, RZ, 0x3c, !PT ;  /* 0x0000002112120212 */ /* 0x000fe200078e3cff */
[----:B------:R-:W-:Y:S01]  /*5380*/  IMAD.MOV.U32 R23, RZ, RZ, RZ ;  /* 0x000000ffff177224 */ /* 0x000fe200078e00ff */
[----:B------:R-:W-:Y:S02]  /*5390*/  @P0 IADD3 R0, R0, 0x5a, RZ ;  /* 0x0000005a00000810 */ /* 0x000fe40007ffe0ff */
[----:B------:R-:W-:Y:S02]  /*53a0*/  @!P1 F2FP.BF16.F32.PACK_AB R17, RZ, R17 ;  /* 0x00000011ff11923e */ /* 0x000fe400000010ff */
[----:B------:R-:W-:Y:S01]  /*53b0*/  @P0 LOP3.LUT R0, R0, R33, RZ, 0x3c, !PT ;  /* 0x0000002100000212 */ /* 0x000fe200078e3cff */
[----:B-1----:R-:W-:Y:S01]  /*53c0*/  IMAD.WIDE R10, R19, 0x2, R10 ;  /* 0x00000002130a7825 */ /* 0x002fe200078e020a */
[----:B------:R-:W-:-:S04]  /*53d0*/  @P0 LEA R19, R26, UR9, 0x7 ;  /* 0x000000091a130c11 */ /* 0x000fc8000f8e38ff */
[----:B------:R-:W-:Y:S01]  /*53e0*/  @P0 LEA R24, R18, R19, 0x2 ;  /* 0x0000001312180211 */ /* 0x000fe200078e10ff */
[----:B------:R1:W-:Y:S01]  /*53f0*/  @!P1 STG.E.U16 desc[UR10][R10.64], R16 ;  /* 0x000000100a009986 */ /* 0x0003e2000c10150a */
[----:B------:R-:W-:-:S03]  /*5400*/  PRMT R19, R12, 0x7610, R19 ;  /* 0x000076100c137816 */ /* 0x000fc60000000013 */
[----:B------:R-:W3:Y:S04]  /*5410*/  @P0 LDS R18, [R24] ;  /* 0x0000000018120984 */ /* 0x000ee80000000800 */
[----:B------:R4:W-:Y:S01]  /*5420*/  @!P1 STG.E.U16 desc[UR10][R14.64], R19 ;  /* 0x000000130e009986 */ /* 0x0009e2000c10150a */
[----:B-1----:R-:W-:Y:S01]  /*5430*/  IMAD.MOV.U32 R16, RZ, RZ, RZ ;  /* 0x000000ffff107224 */ /* 0x002fe200078e00ff */
[----:B----4-:R-:W-:Y:S02]  /*5440*/  MOV R19, 0xffff ;  /* 0x0000ffff00137802 */ /* 0x010fe40000000f00 */
[----:B---3--:R-:W-:Y:S02]  /*5450*/  @P0 MOV R23, R18 ;  /* 0x0000001200170202 */ /* 0x008fe40000000f00 */
[----:B------:R-:W-:Y:S04]  /*5460*/  @P0 LDS R18, [R24+0x780] ;  /* 0x0007800018120984 */ /* 0x000fe80000000800 */
[----:B------:R-:W1:Y:S01]  /*5470*/  SHFL.BFLY PT, R22, R23, 0x8, 0x101f ;  /* 0x0d101f0017167f89 */ /* 0x000e6200000e0000 */
[----:B------:R-:W-:-:S02]  /*5480*/  PRMT R20, R21, 0x7610, R20 ;  /* 0x0000761015147816 */ /* 0x000fc40000000014 */
[----:B------:R-:W-:-:S03]  /*5490*/  @P0 LEA R21, R26, UR9, 0x7 ;  /* 0x000000091a150c11 */ /* 0x000fc6000f8e38ff */
[----:B------:R3:W-:Y:S02]  /*54a0*/  @!P1 STG.E.U16 desc[UR10][R10.64+0x3c], R20 ;  /* 0x00003c140a009986 */ /* 0x0007e4000c10150a */
[----:B------:R-:W-:Y:S02]  /*54b0*/  @P0 IMAD R36, R0, 0x4, R21 ;  /* 0x0000000400240824 */ /* 0x000fe400078e0215 */
[----:B------:R-:W-:Y:S04]  /*54c0*/  @!P1 STG.E.U16 desc[UR10][R14.64+0x3c], R17 ;  /* 0x00003c110e009986 */ /* 0x000fe8000c10150a */
[----:B------:R-:W-:Y:S01]  /*54d0*/  @P0 LDS R0, [R36+0x780] ;  /* 0x0007800024000984 */ /* 0x000fe20000000800 */
[----:B-1----:R-:W-:Y:S01]  /*54e0*/  FADD.FTZ R12, R22, R23 ;  /* 0x00000017160c7221 */ /* 0x002fe20000010000 */
[----:B------:R-:W-:-:S02]  /*54f0*/  MOV R23, 0xffff ;  /* 0x0000ffff00177802 */ /* 0x000fc40000000f00 */
[----:B---3--:R-:W-:Y:S02]  /*5500*/  MOV R20, 0xffff ;  /* 0x0000ffff00147802 */ /* 0x008fe40000000f00 */
[----:B------:R-:W1:Y:S01]  /*5510*/  SHFL.BFLY PT, R22, R12, 0x4, 0x101f ;  /* 0x0c901f000c167f89 */ /* 0x000e6200000e0000 */
[----:B------:R-:W-:Y:S01]  /*5520*/  @P0 MOV R16, R18 ;  /* 0x0000001200100202 */ /* 0x000fe20000000f00 */
[----:B------:R-:W-:Y:S02]  /*5530*/  IMAD.MOV.U32 R18, RZ, RZ, 0xffff ;  /* 0x0000ffffff127424 */ /* 0x000fe400078e00ff */
[----:B-1----:R-:W-:Y:S02]  /*5540*/  FADD.FTZ R12, R12, R22 ;  /* 0x000000160c0c7221 */ /* 0x002fe40000010000 */
[----:B------:R-:W1:Y:S04]  /*5550*/  SHFL.BFLY PT, R22, R16, 0x8, 0x101f ;  /* 0x0d101f0010167f89 */ /* 0x000e6800000e0000 */
[----:B------:R-:W3:Y:S01]  /*5560*/  SHFL.BFLY PT, R23, R12, 0x2, 0x101f ;  /* 0x0c501f000c177f89 */ /* 0x000ee200000e0000 */
[----:B-1----:R-:W-:Y:S01]  /*5570*/  FADD.FTZ R16, R22, R16 ;  /* 0x0000001016107221 */ /* 0x002fe20000010000 */
[----:B---3--:R-:W-:-:S04]  /*5580*/  FADD.FTZ R24, R12, R23 ;  /* 0x000000170c187221 */ /* 0x008fc80000010000 */
[----:B------:R-:W1:Y:S02]  /*5590*/  SHFL.BFLY PT, R22, R16, 0x4, 0x101f ;  /* 0x0c901f0010167f89 */ /* 0x000e6400000e0000 */
[----:B-1----:R-:W-:-:S05]  /*55a0*/  FADD.FTZ R16, R16, R22 ;  /* 0x0000001610107221 */ /* 0x002fca0000010000 */
[----:B------:R-:W1:Y:S01]  /*55b0*/  SHFL.BFLY PT, R22, R16, 0x2, 0x101f ;  /* 0x0c501f0010167f89 */ /* 0x000e6200000e0000 */
[----:B------:R-:W-:Y:S01]  /*55c0*/  MOV R25, RZ ;  /* 0x000000ff00197202 */ /* 0x000fe20000000f00 */
[----:B-1----:R-:W-:Y:S02]  /*55d0*/  FADD.FTZ R12, R16, R22 ;  /* 0x00000016100c7221 */ /* 0x002fe40000010000 */
[----:B------:R1:W-:Y:S04]  /*55e0*/  @P0 LDS R16, [R36] ;  /* 0x0000000024100984 */ /* 0x0003e80000000800 */
[----:B------:R-:W3:Y:S04]  /*55f0*/  SHFL.BFLY PT, R23, R12, 0x1, 0x101f ;  /* 0x0c301f000c177f89 */ /* 0x000ee800000e0000 */
[----:B------:R-:W4:Y:S01]  /*5600*/  SHFL.BFLY PT, R22, R24, 0x1, 0x101f ;  /* 0x0c301f0018167f89 */ /* 0x000f2200000e0000 */
[----:B-1----:R-:W-:-:S02]  /*5610*/  IMAD.MOV.U32 R36, RZ, RZ, 0xffff ;  /* 0x0000ffffff247424 */ /* 0x002fc400078e00ff */
[----:B---3--:R-:W-:Y:S01]  /*5620*/  FADD.FTZ R17, R12, R23 ;  /* 0x000000170c117221 */ /* 0x008fe20000010000 */
[----:B------:R-:W-:Y:S01]  /*5630*/  IMAD.MOV.U32 R23, RZ, RZ, RZ ;  /* 0x000000ffff177224 */ /* 0x000fe200078e00ff */
[----:B------:R-:W-:Y:S01]  /*5640*/  @P0 MOV R23, R0 ;  /* 0x0000000000170202 */ /* 0x000fe20000000f00 */
[----:B----4-:R-:W-:-:S04]  /*5650*/  FADD.FTZ R21, R24, R22 ;  /* 0x0000001618157221 */ /* 0x010fc80000010000 */
[----:B------:R-:W1:Y:S01]  /*5660*/  SHFL.BFLY PT, R0, R23, 0x8, 0x101f ;  /* 0x0d101f0017007f89 */ /* 0x000e6200000e0000 */
[----:B------:R-:W-:Y:S02]  /*5670*/  @!P1 F2FP.BF16.F32.PACK_AB R21, RZ, R21 ;  /* 0x00000015ff15923e */ /* 0x000fe400000010ff */
[----:B------:R-:W-:-:S05]  /*5680*/  @P0 MOV R25, R16 ;  /* 0x0000001000190202 */ /* 0x000fca0000000f00 */
[----:B------:R-:W3:Y:S01]  /*5690*/  SHFL.BFLY PT, R22, R25, 0x8, 0x101f ;  /* 0x0d101f0019167f89 */ /* 0x000ee200000e0000 */
[----:B-1----:R-:W-:-:S05]  /*56a0*/  FADD.FTZ R12, R0, R23 ;  /* 0x00000017000c7221 */ /* 0x002fca0000010000 */
[----:B------:R-:W1:Y:S01]  /*56b0*/  SHFL.BFLY PT, R24, R12, 0x4, 0x101f ;  /* 0x0c901f000c187f89 */ /* 0x000e6200000e0000 */
[----:B---3--:R-:W-:-:S05]  /*56c0*/  FADD.FTZ R16, R22, R25 ;  /* 0x0000001916107221 */ /* 0x008fca0000010000 */
[----:B------:R-:W3:Y:S01]  /*56d0*/  SHFL.BFLY PT, R22, R16, 0x4, 0x101f ;  /* 0x0c901f0010167f89 */ /* 0x000ee200000e0000 */
[----:B-1----:R-:W-:Y:S01]  /*56e0*/  FADD.FTZ R24, R12, R24 ;  /* 0x000000180c187221 */ /* 0x002fe20000010000 */
[----:B---3--:R-:W-:Y:S01]  /*56f0*/  FADD.FTZ R0, R16, R22 ;  /* 0x0000001610007221 */ /* 0x008fe20000010000 */
[----:B------:R-:W-:-:S03]  /*5700*/  MOV R16, 0xffff ;  /* 0x0000ffff00107802 */ /* 0x000fc60000000f00 */
[----:B------:R-:W1:Y:S04]  /*5710*/  SHFL.BFLY PT, R22, R24, 0x2, 0x101f ;  /* 0x0c501f0018167f89 */ /* 0x000e6800000e0000 */
[----:B------:R-:W3:Y:S01]  /*5720*/  SHFL.BFLY PT, R25, R0, 0x2, 0x101f ;  /* 0x0c501f0000197f89 */ /* 0x000ee200000e0000 */
[----:B-1----:R-:W-:Y:S01]  /*5730*/  FADD.FTZ R12, R24, R22 ;  /* 0x00000016180c7221 */ /* 0x002fe20000010000 */
[----:B---3--:R-:W-:Y:S01]  /*5740*/  FADD.FTZ R23, R0, R25 ;  /* 0x0000001900177221 */ /* 0x008fe20000010000 */
[----:B------:R-:W-:Y:S02]  /*5750*/  @!P1 F2FP.BF16.F32.PACK_AB R25, RZ, R17 ;  /* 0x00000011ff19923e */ /* 0x000fe400000010ff */
[----:B------:R-:W-:Y:S02]  /*5760*/  PRMT R17, R21, 0x7610, R17 ;  /* 0x0000761015117816 */ /* 0x000fe40000000011 */
[----:B------:R-:W-:Y:S01]  /*5770*/  MOV R21, 0xffff ;  /* 0x0000ffff00157802 */ /* 0x000fe20000000f00 */
[----:B------:R-:W1:Y:S04]  /*5780*/  SHFL.BFLY PT, R22, R23, 0x1, 0x101f ;  /* 0x0c301f0017167f89 */ /* 0x000e6800000e0000 */
[----:B------:R3:W-:Y:S04]  /*5790*/  @!P1 STG.E.U16 desc[UR10][R10.64+0x78], R17 ;  /* 0x000078110a009986 */ /* 0x0007e8000c10150a */
[----:B------:R3:W-:Y:S04]  /*57a0*/  @!P1 STG.E.U16 desc[UR10][R14.64+0x78], R25 ;  /* 0x000078190e009986 */ /* 0x0007e8000c10150a */
[----:B------:R3:W4:Y:S02]  /*57b0*/  SHFL.BFLY PT, R21, R12, 0x1, 0x101f ;  /* 0x0c301f000c157f89 */ /* 0x00072400000e0000 */
[----:B-1-3--:R-:W-:-:S07]  /*57c0*/  FADD.FTZ R0, R23, R22 ;  /* 0x0000001617007221 */ /* 0x00afce0000010000 */
.L_x_405:
[----:B----4-:R-:W-:Y:S01]  /*57d0*/  FADD.FTZ R12, R12, R21 ;  /* 0x000000150c0c7221 */ /* 0x010fe20000010000 */
[----:B------:R-:W-:-:S04]  /*57e0*/  @!P1 F2FP.BF16.F32.PACK_AB R0, RZ, R0 ;  /* 0x00000000ff00923e */ /* 0x000fc800000010ff */
[----:B------:R-:W-:Y:S01]  /*57f0*/  @!P1 F2FP.BF16.F32.PACK_AB R12, RZ, R12 ;  /* 0x0000000cff0c923e */ /* 0x000fe200000010ff */
[----:B------:R1:W-:Y:S04]  /*5800*/  @!P1 STG.E.U16 desc[UR10][R10.64+0xb4], R0 ;  /* 0x0000b4000a009986 */ /* 0x0003e8000c10150a */
[----:B------:R1:W-:Y:S02]  /*5810*/  @!P1 STG.E.U16 desc[UR10][R14.64+0xb4], R12 ;  /* 0x0000b40c0e009986 */ /* 0x0003e4000c10150a */
.L_x_335:
[----:B------:R-:W-:Y:S05]  /*5820*/  WARPSYNC.ALL ;  /* 0x0000000000007948 */ /* 0x000fea0003800000 */
[----:B------:R-:W-:Y:S01]  /*5830*/  UISETP.GE.AND UP0, UPT, UR5, -0x2440, UPT ;  /* 0xffffdbc00500788c */ /* 0x000fe2000bf06270 */
[----:B------:R-:W-:Y:S01]  /*5840*/  BAR.SYNC.DEFER_BLOCKING 0x0 ;  /* 0x0000000000007b1d */ /* 0x000fe20000010000 */
[----:B------:R-:W-:-:S04]  /*5850*/  UIADD3 UR5, UR5, 0x2800, URZ ;  /* 0x0000280005057890 */ /* 0x000fc8000fffe03f */
[----:B------:R-:W-:-:S13]  /*5860*/  PLOP3.LUT P0, PT, PT, PT, UP0, 0x80, 0x0 ;  /* 0x000000000000781c */ /* 0x000fda0003f0f008 */
[----:B------:R-:W-:Y:S05]  /*5870*/  @!P0 BRA `(.L_x_342) ;  /* 0xffffffe000d88947 */ /* 0x000fea000383ffff */
[----:B------:R-:W-:Y:S05]  /*5880*/  EXIT ;  /* 0x000000000000794d */ /* 0x000fea0003800000 */
.L_x_338:
[----:B------:R-:W-:Y:S01]  /*5890*/  IMAD.MOV.U32 R18, RZ, RZ, 0x8 ;  /* 0x00000008ff127424 */ /* 0x000fe200078e00ff */
[----:B------:R-:W-:Y:S02]  /*58a0*/  MOV R19, 0x101f ;  /* 0x0000101f00137802 */ /* 0x000fe40000000f00 */
[----:B------:R-:W-:-:S07]  /*58b0*/  MOV R20, 0xffff ;  /* 0x0000ffff00147802 */ /* 0x000fce0000000f00 */
[----:B012---:R-:W-:Y:S05]  /*58c0*/  WARPSYNC.COLLECTIVE R20, `(.L_x_343) ;  /* 0x0000000014087348 */ /* 0x007fea0003c00000 */
[----:B-1----:R1:W3:Y:S02]  /*58d0*/  SHFL.BFLY P2, R22, R17, R18, R19 ;  /* 0x0c00001211167389 */ /* 0x0022e40000040013 */
[----:B0123--:R-:W-:Y:S01]  /*58e0*/  ENDCOLLECTIVE ;  /* 0x000000000000791b */ /* 0x00ffe20003800000 */
.L_x_343:
[----:B------:R-:W-:Y:S01]  /*58f0*/  FADD.FTZ R10, R22, R17 ;  /* 0x00000011160a7221 */ /* 0x000fe20000010000 */
[----:B------:R-:W-:-:S07]  /*5900*/  IMAD.MOV.U32 R17, RZ, RZ, R0 ;  /* 0x000000ffff117224 */ /* 0x000fce00078e0000 */
[----:B------:R-:W-:Y:S05]  /*5910*/  WARPSYNC.COLLECTIVE R20, `(.L_x_344) ;  /* 0x0000000014087348 */ /* 0x000fea0003c00000 */
[----:B------:R0:W1:Y:S02]  /*5920*/  SHFL.BFLY P2, R22, R17, R18, R19 ;  /* 0x0c00001211167389 */ /* 0x0000640000040013 */
[----:B01----:R-:W-:Y:S01]  /*5930*/  ENDCOLLECTIVE ;  /* 0x000000000000791b */ /* 0x003fe20003800000 */
.L_x_344:
[----:B------:R-:W-:Y:S01]  /*5940*/  MOV R17, R10 ;  /* 0x0000000a00117202 */ /* 0x000fe20000000f00 */
[----:B------:R-:W-:Y:S01]  /*5950*/  IMAD.MOV.U32 R18, RZ, RZ, 0x4 ;  /* 0x00000004ff127424 */ /* 0x000fe200078e00ff */
[----:B------:R-:W-:-:S07]  /*5960*/  MOV R11, R22 ;  /* 0x00000016000b7202 */ /* 0x000fce0000000f00 */
[----:B------:R-:W-:Y:S05]  /*5970*/  WARPSYNC.COLLECTIVE R20, `(.L_x_345) ;  /* 0x0000000014087348 */ /* 0x000fea0003c00000 */
[----:B------:R0:W1:Y:S02]  /*5980*/  SHFL.BFLY P2, R22, R17, R18, R19 ;  /* 0x0c00001211167389 */ /* 0x0000640000040013 */
[----:B01----:R-:W-:Y:S01]  /*5990*/  ENDCOLLECTIVE ;  /* 0x000000000000791b */ /* 0x003fe20003800000 */
.L_x_345:
[----:B------:R-:W-:-:S05]  /*59a0*/  FADD.FTZ R11, R11, R0 ;  /* 0x000000000b0b7221 */ /* 0x000fca0000010000 */
[----:B------:R-:W-:Y:S01]  /*59b0*/  MOV R17, R11 ;  /* 0x0000000b00117202 */ /* 0x000fe20000000f00 */
[----:B------:R-:W-:-:S07]  /*59c0*/  FADD.FTZ R14, R10, R22 ;  /* 0x000000160a0e7221 */ /* 0x000fce0000010000 */
[----:B------:R-:W-:Y:S05]  /*59d0*/  WARPSYNC.COLLECTIVE R20, `(.L_x_346) ;  /* 0x0000000014087348 */ /* 0x000fea0003c00000 */
[----:B------:R0:W1:Y:S02]  /*59e0*/  SHFL.BFLY P2, R22, R17, R18, R19 ;  /* 0x0c00001211167389 */ /* 0x0000640000040013 */
[----:B01----:R-:W-:Y:S01]  /*59f0*/  ENDCOLLECTIVE ;  /* 0x000000000000791b */ /* 0x003fe20003800000 */
.L_x_346:
[----:B------:R-:W-:Y:S01]  /*5a00*/  IMAD.MOV.U32 R17, RZ, RZ, R14 ;  /* 0x000000ffff117224 */ /* 0x000fe200078e000e */
[----:B------:R-:W-:Y:S02]  /*5a10*/  MOV R18, 0x2 ;  /* 0x0000000200127802 */ /* 0x000fe40000000f00 */
[----:B------:R-:W-:-:S07]  /*5a20*/  MOV R12, R22 ;  /* 0x00000016000c7202 */ /* 0x000fce0000000f00 */
[----:B------:R-:W-:Y:S05]  /*5a30*/  WARPSYNC.COLLECTIVE R20, `(.L_x_347) ;  /* 0x0000000014087348 */ /* 0x000fea0003c00000 */
[----:B------:R0:W1:Y:S02]  /*5a40*/  SHFL.BFLY P2, R22, R17, R18, R19 ;  /* 0x0c00001211167389 */ /* 0x0000640000040013 */
[----:B01----:R-:W-:Y:S01]  /*5a50*/  ENDCOLLECTIVE ;  /* 0x000000000000791b */ /* 0x003fe20003800000 */
.L_x_347:
[----:B------:R-:W-:-:S05]  /*5a60*/  FADD.FTZ R15, R11, R12 ;  /* 0x0000000c0b0f7221 */ /* 0x000fca0000010000 */
[----:B------:R-:W-:Y:S01]  /*5a70*/  MOV R17, R15 ;  /* 0x0000000f00117202 */ /* 0x000fe20000000f00 */
[----:B------:R-:W-:-:S07]  /*5a80*/  FADD.FTZ R10, R14, R22 ;  /* 0x000000160e0a7221 */ /* 0x000fce0000010000 */
[----:B------:R-:W-:Y:S05]  /*5a90*/  WARPSYNC.COLLECTIVE R20, `(.L_x_348) ;  /* 0x0000000014087348 */ /* 0x000fea0003c00000 */
[----:B------:R0:W1:Y:S02]  /*5aa0*/  SHFL.BFLY P2, R22, R17, R18, R19 ;  /* 0x0c00001211167389 */ /* 0x0000640000040013 */
[----:B01----:R-:W-:Y:S01]  /*5ab0*/  ENDCOLLECTIVE ;  /* 0x000000000000791b */ /* 0x003fe20003800000 */
.L_x_348:
[----:B------:R-:W-:Y:S02]  /*5ac0*/  MOV R17, R10 ;  /* 0x0000000a00117202 */ /* 0x000fe40000000f00 */
[----:B------:R-:W-:Y:S01]  /*5ad0*/  MOV R18, 0x1 ;  /* 0x0000000100127802 */ /* 0x000fe20000000f00 */
[----:B------:R-:W-:-:S07]  /*5ae0*/  IMAD.MOV.U32 R0, RZ, RZ, R22 ;  /* 0x000000ffff007224 */ /* 0x000fce00078e0016 */
[----:B------:R-:W-:Y:S05]  /*5af0*/  WARPSYNC.COLLECTIVE R20, `(.L_x_349) ;  /* 0x0000000014087348 */ /* 0x000fea0003c00000 */
[----:B------:R0:W1:Y:S02]  /*5b00*/  SHFL.BFLY P2, R22, R17, R18, R19 ;  /* 0x0c00001211167389 */ /* 0x0000640000040013 */
[----:B01----:R-:W-:Y:S01]  /*5b10*/  ENDCOLLECTIVE ;  /* 0x000000000000791b */ /* 0x003fe20003800000 */
.L_x_349:
[----:B------:R-:W-:-:S04]  /*5b20*/  FADD.FTZ R0, R15, R0 ;  /* 0x000000000f007221 */ /* 0x000fc80000010000 */
[----:B------:R-:W-:Y:S02]  /*5b30*/  IMAD.MOV.U32 R17, RZ, RZ, R0 ;  /* 0x000000ffff117224 */ /* 0x000fe400078e0000 */
[----:B------:R-:W-:-:S07]  /*5b40*/  FADD.FTZ R12, R10, R22 ;  /* 0x000000160a0c7221 */ /* 0x000fce0000010000 */
[----:B------:R-:W-:Y:S05]  /*5b50*/  WARPSYNC.COLLECTIVE R20, `(.L_x_350) ;  /* 0x0000000014087348 */ /* 0x000fea0003c00000 */
[----:B------:R0:W1:Y:S02]  /*5b60*/  SHFL.BFLY P2, R22, R17, R18, R19 ;  /* 0x0c00001211167389 */ /* 0x0000640000040013 */
[----:B01----:R-:W-:Y:S01]  /*5b70*/  ENDCOLLECTIVE ;  /* 0x000000000000791b */ /* 0x003fe20003800000 */
.L_x_350:
[----:B------:R-:W-:Y:S01]  /*5b80*/  MOV R21, R22 ;  /* 0x0000001600157202 */ /* 0x000fe20000000f00 */
[----:B------:R-:W-:Y:S06]  /*5b90*/  BRA `(.L_x_351) ;  /* 0xffffffec00647947 */ /* 0x000fec000383ffff */
.L_x_339:
[----:B------:R-:W-:Y:S01]  /*5ba0*/  BSSY B1, `(.L_x_352) ;  /* 0x0000007000017945 */ /* 0x000fe20003800000 */
[----:B------:R-:W-:Y:S01]  /*5bb0*/  MOV R18, 0x8 ;  /* 0x0000000800127802 */ /* 0x000fe20000000f00 */
[----:B------:R-:W-:Y:S01]  /*5bc0*/  IMAD.MOV.U32 R19, RZ, RZ, 0x101f ;  /* 0x0000101fff137424 */ /* 0x000fe200078e00ff */
[----:B------:R-:W-:-:S07]  /*5bd0*/  MOV R20, 0xffff ;  /* 0x0000ffff00147802 */ /* 0x000fce0000000f00 */
[----:B01234-:R-:W-:Y:S05]  /*5be0*/  WARPSYNC.COLLECTIVE R20, `(.L_x_353) ;  /* 0x0000000014087348 */ /* 0x01ffea0003c00000 */
[----:B----4-:R4:W0:Y:S02]  /*5bf0*/  SHFL.BFLY P2, R22, R17, R18, R19 ;  /* 0x0c00001211167389 */ /* 0x0108240000040013 */
[----:B01234-:R-:W-:Y:S01]  /*5c00*/  ENDCOLLECTIVE ;  /* 0x000000000000791b */ /* 0x01ffe20003800000 */
.L_x_353:
[----:B------:R-:W-:Y:S05]  /*5c10*/  BSYNC B1 ;  /* 0x0000000000017941 */ /* 0x000fea0003800000 */
.L_x_352:
        /* <DEDUP_REMOVED lines=8> */
.L_x_354:
[----:B------:R-:W-:Y:S01]  /*5ca0*/  HFMA2.MMA R18, -RZ, RZ, 0, 2.384185791015625e-07 ;  /* 0x00000004ff127435 */ /* 0x000fe200000001ff */
[----:B------:R-:W-:Y:S01]  /*5cb0*/  MOV R17, R12 ;  /* 0x0000000c00117202 */ /* 0x000fe20000000f00 */
[----:B------:R-:W-:-:S09]  /*5cc0*/  IMAD.MOV.U32 R21, RZ, RZ, R22 ;  /* 0x000000ffff157224 */ /* 0x000fd200078e0016 */
[----:B------:R-:W-:Y:S05]  /*5cd0*/  WARPSYNC.COLLECTIVE R20, `(.L_x_355) ;  /* 0x0000000014087348 */ /* 0x000fea0003c00000 */
[----:B------:R0:W1:Y:S02]  /*5ce0*/  SHFL.BFLY P2, R22, R17, R18, R19 ;  /* 0x0c00001211167389 */ /* 0x0000640000040013 */
[----:B01----:R-:W-:Y:S01]  /*5cf0*/  ENDCOLLECTIVE ;  /* 0x000000000000791b */ /* 0x003fe20003800000 */
.L_x_355:
[----:B------:R-:W-:-:S04]  /*5d00*/  FADD.FTZ R16, R21, R0 ;  /* 0x0000000015107221 */ /* 0x000fc80000010000 */
[----:B------:R-:W-:Y:S02]  /*5d10*/  IMAD.MOV.U32 R17, RZ, RZ, R16 ;  /* 0x000000ffff117224 */ /* 0x000fe400078e0010 */
[----:B------:R-:W-:-:S07]  /*5d20*/  FADD.FTZ R21, R12, R22 ;  /* 0x000000160c157221 */ /* 0x000fce0000010000 */
[----:B------:R-:W-:Y:S05]  /*5d30*/  WARPSYNC.COLLECTIVE R20, `(.L_x_356) ;  /* 0x0000000014087348 */ /* 0x000fea0003c00000 */
[----:B------:R0:W1:Y:S02]  /*5d40*/  SHFL.BFLY P2, R22, R17, R18, R19 ;  /* 0x0c00001211167389 */ /* 0x0000640000040013 */
[----:B01----:R-:W-:Y:S01]  /*5d50*/  ENDCOLLECTIVE ;  /* 0x000000000000791b */ /* 0x003fe20003800000 */
.L_x_356:
[----:B------:R-:W-:Y:S01]  /*5d60*/  MOV R17, R21 ;  /* 0x0000001500117202 */ /* 0x000fe20000000f00 */
[----:B------:R-:W-:Y:S01]  /*5d70*/  IMAD.MOV.U32 R18, RZ, RZ, 0x2 ;  /* 0x00000002ff127424 */ /* 0x000fe200078e00ff */
[----:B------:R-:W-:-:S07]  /*5d80*/  MOV R23, R22 ;  /* 0x0000001600177202 */ /* 0x000fce0000000f00 */
[----:B------:R-:W-:Y:S05]  /*5d90*/  WARPSYNC.COLLECTIVE R20, `(.L_x_357) ;  /* 0x0000000014087348 */ /* 0x000fea0003c00000 */
[----:B------:R0:W1:Y:S02]  /*5da0*/  SHFL.BFLY P2, R22, R17, R18, R19 ;  /* 0x0c00001211167389 */ /* 0x0000640000040013 */
[----:B01----:R-:W-:Y:S01]  /*5db0*/  ENDCOLLECTIVE ;  /* 0x000000000000791b */ /* 0x003fe20003800000 */
.L_x_357:
[----:B------:R-:W-:-:S05]  /*5dc0*/  FADD.FTZ R23, R16, R23 ;  /* 0x0000001710177221 */ /* 0x000fca0000010000 */
[----:B------:R-:W-:Y:S01]  /*5dd0*/  MOV R17, R23 ;  /* 0x0000001700117202 */ /* 0x000fe20000000f00 */
[----:B------:R-:W-:-:S07]  /*5de0*/  FADD.FTZ R0, R21, R22 ;  /* 0x0000001615007221 */ /* 0x000fce0000010000 */
[----:B------:R-:W-:Y:S05]  /*5df0*/  WARPSYNC.COLLECTIVE R20, `(.L_x_358) ;  /* 0x0000000014087348 */ /* 0x000fea0003c00000 */
[----:B------:R0:W1:Y:S02]  /*5e00*/  SHFL.BFLY P2, R22, R17, R18, R19 ;  /* 0x0c00001211167389 */ /* 0x0000640000040013 */
[----:B01----:R-:W-:Y:S01]  /*5e10*/  ENDCOLLECTIVE ;  /* 0x000000000000791b */ /* 0x003fe20003800000 */
.L_x_358:
[----:B------:R-:W-:Y:S01]  /*5e20*/  HFMA2.MMA R18, -RZ, RZ, 0, 5.9604644775390625e-08 ;  /* 0x00000001ff127435 */ /* 0x000fe200000001ff */
[----:B------:R-:W-:Y:S01]  /*5e30*/  IMAD.MOV.U32 R17, RZ, RZ, R0 ;  /* 0x000000ffff117224 */ /* 0x000fe200078e0000 */
[----:B------:R-:W-:-:S09]  /*5e40*/  MOV R24, R22 ;  /* 0x0000001600187202 */ /* 0x000fd20000000f00 */
[----:B------:R-:W-:Y:S05]  /*5e50*/  WARPSYNC.COLLECTIVE R20, `(.L_x_359) ;  /* 0x0000000014087348 */ /* 0x000fea0003c00000 */
[----:B------:R0:W1:Y:S02]  /*5e60*/  SHFL.BFLY P2, R22, R17, R18, R19 ;  /* 0x0c00001211167389 */ /* 0x0000640000040013 */
[----:B01----:R-:W-:Y:S01]  /*5e70*/  ENDCOLLECTIVE ;  /* 0x000000000000791b */ /* 0x003fe20003800000 */
.L_x_359:
[----:B------:R-:W-:-:S05]  /*5e80*/  FADD.FTZ R12, R23, R24 ;  /* 0x00000018170c7221 */ /* 0x000fca0000010000 */
[----:B------:R-:W-:Y:S01]  /*5e90*/  MOV R17, R12 ;  /* 0x0000000c00117202 */ /* 0x000fe20000000f00 */
[----:B------:R-:W-:-:S07]  /*5ea0*/  FADD.FTZ R16, R0, R22 ;  /* 0x0000001600107221 */ /* 0x000fce0000010000 */
[----:B------:R-:W-:Y:S05]  /*5eb0*/  WARPSYNC.COLLECTIVE R20, `(.L_x_360) ;  /* 0x0000000014087348 */ /* 0x000fea0003c00000 */
[----:B------:R0:W1:Y:S02]  /*5ec0*/  SHFL.BFLY P2, R22, R17, R18, R19 ;  /* 0x0c00001211167389 */ /* 0x0000640000040013 */
[----:B01----:R-:W-:Y:S01]  /*5ed0*/  ENDCOLLECTIVE ;  /* 0x000000000000791b */ /* 0x003fe20003800000 */
.L_x_360:
[----:B------:R-:W-:Y:S01]  /*5ee0*/  IMAD.MOV.U32 R25, RZ, RZ, R22 ;  /* 0x000000ffff197224 */ /* 0x000fe200078e0016 */
[----:B------:R-:W-:Y:S06]  /*5ef0*/  BRA `(.L_x_361) ;  /* 0xffffffec00387947 */ /* 0x000fec000383ffff */
.L_x_340:
[----:B------:R-:W-:Y:S01]  /*5f00*/  BSSY B1, `(.L_x_362) ;  /* 0x0000007000017945 */ /* 0x000fe20003800000 */
[----:B------:R-:W-:Y:S01]  /*5f10*/  MOV R18, 0x8 ;  /* 0x0000000800127802 */ /* 0x000fe20000000f00 */
[----:B------:R-:W-:Y:S01]  /*5f20*/  IMAD.MOV.U32 R20, RZ, RZ, 0xffff ;  /* 0x0000ffffff147424 */ /* 0x000fe200078e00ff */
[----:B------:R-:W-:-:S07]  /*5f30*/  MOV R19, 0x101f ;  /* 0x0000101f00137802 */ /* 0x000fce0000000f00 */
[----:B01234-:R-:W-:Y:S05]  /*5f40*/  WARPSYNC.COLLECTIVE R20, `(.L_x_363) ;  /* 0x0000000014087348 */ /* 0x01ffea0003c00000 */
[----:B----4-:R4:W0:Y:S02]  /*5f50*/  SHFL.BFLY P2, R22, R17, R18, R19 ;  /* 0x0c00001211167389 */ /* 0x0108240000040013 */
[----:B01234-:R-:W-:Y:S01]  /*5f60*/  ENDCOLLECTIVE ;  /* 0x000000000000791b */ /* 0x01ffe20003800000 */
.L_x_363:
[----:B------:R-:W-:Y:S05]  /*5f70*/  BSYNC B1 ;  /* 0x0000000000017941 */ /* 0x000fea0003800000 */
.L_x_362:
        /* <DEDUP_REMOVED lines=8> */
.L_x_364:
[----:B------:R-:W-:Y:S01]  /*6000*/  HFMA2.MMA R18, -RZ, RZ, 0, 2.384185791015625e-07 ;  /* 0x00000004ff127435 */ /* 0x000fe200000001ff */
[----:B------:R-:W-:Y:S01]  /*6010*/  IMAD.MOV.U32 R17, RZ, RZ, R12 ;  /* 0x000000ffff117224 */ /* 0x000fe200078e000c */
[----:B------:R-:W-:-:S09]  /*6020*/  MOV R21, R22 ;  /* 0x0000001600157202 */ /* 0x000fd20000000f00 */
[----:B------:R-:W-:Y:S05]  /*6030*/  WARPSYNC.COLLECTIVE R20, `(.L_x_365) ;  /* 0x0000000014087348 */ /* 0x000fea0003c00000 */
[----:B------:R0:W1:Y:S02]  /*6040*/  SHFL.BFLY P2, R22, R17, R18, R19 ;  /* 0x0c00001211167389 */ /* 0x0000640000040013 */
[----:B01----:R-:W-:Y:S01]  /*6050*/  ENDCOLLECTIVE ;  /* 0x000000000000791b */ /* 0x003fe20003800000 */
.L_x_365:
[----:B------:R-:W-:-:S05]  /*6060*/  FADD.FTZ R16, R21, R0 ;  /* 0x0000000015107221 */ /* 0x000fca0000010000 */
[----:B------:R-:W-:Y:S01]  /*6070*/  MOV R17, R16 ;  /* 0x0000001000117202 */ /* 0x000fe20000000f00 */
[----:B------:R-:W-:-:S07]  /*6080*/  FADD.FTZ R21, R12, R22 ;  /* 0x000000160c157221 */ /* 0x000fce0000010000 */
[----:B------:R-:W-:Y:S05]  /*6090*/  WARPSYNC.COLLECTIVE R20, `(.L_x_366) ;  /* 0x0000000014087348 */ /* 0x000fea0003c00000 */
[----:B------:R0:W1:Y:S02]  /*60a0*/  SHFL.BFLY P2, R22, R17, R18, R19 ;  /* 0x0c00001211167389 */ /* 0x0000640000040013 */
[----:B01----:R-:W-:Y:S01]  /*60b0*/  ENDCOLLECTIVE ;  /* 0x000000000000791b */ /* 0x003fe20003800000 */
.L_x_366:
[----:B------:R-:W-:Y:S01]  /*60c0*/  HFMA2.MMA R18, -RZ, RZ, 0, 1.1920928955078125e-07 ;  /* 0x00000002ff127435 */ /* 0x000fe200000001ff */
[----:B------:R-:W-:Y:S01]  /*60d0*/  MOV R17, R21 ;  /* 0x0000001500117202 */ /* 0x000fe20000000f00 */
[----:B------:R-:W-:-:S09]  /*60e0*/  IMAD.MOV.U32 R23, RZ, RZ, R22 ;  /* 0x000000ffff177224 */ /* 0x000fd200078e0016 */
[----:B------:R-:W-:Y:S05]  /*60f0*/  WARPSYNC.COLLECTIVE R20, `(.L_x_367) ;  /* 0x0000000014087348 */ /* 0x000fea0003c00000 */
[----:B------:R0:W1:Y:S02]  /*6100*/  SHFL.BFLY P2, R22, R17, R18, R19 ;  /* 0x0c00001211167389 */ /* 0x0000640000040013 */
[----:B01----:R-:W-:Y:S01]  /*6110*/  ENDCOLLECTIVE ;  /* 0x000000000000791b */ /* 0x003fe20003800000 */
.L_x_367:
[----:B------:R-:W-:-:S04]  /*6120*/  FADD.FTZ R23, R16, R23 ;  /* 0x0000001710177221 */ /* 0x000fc80000010000 */
[----:B------:R-:W-:Y:S02]  /*6130*/  IMAD.MOV.U32 R17, RZ, RZ, R23 ;  /* 0x000000ffff117224 */ /* 0x000fe400078e0017 */
[----:B------:R-:W-:-:S07]  /*6140*/  FADD.FTZ R0, R21, R22 ;  /* 0x0000001615007221 */ /* 0x000fce0000010000 */
[----:B------:R-:W-:Y:S05]  /*6150*/  WARPSYNC.COLLECTIVE R20, `(.L_x_368) ;  /* 0x0000000014087348 */ /* 0x000fea0003c00000 */
[----:B------:R0:W1:Y:S02]  /*6160*/  SHFL.BFLY P2, R22, R17, R18, R19 ;  /* 0x0c00001211167389 */ /* 0x0000640000040013 */
[----:B01----:R-:W-:Y:S01]  /*6170*/  ENDCOLLECTIVE ;  /* 0x000000000000791b */ /* 0x003fe20003800000 */
.L_x_368:
[----:B------:R-:W-:Y:S01]  /*6180*/  MOV R17, R0 ;  /* 0x0000000000117202 */ /* 0x000fe20000000f00 */
[----:B------:R-:W-:Y:S01]  /*6190*/  IMAD.MOV.U32 R18, RZ, RZ, 0x1 ;  /* 0x00000001ff127424 */ /* 0x000fe200078e00ff */
[----:B------:R-:W-:-:S07]  /*61a0*/  MOV R24, R22 ;  /* 0x0000001600187202 */ /* 0x000fce0000000f00 */
[----:B------:R-:W-:Y:S05]  /*61b0*/  WARPSYNC.COLLECTIVE R20, `(.L_x_369) ;  /* 0x0000000014087348 */ /* 0x000fea0003c00000 */
[----:B------:R0:W1:Y:S02]  /*61c0*/  SHFL.BFLY P2, R22, R17, R18, R19 ;  /* 0x0c00001211167389 */ /* 0x0000640000040013 */
[----:B01----:R-:W-:Y:S01]  /*61d0*/  ENDCOLLECTIVE ;  /* 0x000000000000791b */ /* 0x003fe20003800000 */
.L_x_369:
[----:B------:R-:W-:-:S05]  /*61e0*/  FADD.FTZ R12, R23, R24 ;  /* 0x00000018170c7221 */ /* 0x000fca0000010000 */
[----:B------:R-:W-:Y:S01]  /*61f0*/  MOV R17, R12 ;  /* 0x0000000c00117202 */ /* 0x000fe20000000f00 */
[----:B------:R-:W-:-:S07]  /*6200*/  FADD.FTZ R16, R0, R22 ;  /* 0x0000001600107221 */ /* 0x000fce0000010000 */
[----:B------:R-:W-:Y:S05]  /*6210*/  WARPSYNC.COLLECTIVE R20, `(.L_x_370) ;  /* 0x0000000014087348 */ /* 0x000fea0003c00000 */
[----:B------:R0:W1:Y:S02]  /*6220*/  SHFL.BFLY P2, R22, R17, R18, R19 ;  /* 0x0c00001211167389 */ /* 0x0000640000040013 */
[----:B01----:R-:W-:Y:S01]  /*6230*/  ENDCOLLECTIVE ;  /* 0x000000000000791b */ /* 0x003fe20003800000 */
.L_x_370:
[----:B------:R-:W-:Y:S01]  /*6240*/  MOV R25, R22 ;  /* 0x0000001600197202 */ /* 0x000fe20000000f00 */
[----:B------:R-:W-:Y:S06]  /*6250*/  BRA `(.L_x_371) ;  /* 0xffffffe800f87947 */ /* 0x000fec000383ffff */
.L_x_341:
[----:B------:R-:W-:Y:S01]  /*6260*/  BSSY B0, `(.L_x_372) ;  /* 0x0000007000007945 */ /* 0x000fe20003800000 */
[----:B------:R-:W-:Y:S01]  /*6270*/  IMAD.MOV.U32 R18, RZ, RZ, 0x8 ;  /* 0x00000008ff127424 */ /* 0x000fe200078e00ff */
[----:B------:R-:W-:Y:S02]  /*6280*/  MOV R19, 0x101f ;  /* 0x0000101f00137802 */ /* 0x000fe40000000f00 */
[----:B------:R-:W-:-:S07]  /*6290*/  MOV R20, 0xffff ;  /* 0x0000ffff00147802 */ /* 0x000fce0000000f00 */
[----:B01234-:R-:W-:Y:S05]  /*62a0*/  WARPSYNC.COLLECTIVE R20, `(.L_x_373) ;  /* 0x0000000014087348 */ /* 0x01ffea0003c00000 */
[----:B---3--:R3:W0:Y:S02]  /*62b0*/  SHFL.BFLY P2, R22, R17, R18, R19 ;  /* 0x0c00001211167389 */ /* 0x0086240000040013 */
[----:B01234-:R-:W-:Y:S01]  /*62c0*/  ENDCOLLECTIVE ;  /* 0x000000000000791b */ /* 0x01ffe20003800000 */
.L_x_373:
[----:B------:R-:W-:Y:S05]  /*62d0*/  BSYNC B0 ;  /* 0x0000000000007941 */ /* 0x000fea0003800000 */
.L_x_372:
[----:B------:R-:W-:Y:S01]  /*62e0*/  HFMA2.MMA R18, -RZ, RZ, 0, 4.76837158203125e-07 ;  /* 0x00000008ff127435 */ /* 0x000fe200000001ff */
[----:B------:R-:W-:Y:S01]  /*62f0*/  FADD.FTZ R23, R22, R17 ;  /* 0x0000001116177221 */ /* 0x000fe20000010000 */
[----:B------:R-:W-:Y:S01]  /*6300*/  IMAD.MOV.U32 R17, RZ, RZ, R15 ;  /* 0x000000ffff117224 */ /* 0x000fe200078e000f */
[----:B------:R-:W-:Y:S01]  /*6310*/  MOV R19, 0x101f ;  /* 0x0000101f00137802 */ /* 0x000fe20000000f00 */
[----:B------:R-:W-:Y:S01]  /*6320*/  IMAD.MOV.U32 R20, RZ, RZ, 0xffff ;  /* 0x0000ffffff147424 */ /* 0x000fe200078e00ff */
[----:B------:R-:W-:Y:S02]  /*6330*/  @P0 IADD3 R10, R0, 0x1e, RZ ;  /* 0x0000001e000a0810 */ /* 0x000fe40007ffe0ff */
[----:B------:R-:W-:-:S07]  /*6340*/  @P0 LEA R21, R26, UR9, 0x7 ;  /* 0x000000091a150c11 */ /* 0x000fce000f8e38ff */
[----:B------:R-:W-:Y:S05]  /*6350*/  WARPSYNC.COLLECTIVE R20, `(.L_x_374) ;  /* 0x0000000014087348 */ /* 0x000fea0003c00000 */
[----:B------:R0:W1:Y:S02]  /*6360*/  SHFL.BFLY P2, R22, R17, R18, R19 ;  /* 0x0c00001211167389 */ /* 0x0000640000040013 */
[----:B01----:R-:W-:Y:S01]  /*6370*/  ENDCOLLECTIVE ;  /* 0x000000000000791b */ /* 0x003fe20003800000 */
.L_x_374:
[----:B------:R-:W-:Y:S02]  /*6380*/  @P0 LOP3.LUT R10, R10, R33, RZ, 0x3c, !PT ;  /* 0x000000210a0a0212 */ /* 0x000fe400078e3cff */
[----:B------:R-:W-:-:S03]  /*6390*/  ISETP.NE.AND P1, PT, R26, RZ, PT ;  /* 0x000000ff1a00720c */ /* 0x000fc60003f25270 */
[----:B------:R-:W-:-:S05]  /*63a0*/  @P0 IMAD R21, R10, 0x4, R21 ;  /* 0x000000040a150824 */ /* 0x000fca00078e0215 */
[----:B------:R0:W1:Y:S01]  /*63b0*/  @P0 LDS R10, [R21] ;  /* 0x00000000150a0984 */ /* 0x0000620000000800 */
[----:B------:R-:W-:Y:S01]  /*63c0*/  MOV R17, R23 ;  /* 0x0000001700117202 */ /* 0x000fe20000000f00 */
[----:B------:R-:W-:Y:S01]  /*63d0*/  IMAD.MOV.U32 R18, RZ, RZ, 0x4 ;  /* 0x00000004ff127424 */ /* 0x000fe200078e00ff */
[----:B------:R-:W-:-:S07]  /*63e0*/  MOV R12, R22 ;  /* 0x00000016000c7202 */ /* 0x000fce0000000f00 */
[----:B01----:R-:W-:Y:S05]  /*63f0*/  WARPSYNC.COLLECTIVE R20, `(.L_x_375) ;  /* 0x0000000014087348 */ /* 0x003fea0003c00000 */
[----:B------:R2:W3:Y:S02]  /*6400*/  SHFL.BFLY P2, R22, R17, R18, R19 ;  /* 0x0c00001211167389 */ /* 0x0004e40000040013 */
[----:B0123--:R-:W-:Y:S01]  /*6410*/  ENDCOLLECTIVE ;  /* 0x000000000000791b */ /* 0x00ffe20003800000 */
.L_x_375:
[----:B------:R-:W-:-:S05]  /*6420*/  FADD.FTZ R12, R12, R15 ;  /* 0x0000000f0c0c7221 */ /* 0x000fca0000010000 */
[----:B------:R-:W-:Y:S02]  /*6430*/  MOV R17, R12 ;  /* 0x0000000c00117202 */ /* 0x000fe40000000f00 */
[----:B------:R-:W-:-:S07]  /*6440*/  MOV R16, R22 ;  /* 0x0000001600107202 */ /* 0x000fce0000000f00 */
[----:B------:R-:W-:Y:S05]  /*6450*/  WARPSYNC.COLLECTIVE R20, `(.L_x_376) ;  /* 0x0000000014087348 */ /* 0x000fea0003c00000 */
[----:B------:R0:W1:Y:S02]  /*6460*/  SHFL.BFLY P2, R22, R17, R18, R19 ;  /* 0x0c00001211167389 */ /* 0x0000640000040013 */
[----:B01----:R-:W-:Y:S01]  /*6470*/  ENDCOLLECTIVE ;  /* 0x000000000000791b */ /* 0x003fe20003800000 */
.L_x_376:
[----:B------:R-:W-:Y:S01]  /*6480*/  FADD.FTZ R15, R23, R16 ;  /* 0x00000010170f7221 */ /* 0x000fe20000010000 */
[----:B------:R-:W-:-:S04]  /*6490*/  HFMA2.MMA R18, -RZ, RZ, 0, 1.1920928955078125e-07 ;  /* 0x00000002ff127435 */ /* 0x000fc800000001ff */
[----:B------:R-:W-:Y:S01]  /*64a0*/  MOV R17, R15 ;  /* 0x0000000f00117202 */ /* 0x000fe20000000f00 */
[----:B------:R-:W-:-:S07]  /*64b0*/  IMAD.MOV.U32 R11, RZ, RZ, R22 ;  /* 0x000000ffff0b7224 */ /* 0x000fce00078e0016 */
[----:B------:R-:W-:Y:S05]  /*64c0*/  WARPSYNC.COLLECTIVE R20, `(.L_x_377) ;  /* 0x0000000014087348 */ /* 0x000fea0003c00000 */
[----:B------:R0:W1:Y:S02]  /*64d0*/  SHFL.BFLY P2, R22, R17, R18, R19 ;  /* 0x0c00001211167389 */ /* 0x0000640000040013 */
[----:B01----:R-:W-:Y:S01]  /*64e0*/  ENDCOLLECTIVE ;  /* 0x000000000000791b */ /* 0x003fe20003800000 */
.L_x_377:
[----:B------:R-:W-:-:S05]  /*64f0*/  FADD.FTZ R16, R12, R11 ;  /* 0x0000000b0c107221 */ /* 0x000fca0000010000 */
[----:B------:R-:W-:Y:S01]  /*6500*/  MOV R17, R16 ;  /* 0x0000001000117202 */ /* 0x000fe20000000f00 */
[----:B------:R-:W-:-:S07]  /*6510*/  IMAD.MOV.U32 R14, RZ, RZ, R22 ;  /* 0x000000ffff0e7224 */ /* 0x000fce00078e0016 */
[----:B------:R-:W-:Y:S05]  /*6520*/  WARPSYNC.COLLECTIVE R20, `(.L_x_378) ;  /* 0x0000000014087348 */ /* 0x000fea0003c00000 */
[----:B------:R0:W1:Y:S02]  /*6530*/  SHFL.BFLY P2, R22, R17, R18, R19 ;  /* 0x0c00001211167389 */ /* 0x0000640000040013 */
[----:B01----:R-:W-:Y:S01]  /*6540*/  ENDCOLLECTIVE ;  /* 0x000000000000791b */ /* 0x003fe20003800000 */
.L_x_378:
[----:B------:R-:W-:Y:S01]  /*6550*/  FADD.FTZ R14, R15, R14 ;  /* 0x0000000e0f0e7221 */ /* 0x000fe20000010000 */
[----:B------:R-:W-:-:S03]  /*6560*/  HFMA2.MMA R18, -RZ, RZ, 0, 5.9604644775390625e-08 ;  /* 0x00000001ff127435 */ /* 0x000fc600000001ff */
[----:B------:R-:W-:Y:S01]  /*6570*/  IMAD.MOV.U32 R17, RZ, RZ, R14 ;  /* 0x000000ffff117224 */ /* 0x000fe200078e000e */
[----:B------:R-:W-:-:S07]  /*6580*/  MOV R25, R22 ;  /* 0x0000001600197202 */ /* 0x000fce0000000f00 */
[----:B------:R-:W-:Y:S05]  /*6590*/  WARPSYNC.COLLECTIVE R20, `(.L_x_379) ;  /* 0x0000000014087348 */ /* 0x000fea0003c00000 */
[----:B------:R0:W1:Y:S02]  /*65a0*/  SHFL.BFLY P2, R22, R17, R18, R19 ;  /* 0x0c00001211167389 */ /* 0x0000640000040013 */
[----:B01----:R-:W-:Y:S01]  /*65b0*/  ENDCOLLECTIVE ;  /* 0x000000000000791b */ /* 0x003fe20003800000 */
.L_x_379:
[----:B------:R-:W-:-:S04]  /*65c0*/  FADD.FTZ R12, R16, R25 ;  /* 0x00000019100c7221 */ /* 0x000fc80000010000 */
[----:B------:R-:W-:Y:S01]  /*65d0*/  IMAD.MOV.U32 R17, RZ, RZ, R12 ;  /* 0x000000ffff117224 */ /* 0x000fe200078e000c */
[----:B------:R-:W-:-:S07]  /*65e0*/  MOV R15, R22 ;  /* 0x00000016000f7202 */ /* 0x000fce0000000f00 */
[----:B------:R-:W-:Y:S05]  /*65f0*/  WARPSYNC.COLLECTIVE R20, `(.L_x_380) ;  /* 0x0000000014087348 */ /* 0x000fea0003c00000 */
[----:B------:R0:W1:Y:S02]  /*6600*/  SHFL.BFLY P2, R22, R17, R18, R19 ;  /* 0x0c00001211167389 */ /* 0x0000640000040013 */
[----:B01----:R-:W-:Y:S01]  /*6610*/  ENDCOLLECTIVE ;  /* 0x000000000000791b */ /* 0x003fe20003800000 */
.L_x_380:
[----:B------:R-:W-:Y:S01]  /*6620*/  FADD.FTZ R16, R14, R15 ;  /* 0x0000000f0e107221 */ /* 0x000fe20000010000 */
[----:B------:R-:W0:Y:S01]  /*6630*/  @P0 LDS R18, [R21+0x780] ;  /* 0x0007800015120984 */ /* 0x000e220000000800 */
[----:B------:R-:W-:-:S03]  /*6640*/  IMAD.MOV.U32 R14, RZ, RZ, RZ ;  /* 0x000000ffff0e7224 */ /* 0x000fc600078e00ff */
[----:B------:R-:W-:Y:S02]  /*6650*/  @!P1 F2FP.BF16.F32.PACK_AB R16, RZ, R16 ;  /* 0x00000010ff10923e */ /* 0x000fe400000010ff */
[----:B------:R-:W-:-:S05]  /*6660*/  MOV R11, R22 ;  /* 0x00000016000b7202 */ /* 0x000fca0000000f00 */
[----:B------:R-:W-:Y:S01]  /*6670*/  FADD.FTZ R12, R12, R11 ;  /* 0x0000000b0c0c7221 */ /* 0x000fe20000010000 */
[----:B------:R-:W-:-:S04]  /*6680*/  HFMA2.MMA R11, -RZ, RZ, 0, 0 ;  /* 0x00000000ff0b7435 */ /* 0x000fc800000001ff */
[----:B------:R-:W-:Y:S02]  /*6690*/  @!P1 F2FP.BF16.F32.PACK_AB R12, RZ, R12 ;  /* 0x0000000cff0c923e */ /* 0x000fe400000010ff */
[----:B------:R-:W-:-:S04]  /*66a0*/  @P0 MOV R11, R10 ;  /* 0x0000000a000b0202 */ /* 0x000fc80000000f00 */
[----:B------:R-:W-:Y:S02]  /*66b0*/  MOV R17, R11 ;  /* 0x0000000b00117202 */ /* 0x000fe40000000f00 */
[----:B0-----:R-:W-:Y:S01]  /*66c0*/  @P0 MOV R14, R18 ;  /* 0x00000012000e0202 */ /* 0x001fe20000000f00 */
[----:B------:R-:W-:-:S07]  /*66d0*/  IMAD.MOV.U32 R18, RZ, RZ, 0x8 ;  /* 0x00000008ff127424 */ /* 0x000fce00078e00ff */
[----:B------:R-:W-:Y:S05]  /*66e0*/  WARPSYNC.COLLECTIVE R20, `(.L_x_381) ;  /* 0x0000000014087348 */ /* 0x000fea0003c00000 */
[----:B------:R0:W1:Y:S02]  /*66f0*/  SHFL.BFLY P2, R22, R17, R18, R19 ;  /* 0x0c00001211167389 */ /* 0x0000640000040013 */
[----:B01----:R-:W-:Y:S01]  /*6700*/  ENDCOLLECTIVE ;  /* 0x000000000000791b */ /* 0x003fe20003800000 */
.L_x_381:
[----:B------:R-:W-:Y:S02]  /*6710*/  MOV R17, R14 ;  /* 0x0000000e00117202 */ /* 0x000fe40000000f00 */
[----:B------:R-:W-:-:S07]  /*6720*/  MOV R10, R22 ;  /* 0x00000016000a7202 */ /* 0x000fce0000000f00 */
[----:B------:R-:W-:Y:S05]  /*6730*/  WARPSYNC.COLLECTIVE R20, `(.L_x_382) ;  /* 0x0000000014087348 */ /* 0x000fea0003c00000 */
[----:B------:R0:W1:Y:S02]  /*6740*/  SHFL.BFLY P2, R22, R17, R18, R19 ;  /* 0x0c00001211167389 */ /* 0x0000640000040013 */
[----:B01----:R-:W-:Y:S01]  /*6750*/  ENDCOLLECTIVE ;  /* 0x000000000000791b */ /* 0x003fe20003800000 */
.L_x_382:
[----:B------:R-:W-:Y:S01]  /*6760*/  FADD.FTZ R10, R10, R11 ;  /* 0x0000000b0a0a7221 */ /* 0x000fe20000010000 */
[----:B------:R-:W-:-:S04]  /*6770*/  HFMA2.MMA R18, -RZ, RZ, 0, 2.384185791015625e-07 ;  /* 0x00000004ff127435 */ /* 0x000fc800000001ff */
[----:B------:R-:W-:Y:S01]  /*6780*/  MOV R17, R10 ;  /* 0x0000000a00117202 */ /* 0x000fe20000000f00 */
[----:B------:R-:W-:-:S07]  /*6790*/  IMAD.MOV.U32 R21, RZ, RZ, R22 ;  /* 0x000000ffff157224 */ /* 0x000fce00078e0016 */
[----:B------:R-:W-:Y:S05]  /*67a0*/  WARPSYNC.COLLECTIVE R20, `(.L_x_383) ;  /* 0x0000000014087348 */ /* 0x000fea0003c00000 */
[----:B------:R0:W1:Y:S02]  /*67b0*/  SHFL.BFLY P2, R22, R17, R18, R19 ;  /* 0x0c00001211167389 */ /* 0x0000640000040013 */
[----:B01----:R-:W-:Y:S01]  /*67c0*/  ENDCOLLECTIVE ;  /* 0x000000000000791b */ /* 0x003fe20003800000 */
.L_x_383:
[----:B------:R-:W-:Y:S02]  /*67d0*/  FADD.FTZ R21, R21, R14 ;  /* 0x0000000e15157221 */ /* 0x000fe40000010000 */
[----:B------:R-:W0:Y:S02]  /*67e0*/  LDC.64 R14, c[0x0][0x220] ;  /* 0x00008800ff0e7b82 */ /* 0x000e240000000a00 */
[----:B------:R-:W-:Y:S02]  /*67f0*/  IMAD.MOV.U32 R17, RZ, RZ, R21 ;  /* 0x000000ffff117224 */ /* 0x000fe400078e0015 */
[----:B------:R-:W-:-:S07]  /*6800*/  FADD.FTZ R11, R10, R22 ;  /* 0x000000160a0b7221 */ /* 0x000fce0000010000 */
[----:B0-----:R-:W-:Y:S05]  /*6810*/  WARPSYNC.COLLECTIVE R20, `(.L_x_384) ;  /* 0x0000000014087348 */ /* 0x001fea0003c00000 */
[----:B------:R1:W2:Y:S02]  /*6820*/  SHFL.BFLY P2, R22, R17, R18, R19 ;  /* 0x0c00001211167389 */ /* 0x0002a40000040013 */
[----:B012---:R-:W-:Y:S01]  /*6830*/  ENDCOLLECTIVE ;  /* 0x000000000000791b */ /* 0x007fe20003800000 */
.L_x_384:
[----:B------:R-:W-:Y:S01]  /*6840*/  MOV R17, R11 ;  /* 0x0000000b00117202 */ /* 0x000fe20000000f00 */
[----:B------:R-:W-:Y:S01]  /*6850*/  IMAD.MOV.U32 R18, RZ, RZ, 0x2 ;  /* 0x00000002ff127424 */ /* 0x000fe200078e00ff */
[----:B------:R-:W-:-:S07]  /*6860*/  MOV R24, R22 ;  /* 0x0000001600187202 */ /* 0x000fce0000000f00 */
[----:B------:R-:W-:Y:S05]  /*6870*/  WARPSYNC.COLLECTIVE R20, `(.L_x_385) ;  /* 0x0000000014087348 */ /* 0x000fea0003c00000 */
[----:B------:R0:W1:Y:S02]  /*6880*/  SHFL.BFLY P2, R22, R17, R18, R19 ;  /* 0x0c00001211167389 */ /* 0x0000640000040013 */
[----:B01----:R-:W-:Y:S01]  /*6890*/  ENDCOLLECTIVE ;  /* 0x000000000000791b */ /* 0x003fe20003800000 */
.L_x_385:
[----:B------:R-:W-:-:S05]  /*68a0*/  FADD.FTZ R10, R21, R24 ;  /* 0x00000018150a7221 */ /* 0x000fca0000010000 */
[----:B------:R-:W-:Y:S01]  /*68b0*/  MOV R17, R10 ;  /* 0x0000000a00117202 */ /* 0x000fe20000000f00 */
[----:B------:R-:W-:-:S07]  /*68c0*/  FADD.FTZ R24, R11, R22 ;  /* 0x000000160b187221 */ /* 0x000fce0000010000 */
[----:B------:R-:W-:Y:S05]  /*68d0*/  WARPSYNC.COLLECTIVE R20, `(.L_x_386) ;  /* 0x0000000014087348 */ /* 0x000fea0003c00000 */
[----:B------:R0:W1:Y:S02]  /*68e0*/  SHFL.BFLY P2, R22, R17, R18, R19 ;  /* 0x0c00001211167389 */ /* 0x0000640000040013 */
[----:B01----:R-:W-:Y:S01]  /*68f0*/  ENDCOLLECTIVE ;  /* 0x000000000000791b */ /* 0x003fe20003800000 */
.L_x_386:
[----:B------:R-:W-:Y:S01]  /*6900*/  HFMA2.MMA R18, -RZ, RZ, 0, 5.9604644775390625e-08 ;  /* 0x00000001ff127435 */ /* 0x000fe200000001ff */
[----:B------:R-:W-:Y:S01]  /*6910*/  IMAD.MOV.U32 R17, RZ, RZ, R24 ;  /* 0x000000ffff117224 */ /* 0x000fe200078e0018 */
[----:B------:R-:W-:-:S09]  /*6920*/  MOV R23, R22 ;  /* 0x0000001600177202 */ /* 0x000fd20000000f00 */
[----:B------:R-:W-:Y:S05]  /*6930*/  WARPSYNC.COLLECTIVE R20, `(.L_x_387) ;  /* 0x0000000014087348 */ /* 0x000fea0003c00000 */
[----:B------:R0:W1:Y:S02]  /*6940*/  SHFL.BFLY P2, R22, R17, R18, R19 ;  /* 0x0c00001211167389 */ /* 0x0000640000040013 */
[----:B01----:R-:W-:Y:S01]  /*6950*/  ENDCOLLECTIVE ;  /* 0x000000000000791b */ /* 0x003fe20003800000 */
.L_x_387:
[----:B------:R-:W-:Y:S02]  /*6960*/  FADD.FTZ R23, R10, R23 ;  /* 0x000000170a177221 */ /* 0x000fe40000010000 */
[----:B------:R-:W0:Y:S02]  /*6970*/  LDC.64 R10, c[0x0][0x218] ;  /* 0x00008600ff0a7b82 */ /* 0x000e240000000a00 */
[----:B------:R-:W-:Y:S01]  /*6980*/  IMAD.MOV.U32 R17, RZ, RZ, R23 ;  /* 0x000000ffff117224 */ /* 0x000fe200078e0017 */
[----:B------:R-:W-:-:S07]  /*6990*/  MOV R21, R22 ;  /* 0x0000001600157202 */ /* 0x000fce0000000f00 */
[----:B0-----:R-:W-:Y:S05]  /*69a0*/  WARPSYNC.COLLECTIVE R20, `(.L_x_388) ;  /* 0x0000000014087348 */ /* 0x001fea0003c00000 */
[----:B------:R1:W2:Y:S02]  /*69b0*/  SHFL.BFLY P2, R22, R17, R18, R19 ;  /* 0x0c00001211167389 */ /* 0x0002a40000040013 */
[----:B012---:R-:W-:Y:S01]  /*69c0*/  ENDCOLLECTIVE ;  /* 0x000000000000791b */ /* 0x007fe20003800000 */
.L_x_388:
[----:B------:R-:W-:-:S05]  /*69d0*/  FADD.FTZ R21, R24, R21 ;  /* 0x0000001518157221 */ /* 0x000fca0000010000 */
[----:B------:R-:W-:Y:S02]  /*69e0*/  @!P1 F2FP.BF16.F32.PACK_AB R21, RZ, R21 ;  /* 0x00000015ff15923e */ /* 0x000fe400000010ff */
[----:B------:R-:W-:Y:S02]  /*69f0*/  @P0 IADD3 R18, R0, 0x3c, RZ ;  /* 0x0000003c00120810 */ /* 0x000fe40007ffe0ff */
[----:B------:R-:W-:Y:S02]  /*6a00*/  @P0 LEA R19, R26, UR9, 0x7 ;  /* 0x000000091a130c11 */ /* 0x000fe4000f8e38ff */
[----:B------:R-:W-:-:S05]  /*6a10*/  @P0 LOP3.LUT R18, R18, R33, RZ, 0x3c, !PT ;  /* 0x0000002112120212 */ /* 0x000fca00078e3cff */
[----:B------:R-:W-:Y:S02]  /*6a20*/  @P0 IMAD R24, R18, 0x4, R19 ;  /* 0x0000000412180824 */ /* 0x000fe400078e0213 */
[----:B------:R-:W-:Y:S01]  /*6a30*/  FADD.FTZ R22, R23, R22 ;  /* 0x0000001617167221 */ /* 0x000fe20000010000 */
[C---:B------:R-:W-:Y:S01]  /*6a40*/  IADD3 R23, R0.reuse, UR5, RZ ;  /* 0x0000000500177c10 */ /* 0x040fe2000fffe0ff */
[----:B------:R-:W-:Y:S01]  /*6a50*/  HFMA2.MMA R19, -RZ, RZ, 0, 0.000503063201904296875 ;  /* 0x0000101fff137435 */ /* 0x000fe200000001ff */
[----:B------:R-:W-:Y:S01]  /*6a60*/  @P0 IADD3 R0, R0, 0x5a, RZ ;  /* 0x0000005a00000810 */ /* 0x000fe20007ffe0ff */
[----:B------:R-:W0:Y:S01]  /*6a70*/  @P0 LDS R18, [R24] ;  /* 0x0000000018120984 */ /* 0x000e220000000800 */
[----:B------:R-:W-:Y:S01]  /*6a80*/  @!P1 F2FP.BF16.F32.PACK_AB R17, RZ, R22 ;  /* 0x00000016ff11923e */ /* 0x000fe200000010ff */
[----:B------:R-:W-:Y:S01]  /*6a90*/  IMAD.WIDE R10, R23, 0x2, R10 ;  /* 0x00000002170a7825 */ /* 0x000fe200078e020a */
[----:B------:R-:W-:-:S03]  /*6aa0*/  @P0 LOP3.LUT R0, R0, R33, RZ, 0x3c, !PT ;  /* 0x0000002100000212 */ /* 0x000fc600078e3cff */
[----:B------:R-:W-:Y:S01]  /*6ab0*/  IMAD.WIDE R14, R23, 0x2, R14 ;  /* 0x00000002170e7825 */ /* 0x000fe200078e020e */
[----:B------:R-:W-:Y:S01]  /*6ac0*/  HFMA2.MMA R23, -RZ, RZ, 0, 0 ;  /* 0x00000000ff177435 */ /* 0x000fe200000001ff */
[----:B------:R1:W-:Y:S04]  /*6ad0*/  @!P1 STG.E.U16 desc[UR10][R10.64], R16 ;  /* 0x000000100a009986 */ /* 0x0003e8000c10150a */
[----:B------:R-:W-:Y:S04]  /*6ae0*/  @!P1 STG.E.U16 desc[UR10][R14.64], R12 ;  /* 0x0000000c0e009986 */ /* 0x000fe8000c10150a */
[----:B------:R-:W-:Y:S01]  /*6af0*/  @!P1 STG.E.U16 desc[UR10][R10.64+0x3c], R21 ;  /* 0x00003c150a009986 */ /* 0x000fe2000c10150a */
[----:B-1----:R-:W-:-:S03]  /*6b00*/  IMAD.MOV.U32 R16, RZ, RZ, RZ ;  /* 0x000000ffff107224 */ /* 0x002fc600078e00ff */
[----:B------:R1:W-:Y:S01]  /*6b10*/  @!P1 STG.E.U16 desc[UR10][R14.64+0x3c], R17 ;  /* 0x00003c110e009986 */ /* 0x0003e2000c10150a */
[----:B0-----:R-:W-:-:S03]  /*6b20*/  @P0 MOV R23, R18 ;  /* 0x0000001200170202 */ /* 0x001fc60000000f00 */
[----:B------:R-:W0:Y:S01]  /*6b30*/  @P0 LDS R18, [R24+0x780] ;  /* 0x0007800018120984 */ /* 0x000e220000000800 */
[----:B-1----:R-:W-:Y:S02]  /*6b40*/  MOV R17, R23 ;  /* 0x0000001700117202 */ /* 0x002fe40000000f00 */
[----:B0-----:R-:W-:Y:S01]  /*6b50*/  @P0 MOV R16, R18 ;  /* 0x0000001200100202 */ /* 0x001fe20000000f00 */
[----:B------:R-:W-:-:S07]  /*6b60*/  IMAD.MOV.U32 R18, RZ, RZ, 0x8 ;  /* 0x00000008ff127424 */ /* 0x000fce00078e00ff */
[----:B------:R-:W-:Y:S05]  /*6b70*/  WARPSYNC.COLLECTIVE R20, `(.L_x_389) ;  /* 0x0000000014087348 */ /* 0x000fea0003c00000 */
[----:B------:R0:W1:Y:S02]  /*6b80*/  SHFL.BFLY P2, R22, R17, R18, R19 ;  /* 0x0c00001211167389 */ /* 0x0000640000040013 */
[----:B01----:R-:W-:Y:S01]  /*6b90*/  ENDCOLLECTIVE ;  /* 0x000000000000791b */ /* 0x003fe20003800000 */
.L_x_389:
[----:B------:R-:W-:Y:S01]  /*6ba0*/  MOV R17, R16 ;  /* 0x0000001000117202 */ /* 0x000fe20000000f00 */
[----:B------:R-:W-:-:S07]  /*6bb0*/  FADD.FTZ R12, R22, R23 ;  /* 0x00000017160c7221 */ /* 0x000fce0000010000 */
[----:B------:R-:W-:Y:S05]  /*6bc0*/  WARPSYNC.COLLECTIVE R20, `(.L_x_390) ;  /* 0x0000000014087348 */ /* 0x000fea0003c00000 */
[----:B------:R0:W1:Y:S02]  /*6bd0*/  SHFL.BFLY P2, R22, R17, R18, R19 ;  /* 0x0c00001211167389 */ /* 0x0000640000040013 */
[----:B01----:R-:W-:Y:S01]  /*6be0*/  ENDCOLLECTIVE ;  /* 0x000000000000791b */ /* 0x003fe20003800000 */
.L_x_390:
[----:B------:R-:W-:Y:S01]  /*6bf0*/  HFMA2.MMA R18, -RZ, RZ, 0, 2.384185791015625e-07 ;  /* 0x00000004ff127435 */ /* 0x000fe200000001ff */
[----:B------:R-:W-:Y:S02]  /*6c00*/  IMAD.MOV.U32 R17, RZ, RZ, R12 ;  /* 0x000000ffff117224 */ /* 0x000fe400078e000c */
[----:B------:R-:W-:-:S08]  /*6c10*/  FADD.FTZ R16, R22, R16 ;  /* 0x0000001016107221 */ /* 0x000fd00000010000 */
[----:B------:R-:W-:Y:S05]  /*6c20*/  WARPSYNC.COLLECTIVE R20, `(.L_x_391) ;  /* 0x0000000014087348 */ /* 0x000fea0003c00000 */
[----:B------:R0:W1:Y:S02]  /*6c30*/  SHFL.BFLY P2, R22, R17, R18, R19 ;  /* 0x0c00001211167389 */ /* 0x0000640000040013 */
[----:B01----:R-:W-:Y:S01]  /*6c40*/  ENDCOLLECTIVE ;  /* 0x000000000000791b */ /* 0x003fe20003800000 */
.L_x_391:
[----:B------:R-:W-:Y:S01]  /*6c50*/  MOV R17, R16 ;  /* 0x0000001000117202 */ /* 0x000fe20000000f00 */
[----:B------:R-:W-:-:S07]  /*6c60*/  FADD.FTZ R12, R12, R22 ;  /* 0x000000160c0c7221 */ /* 0x000fce0000010000 */
[----:B------:R-:W-:Y:S05]  /*6c70*/  WARPSYNC.COLLECTIVE R20, `(.L_x_392) ;  /* 0x0000000014087348 */ /* 0x000fea0003c00000 */
[----:B------:R0:W1:Y:S02]  /*6c80*/  SHFL.BFLY P2, R22, R17, R18, R19 ;  /* 0x0c00001211167389 */ /* 0x0000640000040013 */
[----:B01----:R-:W-:Y:S01]  /*6c90*/  ENDCOLLECTIVE ;  /* 0x000000000000791b */ /* 0x003fe20003800000 */
.L_x_392:
[----:B------:R-:W-:Y:S01]  /*6ca0*/  HFMA2.MMA R18, -RZ, RZ, 0, 1.1920928955078125e-07 ;  /* 0x00000002ff127435 */ /* 0x000fe200000001ff */
[----:B------:R-:W-:Y:S02]  /*6cb0*/  IMAD.MOV.U32 R17, RZ, RZ, R12 ;  /* 0x000000ffff117224 */ /* 0x000fe400078e000c */
[----:B------:R-:W-:-:S08]  /*6cc0*/  FADD.FTZ R16, R16, R22 ;  /* 0x0000001610107221 */ /* 0x000fd00000010000 */
[----:B------:R-:W-:Y:S05]  /*6cd0*/  WARPSYNC.COLLECTIVE R20, `(.L_x_393) ;  /* 0x0000000014087348 */ /* 0x000fea0003c00000 */
[----:B------:R0:W1:Y:S02]  /*6ce0*/  SHFL.BFLY P2, R22, R17, R18, R19 ;  /* 0x0c00001211167389 */ /* 0x0000640000040013 */
[----:B01----:R-:W-:Y:S01]  /*6cf0*/  ENDCOLLECTIVE ;  /* 0x000000000000791b */ /* 0x003fe20003800000 */
.L_x_393:
[----:B------:R-:W-:Y:S01]  /*6d00*/  IMAD.MOV.U32 R17, RZ, RZ, R16 ;  /* 0x000000ffff117224 */ /* 0x000fe200078e0010 */
[----:B------:R-:W-:-:S07]  /*6d10*/  MOV R23, R22 ;  /* 0x0000001600177202 */ /* 0x000fce0000000f00 */
[----:B------:R-:W-:Y:S05]  /*6d20*/  WARPSYNC.COLLECTIVE R20, `(.L_x_394) ;  /* 0x0000000014087348 */ /* 0x000fea0003c00000 */
[----:B------:R0:W1:Y:S02]  /*6d30*/  SHFL.BFLY P2, R22, R17, R18, R19 ;  /* 0x0c00001211167389 */ /* 0x0000640000040013 */
[----:B01----:R-:W-:Y:S01]  /*6d40*/  ENDCOLLECTIVE ;  /* 0x000000000000791b */ /* 0x003fe20003800000 */
.L_x_394:
[----:B------:R-:W-:Y:S01]  /*6d50*/  FADD.FTZ R24, R12, R23 ;  /* 0x000000170c187221 */ /* 0x000fe20000010000 */
[----:B------:R-:W-:-:S04]  /*6d60*/  HFMA2.MMA R18, -RZ, RZ, 0, 5.9604644775390625e-08 ;  /* 0x00000001ff127435 */ /* 0x000fc800000001ff */
[----:B------:R-:W-:Y:S01]  /*6d70*/  MOV R17, R24 ;  /* 0x0000001800117202 */ /* 0x000fe20000000f00 */
[----:B------:R-:W-:-:S07]  /*6d80*/  FADD.FTZ R12, R16, R22 ;  /* 0x00000016100c7221 */ /* 0x000fce0000010000 */
[----:B------:R-:W-:Y:S05]  /*6d90*/  WARPSYNC.COLLECTIVE R20, `(.L_x_395) ;  /* 0x0000000014087348 */ /* 0x000fea0003c00000 */
[----:B------:R0:W1:Y:S02]  /*6da0*/  SHFL.BFLY P2, R22, R17, R18, R19 ;  /* 0x0c00001211167389 */ /* 0x0000640000040013 */
[----:B01----:R-:W-:Y:S01]  /*6db0*/  ENDCOLLECTIVE ;  /* 0x000000000000791b */ /* 0x003fe20003800000 */
.L_x_395:
[----:B------:R-:W-:Y:S02]  /*6dc0*/  IMAD.MOV.U32 R17, RZ, RZ, R12 ;  /* 0x000000ffff117224 */ /* 0x000fe400078e000c */
[----:B------:R-:W-:-:S07]  /*6dd0*/  FADD.FTZ R21, R24, R22 ;  /* 0x0000001618157221 */ /* 0x000fce0000010000 */
[----:B------:R-:W-:Y:S05]  /*6de0*/  WARPSYNC.COLLECTIVE R20, `(.L_x_396) ;  /* 0x0000000014087348 */ /* 0x000fea0003c00000 */
[----:B------:R0:W1:Y:S02]  /*6df0*/  SHFL.BFLY P2, R22, R17, R18, R19 ;  /* 0x0c00001211167389 */ /* 0x0000640000040013 */
[----:B01----:R-:W-:Y:S01]  /*6e00*/  ENDCOLLECTIVE ;  /* 0x000000000000791b */ /* 0x003fe20003800000 */
.L_x_396:
[----:B------:R-:W-:-:S05]  /*6e10*/  @!P1 F2FP.BF16.F32.PACK_AB R21, RZ, R21 ;  /* 0x00000015ff15923e */ /* 0x000fca00000010ff */
[----:B------:R0:W-:Y:S01]  /*6e20*/  @!P1 STG.E.U16 desc[UR10][R10.64+0x78], R21 ;  /* 0x000078150a009986 */ /* 0x0001e2000c10150a */
[----:B------:R-:W-:Y:S01]  /*6e30*/  IMAD.MOV.U32 R18, RZ, RZ, 0x8 ;  /* 0x00000008ff127424 */ /* 0x000fe200078e00ff */
[----:B0-----:R-:W-:Y:S02]  /*6e40*/  @P0 LEA R21, R26, UR9, 0x7 ;  /* 0x000000091a150c11 */ /* 0x001fe4000f8e38ff */
[----:B------:R-:W-:-:S03]  /*6e50*/  MOV R23, R22 ;  /* 0x0000001600177202 */ /* 0x000fc60000000f00 */
[----:B------:R-:W-:Y:S02]  /*6e60*/  @P0 IMAD R36, R0, 0x4, R21 ;  /* 0x0000000400240824 */ /* 0x000fe400078e0215 */
[----:B------:R-:W-:-:S03]  /*6e70*/  FADD.FTZ R25, R12, R23 ;  /* 0x000000170c197221 */ /* 0x000fc60000010000 */
[----:B------:R-:W0:Y:S01]  /*6e80*/  @P0 LDS R16, [R36] ;  /* 0x0000000024100984 */ /* 0x000e220000000800 */
[----:B------:R-:W-:-:S03]  /*6e90*/  IMAD.MOV.U32 R23, RZ, RZ, RZ ;  /* 0x000000ffff177224 */ /* 0x000fc600078e00ff */
[----:B------:R-:W1:Y:S01]  /*6ea0*/  @P0 LDS R0, [R36+0x780] ;  /* 0x0007800024000984 */ /* 0x000e620000000800 */
[----:B------:R-:W-:-:S04]  /*6eb0*/  @!P1 F2FP.BF16.F32.PACK_AB R25, RZ, R25 ;  /* 0x00000019ff19923e */ /* 0x000fc800000010ff */
[----:B------:R-:W-:Y:S01]  /*6ec0*/  PRMT R12, R25, 0x7610, R12 ;  /* 0x00007610190c7816 */ /* 0x000fe2000000000c */
[----:B------:R-:W-:-:S04]  /*6ed0*/  HFMA2.MMA R25, -RZ, RZ, 0, 0 ;  /* 0x00000000ff197435 */ /* 0x000fc800000001ff */
[----:B------:R2:W-:Y:S02]  /*6ee0*/  @!P1 STG.E.U16 desc[UR10][R14.64+0x78], R12 ;  /* 0x0000780c0e009986 */ /* 0x0005e4000c10150a */
[----:B0-----:R-:W-:-:S04]  /*6ef0*/  @P0 MOV R25, R16 ;  /* 0x0000001000190202 */ /* 0x001fc80000000f00 */
[----:B------:R-:W-:Y:S02]  /*6f00*/  MOV R17, R25 ;  /* 0x0000001900117202 */ /* 0x000fe40000000f00 */
[----:B-12---:R-:W-:-:S07]  /*6f10*/  @P0 MOV R23, R0 ;  /* 0x0000000000170202 */ /* 0x006fce0000000f00 */
[----:B------:R-:W-:Y:S05]  /*6f20*/  WARPSYNC.COLLECTIVE R20, `(.L_x_397) ;  /* 0x0000000014087348 */ /* 0x000fea0003c00000 */
[----:B------:R0:W1:Y:S02]  /*6f30*/  SHFL.BFLY P2, R22, R17, R18, R19 ;  /* 0x0c00001211167389 */ /* 0x0000640000040013 */
[----:B01----:R-:W-:Y:S01]  /*6f40*/  ENDCOLLECTIVE ;  /* 0x000000000000791b */ /* 0x003fe20003800000 */
.L_x_397:
[----:B------:R-:W-:Y:S01]  /*6f50*/  MOV R17, R23 ;  /* 0x0000001700117202 */ /* 0x000fe20000000f00 */
[----:B------:R-:W-:-:S07]  /*6f60*/  FADD.FTZ R16, R22, R25 ;  /* 0x0000001916107221 */ /* 0x000fce0000010000 */
[----:B------:R-:W-:Y:S05]  /*6f70*/  WARPSYNC.COLLECTIVE R20, `(.L_x_398) ;  /* 0x0000000014087348 */ /* 0x000fea0003c00000 */
[----:B------:R0:W1:Y:S02]  /*6f80*/  SHFL.BFLY P2, R22, R17, R18, R19 ;  /* 0x0c00001211167389 */ /* 0x0000640000040013 */
[----:B01----:R-:W-:Y:S01]  /*6f90*/  ENDCOLLECTIVE ;  /* 0x000000000000791b */ /* 0x003fe20003800000 */
.L_x_398:
[----:B------:R-:W-:Y:S01]  /*6fa0*/  HFMA2.MMA R18, -RZ, RZ, 0, 2.384185791015625e-07 ;  /* 0x00000004ff127435 */ /* 0x000fe200000001ff */
[----:B------:R-:W-:Y:S01]  /*6fb0*/  IMAD.MOV.U32 R17, RZ, RZ, R16 ;  /* 0x000000ffff117224 */ /* 0x000fe200078e0010 */
[----:B------:R-:W-:-:S09]  /*6fc0*/  MOV R0, R22 ;  /* 0x0000001600007202 */ /* 0x000fd20000000f00 */
[----:B------:R-:W-:Y:S05]  /*6fd0*/  WARPSYNC.COLLECTIVE R20, `(.L_x_399) ;  /* 0x0000000014087348 */ /* 0x000fea0003c00000 */
[----:B------:R0:W1:Y:S02]  /*6fe0*/  SHFL.BFLY P2, R22, R17, R18, R19 ;  /* 0x0c00001211167389 */ /* 0x0000640000040013 */
[----:B01----:R-:W-:Y:S01]  /*6ff0*/  ENDCOLLECTIVE ;  /* 0x000000000000791b */ /* 0x003fe20003800000 */
.L_x_399:
[----:B------:R-:W-:-:S05]  /*7000*/  FADD.FTZ R12, R0, R23 ;  /* 0x00000017000c7221 */ /* 0x000fca0000010000 */
[----:B------:R-:W-:Y:S01]  /*7010*/  MOV R17, R12 ;  /* 0x0000000c00117202 */ /* 0x000fe20000000f00 */
[----:B------:R-:W-:-:S07]  /*7020*/  FADD.FTZ R0, R16, R22 ;  /* 0x0000001610007221 */ /* 0x000fce0000010000 */
[----:B------:R-:W-:Y:S05]  /*7030*/  WARPSYNC.COLLECTIVE R20, `(.L_x_400) ;  /* 0x0000000014087348 */ /* 0x000fea0003c00000 */
[----:B------:R0:W1:Y:S02]  /*7040*/  SHFL.BFLY P2, R22, R17, R18, R19 ;  /* 0x0c00001211167389 */ /* 0x0000640000040013 */
[----:B01----:R-:W-:Y:S01]  /*7050*/  ENDCOLLECTIVE ;  /* 0x000000000000791b */ /* 0x003fe20003800000 */
.L_x_400:
[----:B------:R-:W-:Y:S01]  /*7060*/  HFMA2.MMA R18, -RZ, RZ, 0, 1.1920928955078125e-07 ;  /* 0x00000002ff127435 */ /* 0x000fe200000001ff */
[----:B------:R-:W-:Y:S01]  /*7070*/  MOV R17, R0 ;  /* 0x0000000000117202 */ /* 0x000fe20000000f00 */
[----:B------:R-:W-:-:S09]  /*7080*/  IMAD.MOV.U32 R24, RZ, RZ, R22 ;  /* 0x000000ffff187224 */ /* 0x000fd200078e0016 */
[----:B------:R-:W-:Y:S05]  /*7090*/  WARPSYNC.COLLECTIVE R20, `(.L_x_401) ;  /* 0x0000000014087348 */ /* 0x000fea0003c00000 */
[----:B------:R0:W1:Y:S02]  /*70a0*/  SHFL.BFLY P2, R22, R17, R18, R19 ;  /* 0x0c00001211167389 */ /* 0x0000640000040013 */
[----:B01----:R-:W-:Y:S01]  /*70b0*/  ENDCOLLECTIVE ;  /* 0x000000000000791b */ /* 0x003fe20003800000 */
.L_x_401:
[----:B------:R-:W-:-:S05]  /*70c0*/  FADD.FTZ R24, R12, R24 ;  /* 0x000000180c187221 */ /* 0x000fca0000010000 */
[----:B------:R-:W-:Y:S01]  /*70d0*/  MOV R17, R24 ;  /* 0x0000001800117202 */ /* 0x000fe20000000f00 */
[----:B------:R-:W-:-:S07]  /*70e0*/  IMAD.MOV.U32 R25, RZ, RZ, R22 ;  /* 0x000000ffff197224 */ /* 0x000fce00078e0016 */
[----:B------:R-:W-:Y:S05]  /*70f0*/  WARPSYNC.COLLECTIVE R20, `(.L_x_402) ;  /* 0x0000000014087348 */ /* 0x000fea0003c00000 */
[----:B------:R0:W1:Y:S02]  /*7100*/  SHFL.BFLY P2, R22, R17, R18, R19 ;  /* 0x0c00001211167389 */ /* 0x0000640000040013 */
[----:B01----:R-:W-:Y:S01]  /*7110*/  ENDCOLLECTIVE ;  /* 0x000000000000791b */ /* 0x003fe20003800000 */
.L_x_402:
[----:B------:R-:W-:-:S05]  /*7120*/  FADD.FTZ R23, R0, R25 ;  /* 0x0000001900177221 */ /* 0x000fca0000010000 */
[----:B------:R-:W-:Y:S01]  /*7130*/  MOV R17, R23 ;  /* 0x0000001700117202 */ /* 0x000fe20000000f00 */
[----:B------:R-:W-:Y:S02]  /*7140*/  IMAD.MOV.U32 R18, RZ, RZ, 0x1 ;  /* 0x00000001ff127424 */ /* 0x000fe400078e00ff */
[----:B------:R-:W-:-:S07]  /*7150*/  FADD.FTZ R12, R24, R22 ;  /* 0x00000016180c7221 */ /* 0x000fce0000010000 */
[----:B------:R-:W-:Y:S05]  /*7160*/  WARPSYNC.COLLECTIVE R20, `(.L_x_403) ;  /* 0x0000000014087348 */ /* 0x000fea0003c00000 */
[----:B------:R0:W1:Y:S02]  /*7170*/  SHFL.BFLY P2, R22, R17, R18, R19 ;  /* 0x0c00001211167389 */ /* 0x0000640000040013 */
[----:B01----:R-:W-:Y:S01]  /*7180*/  ENDCOLLECTIVE ;  /* 0x000000000000791b */ /* 0x003fe20003800000 */
.L_x_403:
[----:B------:R-:W-:Y:S01]  /*7190*/  MOV R17, R12 ;  /* 0x0000000c00117202 */ /* 0x000fe20000000f00 */
[----:B------:R-:W-:-:S07]  /*71a0*/  FADD.FTZ R0, R23, R22 ;  /* 0x0000001617007221 */ /* 0x000fce0000010000 */
[----:B------:R-:W-:Y:S05]  /*71b0*/  WARPSYNC.COLLECTIVE R20, `(.L_x_404) ;  /* 0x0000000014087348 */ /* 0x000fea0003c00000 */
[----:B------:R0:W1:Y:S02]  /*71c0*/  SHFL.BFLY P2, R22, R17, R18, R19 ;  /* 0x0c00001211167389 */ /* 0x0000640000040013 */
[----:B01----:R-:W-:Y:S01]  /*71d0*/  ENDCOLLECTIVE ;  /* 0x000000000000791b */ /* 0x003fe20003800000 */
.L_x_404:
[----:B------:R-:W-:Y:S01]  /*71e0*/  MOV R21, R22 ;  /* 0x0000001600157202 */ /* 0x000fe20000000f00 */
[----:B------:R-:W-:Y:S06]  /*71f0*/  BRA `(.L_x_405) ;  /* 0xffffffe400747947 */ /* 0x000fec000383ffff */
.L_x_406:
        /* <DEDUP_REMOVED lines=16> */
.L_x_3012:


//--------------------- .text._ZN13group_norm_v218gn_bwd_cuda_kernelI13__nv_bfloat16Li480ELi3ELi32ELi30ELi4096ELb0ELb1ELi128ELi960ELi960ELi4ELb1ELi10ELb1ELb0ELNS_15WgradSyncMethodE3ENS_16CompileConditionILi900EEEEEvPT_S6_S6_PKS5_S8_S8_S8_PKfflPfPj --------------------------
	.section	.text._ZN13group_norm_v218gn_bwd_cuda_kernelI13__nv_bfloat16Li480ELi3ELi32ELi30ELi4096ELb0ELb1ELi128ELi960ELi960ELi4ELb1ELi10ELb1ELb0ELNS_15WgradSyncMethodE3ENS_16CompileConditionILi900EEEEEvPT_S6_S6_PKS5_S8_S8_S8_PKfflPfPj,"ax",@progbits
	.align	128
        .global         _ZN13group_norm_v218gn_bwd_cuda_kernelI13__nv_bfloat16Li480ELi3ELi32ELi30ELi4096ELb0ELb1ELi128ELi960ELi960ELi4ELb1ELi10ELb1ELb0ELNS_15WgradSyncMethodE3ENS_16CompileConditionILi900EEEEEvPT_S6_S6_PKS5_S8_S8_S8_PKfflPfPj
        .type           _ZN13group_norm_v218gn_bwd_cuda_kernelI13__nv_bfloat16Li480ELi3ELi32ELi30ELi4096ELb0ELb1ELi128ELi960ELi960ELi4ELb1ELi10ELb1ELb0ELNS_15WgradSyncMethodE3ENS_16CompileConditionILi900EEEEEvPT_S6_S6_PKS5_S8_S8_S8_PKfflPfPj,@function
        .size           _ZN13group_norm_v218gn_bwd_cuda_kernelI13__nv_bfloat16Li480ELi3ELi32ELi30ELi4096ELb0ELb1ELi128ELi960ELi960ELi4ELb1ELi10ELb1ELb0ELNS_15WgradSyncMethodE3ENS_16CompileConditionILi900EEEEEvPT_S6_S6_PKS5_S8_S8_S8_PKfflPfPj,(.L_x_3013 - _ZN13group_norm_v218gn_bwd_cuda_kernelI13__nv_bfloat16Li480ELi3ELi32ELi30ELi4096ELb0ELb1ELi128ELi960ELi960ELi4ELb1ELi10ELb1ELb0ELNS_15WgradSyncMethodE3ENS_16CompileConditionILi900EEEEEvPT_S6_S6_PKS5_S8_S8_S8_PKfflPfPj)
        .other          _ZN13group_norm_v218gn_bwd_cuda_kernelI13__nv_bfloat16Li480ELi3ELi32ELi30ELi4096ELb0ELb1ELi128ELi960ELi960ELi4ELb1ELi10ELb1ELb0ELNS_15WgradSyncMethodE3ENS_16CompileConditionILi900EEEEEvPT_S6_S6_PKS5_S8_S8_S8_PKfflPfPj,@"STO_CUDA_ENTRY STV_DEFAULT"
_ZN13group_norm_v218gn_bwd_cuda_kernelI13__nv_bfloat16Li480ELi3ELi32ELi30ELi4096ELb0ELb1ELi128ELi960ELi960ELi4ELb1ELi10ELb1ELb0ELNS_15WgradSyncMethodE3ENS_16CompileConditionILi900EEEEEvPT_S6_S6_PKS5_S8_S8_S8_PKfflPfPj:
.text._ZN13group_norm_v218gn_bwd_cuda_kernelI13__nv_bfloat16Li480ELi3ELi32ELi30ELi4096ELb0ELb1ELi128ELi960ELi960ELi4ELb1ELi10ELb1ELb0ELNS_15WgradSyncMethodE3ENS_16CompileConditionILi900EEEEEvPT_S6_S6_PKS5_S8_S8_S8_PKfflPfPj:
        /* <DEDUP_REMOVED lines=29> */
.L_x_409:
[----:B------:R-:W2:Y:S04]  /*01d0*/  LD.E.STRONG.GPU R0, desc[UR10][R2.64] ;  /* 0x0000000a02007980 */ /* 0x000ea8000c10f900 */
[----:B--2---:R-:W-:Y:S01]  /*01e0*/  CCTL.IVALL ;  /* 0x00000000ff00798f */ /* 0x004fe20002000000 */
[----:B------:R-:W-:Y:S05]  /*01f0*/  YIELD ;  /* 0x0000000000007946 */ /* 0x000fea0003800000 */
[----:B-----5:R-:W-:-:S04]  /*0200*/  LOP3.LUT R0, R0, R5, RZ, 0x3c, !PT ;  /* 0x0000000500007212 */ /* 0x020fc800078e3cff */
[----:B------:R-:W-:-:S13]  /*0210*/  ISETP.GT.AND P0, PT, R0, -0x1, PT ;  /* 0xffffffff0000780c */ /* 0x000fda0003f04270 */
[----:B------:R-:W-:Y:S05]  /*0220*/  @P0 BRA `(.L_x_409) ;  /* 0xfffffffc00e80947 */ /* 0x000fea000383ffff */
.L_x_408:
[----:B------:R-:W-:Y:S05]  /*0230*/  WARPSYNC.ALL ;  /* 0x0000000000007948 */ /* 0x000fea0003800000 */
[----:B------:R-:W-:Y:S06]  /*0240*/  BAR.SYNC.DEFER_BLOCKING 0x0 ;  /* 0x0000000000007b1d */ /* 0x000fec0000010000 */
[----:B------:R-:W-:Y:S05]  /*0250*/  BRA `(.L_x_410) ;  /* 0x0000003000f47947 */ /* 0x000fea0003800000 */
.L_x_407:
        /* <DEDUP_REMOVED lines=69> */
.L_x_428:
        /* <DEDUP_REMOVED lines=39> */
.L_x_411:
        /* <DEDUP_REMOVED lines=177> */
.L_x_412:
        /* <DEDUP_REMOVED lines=171> */
.L_x_414:
[----:B------:R-:W-:Y:S05]  /*1ee0*/  BSYNC B0 ;  /* 0x0000000000007941 */ /* 0x000fea0003800000 */
.L_x_413:
        /* <DEDUP_REMOVED lines=19> */
.L_x_416:
[----:B------:R-:W-:Y:S05]  /*2020*/  BSYNC B0 ;  /* 0x0000000000007941 */ /* 0x000fea0003800000 */
.L_x_415:
        /* <DEDUP_REMOVED lines=17> */
.L_x_419:
[----:B------:R-:W2:Y:S04]  /*2140*/  LD.E.STRONG.GPU R20, desc[UR10][R18.64] ;  /* 0x0000000a12147980 */ /* 0x000ea8000c10f900 */
[----:B--2---:R-:W-:Y:S01]  /*2150*/  CCTL.IVALL ;  /* 0x00000000ff00798f */ /* 0x004fe20002000000 */
[----:B------:R-:W-:Y:S05]  /*2160*/  YIELD ;  /* 0x0000000000007946 */ /* 0x000fea0003800000 */
[----:B-----5:R-:W-:-:S04]  /*2170*/  LOP3.LUT R20, R20, R13, RZ, 0x3c, !PT ;  /* 0x0000000d14147212 */ /* 0x020fc800078e3cff */
[----:B------:R-:W-:-:S13]  /*2180*/  ISETP.GT.AND P1, PT, R20, -0x1, PT ;  /* 0xffffffff1400780c */ /* 0x000fda0003f24270 */
[----:B------:R-:W-:Y:S05]  /*2190*/  @P1 BRA `(.L_x_419) ;  /* 0xfffffffc00e81947 */ /* 0x000fea000383ffff */
.L_x_418:
[----:B------:R-:W-:Y:S05]  /*21a0*/  WARPSYNC.ALL ;  /* 0x0000000000007948 */ /* 0x000fea0003800000 */
[----:B------:R-:W-:Y:S06]  /*21b0*/  BAR.SYNC.DEFER_BLOCKING 0x0 ;  /* 0x0000000000007b1d */ /* 0x000fec0000010000 */
[----:B------:R-:W-:Y:S05]  /*21c0*/  BRA `(.L_x_420) ;  /* 0x0000000000687947 */ /* 0x000fea0003800000 */
.L_x_417:
        /* <DEDUP_REMOVED lines=18> */
.L_x_422:
[----:B-1----:R-:W2:Y:S04]  /*22f0*/  LD.E.STRONG.GPU R20, desc[UR10][R18.64+0x28] ;  /* 0x0000280a12147980 */ /* 0x002ea8000c10f900 */
[----:B--2---:R-:W-:Y:S01]  /*2300*/  CCTL.IVALL ;  /* 0x00000000ff00798f */ /* 0x004fe20002000000 */
[----:B------:R-:W-:Y:S05]  /*2310*/  YIELD ;  /* 0x0000000000007946 */ /* 0x000fea0003800000 */
[----:B-----5:R-:W-:-:S04]  /*2320*/  LOP3.LUT R20, R20, R13, RZ, 0x3c, !PT ;  /* 0x0000000d14147212 */ /* 0x020fc800078e3cff */
[----:B------:R-:W-:-:S13]  /*2330*/  ISETP.GT.AND P1, PT, R20, -0x1, PT ;  /* 0xffffffff1400780c */ /* 0x000fda0003f24270 */
[----:B------:R-:W-:Y:S05]  /*2340*/  @P1 BRA `(.L_x_422) ;  /* 0xfffffffc00e81947 */ /* 0x000fea000383ffff */
.L_x_421:
[----:B------:R-:W-:Y:S05]  /*2350*/  WARPSYNC.ALL ;  /* 0x0000000000007948 */ /* 0x000fea0003800000 */
[----:B------:R-:W-:Y:S06]  /*2360*/  BAR.SYNC.DEFER_BLOCKING 0x0 ;  /* 0x0000000000007b1d */ /* 0x000fec0000010000 */
.L_x_420:
        /* <DEDUP_REMOVED lines=9> */
[----:B-1----:R-:W1:Y:S01]  /*2400*/  LDC.64 R20, c[0x0][0x260] ;  /* 0x00009800ff147b82 */ /* 0x002e620000000a00 */
[----:B------:R-:W-:Y:S02]  /*2410*/  LOP3.LUT R18, R26, 0x7, RZ, 0xc0, !PT ;  /* 0x000000071a127812 */ /* 0x000fe400078ec0ff */
[----:B------:R-:W-:Y:S02]  /*2420*/  LOP3.LUT R13, R13, 0x7fffffe0, RZ, 0xc0, !PT ;  /* 0x7fffffe00d0d7812 */ /* 0x000fe400078ec0ff */
[----:B0-----:R-:W-:-:S05]  /*2430*/  MOV R22, UR5 ;  /* 0x0000000500167c02 */ /* 0x001fca0008000f00 */
[----:B------:R-:W-:-:S05]  /*2440*/  IMAD R13, R22, 0x400, R13 ;  /* 0x00000400160d7824 */ /* 0x000fca00078e020d */
[----:B------:R-:W-:-:S05]  /*2450*/  IADD3 R13, R13, R18, RZ ;  /* 0x000000120d0d7210 */ /* 0x000fca0007ffe0ff */
[----:B------:R-:W-:-:S04]  /*2460*/  IMAD.SHL.U32 R13, R13, 0x2, RZ ;  /* 0x000000020d0d7824 */ /* 0x000fc800078e00ff */
[C---:B-1----:R-:W-:Y:S01]  /*2470*/  IMAD.WIDE.U32 R24, R13.reuse, 0x4, R20 ;  /* 0x000000040d187825 */ /* 0x042fe200078e0014 */
[----:B------:R-:W-:-:S03]  /*2480*/  IADD3 R22, R13, 0x10, RZ ;  /* 0x000000100d167810 */ /* 0x000fc60007ffe0ff */
[C---:B------:R-:W-:Y:S02]  /*2490*/  VIADD R18, R13.reuse, 0x20 ;  /* 0x000000200d127836 */ /* 0x040fe40000000000 */
        /* <DEDUP_REMOVED lines=8> */
[----:B--2---:R-:W-:Y:S01]  /*2520*/  FADD.FTZ R15, RZ, R24 ;  /* 0x00000018ff0f7221 */ /* 0x004fe20000010000 */
[----:B------:R-:W-:-:S03]  /*2530*/  FADD.FTZ R24, RZ, R25 ;  /* 0x00000019ff187221 */ /* 0x000fc60000010000 */
[----:B---3--:R-:W-:Y:S01]  /*2540*/  FADD.FTZ R22, R22, R15 ;  /* 0x0000000f16167221 */ /* 0x008fe20000010000 */
[----:B------:R-:W-:-:S03]  /*2550*/  FADD.FTZ R24, R23, R24 ;  /* 0x0000001817187221 */ /* 0x000fc60000010000 */
[----:B----4-:R-:W-:Y:S01]  /*2560*/  FADD.FTZ R13, R18, R22 ;  /* 0x00000016120d7221 */ /* 0x010fe20000010000 */
[----:B------:R-:W-:-:S03]  /*2570*/  FADD.FTZ R24, R19, R24 ;  /* 0x0000001813187221 */ /* 0x000fc60000010000 */
[----:B-----5:R-:W-:Y:S01]  /*2580*/  FADD.FTZ R13, R20, R13 ;  /* 0x0000000d140d7221 */ /* 0x020fe20000010000 */
[----:B------:R-:W-:-:S07]  /*2590*/  FADD.FTZ R15, R21, R24 ;  /* 0x00000018150f7221 */ /* 0x000fce0000010000 */
.L_x_424:
[----:B------:R-:W-:Y:S05]  /*25a0*/  BSYNC B0 ;  /* 0x0000000000007941 */ /* 0x000fea0003800000 */
.L_x_423:
        /* <DEDUP_REMOVED lines=23> */
.L_x_426:
[----:B------:R-:W-:Y:S05]  /*2720*/  BSYNC B0 ;  /* 0x0000000000007941 */ /* 0x000fea0003800000 */
.L_x_425:
        /* <DEDUP_REMOVED lines=13> */
.L_x_427:
        /* <DEDUP_REMOVED lines=17> */
[----:B------:R-:W-:-:S05]  /*2910*/  IADD3 R37, P1, R37, R16, RZ ;  /* 0x0000001025257210 */ /* 0x000fca0007f3e0ff */
[----:B---3--:R-:W-:Y:S01]  /*2920*/  IMAD.SHL.U32 R9, R37, 0x2, RZ ;  /* 0x0000000225097824 */ /* 0x008fe200078e00ff */
[C---:B--2---:R-:W-:Y:S01]  /*2930*/  PRMT R26, R22.reuse, 0x7632, R26 ;  /* 0x00007632161a7816 */ /* 0x044fe2000000001a */
[----:B------:R-:W-:Y:S02]  /*2940*/  IMAD.U32 R28, R22, 0x10000, RZ ;  /* 0x00010000161c7824 */ /* 0x000fe400078e00ff */
[----:B------:R-:W-:Y:S01]  /*2950*/  IMAD.U32 R27, R23, 0x10000, RZ ;  /* 0x00010000171b7824 */ /* 0x000fe200078e00ff */
[----:B----4-:R-:W-:Y:S01]  /*2960*/  SHF.L.U32 R15, R24, 0x10, RZ ;  /* 0x00000010180f7819 */ /* 0x010fe200000006ff */
[----:B------:R-:W-:Y:S01]  /*2970*/  IMAD.U32 R26, R26, 0x10000, RZ ;  /* 0x000100001a1a7824 */ /* 0x000fe200078e00ff */
[----:B------:R-:W-:Y:S01]  /*2980*/  PRMT R24, R24, 0x7632, R24 ;  /* 0x0000763218187816 */ /* 0x000fe20000000018 */
[C---:B------:R-:W-:Y:S01]  /*2990*/  FADD.FTZ R28, -R12.reuse, R28 ;  /* 0x0000001c0c1c7221 */ /* 0x040fe20000010100 */
[----:B------:R-:W-:Y:S01]  /*29a0*/  SHF.L.U32 R22, R25, 0x10, RZ ;  /* 0x0000001019167819 */ /* 0x000fe200000006ff */
[----:B------:R-:W-:Y:S01]  /*29b0*/  FADD.FTZ R26, -R12, R26 ;  /* 0x0000001a0c1a7221 */ /* 0x000fe20000010100 */
[----:B------:R-:W-:Y:S01]  /*29c0*/  SHF.L.U32 R24, R24, 0x10, RZ ;  /* 0x0000001018187819 */ /* 0x000fe200000006ff */
[----:B------:R-:W-:Y:S01]  /*29d0*/  FADD.FTZ R27, -R14, R27 ;  /* 0x0000001b0e1b7221 */ /* 0x000fe20000010100 */
[--C-:B0-----:R-:W-:Y:S01]  /*29e0*/  FFMA.FTZ R15, R0, R15, -R18.reuse ;  /* 0x0000000f000f7223 */ /* 0x101fe20000010812 */
[C---:B------:R-:W-:Y:S01]  /*29f0*/  FMUL.FTZ R26, R5.reuse, R26 ;  /* 0x0000001a051a7220 */ /* 0x040fe20000410000 */
[----:B------:R-:W-:Y:S01]  /*2a00*/  FMUL.FTZ R28, R5, R28 ;  /* 0x0000001c051c7220 */ /* 0x000fe20000410000 */
[----:B------:R-:W-:Y:S01]  /*2a10*/  FFMA.FTZ R24, R3, R24, -R18 ;  /* 0x0000001803187223 */ /* 0x000fe20000010812 */
[----:B-1----:R-:W-:Y:S01]  /*2a20*/  FFMA.FTZ R22, R2, R22, -R20 ;  /* 0x0000001602167223 */ /* 0x002fe20000010814 */
[----:B------:R-:W-:Y:S01]  /*2a30*/  FMUL.FTZ R27, R7, R27 ;  /* 0x0000001b071b7220 */ /* 0x000fe20000410000 */
[C---:B------:R-:W-:Y:S01]  /*2a40*/  FFMA.FTZ R15, R19.reuse, -R28, R15 ;  /* 0x8000001c130f7223 */ /* 0x040fe2000001000f */
[----:B------:R-:W-:Y:S01]  /*2a50*/  FFMA.FTZ R24, R19, -R26, R24 ;  /* 0x8000001a13187223 */ /* 0x000fe20000010018 */
[----:B------:R-:W-:Y:S01]  /*2a60*/  IADD3.X R26, RZ, R6, RZ, P1, !PT ;  /* 0x00000006ff1a7210 */ /* 0x000fe20000ffe4ff */
[----:B------:R-:W-:Y:S01]  /*2a70*/  FFMA.FTZ R22, R21, -R27, R22 ;  /* 0x8000001b15167223 */ /* 0x000fe20000010016 */
[----:B------:R-:W-:-:S02]  /*2a80*/  IADD3 R28, P2, R9, UR20, RZ ;  /* 0x00000014091c7c10 */ /* 0x000fc4000ff5e0ff */
        /* <DEDUP_REMOVED lines=34> */
[----:B------:R-:W-:Y:S02]  /*2cb0*/  PRMT R28, R28, 0x7632, R28 ;  /* 0x000076321c1c7816 */ /* 0x000fe4000000001c */
[----:B------:R-:W-:-:S03]  /*2cc0*/  SHF.L.U32 R22, R22, 0x10, RZ ;  /* 0x0000001016167819 */ /* 0x000fc600000006ff */
[----:B------:R-:W-:Y:S02]  /*2cd0*/  IMAD.U32 R28, R28, 0x10000, RZ ;  /* 0x000100001c1c7824 */ /* 0x000fe400078e00ff */
[----:B------:R-:W-:Y:S01]  /*2ce0*/  FADD.FTZ R22, -R12, R22 ;  /* 0x000000160c167221 */ /* 0x000fe20000010100 */
[----:B------:R-:W-:Y:S01]  /*2cf0*/  SHF.L.U32 R23, R27, 0x10, RZ ;  /* 0x000000101b177819 */ /* 0x000fe200000006ff */
[----:B------:R-:W-:Y:S02]  /*2d00*/  FFMA.FTZ R28, R3, R28, -R18 ;  /* 0x0000001c031c7223 */ /* 0x000fe40000010812 */
[----:B------:R-:W-:Y:S01]  /*2d10*/  FMUL.FTZ R22, R5, R22 ;  /* 0x0000001605167220 */ /* 0x000fe20000410000 */
[----:B------:R-:W-:Y:S01]  /*2d20*/  SHF.L.U32 R24, R26, 0x10, RZ ;  /* 0x000000101a187819 */ /* 0x000fe200000006ff */
[----:B------:R-:W-:Y:S02]  /*2d30*/  IMAD.U32 R26, R29, 0x10000, RZ ;  /* 0x000100001d1a7824 */ /* 0x000fe400078e00ff */
[----:B------:R-:W-:Y:S01]  /*2d40*/  FFMA.FTZ R28, R19, -R22, R28 ;  /* 0x80000016131c7223 */ /* 0x000fe2000001001c */
[----:B------:R-:W-:-:S02]  /*2d50*/  IMAD.X R22, RZ, RZ, R6, P1 ;  /* 0x000000ffff167224 */ /* 0x000fc400008e0606 */
[----:B------:R-:W-:Y:S01]  /*2d60*/  FADD.FTZ R23, -R14, R23 ;  /* 0x000000170e177221 */ /* 0x000fe20000010100 */
[----:B------:R-:W-:Y:S01]  /*2d70*/  FADD.FTZ R24, -R12, R24 ;  /* 0x000000180c187221 */ /* 0x000fe20000010100 */
[----:B------:R-:W-:Y:S02]  /*2d80*/  FFMA.FTZ R26, R2, R26, -R20 ;  /* 0x0000001a021a7223 */ /* 0x000fe40000010814 */
[----:B------:R-:W-:Y:S01]  /*2d90*/  FMUL.FTZ R23, R7, R23 ;  /* 0x0000001707177220 */ /* 0x000fe20000410000 */
[----:B------:R-:W-:Y:S01]  /*2da0*/  SHF.L.U64.HI R36, R36, 0x1, R22 ;  /* 0x0000000124247819 */ /* 0x000fe20000010216 */
[----:B------:R-:W-:Y:S01]  /*2db0*/  FFMA.FTZ R15, R0, R15, -R18 ;  /* 0x0000000f000f7223 */ /* 0x000fe20000010812 */
[----:B------:R-:W-:Y:S01]  /*2dc0*/  IADD3 R22, P1, R8, UR18, RZ ;  /* 0x0000001208167c10 */ /* 0x000fe2000ff3e0ff */
[----:B------:R-:W-:Y:S01]  /*2dd0*/  FMUL.FTZ R24, R5, R24 ;  /* 0x0000001805187220 */ /* 0x000fe20000410000 */
[----:B------:R-:W-:Y:S02]  /*2de0*/  FFMA.FTZ R26, R21, -R23, R26 ;  /* 0x80000017151a7223 */ /* 0x000fe4000001001a */
[----:B------:R-:W-:Y:S01]  /*2df0*/  IADD3.X R23, R36, UR19, RZ, P1, !PT ;  /* 0x0000001324177c10 */ /* 0x000fe20008ffe4ff */
[----:B------:R-:W-:Y:S01]  /*2e00*/  FFMA.FTZ R15, R19, -R24, R15 ;  /* 0x80000018130f7223 */ /* 0x000fe2000001000f */
[----:B------:R-:W-:-:S04]  /*2e10*/  IADD3 R24, P1, R8, UR20, RZ ;  /* 0x0000001408187c10 */ /* 0x000fc8000ff3e0ff */
[----:B------:R-:W2:Y:S01]  /*2e20*/  LDG.E.64.CONSTANT R22, desc[UR10][R22.64] ;  /* 0x0000000a16167981 */ /* 0x000ea2000c1e9b00 */
[----:B------:R-:W-:-:S06]  /*2e30*/  IADD3.X R25, R36, UR21, RZ, P1, !PT ;  /* 0x0000001524197c10 */ /* 0x000fcc0008ffe4ff */
[----:B------:R-:W3:Y:S01]  /*2e40*/  LDG.E.64.CONSTANT R24, desc[UR10][R24.64] ;  /* 0x0000000a18187981 */ /* 0x000ee2000c1e9b00 */
[----:B------:R-:W-:Y:S02]  /*2e50*/  PRMT R27, R27, 0x7632, R27 ;  /* 0x000076321b1b7816 */ /* 0x000fe4000000001b */
[----:B------:R-:W-:-:S03]  /*2e60*/  PRMT R29, R29, 0x7632, R29 ;  /* 0x000076321d1d7816 */ /* 0x000fc6000000001d */
[----:B------:R-:W-:Y:S01]  /*2e70*/  IMAD.U32 R27, R27, 0x10000, RZ ;  /* 0x000100001b1b7824 */ /* 0x000fe200078e00ff */
        /* <DEDUP_REMOVED lines=32> */
[----:B------:R-:W-:-:S03]  /*3080*/  SHF.L.U32 R33, R22, 0x10, RZ ;  /* 0x0000001016217819 */ /* 0x000fc600000006ff */
[----:B------:R-:W-:Y:S01]  /*3090*/  IMAD.U32 R22, R32, 0x10000, RZ ;  /* 0x0001000020167824 */ /* 0x000fe200078e00ff */
        /* <DEDUP_REMOVED lines=22> */
[C---:B------:R-:W-:Y:S01]  /*3200*/  FMUL.FTZ R24, R5.reuse, R24 ;  /* 0x0000001805187220 */ /* 0x040fe20000410000 */
[----:B------:R-:W-:Y:S01]  /*3210*/  FMUL.FTZ R33, R5, R33 ;  /* 0x0000002105217220 */ /* 0x000fe20000410000 */
[----:B------:R-:W-:-:S02]  /*3220*/  IMAD.U32 R25, R25, 0x10000, RZ ;  /* 0x0001000019197824 */ /* 0x000fc400078e00ff */
        /* <DEDUP_REMOVED lines=9> */
[----:B----4-:R-:W-:Y:S01]  /*32c0*/  IMAD.U32 R33, R29, 0x10000, RZ ;  /* 0x000100001d217824 */ /* 0x010fe200078e00ff */
[C---:B------:R-:W-:Y:S02]  /*32d0*/  PRMT R29, R28.reuse, 0x7632, R29 ;  /* 0x000076321c1d7816 */ /* 0x040fe4000000001d */
[----:B0-----:R-:W-:Y:S02]  /*32e0*/  SHF.L.U32 R24, R28, 0x10, RZ ;  /* 0x000000101c187819 */ /* 0x001fe400000006ff */
[----:B------:R-:W-:-:S02]  /*32f0*/  SHF.L.U32 R36, R26, 0x10, RZ ;  /* 0x000000101a247819 */ /* 0x000fc400000006ff */
[----:B------:R-:W-:Y:S01]  /*3300*/  PRMT R26, R29, 0x7632, R26 ;  /* 0x000076321d1a7816 */ /* 0x000fe2000000001a */
[C---:B------:R-:W-:Y:S01]  /*3310*/  IMAD.U32 R37, R27.reuse, 0x10000, RZ ;  /* 0x000100001b257824 */ /* 0x040fe200078e00ff */
[----:B------:R-:W-:Y:S02]  /*3320*/  PRMT R27, R27, 0x7632, R27 ;  /* 0x000076321b1b7816 */ /* 0x000fe4000000001b */
[C---:B------:R-:W-:Y:S02]  /*3330*/  PRMT R28, R26.reuse, 0x7632, R28 ;  /* 0x000076321a1c7816 */ /* 0x040fe4000000001c */
[----:B------:R-:W-:Y:S02]  /*3340*/  SHF.L.U32 R29, R29, 0x10, RZ ;  /* 0x000000101d1d7819 */ /* 0x000fe400000006ff */
        /* <DEDUP_REMOVED lines=46> */
.L_x_410:
        /* <DEDUP_REMOVED lines=71> */
.L_x_445:
        /* <DEDUP_REMOVED lines=44> */
.L_x_432:
[----:B------:R-:W-:Y:S05]  /*3d60*/  BSYNC B1 ;  /* 0x0000000000017941 */ /* 0x000fea0003800000 */
.L_x_431:
        /* <DEDUP_REMOVED lines=20> */
.L_x_435:
        /* <DEDUP_REMOVED lines=55> */
.L_x_434:
[----:B------:R-:W-:Y:S05]  /*4220*/  BSYNC B1 ;  /* 0x0000000000017941 */ /* 0x000fea0003800000 */
.L_x_433:
        /* <DEDUP_REMOVED lines=36> */
.L_x_437:
[----:B------:R-:W-:Y:S05]  /*4470*/  BSYNC B1 ;  /* 0x0000000000017941 */ /* 0x000fea0003800000 */
.L_x_436:
        /* <DEDUP_REMOVED lines=15> */
.L_x_430:
[----:B------:R-:W-:Y:S05]  /*4570*/  BSYNC B0 ;  /* 0x0000000000007941 */ /* 0x000fea0003800000 */
.L_x_429:
        /* <DEDUP_REMOVED lines=39> */
.L_x_454:
        /* <DEDUP_REMOVED lines=43> */
.L_x_464:
        /* <DEDUP_REMOVED lines=38> */
.L_x_474:
        /* <DEDUP_REMOVED lines=8> */
.L_x_440:
[----:B------:R-:W-:Y:S05]  /*4d80*/  BSYNC B0 ;  /* 0x0000000000007941 */ /* 0x000fea0003800000 */
.L_x_439:
        /* <DEDUP_REMOVED lines=144> */
.L_x_508:
[----:B----4-:R-:W-:Y:S01]  /*5690*/  FADD.FTZ R12, R12, R21 ;  /* 0x000000150c0c7221 */ /* 0x010fe20000010000 */
[----:B------:R-:W-:-:S04]  /*56a0*/  @!P1 F2FP.BF16.F32.PACK_AB R0, RZ, R0 ;  /* 0x00000000ff00923e */ /* 0x000fc800000010ff */
[----:B------:R-:W-:Y:S01]  /*56b0*/  @!P1 F2FP.BF16.F32.PACK_AB R12, RZ, R12 ;  /* 0x0000000cff0c923e */ /* 0x000fe200000010ff */
[----:B------:R1:W-:Y:S04]  /*56c0*/  @!P1 STG.E.U16 desc[UR10][R10.64+0xb4], R0 ;  /* 0x0000b4000a009986 */ /* 0x0003e8000c10150a */
[----:B------:R1:W-:Y:S02]  /*56d0*/  @!P1 STG.E.U16 desc[UR10][R14.64+0xb4], R12 ;  /* 0x0000b40c0e009986 */ /* 0x0003e4000c10150a */
.L_x_438:
[----:B------:R-:W-:Y:S05]  /*56e0*/  WARPSYNC.ALL ;  /* 0x0000000000007948 */ /* 0x000fea0003800000 */
[----:B------:R-:W-:Y:S01]  /*56f0*/  UISETP.GE.AND UP0, UPT, UR5, -0x2440, UPT ;  /* 0xffffdbc00500788c */ /* 0x000fe2000bf06270 */
[----:B------:R-:W-:Y:S01]  /*5700*/  BAR.SYNC.DEFER_BLOCKING 0x0 ;  /* 0x0000000000007b1d */ /* 0x000fe20000010000 */
[----:B------:R-:W-:-:S04]  /*5710*/  UIADD3 UR5, UR5, 0x2800, URZ ;  /* 0x0000280005057890 */ /* 0x000fc8000fffe03f */
[----:B------:R-:W-:-:S13]  /*5720*/  PLOP3.LUT P0, PT, PT, PT, UP0, 0x80, 0x0 ;  /* 0x000000000000781c */ /* 0x000fda0003f0f008 */
[----:B------:R-:W-:Y:S05]  /*5730*/  @!P0 BRA `(.L_x_445) ;  /* 0xffffffe000d88947 */ /* 0x000fea000383ffff */
[----:B------:R-:W-:Y:S05]  /*5740*/  EXIT ;  /* 0x000000000000794d */ /* 0x000fea0003800000 */
.L_x_441:
[----:B------:R-:W-:Y:S01]  /*5750*/  IMAD.MOV.U32 R18, RZ, RZ, 0x8 ;  /* 0x00000008ff127424 */ /* 0x000fe200078e00ff */
[----:B------:R-:W-:Y:S02]  /*5760*/  MOV R19, 0x101f ;  /* 0x0000101f00137802 */ /* 0x000fe40000000f00 */
[----:B------:R-:W-:-:S07]  /*5770*/  MOV R20, 0xffff ;  /* 0x0000ffff00147802 */ /* 0x000fce0000000f00 */
[----:B012---:R-:W-:Y:S05]  /*5780*/  WARPSYNC.COLLECTIVE R20, `(.L_x_446) ;  /* 0x0000000014087348 */ /* 0x007fea0003c00000 */
[----:B-1----:R1:W3:Y:S02]  /*5790*/  SHFL.BFLY P2, R22, R17, R18, R19 ;  /* 0x0c00001211167389 */ /* 0x0022e40000040013 */
[----:B0123--:R-:W-:Y:S01]  /*57a0*/  ENDCOLLECTIVE ;  /* 0x000000000000791b */ /* 0x00ffe20003800000 */
.L_x_446:
[----:B------:R-:W-:Y:S01]  /*57b0*/  FADD.FTZ R10, R22, R17 ;  /* 0x00000011160a7221 */ /* 0x000fe20000010000 */
[----:B------:R-:W-:-:S07]  /*57c0*/  IMAD.MOV.U32 R17, RZ, RZ, R0 ;  /* 0x000000ffff117224 */ /* 0x000fce00078e0000 */
[----:B------:R-:W-:Y:S05]  /*57d0*/  WARPSYNC.COLLECTIVE R20, `(.L_x_447) ;  /* 0x0000000014087348 */ /* 0x000fea0003c00000 */
[----:B------:R0:W1:Y:S02]  /*57e0*/  SHFL.BFLY P2, R22, R17, R18, R19 ;  /* 0x0c00001211167389 */ /* 0x0000640000040013 */
[----:B01----:R-:W-:Y:S01]  /*57f0*/  ENDCOLLECTIVE ;  /* 0x000000000000791b */ /* 0x003fe20003800000 */
.L_x_447:
[----:B------:R-:W-:Y:S01]  /*5800*/  MOV R17, R10 ;  /* 0x0000000a00117202 */ /* 0x000fe20000000f00 */
[----:B------:R-:W-:Y:S01]  /*5810*/  IMAD.MOV.U32 R18, RZ, RZ, 0x4 ;  /* 0x00000004ff127424 */ /* 0x000fe200078e00ff */
[----:B------:R-:W-:-:S07]  /*5820*/  MOV R11, R22 ;  /* 0x00000016000b7202 */ /* 0x000fce0000000f00 */
[----:B------:R-:W-:Y:S05]  /*5830*/  WARPSYNC.COLLECTIVE R20, `(.L_x_448) ;  /* 0x0000000014087348 */ /* 0x000fea0003c00000 */
[----:B------:R0:W1:Y:S02]  /*5840*/  SHFL.BFLY P2, R22, R17, R18, R19 ;  /* 0x0c00001211167389 */ /* 0x0000640000040013 */
[----:B01----:R-:W-:Y:S01]  /*5850*/  ENDCOLLECTIVE ;  /* 0x000000000000791b */ /* 0x003fe20003800000 */
.L_x_448:
[----:B------:R-:W-:-:S05]  /*5860*/  FADD.FTZ R11, R11, R0 ;  /* 0x000000000b0b7221 */ /* 0x000fca0000010000 */
[----:B------:R-:W-:Y:S01]  /*5870*/  MOV R17, R11 ;  /* 0x0000000b00117202 */ /* 0x000fe20000000f00 */
[----:B------:R-:W-:-:S07]  /*5880*/  FADD.FTZ R14, R10, R22 ;  /* 0x000000160a0e7221 */ /* 0x000fce0000010000 */
[----:B------:R-:W-:Y:S05]  /*5890*/  WARPSYNC.COLLECTIVE R20, `(.L_x_449) ;  /* 0x0000000014087348 */ /* 0x000fea0003c00000 */
[----:B------:R0:W1:Y:S02]  /*58a0*/  SHFL.BFLY P2, R22, R17, R18, R19 ;  /* 0x0c00001211167389 */ /* 0x0000640000040013 */
[----:B01----:R-:W-:Y:S01]  /*58b0*/  ENDCOLLECTIVE ;  /* 0x000000000000791b */ /* 0x003fe20003800000 */
.L_x_449:
[----:B------:R-:W-:Y:S01]  /*58c0*/  IMAD.MOV.U32 R17, RZ, RZ, R14 ;  /* 0x000000ffff117224 */ /* 0x000fe200078e000e */
[----:B------:R-:W-:Y:S02]  /*58d0*/  MOV R18, 0x2 ;  /* 0x0000000200127802 */ /* 0x000fe40000000f00 */
[----:B------:R-:W-:-:S07]  /*58e0*/  MOV R12, R22 ;  /* 0x00000016000c7202 */ /* 0x000fce0000000f00 */
[----:B------:R-:W-:Y:S05]  /*58f0*/  WARPSYNC.COLLECTIVE R20, `(.L_x_450) ;  /* 0x0000000014087348 */ /* 0x000fea0003c00000 */
[----:B------:R0:W1:Y:S02]  /*5900*/  SHFL.BFLY P2, R22, R17, R18, R19 ;  /* 0x0c00001211167389 */ /* 0x0000640000040013 */
[----:B01----:R-:W-:Y:S01]  /*5910*/  ENDCOLLECTIVE ;  /* 0x000000000000791b */ /* 0x003fe20003800000 */
.L_x_450:
[----:B------:R-:W-:-:S05]  /*5920*/  FADD.FTZ R15, R11, R12 ;  /* 0x0000000c0b0f7221 */ /* 0x000fca0000010000 */
[----:B------:R-:W-:Y:S01]  /*5930*/  MOV R17, R15 ;  /* 0x0000000f00117202 */ /* 0x000fe20000000f00 */
[----:B------:R-:W-:-:S07]  /*5940*/  FADD.FTZ R10, R14, R22 ;  /* 0x000000160e0a7221 */ /* 0x000fce0000010000 */
[----:B------:R-:W-:Y:S05]  /*5950*/  WARPSYNC.COLLECTIVE R20, `(.L_x_451) ;  /* 0x0000000014087348 */ /* 0x000fea0003c00000 */
[----:B------:R0:W1:Y:S02]  /*5960*/  SHFL.BFLY P2, R22, R17, R18, R19 ;  /* 0x0c00001211167389 */ /* 0x0000640000040013 */
[----:B01----:R-:W-:Y:S01]  /*5970*/  ENDCOLLECTIVE ;  /* 0x000000000000791b */ /* 0x003fe20003800000 */
.L_x_451:
[----:B------:R-:W-:Y:S02]  /*5980*/  MOV R17, R10 ;  /* 0x0000000a00117202 */ /* 0x000fe40000000f00 */
[----:B------:R-:W-:Y:S01]  /*5990*/  MOV R18, 0x1 ;  /* 0x0000000100127802 */ /* 0x000fe20000000f00 */
[----:B------:R-:W-:-:S07]  /*59a0*/  IMAD.MOV.U32 R0, RZ, RZ, R22 ;  /* 0x000000ffff007224 */ /* 0x000fce00078e0016 */
[----:B------:R-:W-:Y:S05]  /*59b0*/  WARPSYNC.COLLECTIVE R20, `(.L_x_452) ;  /* 0x0000000014087348 */ /* 0x000fea0003c00000 */
[----:B------:R0:W1:Y:S02]  /*59c0*/  SHFL.BFLY P2, R22, R17, R18, R19 ;  /* 0x0c00001211167389 */ /* 0x0000640000040013 */
[----:B01----:R-:W-:Y:S01]  /*59d0*/  ENDCOLLECTIVE ;  /* 0x000000000000791b */ /* 0x003fe20003800000 */
.L_x_452:
[----:B------:R-:W-:-:S04]  /*59e0*/  FADD.FTZ R0, R15, R0 ;  /* 0x000000000f007221 */ /* 0x000fc80000010000 */
[----:B------:R-:W-:Y:S02]  /*59f0*/  IMAD.MOV.U32 R17, RZ, RZ, R0 ;  /* 0x000000ffff117224 */ /* 0x000fe400078e0000 */
[----:B------:R-:W-:-:S07]  /*5a00*/  FADD.FTZ R12, R10, R22 ;  /* 0x000000160a0c7221 */ /* 0x000fce0000010000 */
[----:B------:R-:W-:Y:S05]  /*5a10*/  WARPSYNC.COLLECTIVE R20, `(.L_x_453) ;  /* 0x0000000014087348 */ /* 0x000fea0003c00000 */
[----:B------:R0:W1:Y:S02]  /*5a20*/  SHFL.BFLY P2, R22, R17, R18, R19 ;  /* 0x0c00001211167389 */ /* 0x0000640000040013 */
[----:B01----:R-:W-:Y:S01]  /*5a30*/  ENDCOLLECTIVE ;  /* 0x000000000000791b */ /* 0x003fe20003800000 */
.L_x_453:
[----:B------:R-:W-:Y:S01]  /*5a40*/  MOV R21, R22 ;  /* 0x0000001600157202 */ /* 0x000fe20000000f00 */
[----:B------:R-:W-:Y:S06]  /*5a50*/  BRA `(.L_x_454) ;  /* 0xffffffec00647947 */ /* 0x000fec000383ffff */
.L_x_442:
[----:B------:R-:W-:Y:S01]  /*5a60*/  BSSY B1, `(.L_x_455) ;  /* 0x0000007000017945 */ /* 0x000fe20003800000 */
[----:B------:R-:W-:Y:S01]  /*5a70*/  MOV R18, 0x8 ;  /* 0x0000000800127802 */ /* 0x000fe20000000f00 */
[----:B------:R-:W-:Y:S01]  /*5a80*/  IMAD.MOV.U32 R19, RZ, RZ, 0x101f ;  /* 0x0000101fff137424 */ /* 0x000fe200078e00ff */
[----:B------:R-:W-:-:S07]  /*5a90*/  MOV R20, 0xffff ;  /* 0x0000ffff00147802 */ /* 0x000fce0000000f00 */
[----:B01234-:R-:W-:Y:S05]  /*5aa0*/  WARPSYNC.COLLECTIVE R20, `(.L_x_456) ;  /* 0x0000000014087348 */ /* 0x01ffea0003c00000 */
[----:B----4-:R4:W0:Y:S02]  /*5ab0*/  SHFL.BFLY P2, R22, R17, R18, R19 ;  /* 0x0c00001211167389 */ /* 0x0108240000040013 */
[----:B01234-:R-:W-:Y:S01]  /*5ac0*/  ENDCOLLECTIVE ;  /* 0x000000000000791b */ /* 0x01ffe20003800000 */
.L_x_456:
[----:B------:R-:W-:Y:S05]  /*5ad0*/  BSYNC B1 ;  /* 0x0000000000017941 */ /* 0x000fea0003800000 */
.L_x_455:
        /* <DEDUP_REMOVED lines=8> */
.L_x_457:
[----:B------:R-:W-:Y:S01]  /*5b60*/  HFMA2.MMA R18, -RZ, RZ, 0, 2.384185791015625e-07 ;  /* 0x00000004ff127435 */ /* 0x000fe200000001ff */
[----:B------:R-:W-:Y:S01]  /*5b70*/  MOV R17, R12 ;  /* 0x0000000c00117202 */ /* 0x000fe20000000f00 */
[----:B------:R-:W-:-:S09]  /*5b80*/  IMAD.MOV.U32 R21, RZ, RZ, R22 ;  /* 0x000000ffff157224 */ /* 0x000fd200078e0016 */
[----:B------:R-:W-:Y:S05]  /*5b90*/  WARPSYNC.COLLECTIVE R20, `(.L_x_458) ;  /* 0x0000000014087348 */ /* 0x000fea0003c00000 */
[----:B------:R0:W1:Y:S02]  /*5ba0*/  SHFL.BFLY P2, R22, R17, R18, R19 ;  /* 0x0c00001211167389 */ /* 0x0000640000040013 */
[----:B01----:R-:W-:Y:S01]  /*5bb0*/  ENDCOLLECTIVE ;  /* 0x000000000000791b */ /* 0x003fe20003800000 */
.L_x_458:
[----:B------:R-:W-:-:S04]  /*5bc0*/  FADD.FTZ R16, R21, R0 ;  /* 0x0000000015107221 */ /* 0x000fc80000010000 */
[----:B------:R-:W-:Y:S02]  /*5bd0*/  IMAD.MOV.U32 R17, RZ, RZ, R16 ;  /* 0x000000ffff117224 */ /* 0x000fe400078e0010 */
[----:B------:R-:W-:-:S07]  /*5be0*/  FADD.FTZ R21, R12, R22 ;  /* 0x000000160c157221 */ /* 0x000fce0000010000 */
[----:B------:R-:W-:Y:S05]  /*5bf0*/  WARPSYNC.COLLECTIVE R20, `(.L_x_459) ;  /* 0x0000000014087348 */ /* 0x000fea0003c00000 */
[----:B------:R0:W1:Y:S02]  /*5c00*/  SHFL.BFLY P2, R22, R17, R18, R19 ;  /* 0x0c00001211167389 */ /* 0x0000640000040013 */
[----:B01----:R-:W-:Y:S01]  /*5c10*/  ENDCOLLECTIVE ;  /* 0x000000000000791b */ /* 0x003fe20003800000 */
.L_x_459:
[----:B------:R-:W-:Y:S01]  /*5c20*/  MOV R17, R21 ;  /* 0x0000001500117202 */ /* 0x000fe20000000f00 */
[----:B------:R-:W-:Y:S01]  /*5c30*/  IMAD.MOV.U32 R18, RZ, RZ, 0x2 ;  /* 0x00000002ff127424 */ /* 0x000fe200078e00ff */
[----:B------:R-:W-:-:S07]  /*5c40*/  MOV R23, R22 ;  /* 0x0000001600177202 */ /* 0x000fce0000000f00 */
[----:B------:R-:W-:Y:S05]  /*5c50*/  WARPSYNC.COLLECTIVE R20, `(.L_x_460) ;  /* 0x0000000014087348 */ /* 0x000fea0003c00000 */
[----:B------:R0:W1:Y:S02]  /*5c60*/  SHFL.BFLY P2, R22, R17, R18, R19 ;  /* 0x0c00001211167389 */ /* 0x0000640000040013 */
[----:B01----:R-:W-:Y:S01]  /*5c70*/  ENDCOLLECTIVE ;  /* 0x000000000000791b */ /* 0x003fe20003800000 */
.L_x_460:
[----:B------:R-:W-:-:S05]  /*5c80*/  FADD.FTZ R23, R16, R23 ;  /* 0x0000001710177221 */ /* 0x000fca0000010000 */
[----:B------:R-:W-:Y:S01]  /*5c90*/  MOV R17, R23 ;  /* 0x0000001700117202 */ /* 0x000fe20000000f00 */
[----:B------:R-:W-:-:S07]  /*5ca0*/  FADD.FTZ R0, R21, R22 ;  /* 0x0000001615007221 */ /* 0x000fce0000010000 */
[----:B------:R-:W-:Y:S05]  /*5cb0*/  WARPSYNC.COLLECTIVE R20, `(.L_x_461) ;  /* 0x0000000014087348 */ /* 0x000fea0003c00000 */
[----:B------:R0:W1:Y:S02]  /*5cc0*/  SHFL.BFLY P2, R22, R17, R18, R19 ;  /* 0x0c00001211167389 */ /* 0x0000640000040013 */
[----:B01----:R-:W-:Y:S01]  /*5cd0*/  ENDCOLLECTIVE ;  /* 0x000000000000791b */ /* 0x003fe20003800000 */
.L_x_461:
[----:B------:R-:W-:Y:S01]  /*5ce0*/  HFMA2.MMA R18, -RZ, RZ, 0, 5.9604644775390625e-08 ;  /* 0x00000001ff127435 */ /* 0x000fe200000001ff */
[----:B------:R-:W-:Y:S01]  /*5cf0*/  IMAD.MOV.U32 R17, RZ, RZ, R0 ;  /* 0x000000ffff117224 */ /* 0x000fe200078e0000 */
[----:B------:R-:W-:-:S09]  /*5d00*/  MOV R24, R22 ;  /* 0x0000001600187202 */ /* 0x000fd20000000f00 */
[----:B------:R-:W-:Y:S05]  /*5d10*/  WARPSYNC.COLLECTIVE R20, `(.L_x_462) ;  /* 0x0000000014087348 */ /* 0x000fea0003c00000 */
[----:B------:R0:W1:Y:S02]  /*5d20*/  SHFL.BFLY P2, R22, R17, R18, R19 ;  /* 0x0c00001211167389 */ /* 0x0000640000040013 */
[----:B01----:R-:W-:Y:S01]  /*5d30*/  ENDCOLLECTIVE ;  /* 0x000000000000791b */ /* 0x003fe20003800000 */
.L_x_462:
[----:B------:R-:W-:-:S05]  /*5d40*/  FADD.FTZ R12, R23, R24 ;  /* 0x00000018170c7221 */ /* 0x000fca0000010000 */
[----:B------:R-:W-:Y:S01]  /*5d50*/  MOV R17, R12 ;  /* 0x0000000c00117202 */ /* 0x000fe20000000f00 */
[----:B------:R-:W-:-:S07]  /*5d60*/  FADD.FTZ R16, R0, R22 ;  /* 0x0000001600107221 */ /* 0x000fce0000010000 */
[----:B------:R-:W-:Y:S05]  /*5d70*/  WARPSYNC.COLLECTIVE R20, `(.L_x_463) ;  /* 0x0000000014087348 */ /* 0x000fea0003c00000 */
[----:B------:R0:W1:Y:S02]  /*5d80*/  SHFL.BFLY P2, R22, R17, R18, R19 ;  /* 0x0c00001211167389 */ /* 0x0000640000040013 */
[----:B01----:R-:W-:Y:S01]  /*5d90*/  ENDCOLLECTIVE ;  /* 0x000000000000791b */ /* 0x003fe20003800000 */
.L_x_463:
[----:B------:R-:W-:Y:S01]  /*5da0*/  IMAD.MOV.U32 R25, RZ, RZ, R22 ;  /* 0x000000ffff197224 */ /* 0x000fe200078e0016 */
[----:B------:R-:W-:Y:S06]  /*5db0*/  BRA `(.L_x_464) ;  /* 0xffffffec00387947 */ /* 0x000fec000383ffff */
.L_x_443:
[----:B------:R-:W-:Y:S01]  /*5dc0*/  BSSY B1, `(.L_x_465) ;  /* 0x0000007000017945 */ /* 0x000fe20003800000 */
[----:B------:R-:W-:Y:S01]  /*5dd0*/  MOV R18, 0x8 ;  /* 0x0000000800127802 */ /* 0x000fe20000000f00 */
[----:B------:R-:W-:Y:S01]  /*5de0*/  IMAD.MOV.U32 R20, RZ, RZ, 0xffff ;  /* 0x0000ffffff147424 */ /* 0x000fe200078e00ff */
[----:B------:R-:W-:-:S07]  /*5df0*/  MOV R19, 0x101f ;  /* 0x0000101f00137802 */ /* 0x000fce0000000f00 */
[----:B01234-:R-:W-:Y:S05]  /*5e00*/  WARPSYNC.COLLECTIVE R20, `(.L_x_466) ;  /* 0x0000000014087348 */ /* 0x01ffea0003c00000 */
[----:B----4-:R4:W0:Y:S02]  /*5e10*/  SHFL.BFLY P2, R22, R17, R18, R19 ;  /* 0x0c00001211167389 */ /* 0x0108240000040013 */
[----:B01234-:R-:W-:Y:S01]  /*5e20*/  ENDCOLLECTIVE ;  /* 0x000000000000791b */ /* 0x01ffe20003800000 */
.L_x_466:
[----:B------:R-:W-:Y:S05]  /*5e30*/  BSYNC B1 ;  /* 0x0000000000017941 */ /* 0x000fea0003800000 */
.L_x_465:
        /* <DEDUP_REMOVED lines=8> */
.L_x_467:
[----:B------:R-:W-:Y:S01]  /*5ec0*/  HFMA2.MMA R18, -RZ, RZ, 0, 2.384185791015625e-07 ;  /* 0x00000004ff127435 */ /* 0x000fe200000001ff */
[----:B------:R-:W-:Y:S01]  /*5ed0*/  IMAD.MOV.U32 R17, RZ, RZ, R12 ;  /* 0x000000ffff117224 */ /* 0x000fe200078e000c */
[----:B------:R-:W-:-:S09]  /*5ee0*/  MOV R21, R22 ;  /* 0x0000001600157202 */ /* 0x000fd20000000f00 */
[----:B------:R-:W-:Y:S05]  /*5ef0*/  WARPSYNC.COLLECTIVE R20, `(.L_x_468) ;  /* 0x0000000014087348 */ /* 0x000fea0003c00000 */
[----:B------:R0:W1:Y:S02]  /*5f00*/  SHFL.BFLY P2, R22, R17, R18, R19 ;  /* 0x0c00001211167389 */ /* 0x0000640000040013 */
[----:B01----:R-:W-:Y:S01]  /*5f10*/  ENDCOLLECTIVE ;  /* 0x000000000000791b */ /* 0x003fe20003800000 */
.L_x_468:
[----:B------:R-:W-:-:S05]  /*5f20*/  FADD.FTZ R16, R21, R0 ;  /* 0x0000000015107221 */ /* 0x000fca0000010000 */
[----:B------:R-:W-:Y:S01]  /*5f30*/  MOV R17, R16 ;  /* 0x0000001000117202 */ /* 0x000fe20000000f00 */
[----:B------:R-:W-:-:S07]  /*5f40*/  FADD.FTZ R21, R12, R22 ;  /* 0x000000160c157221 */ /* 0x000fce0000010000 */
[----:B------:R-:W-:Y:S05]  /*5f50*/  WARPSYNC.COLLECTIVE R20, `(.L_x_469) ;  /* 0x0000000014087348 */ /* 0x000fea0003c00000 */
[----:B------:R0:W1:Y:S02]  /*5f60*/  SHFL.BFLY P2, R22, R17, R18, R19 ;  /* 0x0c00001211167389 */ /* 0x0000640000040013 */
[----:B01----:R-:W-:Y:S01]  /*5f70*/  ENDCOLLECTIVE ;  /* 0x000000000000791b */ /* 0x003fe20003800000 */
.L_x_469:
[----:B------:R-:W-:Y:S01]  /*5f80*/  HFMA2.MMA R18, -RZ, RZ, 0, 1.1920928955078125e-07 ;  /* 0x00000002ff127435 */ /* 0x000fe200000001ff */
[----:B------:R-:W-:Y:S01]  /*5f90*/  MOV R17, R21 ;  /* 0x0000001500117202 */ /* 0x000fe20000000f00 */
[----:B------:R-:W-:-:S09]  /*5fa0*/  IMAD.MOV.U32 R23, RZ, RZ, R22 ;  /* 0x000000ffff177224 */ /* 0x000fd200078e0016 */
[----:B------:R-:W-:Y:S05]  /*5fb0*/  WARPSYNC.COLLECTIVE R20, `(.L_x_470) ;  /* 0x0000000014087348 */ /* 0x000fea0003c00000 */
[----:B------:R0:W1:Y:S02]  /*5fc0*/  SHFL.BFLY P2, R22, R17, R18, R19 ;  /* 0x0c00001211167389 */ /* 0x0000640000040013 */
[----:B01----:R-:W-:Y:S01]  /*5fd0*/  ENDCOLLECTIVE ;  /* 0x000000000000791b */ /* 0x003fe20003800000 */
.L_x_470:
[----:B------:R-:W-:-:S04]  /*5fe0*/  FADD.FTZ R23, R16, R23 ;  /* 0x0000001710177221 */ /* 0x000fc80000010000 */
[----:B------:R-:W-:Y:S02]  /*5ff0*/  IMAD.MOV.U32 R17, RZ, RZ, R23 ;  /* 0x000000ffff117224 */ /* 0x000fe400078e0017 */
[----:B------:R-:W-:-:S07]  /*6000*/  FADD.FTZ R0, R21, R22 ;  /* 0x0000001615007221 */ /* 0x000fce0000010000 */
[----:B------:R-:W-:Y:S05]  /*6010*/  WARPSYNC.COLLECTIVE R20, `(.L_x_471) ;  /* 0x0000000014087348 */ /* 0x000fea0003c00000 */
[----:B------:R0:W1:Y:S02]  /*6020*/  SHFL.BFLY P2, R22, R17, R18, R19 ;  /* 0x0c00001211167389 */ /* 0x0000640000040013 */
[----:B01----:R-:W-:Y:S01]  /*6030*/  ENDCOLLECTIVE ;  /* 0x000000000000791b */ /* 0x003fe20003800000 */
.L_x_471:
[----:B------:R-:W-:Y:S01]  /*6040*/  MOV R17, R0 ;  /* 0x0000000000117202 */ /* 0x000fe20000000f00 */
[----:B------:R-:W-:Y:S01]  /*6050*/  IMAD.MOV.U32 R18, RZ, RZ, 0x1 ;  /* 0x00000001ff127424 */ /* 0x000fe200078e00ff */
[----:B------:R-:W-:-:S07]  /*6060*/  MOV R24, R22 ;  /* 0x0000001600187202 */ /* 0x000fce0000000f00 */
[----:B------:R-:W-:Y:S05]  /*6070*/  WARPSYNC.COLLECTIVE R20, `(.L_x_472) ;  /* 0x0000000014087348 */ /* 0x000fea0003c00000 */
[----:B------:R0:W1:Y:S02]  /*6080*/  SHFL.BFLY P2, R22, R17, R18, R19 ;  /* 0x0c00001211167389 */ /* 0x0000640000040013 */
[----:B01----:R-:W-:Y:S01]  /*6090*/  ENDCOLLECTIVE ;  /* 0x000000000000791b */ /* 0x003fe20003800000 */
.L_x_472:
[----:B------:R-:W-:-:S05]  /*60a0*/  FADD.FTZ R12, R23, R24 ;  /* 0x00000018170c7221 */ /* 0x000fca0000010000 */
[----:B------:R-:W-:Y:S01]  /*60b0*/  MOV R17, R12 ;  /* 0x0000000c00117202 */ /* 0x000fe20000000f00 */
[----:B------:R-:W-:-:S07]  /*60c0*/  FADD.FTZ R16, R0, R22 ;  /* 0x0000001600107221 */ /* 0x000fce0000010000 */
[----:B------:R-:W-:Y:S05]  /*60d0*/  WARPSYNC.COLLECTIVE R20, `(.L_x_473) ;  /* 0x0000000014087348 */ /* 0x000fea0003c00000 */
[----:B------:R0:W1:Y:S02]  /*60e0*/  SHFL.BFLY P2, R22, R17, R18, R19 ;  /* 0x0c00001211167389 */ /* 0x0000640000040013 */
[----:B01----:R-:W-:Y:S01]  /*60f0*/  ENDCOLLECTIVE ;  /* 0x000000000000791b */ /* 0x003fe20003800000 */
.L_x_473:
[----:B------:R-:W-:Y:S01]  /*6100*/  MOV R25, R22 ;  /* 0x0000001600197202 */ /* 0x000fe20000000f00 */
[----:B------:R-:W-:Y:S06]  /*6110*/  BRA `(.L_x_474) ;  /* 0xffffffe800f87947 */ /* 0x000fec000383ffff */
.L_x_444:
[----:B------:R-:W-:Y:S01]  /*6120*/  BSSY B0, `(.L_x_475) ;  /* 0x0000007000007945 */ /* 0x000fe20003800000 */
[----:B------:R-:W-:Y:S01]  /*6130*/  IMAD.MOV.U32 R18, RZ, RZ, 0x8 ;  /* 0x00000008ff127424 */ /* 0x000fe200078e00ff */
[----:B------:R-:W-:Y:S02]  /*6140*/  MOV R19, 0x101f ;  /* 0x0000101f00137802 */ /* 0x000fe40000000f00 */
[----:B------:R-:W-:-:S07]  /*6150*/  MOV R20, 0xffff ;  /* 0x0000ffff00147802 */ /* 0x000fce0000000f00 */
[----:B01234-:R-:W-:Y:S05]  /*6160*/  WARPSYNC.COLLECTIVE R20, `(.L_x_476) ;  /* 0x0000000014087348 */ /* 0x01ffea0003c00000 */
[----:B---3--:R3:W0:Y:S02]  /*6170*/  SHFL.BFLY P2, R22, R17, R18, R19 ;  /* 0x0c00001211167389 */ /* 0x0086240000040013 */
[----:B01234-:R-:W-:Y:S01]  /*6180*/  ENDCOLLECTIVE ;  /* 0x000000000000791b */ /* 0x01ffe20003800000 */
.L_x_476:
[----:B------:R-:W-:Y:S05]  /*6190*/  BSYNC B0 ;  /* 0x0000000000007941 */ /* 0x000fea0003800000 */
.L_x_475:
        /* <DEDUP_REMOVED lines=10> */
.L_x_477:
        /* <DEDUP_REMOVED lines=10> */
.L_x_478:
[----:B------:R-:W-:-:S05]  /*62e0*/  FADD.FTZ R12, R12, R15 ;  /* 0x0000000f0c0c7221 */ /* 0x000fca0000010000 */
[----:B------:R-:W-:Y:S02]  /*62f0*/  MOV R17, R12 ;  /* 0x0000000c00117202 */ /* 0x000fe40000000f00 */
[----:B------:R-:W-:-:S07]  /*6300*/  MOV R16, R22 ;  /* 0x0000001600107202 */ /* 0x000fce0000000f00 */
[----:B------:R-:W-:Y:S05]  /*6310*/  WARPSYNC.COLLECTIVE R20, `(.L_x_479) ;  /* 0x0000000014087348 */ /* 0x000fea0003c00000 */
[----:B------:R0:W1:Y:S02]  /*6320*/  SHFL.BFLY P2, R22, R17, R18, R19 ;  /* 0x0c00001211167389 */ /* 0x0000640000040013 */
[----:B01----:R-:W-:Y:S01]  /*6330*/  ENDCOLLECTIVE ;  /* 0x000000000000791b */ /* 0x003fe20003800000 */
.L_x_479:
[----:B------:R-:W-:Y:S01]  /*6340*/  FADD.FTZ R15, R23, R16 ;  /* 0x00000010170f7221 */ /* 0x000fe20000010000 */
[----:B------:R-:W-:-:S04]  /*6350*/  HFMA2.MMA R18, -RZ, RZ, 0, 1.1920928955078125e-07 ;  /* 0x00000002ff127435 */ /* 0x000fc800000001ff */
[----:B------:R-:W-:Y:S01]  /*6360*/  MOV R17, R15 ;  /* 0x0000000f00117202 */ /* 0x000fe20000000f00 */
[----:B------:R-:W-:-:S07]  /*6370*/  IMAD.MOV.U32 R11, RZ, RZ, R22 ;  /* 0x000000ffff0b7224 */ /* 0x000fce00078e0016 */
[----:B------:R-:W-:Y:S05]  /*6380*/  WARPSYNC.COLLECTIVE R20, `(.L_x_480) ;  /* 0x0000000014087348 */ /* 0x000fea0003c00000 */
[----:B------:R0:W1:Y:S02]  /*6390*/  SHFL.BFLY P2, R22, R17, R18, R19 ;  /* 0x0c00001211167389 */ /* 0x0000640000040013 */
[----:B01----:R-:W-:Y:S01]  /*63a0*/  ENDCOLLECTIVE ;  /* 0x000000000000791b */ /* 0x003fe20003800000 */
.L_x_480:
[----:B------:R-:W-:-:S05]  /*63b0*/  FADD.FTZ R16, R12, R11 ;  /* 0x0000000b0c107221 */ /* 0x000fca0000010000 */
[----:B------:R-:W-:Y:S01]  /*63c0*/  MOV R17, R16 ;  /* 0x0000001000117202 */ /* 0x000fe20000000f00 */
[----:B------:R-:W-:-:S07]  /*63d0*/  IMAD.MOV.U32 R14, RZ, RZ, R22 ;  /* 0x000000ffff0e7224 */ /* 0x000fce00078e0016 */
[----:B------:R-:W-:Y:S05]  /*63e0*/  WARPSYNC.COLLECTIVE R20, `(.L_x_481) ;  /* 0x0000000014087348 */ /* 0x000fea0003c00000 */
[----:B------:R0:W1:Y:S02]  /*63f0*/  SHFL.BFLY P2, R22, R17, R18, R19 ;  /* 0x0c00001211167389 */ /* 0x0000640000040013 */
[----:B01----:R-:W-:Y:S01]  /*6400*/  ENDCOLLECTIVE ;  /* 0x000000000000791b */ /* 0x003fe20003800000 */
.L_x_481:
[----:B------:R-:W-:Y:S01]  /*6410*/  FADD.FTZ R14, R15, R14 ;  /* 0x0000000e0f0e7221 */ /* 0x000fe20000010000 */
[----:B------:R-:W-:-:S03]  /*6420*/  HFMA2.MMA R18, -RZ, RZ, 0, 5.9604644775390625e-08 ;  /* 0x00000001ff127435 */ /* 0x000fc600000001ff */
[----:B------:R-:W-:Y:S01]  /*6430*/  IMAD.MOV.U32 R17, RZ, RZ, R14 ;  /* 0x000000ffff117224 */ /* 0x000fe200078e000e */
[----:B------:R-:W-:-:S07]  /*6440*/  MOV R25, R22 ;  /* 0x0000001600197202 */ /* 0x000fce0000000f00 */
[----:B------:R-:W-:Y:S05]  /*6450*/  WARPSYNC.COLLECTIVE R20, `(.L_x_482) ;  /* 0x0000000014087348 */ /* 0x000fea0003c00000 */
[----:B------:R0:W1:Y:S02]  /*6460*/  SHFL.BFLY P2, R22, R17, R18, R19 ;  /* 0x0c00001211167389 */ /* 0x0000640000040013 */
[----:B01----:R-:W-:Y:S01]  /*6470*/  ENDCOLLECTIVE ;  /* 0x000000000000791b */ /* 0x003fe20003800000 */
.L_x_482:
[----:B------:R-:W-:-:S04]  /*6480*/  FADD.FTZ R12, R16, R25 ;  /* 0x00000019100c7221 */ /* 0x000fc80000010000 */
[----:B------:R-:W-:Y:S01]  /*6490*/  IMAD.MOV.U32 R17, RZ, RZ, R12 ;  /* 0x000000ffff117224 */ /* 0x000fe200078e000c */
[----:B------:R-:W-:-:S07]  /*64a0*/  MOV R15, R22 ;  /* 0x00000016000f7202 */ /* 0x000fce0000000f00 */
[----:B------:R-:W-:Y:S05]  /*64b0*/  WARPSYNC.COLLECTIVE R20, `(.L_x_483) ;  /* 0x0000000014087348 */ /* 0x000fea0003c00000 */
[----:B------:R0:W1:Y:S02]  /*64c0*/  SHFL.BFLY P2, R22, R17, R18, R19 ;  /* 0x0c00001211167389 */ /* 0x0000640000040013 */
[----:B01----:R-:W-:Y:S01]  /*64d0*/  ENDCOLLECTIVE ;  /* 0x000000000000791b */ /* 0x003fe20003800000 */
.L_x_483:
        /* <DEDUP_REMOVED lines=15> */
.L_x_484:
[----:B------:R-:W-:Y:S02]  /*65d0*/  MOV R17, R14 ;  /* 0x0000000e00117202 */ /* 0x000fe40000000f00 */
[----:B------:R-:W-:-:S07]  /*65e0*/  MOV R10, R22 ;  /* 0x00000016000a7202 */ /* 0x000fce0000000f00 */
[----:B------:R-:W-:Y:S05]  /*65f0*/  WARPSYNC.COLLECTIVE R20, `(.L_x_485) ;  /* 0x0000000014087348 */ /* 0x000fea0003c00000 */
[----:B------:R0:W1:Y:S02]  /*6600*/  SHFL.BFLY P2, R22, R17, R18, R19 ;  /* 0x0c00001211167389 */ /* 0x0000640000040013 */
[----:B01----:R-:W-:Y:S01]  /*6610*/  ENDCOLLECTIVE ;  /* 0x000000000000791b */ /* 0x003fe20003800000 */
.L_x_485:
[----:B------:R-:W-:Y:S01]  /*6620*/  FADD.FTZ R10, R10, R11 ;  /* 0x0000000b0a0a7221 */ /* 0x000fe20000010000 */
[----:B------:R-:W-:-:S04]  /*6630*/  HFMA2.MMA R18, -RZ, RZ, 0, 2.384185791015625e-07 ;  /* 0x00000004ff127435 */ /* 0x000fc800000001ff */
[----:B------:R-:W-:Y:S01]  /*6640*/  MOV R17, R10 ;  /* 0x0000000a00117202 */ /* 0x000fe20000000f00 */
[----:B------:R-:W-:-:S07]  /*6650*/  IMAD.MOV.U32 R21, RZ, RZ, R22 ;  /* 0x000000ffff157224 */ /* 0x000fce00078e0016 */
[----:B------:R-:W-:Y:S05]  /*6660*/  WARPSYNC.COLLECTIVE R20, `(.L_x_486) ;  /* 0x0000000014087348 */ /* 0x000fea0003c00000 */
[----:B------:R0:W1:Y:S02]  /*6670*/  SHFL.BFLY P2, R22, R17, R18, R19 ;  /* 0x0c00001211167389 */ /* 0x0000640000040013 */
[----:B01----:R-:W-:Y:S01]  /*6680*/  ENDCOLLECTIVE ;  /* 0x000000000000791b */ /* 0x003fe20003800000 */
.L_x_486:
[----:B------:R-:W-:Y:S02]  /*6690*/  FADD.FTZ R21, R21, R14 ;  /* 0x0000000e15157221 */ /* 0x000fe40000010000 */
[----:B------:R-:W0:Y:S02]  /*66a0*/  LDC.64 R14, c[0x0][0x220] ;  /* 0x00008800ff0e7b82 */ /* 0x000e240000000a00 */
[----:B------:R-:W-:Y:S02]  /*66b0*/  IMAD.MOV.U32 R17, RZ, RZ, R21 ;  /* 0x000000ffff117224 */ /* 0x000fe400078e0015 */
[----:B------:R-:W-:-:S07]  /*66c0*/  FADD.FTZ R11, R10, R22 ;  /* 0x000000160a0b7221 */ /* 0x000fce0000010000 */
[----:B0-----:R-:W-:Y:S05]  /*66d0*/  WARPSYNC.COLLECTIVE R20, `(.L_x_487) ;  /* 0x0000000014087348 */ /* 0x001fea0003c00000 */
[----:B------:R1:W2:Y:S02]  /*66e0*/  SHFL.BFLY P2, R22, R17, R18, R19 ;  /* 0x0c00001211167389 */ /* 0x0002a40000040013 */
[----:B012---:R-:W-:Y:S01]  /*66f0*/  ENDCOLLECTIVE ;  /* 0x000000000000791b */ /* 0x007fe20003800000 */
.L_x_487:
[----:B------:R-:W-:Y:S01]  /*6700*/  MOV R17, R11 ;  /* 0x0000000b00117202 */ /* 0x000fe20000000f00 */
[----:B------:R-:W-:Y:S01]  /*6710*/  IMAD.MOV.U32 R18, RZ, RZ, 0x2 ;  /* 0x00000002ff127424 */ /* 0x000fe200078e00ff */
[----:B------:R-:W-:-:S07]  /*6720*/  MOV R24, R22 ;  /* 0x0000001600187202 */ /* 0x000fce0000000f00 */
[----:B------:R-:W-:Y:S05]  /*6730*/  WARPSYNC.COLLECTIVE R20, `(.L_x_488) ;  /* 0x0000000014087348 */ /* 0x000fea0003c00000 */
[----:B------:R0:W1:Y:S02]  /*6740*/  SHFL.BFLY P2, R22, R17, R18, R19 ;  /* 0x0c00001211167389 */ /* 0x0000640000040013 */
[----:B01----:R-:W-:Y:S01]  /*6750*/  ENDCOLLECTIVE ;  /* 0x000000000000791b */ /* 0x003fe20003800000 */
.L_x_488:
[----:B------:R-:W-:-:S05]  /*6760*/  FADD.FTZ R10, R21, R24 ;  /* 0x00000018150a7221 */ /* 0x000fca0000010000 */
[----:B------:R-:W-:Y:S01]  /*6770*/  MOV R17, R10 ;  /* 0x0000000a00117202 */ /* 0x000fe20000000f00 */
[----:B------:R-:W-:-:S07]  /*6780*/  FADD.FTZ R24, R11, R22 ;  /* 0x000000160b187221 */ /* 0x000fce0000010000 */
[----:B------:R-:W-:Y:S05]  /*6790*/  WARPSYNC.COLLECTIVE R20, `(.L_x_489) ;  /* 0x0000000014087348 */ /* 0x000fea0003c00000 */
[----:B------:R0:W1:Y:S02]  /*67a0*/  SHFL.BFLY P2, R22, R17, R18, R19 ;  /* 0x0c00001211167389 */ /* 0x0000640000040013 */
[----:B01----:R-:W-:Y:S01]  /*67b0*/  ENDCOLLECTIVE ;  /* 0x000000000000791b */ /* 0x003fe20003800000 */
.L_x_489:
[----:B------:R-:W-:Y:S01]  /*67c0*/  HFMA2.MMA R18, -RZ, RZ, 0, 5.9604644775390625e-08 ;  /* 0x00000001ff127435 */ /* 0x000fe200000001ff */
[----:B------:R-:W-:Y:S01]  /*67d0*/  IMAD.MOV.U32 R17, RZ, RZ, R24 ;  /* 0x000000ffff117224 */ /* 0x000fe200078e0018 */
[----:B------:R-:W-:-:S09]  /*67e0*/  MOV R23, R22 ;  /* 0x0000001600177202 */ /* 0x000fd20000000f00 */
[----:B------:R-:W-:Y:S05]  /*67f0*/  WARPSYNC.COLLECTIVE R20, `(.L_x_490) ;  /* 0x0000000014087348 */ /* 0x000fea0003c00000 */
[----:B------:R0:W1:Y:S02]  /*6800*/  SHFL.BFLY P2, R22, R17, R18, R19 ;  /* 0x0c00001211167389 */ /* 0x0000640000040013 */
[----:B01----:R-:W-:Y:S01]  /*6810*/  ENDCOLLECTIVE ;  /* 0x000000000000791b */ /* 0x003fe20003800000 */
.L_x_490:
[----:B------:R-:W-:Y:S02]  /*6820*/  FADD.FTZ R23, R10, R23 ;  /* 0x000000170a177221 */ /* 0x000fe40000010000 */
[----:B------:R-:W0:Y:S02]  /*6830*/  LDC.64 R10, c[0x0][0x218] ;  /* 0x00008600ff0a7b82 */ /* 0x000e240000000a00 */
[----:B------:R-:W-:Y:S01]  /*6840*/  IMAD.MOV.U32 R17, RZ, RZ, R23 ;  /* 0x000000ffff117224 */ /* 0x000fe200078e0017 */
[----:B------:R-:W-:-:S07]  /*6850*/  MOV R21, R22 ;  /* 0x0000001600157202 */ /* 0x000fce0000000f00 */
[----:B0-----:R-:W-:Y:S05]  /*6860*/  WARPSYNC.COLLECTIVE R20, `(.L_x_491) ;  /* 0x0000000014087348 */ /* 0x001fea0003c00000 */
[----:B------:R1:W2:Y:S02]  /*6870*/  SHFL.BFLY P2, R22, R17, R18, R19 ;  /* 0x0c00001211167389 */ /* 0x0002a40000040013 */
[----:B012---:R-:W-:Y:S01]  /*6880*/  ENDCOLLECTIVE ;  /* 0x000000000000791b */ /* 0x007fe20003800000 */
.L_x_491:
        /* <DEDUP_REMOVED lines=29> */
.L_x_492:
[----:B------:R-:W-:Y:S01]  /*6a60*/  MOV R17, R16 ;  /* 0x0000001000117202 */ /* 0x000fe20000000f00 */
[----:B------:R-:W-:-:S07]  /*6a70*/  FADD.FTZ R12, R22, R23 ;  /* 0x00000017160c7221 */ /* 0x000fce0000010000 */
[----:B------:R-:W-:Y:S05]  /*6a80*/  WARPSYNC.COLLECTIVE R20, `(.L_x_493) ;  /* 0x0000000014087348 */ /* 0x000fea0003c00000 */
[----:B------:R0:W1:Y:S02]  /*6a90*/  SHFL.BFLY P2, R22, R17, R18, R19 ;  /* 0x0c00001211167389 */ /* 0x0000640000040013 */
[----:B01----:R-:W-:Y:S01]  /*6aa0*/  ENDCOLLECTIVE ;  /* 0x000000000000791b */ /* 0x003fe20003800000 */
.L_x_493:
[----:B------:R-:W-:Y:S01]  /*6ab0*/  HFMA2.MMA R18, -RZ, RZ, 0, 2.384185791015625e-07 ;  /* 0x00000004ff127435 */ /* 0x000fe200000001ff */
[----:B------:R-:W-:Y:S02]  /*6ac0*/  IMAD.MOV.U32 R17, RZ, RZ, R12 ;  /* 0x000000ffff117224 */ /* 0x000fe400078e000c */
[----:B------:R-:W-:-:S08]  /*6ad0*/  FADD.FTZ R16, R22, R16 ;  /* 0x0000001016107221 */ /* 0x000fd00000010000 */
[----:B------:R-:W-:Y:S05]  /*6ae0*/  WARPSYNC.COLLECTIVE R20, `(.L_x_494) ;  /* 0x0000000014087348 */ /* 0x000fea0003c00000 */
[----:B------:R0:W1:Y:S02]  /*6af0*/  SHFL.BFLY P2, R22, R17, R18, R19 ;  /* 0x0c00001211167389 */ /* 0x0000640000040013 */
[----:B01----:R-:W-:Y:S01]  /*6b00*/  ENDCOLLECTIVE ;  /* 0x000000000000791b */ /* 0x003fe20003800000 */
.L_x_494:
[----:B------:R-:W-:Y:S01]  /*6b10*/  MOV R17, R16 ;  /* 0x0000001000117202 */ /* 0x000fe20000000f00 */
[----:B------:R-:W-:-:S07]  /*6b20*/  FADD.FTZ R12, R12, R22 ;  /* 0x000000160c0c7221 */ /* 0x000fce0000010000 */
[----:B------:R-:W-:Y:S05]  /*6b30*/  WARPSYNC.COLLECTIVE R20, `(.L_x_495) ;  /* 0x0000000014087348 */ /* 0x000fea0003c00000 */
[----:B------:R0:W1:Y:S02]  /*6b40*/  SHFL.BFLY P2, R22, R17, R18, R19 ;  /* 0x0c00001211167389 */ /* 0x0000640000040013 */
[----:B01----:R-:W-:Y:S01]  /*6b50*/  ENDCOLLECTIVE ;  /* 0x000000000000791b */ /* 0x003fe20003800000 */
.L_x_495:
[----:B------:R-:W-:Y:S01]  /*6b60*/  HFMA2.MMA R18, -RZ, RZ, 0, 1.1920928955078125e-07 ;  /* 0x00000002ff127435 */ /* 0x000fe200000001ff */
[----:B------:R-:W-:Y:S02]  /*6b70*/  IMAD.MOV.U32 R17, RZ, RZ, R12 ;  /* 0x000000ffff117224 */ /* 0x000fe400078e000c */
[----:B------:R-:W-:-:S08]  /*6b80*/  FADD.FTZ R16, R16, R22 ;  /* 0x0000001610107221 */ /* 0x000fd00000010000 */
[----:B------:R-:W-:Y:S05]  /*6b90*/  WARPSYNC.COLLECTIVE R20, `(.L_x_496) ;  /* 0x0000000014087348 */ /* 0x000fea0003c00000 */
[----:B------:R0:W1:Y:S02]  /*6ba0*/  SHFL.BFLY P2, R22, R17, R18, R19 ;  /* 0x0c00001211167389 */ /* 0x0000640000040013 */
[----:B01----:R-:W-:Y:S01]  /*6bb0*/  ENDCOLLECTIVE ;  /* 0x000000000000791b */ /* 0x003fe20003800000 */
.L_x_496:
[----:B------:R-:W-:Y:S01]  /*6bc0*/  IMAD.MOV.U32 R17, RZ, RZ, R16 ;  /* 0x000000ffff117224 */ /* 0x000fe200078e0010 */
[----:B------:R-:W-:-:S07]  /*6bd0*/  MOV R23, R22 ;  /* 0x0000001600177202 */ /* 0x000fce0000000f00 */
[----:B------:R-:W-:Y:S05]  /*6be0*/  WARPSYNC.COLLECTIVE R20, `(.L_x_497) ;  /* 0x0000000014087348 */ /* 0x000fea0003c00000 */
[----:B------:R0:W1:Y:S02]  /*6bf0*/  SHFL.BFLY P2, R22, R17, R18, R19 ;  /* 0x0c00001211167389 */ /* 0x0000640000040013 */
[----:B01----:R-:W-:Y:S01]  /*6c00*/  ENDCOLLECTIVE ;  /* 0x000000000000791b */ /* 0x003fe20003800000 */
.L_x_497:
[----:B------:R-:W-:Y:S01]  /*6c10*/  FADD.FTZ R24, R12, R23 ;  /* 0x000000170c187221 */ /* 0x000fe20000010000 */
[----:B------:R-:W-:-:S04]  /*6c20*/  HFMA2.MMA R18, -RZ, RZ, 0, 5.9604644775390625e-08 ;  /* 0x00000001ff127435 */ /* 0x000fc800000001ff */
[----:B------:R-:W-:Y:S01]  /*6c30*/  MOV R17, R24 ;  /* 0x0000001800117202 */ /* 0x000fe20000000f00 */
[----:B------:R-:W-:-:S07]  /*6c40*/  FADD.FTZ R12, R16, R22 ;  /* 0x00000016100c7221 */ /* 0x000fce0000010000 */
[----:B------:R-:W-:Y:S05]  /*6c50*/  WARPSYNC.COLLECTIVE R20, `(.L_x_498) ;  /* 0x0000000014087348 */ /* 0x000fea0003c00000 */
[----:B------:R0:W1:Y:S02]  /*6c60*/  SHFL.BFLY P2, R22, R17, R18, R19 ;  /* 0x0c00001211167389 */ /* 0x0000640000040013 */
[----:B01----:R-:W-:Y:S01]  /*6c70*/  ENDCOLLECTIVE ;  /* 0x000000000000791b */ /* 0x003fe20003800000 */
.L_x_498:
[----:B------:R-:W-:Y:S02]  /*6c80*/  IMAD.MOV.U32 R17, RZ, RZ, R12 ;  /* 0x000000ffff117224 */ /* 0x000fe400078e000c */
[----:B------:R-:W-:-:S07]  /*6c90*/  FADD.FTZ R21, R24, R22 ;  /* 0x0000001618157221 */ /* 0x000fce0000010000 */
[----:B------:R-:W-:Y:S05]  /*6ca0*/  WARPSYNC.COLLECTIVE R20, `(.L_x_499) ;  /* 0x0000000014087348 */ /* 0x000fea0003c00000 */
[----:B------:R0:W1:Y:S02]  /*6cb0*/  SHFL.BFLY P2, R22, R17, R18, R19 ;  /* 0x0c00001211167389 */ /* 0x0000640000040013 */
[----:B01----:R-:W-:Y:S01]  /*6cc0*/  ENDCOLLECTIVE ;  /* 0x000000000000791b */ /* 0x003fe20003800000 */
.L_x_499:
        /* <DEDUP_REMOVED lines=20> */
.L_x_500:
[----:B------:R-:W-:Y:S01]  /*6e10*/  MOV R17, R23 ;  /* 0x0000001700117202 */ /* 0x000fe20000000f00 */
[----:B------:R-:W-:-:S07]  /*6e20*/  FADD.FTZ R16, R22, R25 ;  /* 0x0000001916107221 */ /* 0x000fce0000010000 */
[----:B------:R-:W-:Y:S05]  /*6e30*/  WARPSYNC.COLLECTIVE R20, `(.L_x_501) ;  /* 0x0000000014087348 */ /* 0x000fea0003c00000 */
[----:B------:R0:W1:Y:S02]  /*6e40*/  SHFL.BFLY P2, R22, R17, R18, R19 ;  /* 0x0c00001211167389 */ /* 0x0000640000040013 */
[----:B01----:R-:W-:Y:S01]  /*6e50*/  ENDCOLLECTIVE ;  /* 0x000000000000791b */ /* 0x003fe20003800000 */
.L_x_501:
[----:B------:R-:W-:Y:S01]  /*6e60*/  HFMA2.MMA R18, -RZ, RZ, 0, 2.384185791015625e-07 ;  /* 0x00000004ff127435 */ /* 0x000fe200000001ff */
[----:B------:R-:W-:Y:S01]  /*6e70*/  IMAD.MOV.U32 R17, RZ, RZ, R16 ;  /* 0x000000ffff117224 */ /* 0x000fe200078e0010 */
[----:B------:R-:W-:-:S09]  /*6e80*/  MOV R0, R22 ;  /* 0x0000001600007202 */ /* 0x000fd20000000f00 */
[----:B------:R-:W-:Y:S05]  /*6e90*/  WARPSYNC.COLLECTIVE R20, `(.L_x_502) ;  /* 0x0000000014087348 */ /* 0x000fea0003c00000 */
[----:B------:R0:W1:Y:S02]  /*6ea0*/  SHFL.BFLY P2, R22, R17, R18, R19 ;  /* 0x0c00001211167389 */ /* 0x0000640000040013 */
[----:B01----:R-:W-:Y:S01]  /*6eb0*/  ENDCOLLECTIVE ;  /* 0x000000000000791b */ /* 0x003fe20003800000 */
.L_x_502:
[----:B------:R-:W-:-:S05]  /*6ec0*/  FADD.FTZ R12, R0, R23 ;  /* 0x00000017000c7221 */ /* 0x000fca0000010000 */
[----:B------:R-:W-:Y:S01]  /*6ed0*/  MOV R17, R12 ;  /* 0x0000000c00117202 */ /* 0x000fe20000000f00 */
[----:B------:R-:W-:-:S07]  /*6ee0*/  FADD.FTZ R0, R16, R22 ;  /* 0x0000001610007221 */ /* 0x000fce0000010000 */
[----:B------:R-:W-:Y:S05]  /*6ef0*/  WARPSYNC.COLLECTIVE R20, `(.L_x_503) ;  /* 0x0000000014087348 */ /* 0x000fea0003c00000 */
[----:B------:R0:W1:Y:S02]  /*6f00*/  SHFL.BFLY P2, R22, R17, R18, R19 ;  /* 0x0c00001211167389 */ /* 0x0000640000040013 */
[----:B01----:R-:W-:Y:S01]  /*6f10*/  ENDCOLLECTIVE ;  /* 0x000000000000791b */ /* 0x003fe20003800000 */
.L_x_503:
[----:B------:R-:W-:Y:S01]  /*6f20*/  HFMA2.MMA R18, -RZ, RZ, 0, 1.1920928955078125e-07 ;  /* 0x00000002ff127435 */ /* 0x000fe200000001ff */
[----:B------:R-:W-:Y:S01]  /*6f30*/  MOV R17, R0 ;  /* 0x0000000000117202 */ /* 0x000fe20000000f00 */
[----:B------:R-:W-:-:S09]  /*6f40*/  IMAD.MOV.U32 R24, RZ, RZ, R22 ;  /* 0x000000ffff187224 */ /* 0x000fd200078e0016 */
[----:B------:R-:W-:Y:S05]  /*6f50*/  WARPSYNC.COLLECTIVE R20, `(.L_x_504) ;  /* 0x0000000014087348 */ /* 0x000fea0003c00000 */
[----:B------:R0:W1:Y:S02]  /*6f60*/  SHFL.BFLY P2, R22, R17, R18, R19 ;  /* 0x0c00001211167389 */ /* 0x0000640000040013 */
[----:B01----:R-:W-:Y:S01]  /*6f70*/  ENDCOLLECTIVE ;  /* 0x000000000000791b */ /* 0x003fe20003800000 */
.L_x_504:
[----:B------:R-:W-:-:S05]  /*6f80*/  FADD.FTZ R24, R12, R24 ;  /* 0x000000180c187221 */ /* 0x000fca0000010000 */
[----:B------:R-:W-:Y:S01]  /*6f90*/  MOV R17, R24 ;  /* 0x0000001800117202 */ /* 0x000fe20000000f00 */
[----:B------:R-:W-:-:S07]  /*6fa0*/  IMAD.MOV.U32 R25, RZ, RZ, R22 ;  /* 0x000000ffff197224 */ /* 0x000fce00078e0016 */
[----:B------:R-:W-:Y:S05]  /*6fb0*/  WARPSYNC.COLLECTIVE R20, `(.L_x_505) ;  /* 0x0000000014087348 */ /* 0x000fea0003c00000 */
[----:B------:R0:W1:Y:S02]  /*6fc0*/  SHFL.BFLY P2, R22, R17, R18, R19 ;  /* 0x0c00001211167389 */ /* 0x0000640000040013 */
[----:B01----:R-:W-:Y:S01]  /*6fd0*/  ENDCOLLECTIVE ;  /* 0x000000000000791b */ /* 0x003fe20003800000 */
.L_x_505:
[----:B------:R-:W-:-:S05]  /*6fe0*/  FADD.FTZ R23, R0, R25 ;  /* 0x0000001900177221 */ /* 0x000fca0000010000 */
[----:B------:R-:W-:Y:S01]  /*6ff0*/  MOV R17, R23 ;  /* 0x0000001700117202 */ /* 0x000fe20000000f00 */
[----:B------:R-:W-:Y:S02]  /*7000*/  IMAD.MOV.U32 R18, RZ, RZ, 0x1 ;  /* 0x00000001ff127424 */ /* 0x000fe400078e00ff */
[----:B------:R-:W-:-:S07]  /*7010*/  FADD.FTZ R12, R24, R22 ;  /* 0x00000016180c7221 */ /* 0x000fce0000010000 */
[----:B------:R-:W-:Y:S05]  /*7020*/  WARPSYNC.COLLECTIVE R20, `(.L_x_506) ;  /* 0x0000000014087348 */ /* 0x000fea0003c00000 */
[----:B------:R0:W1:Y:S02]  /*7030*/  SHFL.BFLY P2, R22, R17, R18, R19 ;  /* 0x0c00001211167389 */ /* 0x0000640000040013 */
[----:B01----:R-:W-:Y:S01]  /*7040*/  ENDCOLLECTIVE ;  /* 0x000000000000791b */ /* 0x003fe20003800000 */
.L_x_506:
[----:B------:R-:W-:Y:S01]  /*7050*/  MOV R17, R12 ;  /* 0x0000000c00117202 */ /* 0x000fe20000000f00 */
[----:B------:R-:W-:-:S07]  /*7060*/  FADD.FTZ R0, R23, R22 ;  /* 0x0000001617007221 */ /* 0x000fce0000010000 */
[----:B------:R-:W-:Y:S05]  /*7070*/  WARPSYNC.COLLECTIVE R20, `(.L_x_507) ;  /* 0x0000000014087348 */ /* 0x000fea0003c00000 */
[----:B------:R0:W1:Y:S02]  /*7080*/  SHFL.BFLY P2, R22, R17, R18, R19 ;  /* 0x0c00001211167389 */ /* 0x0000640000040013 */
[----:B01----:R-:W-:Y:S01]  /*7090*/  ENDCOLLECTIVE ;  /* 0x000000000000791b */ /* 0x003fe20003800000 */
.L_x_507:
[----:B------:R-:W-:Y:S01]  /*70a0*/  MOV R21, R22 ;  /* 0x0000001600157202 */ /* 0x000fe20000000f00 */
[----:B------:R-:W-:Y:S06]  /*70b0*/  BRA `(.L_x_508) ;  /* 0xffffffe400747947 */ /* 0x000fec000383ffff */
.L_x_509:
        /* <DEDUP_REMOVED lines=12> */
.L_x_3013:


//--------------------- .text._ZN13group_norm_v218gn_bwd_cuda_kernelI13__nv_bfloat16Li480ELi3ELi32ELi30ELi4096ELb0ELb1ELi256ELi960ELi960ELi4ELb1ELi21ELb1ELb0ELNS_15WgradSyncMethodE3ENS_16CompileConditionILi900EEEEEvPT_S6_S6_PKS5_S8_S8_S8_PKfflPfPj --------------------------
	.section	.text._ZN13group_norm_v218gn_bwd_cuda_kernelI13__nv_bfloat16Li480ELi3ELi32ELi30ELi4096ELb0ELb1ELi256ELi960ELi960ELi4ELb1ELi21ELb1ELb0ELNS_15WgradSyncMethodE3ENS_16CompileConditionILi900EEEEEvPT_S6_S6_PKS5_S8_S8_S8_PKfflPfPj,"ax",@progbits
	.align	128
        .global         _ZN13group_norm_v218gn_bwd_cuda_kernelI13__nv_bfloat16Li480ELi3ELi32ELi30ELi4096ELb0ELb1ELi256ELi960ELi960ELi4ELb1ELi21ELb1ELb0ELNS_15WgradSyncMethodE3ENS_16CompileConditionILi900EEEEEvPT_S6_S6_PKS5_S8_S8_S8_PKfflPfPj
        .type           _ZN13group_norm_v218gn_bwd_cuda_kernelI13__nv_bfloat16Li480ELi3ELi32ELi30ELi4096ELb0ELb1ELi256ELi960ELi960ELi4ELb1ELi21ELb1ELb0ELNS_15WgradSyncMethodE3ENS_16CompileConditionILi900EEEEEvPT_S6_S6_PKS5_S8_S8_S8_PKfflPfPj,@function
        .size           _ZN13group_norm_v218gn_bwd_cuda_kernelI13__nv_bfloat16Li480ELi3ELi32ELi30ELi4096ELb0ELb1ELi256ELi960ELi960ELi4ELb1ELi21ELb1ELb0ELNS_15WgradSyncMethodE3ENS_16CompileConditionILi900EEEEEvPT_S6_S6_PKS5_S8_S8_S8_PKfflPfPj,(.L_x_3014 - _ZN13group_norm_v218gn_bwd_cuda_kernelI13__nv_bfloat16Li480ELi3ELi32ELi30ELi4096ELb0ELb1ELi256ELi960ELi960ELi4ELb1ELi21ELb1ELb0ELNS_15WgradSyncMethodE3ENS_16CompileConditionILi900EEEEEvPT_S6_S6_PKS5_S8_S8_S8_PKfflPfPj)
        .other          _ZN13group_norm_v218gn_bwd_cuda_kernelI13__nv_bfloat16Li480ELi3ELi32ELi30ELi4096ELb0ELb1ELi256ELi960ELi960ELi4ELb1ELi21ELb1ELb0ELNS_15WgradSyncMethodE3ENS_16CompileConditionILi900EEEEEvPT_S6_S6_PKS5_S8_S8_S8_PKfflPfPj,@"STO_CUDA_ENTRY STV_DEFAULT"
_ZN13group_norm_v218gn_bwd_cuda_kernelI13__nv_bfloat16Li480ELi3ELi32ELi30ELi4096ELb0ELb1ELi256ELi960ELi960ELi4ELb1ELi21ELb1ELb0ELNS_15WgradSyncMethodE3ENS_16CompileConditionILi900EEEEEvPT_S6_S6_PKS5_S8_S8_S8_PKfflPfPj:
.text._ZN13group_norm_v218gn_bwd_cuda_kernelI13__nv_bfloat16Li480ELi3ELi32ELi30ELi4096ELb0ELb1ELi256ELi960ELi960ELi4ELb1ELi21ELb1ELb0ELNS_15WgradSyncMethodE3ENS_16CompileConditionILi900EEEEEvPT_S6_S6_PKS5_S8_S8_S8_PKfflPfPj:
        /* <DEDUP_REMOVED lines=29> */
.L_x_512:
[----:B------:R-:W2:Y:S04]  /*01d0*/  LD.E.STRONG.GPU R0, desc[UR12][R2.64] ;  /* 0x0000000c02007980 */ /* 0x000ea8000c10f900 */
[----:B--2---:R-:W-:Y:S01]  /*01e0*/  CCTL.IVALL ;  /* 0x00000000ff00798f */ /* 0x004fe20002000000 */
[----:B------:R-:W-:Y:S05]  /*01f0*/  YIELD ;  /* 0x0000000000007946 */ /* 0x000fea0003800000 */
[----:B-----5:R-:W-:-:S04]  /*0200*/  LOP3.LUT R0, R0, R5, RZ, 0x3c, !PT ;  /* 0x0000000500007212 */ /* 0x020fc800078e3cff */
[----:B------:R-:W-:-:S13]  /*0210*/  ISETP.GT.AND P0, PT, R0, -0x1, PT ;  /* 0xffffffff0000780c */ /* 0x000fda0003f04270 */
[----:B------:R-:W-:Y:S05]  /*0220*/  @P0 BRA `(.L_x_512) ;  /* 0xfffffffc00e80947 */ /* 0x000fea000383ffff */
.L_x_511:
[----:B------:R-:W-:Y:S05]  /*0230*/  WARPSYNC.ALL ;  /* 0x0000000000007948 */ /* 0x000fea0003800000 */
[----:B------:R-:W-:Y:S06]  /*0240*/  BAR.SYNC.DEFER_BLOCKING 0x0 ;  /* 0x0000000000007b1d */ /* 0x000fec0000010000 */
[----:B------:R-:W-:Y:S05]  /*0250*/  BRA `(.L_x_513) ;  /* 0x0000003000a47947 */ /* 0x000fea0003800000 */
.L_x_510:
        /* <DEDUP_REMOVED lines=69> */
.L_x_527:
        /* <DEDUP_REMOVED lines=39> */
.L_x_514:
        /* <DEDUP_REMOVED lines=177> */
.L_x_515:
        /* <DEDUP_REMOVED lines=171> */
.L_x_517:
[----:B------:R-:W-:Y:S05]  /*1ee0*/  BSYNC B0 ;  /* 0x0000000000007941 */ /* 0x000fea0003800000 */
.L_x_516:
        /* <DEDUP_REMOVED lines=19> */
.L_x_519:
[----:B------:R-:W-:Y:S05]  /*2020*/  BSYNC B0 ;  /* 0x0000000000007941 */ /* 0x000fea0003800000 */
.L_x_518:
        /* <DEDUP_REMOVED lines=17> */
.L_x_522:
[----:B------:R-:W2:Y:S04]  /*2140*/  LD.E.STRONG.GPU R20, desc[UR12][R18.64] ;  /* 0x0000000c12147980 */ /* 0x000ea8000c10f900 */
[----:B--2---:R-:W-:Y:S01]  /*2150*/  CCTL.IVALL ;  /* 0x00000000ff00798f */ /* 0x004fe20002000000 */
[----:B------:R-:W-:Y:S05]  /*2160*/  YIELD ;  /* 0x0000000000007946 */ /* 0x000fea0003800000 */
[----:B-----5:R-:W-:-:S04]  /*2170*/  LOP3.LUT R20, R20, R13, RZ, 0x3c, !PT ;  /* 0x0000000d14147212 */ /* 0x020fc800078e3cff */
[----:B------:R-:W-:-:S13]  /*2180*/  ISETP.GT.AND P1, PT, R20, -0x1, PT ;  /* 0xffffffff1400780c */ /* 0x000fda0003f24270 */
[----:B------:R-:W-:Y:S05]  /*2190*/  @P1 BRA `(.L_x_522) ;  /* 0xfffffffc00e81947 */ /* 0x000fea000383ffff */
.L_x_521:
[----:B------:R-:W-:Y:S05]  /*21a0*/  WARPSYNC.ALL ;  /* 0x0000000000007948 */ /* 0x000fea0003800000 */
[----:B------:R-:W-:Y:S06]  /*21b0*/  BAR.SYNC.DEFER_BLOCKING 0x0 ;  /* 0x0000000000007b1d */ /* 0x000fec0000010000 */
[----:B------:R-:W-:Y:S05]  /*21c0*/  BRA `(.L_x_523) ;  /* 0x0000000000687947 */ /* 0x000fea0003800000 */
.L_x_520:
        /* <DEDUP_REMOVED lines=18> */
.L_x_525:
[----:B-1----:R-:W2:Y:S04]  /*22f0*/  LD.E.STRONG.GPU R20, desc[UR12][R18.64+0x54] ;  /* 0x0000540c12147980 */ /* 0x002ea8000c10f900 */
[----:B--2---:R-:W-:Y:S01]  /*2300*/  CCTL.IVALL ;  /* 0x00000000ff00798f */ /* 0x004fe20002000000 */
[----:B------:R-:W-:Y:S05]  /*2310*/  YIELD ;  /* 0x0000000000007946 */ /* 0x000fea0003800000 */
[----:B-----5:R-:W-:-:S04]  /*2320*/  LOP3.LUT R20, R20, R13, RZ, 0x3c, !PT ;  /* 0x0000000d14147212 */ /* 0x020fc800078e3cff */
[----:B------:R-:W-:-:S13]  /*2330*/  ISETP.GT.AND P1, PT, R20, -0x1, PT ;  /* 0xffffffff1400780c */ /* 0x000fda0003f24270 */
[----:B------:R-:W-:Y:S05]  /*2340*/  @P1 BRA `(.L_x_525) ;  /* 0xfffffffc00e81947 */ /* 0x000fea000383ffff */
.L_x_524:
[----:B------:R-:W-:Y:S05]  /*2350*/  WARPSYNC.ALL ;  /* 0x0000000000007948 */ /* 0x000fea0003800000 */
[----:B------:R-:W-:Y:S06]  /*2360*/  BAR.SYNC.DEFER_BLOCKING 0x0 ;  /* 0x0000000000007b1d */ /* 0x000fec0000010000 */
.L_x_523:
[----:B------:R-:W2:Y:S01]  /*2370*/  S2R R26, SR_TID.X ;  /* 0x00000000001a7919 */ /* 0x000ea20000002100 */
[----:B-1----:R-:W-:Y:S01]  /*2380*/  IMAD.U32 R18, RZ, RZ, UR4 ;  /* 0x00000004ff127e24 */ /* 0x002fe2000f8e00ff */
[----:B0-----:R-:W3:Y:S04]  /*2390*/  LDL R23, [R1+0x8] ;  /* 0x0000080001177983 */ /* 0x001ee80000100800 */
[----:B------:R-:W4:Y:S01]  /*23a0*/  LDL R25, [R1+0x4] ;  /* 0x0000040001197983 */ /* 0x000f220000100800 */
[----:B------:R-:W0:Y:S01]  /*23b0*/  S2UR UR8, SR_CgaCtaId ;  /* 0x00000000000879c3 */ /* 0x000e220000008800 */
[----:B------:R-:W-:Y:S01]  /*23c0*/  UMOV UR5, 0x400 ;  /* 0x0000040000057882 */ /* 0x000fe20000000000 */
[----:B------:R-:W-:Y:S01]  /*23d0*/  ULDC.64 UR16, c[0x0][0x210] ;  /* 0x0000840000107ab9 */ /* 0x000fe20000000a00 */
[----:B--2---:R-:W-:-:S13]  /*23e0*/  ISETP.GT.U32.AND P1, PT, R26, 0xff, PT ;  /* 0x000000ff1a00780c */ /* 0x004fda0003f24070 */
[----:B------:R-:W1:Y:S01]  /*23f0*/  @!P1 LDC R13, c[0x0][0x10] ;  /* 0x00000400ff0d9b82 */ /* 0x000e620000000800 */
[----:B------:R-:W-:-:S04]  /*2400*/  @!P1 SHF.L.U32 R20, R26, 0x1, RZ ;  /* 0x000000011a149819 */ /* 0x000fc800000006ff */
[----:B------:R-:W-:Y:S01]  /*2410*/  @!P1 LOP3.LUT R20, R20, 0x7ffffff0, RZ, 0xc0, !PT ;  /* 0x7ffffff014149812 */ /* 0x000fe200078ec0ff */
[----:B-1----:R-:W-:Y:S02]  /*2420*/  @!P1 IMAD R13, R13, R18, UR9 ;  /* 0x000000090d0d9e24 */ /* 0x002fe4000f8e0212 */
[----:B------:R-:W1:Y:S02]  /*2430*/  @!P1 LDC.64 R18, c[0x0][0x260] ;  /* 0x00009800ff129b82 */ /* 0x000e640000000a00 */
[----:B------:R-:W-:Y:S01]  /*2440*/  @!P1 IMAD R13, R13, 0x200, R20 ;  /* 0x000002000d0d9824 */ /* 0x000fe200078e0214 */
[----:B------:R-:W-:-:S04]  /*2450*/  @!P1 LOP3.LUT R20, R26, 0x7, RZ, 0xc0, !PT ;  /* 0x000000071a149812 */ /* 0x000fc800078ec0ff */
[----:B------:R-:W-:-:S05]  /*2460*/  @!P1 IADD3 R13, R13, R20, RZ ;  /* 0x000000140d0d9210 */ /* 0x000fca0007ffe0ff */
[----:B------:R-:W-:-:S05]  /*2470*/  @!P1 IMAD.SHL.U32 R13, R13, 0x2, RZ ;  /* 0x000000020d0d9824 */ /* 0x000fca00078e00ff */
[C---:B------:R-:W-:Y:S01]  /*2480*/  @!P1 IADD3 R15, R13.reuse, 0x10, RZ ;  /* 0x000000100d0f9810 */ /* 0x040fe20007ffe0ff */
[----:B-1----:R-:W-:-:S04]  /*2490*/  @!P1 IMAD.WIDE.U32 R20, R13, 0x4, R18 ;  /* 0x000000040d149825 */ /* 0x002fc800078e0012 */
[----:B------:R-:W-:Y:S02]  /*24a0*/  @!P1 IMAD.WIDE.U32 R18, R15, 0x4, R18 ;  /* 0x000000040f129825 */ /* 0x000fe400078e0012 */
[----:B------:R-:W2:Y:S04]  /*24b0*/  @!P1 LDG.E.64 R20, desc[UR12][R20.64] ;  /* 0x0000000c14149981 */ /* 0x000ea8000c1e1b00 */
[----:B------:R-:W5:Y:S01]  /*24c0*/  @!P1 LDG.E.64 R18, desc[UR12][R18.64] ;  /* 0x0000000c12129981 */ /* 0x000f62000c1e1b00 */
[----:B------:R-:W-:Y:S01]  /*24d0*/  IMAD.MOV.U32 R13, RZ, RZ, RZ ;  /* 0x000000ffff0d7224 */ /* 0x000fe200078e00ff */
[----:B------:R-:W-:-:S04]  /*24e0*/  UIADD3 UR5, UR5, 0x6900, URZ ;  /* 0x0000690005057890 */ /* 0x000fc8000fffe03f */
[----:B0-----:R-:W-:Y:S01]  /*24f0*/  ULEA UR5, UR8, UR5, 0x18 ;  /* 0x0000000508057291 */ /* 0x001fe2000f8ec03f */
[----:B--2---:R-:W-:Y:S01]  /*2500*/  @!P1 FADD.FTZ R15, RZ, R20 ;  /* 0x00000014ff0f9221 */ /* 0x004fe20000010000 */
[----:B------:R-:W-:-:S03]  /*2510*/  @!P1 FADD.FTZ R22, RZ, R21 ;  /* 0x00000015ff169221 */ /* 0x000fc60000010000 */
[----:B-----5:R-:W-:Y:S01]  /*2520*/  @!P1 FADD.FTZ R13, R18, R15 ;  /* 0x0000000f120d9221 */ /* 0x020fe20000010000 */
[----:B------:R-:W-:-:S06]  /*2530*/  HFMA2.MMA R15, -RZ, RZ, 0, 0 ;  /* 0x00000000ff0f7435 */ /* 0x000fcc00000001ff */
[----:B------:R-:W-:Y:S02]  /*2540*/  @!P1 FADD.FTZ R15, R19, R22 ;  /* 0x00000016130f9221 */ /* 0x000fe40000010000 */
[----:B------:R-:W0:Y:S04]  /*2550*/  SHFL.BFLY PT, R22, R13, 0x4, 0x1f ;  /* 0x0c801f000d167f89 */ /* 0x000e2800000e0000 */
        /* <DEDUP_REMOVED lines=9> */
[----:B------:R-:W-:Y:S01]  /*25f0*/  LOP3.LUT P1, RZ, R26, 0xffffff07, RZ, 0xc0, !PT ;  /* 0xffffff071aff7812 */ /* 0x000fe2000782c0ff */
[----:B0-----:R-:W-:Y:S01]  /*2600*/  FADD.FTZ R19, R20, R19 ;  /* 0x0000001314137221 */ /* 0x001fe20000010000 */
[----:B-1----:R-:W-:-:S11]  /*2610*/  FADD.FTZ R13, R21, R18 ;  /* 0x00000012150d7221 */ /* 0x002fd60000010000 */
[----:B------:R-:W-:Y:S01]  /*2620*/  @!P1 FMUL.FTZ R18, R19, 8.1380212577641941607e-06 ;  /* 0x3708888913129820 */ /* 0x000fe20000410000 */
[----:B------:R-:W-:Y:S01]  /*2630*/  @!P1 FMUL.FTZ R19, R13, 8.1380212577641941607e-06 ;  /* 0x370888890d139820 */ /* 0x000fe20000410000 */
[----:B------:R-:W-:-:S05]  /*2640*/  @!P1 LOP3.LUT R13, R26, 0xfffffff8, RZ, 0xc0, !PT ;  /* 0xfffffff81a0d9812 */ /* 0x000fca00078ec0ff */
[----:B------:R0:W-:Y:S01]  /*2650*/  @!P1 STS.64 [R13+UR5], R18 ;  /* 0x000000120d009988 */ /* 0x0001e20008000a05 */
[----:B---3--:R-:W-:Y:S01]  /*2660*/  LEA R20, R23, UR5, 0x3 ;  /* 0x0000000517147c11 */ /* 0x008fe2000f8e18ff */
[----:B------:R-:W-:Y:S01]  /*2670*/  BAR.SYNC.DEFER_BLOCKING 0x0 ;  /* 0x0000000000007b1d */ /* 0x000fe20000010000 */
[----:B----4-:R-:W-:-:S05]  /*2680*/  LEA R15, R25, UR5, 0x3 ;  /* 0x00000005190f7c11 */ /* 0x010fca000f8e18ff */
[----:B------:R0:W1:Y:S04]  /*2690*/  LDS.64 R18, [R15] ;  /* 0x000000000f127984 */ /* 0x0000680000000a00 */
[----:B------:R-:W2:Y:S01]  /*26a0*/  LDS.64 R20, [R20] ;  /* 0x0000000014147984 */ /* 0x000ea20000000a00 */
[----:B------:R-:W-:-:S05]  /*26b0*/  UMOV UR5, URZ ;  /* 0x0000003f00057c82 */ /* 0x000fca0008000000 */
.L_x_526:
[----:B0-----:R-:W3:Y:S01]  /*26c0*/  LDL R15, [R1] ;  /* 0x00000000010f7983 */ /* 0x001ee20000100800 */
[----:B------:R-:W-:-:S03]  /*26d0*/  IMAD.U32 R13, RZ, RZ, UR5 ;  /* 0x00000005ff0d7e24 */ /* 0x000fc6000f8e00ff */
[----:B-----5:R0:W-:Y:S04]  /*26e0*/  STL [R1+0x24], R9 ;  /* 0x0000240901007387 */ /* 0x0201e80000100800 */
[----:B------:R-:W-:Y:S01]  /*26f0*/  STL [R1+0x20], R8 ;  /* 0x0000200801007387 */ /* 0x000fe20000100800 */
[----:B---3--:R-:W-:-:S05]  /*2700*/  LEA R13, R13, R15, 0x1 ;  /* 0x0000000f0d0d7211 */ /* 0x008fca00078e08ff */
        /* <DEDUP_REMOVED lines=9> */
[----:B------:R-:W3:Y:S04]  /*27a0*/  LDG.E.64.CONSTANT R22, desc[UR12][R22.64] ;  /* 0x0000000c16167981 */ /* 0x000ee8000c1e9b00 */
[----:B------:R-:W4:Y:S01]  /*27b0*/  LDG.E.64.CONSTANT R24, desc[UR12][R24.64] ;  /* 0x0000000c18187981 */ /* 0x000f22000c1e9b00 */
[----:B------:R-:W-:-:S05]  /*27c0*/  VIADD R37, R13, 0x780 ;  /* 0x000007800d257836 */ /* 0x000fca0000000000 */
[----:B------:R-:W-:-:S05]  /*27d0*/  IADD3 R37, P1, R37, R16, RZ ;  /* 0x0000001025257210 */ /* 0x000fca0007f3e0ff */
[----:B0-----:R-:W-:Y:S01]  /*27e0*/  IMAD.SHL.U32 R9, R37, 0x2, RZ ;  /* 0x0000000225097824 */ /* 0x001fe200078e00ff */
[C---:B---3--:R-:W-:Y:S01]  /*27f0*/  PRMT R26, R22.reuse, 0x7632, R26 ;  /* 0x00007632161a7816 */ /* 0x048fe2000000001a */
        /* <DEDUP_REMOVED lines=10> */
[--C-:B-1----:R-:W-:Y:S01]  /*28a0*/  FFMA.FTZ R15, R0, R15, -R18.reuse ;  /* 0x0000000f000f7223 */ /* 0x102fe20000010812 */
[C---:B------:R-:W-:Y:S01]  /*28b0*/  FMUL.FTZ R26, R5.reuse, R26 ;  /* 0x0000001a051a7220 */ /* 0x040fe20000410000 */
[----:B------:R-:W-:Y:S01]  /*28c0*/  FMUL.FTZ R28, R5, R28 ;  /* 0x0000001c051c7220 */ /* 0x000fe20000410000 */
[----:B------:R-:W-:Y:S01]  /*28d0*/  FFMA.FTZ R24, R3, R24, -R18 ;  /* 0x0000001803187223 */ /* 0x000fe20000010812 */
[----:B--2---:R-:W-:Y:S01]  /*28e0*/  FFMA.FTZ R22, R2, R22, -R20 ;  /* 0x0000001602167223 */ /* 0x004fe20000010814 */
        /* <DEDUP_REMOVED lines=137> */
[----:B------:R-:W-:Y:S01]  /*3180*/  FMUL.FTZ R32, R7, R32 ;  /* 0x0000002007207220 */ /* 0x000fe20000410000 */
[----:B----4-:R-:W-:Y:S01]  /*3190*/  IMAD.U32 R33, R29, 0x10000, RZ ;  /* 0x000100001d217824 */ /* 0x010fe200078e00ff */
[C---:B------:R-:W-:Y:S02]  /*31a0*/  PRMT R29, R28.reuse, 0x7632, R29 ;  /* 0x000076321c1d7816 */ /* 0x040fe4000000001d */
[----:B0-----:R-:W-:Y:S02]  /*31b0*/  SHF.L.U32 R24, R28, 0x10, RZ ;  /* 0x000000101c187819 */ /* 0x001fe400000006ff */
[----:B------:R-:W-:-:S02]  /*31c0*/  SHF.L.U32 R36, R26, 0x10, RZ ;  /* 0x000000101a247819 */ /* 0x000fc400000006ff */
[----:B------:R-:W-:Y:S01]  /*31d0*/  PRMT R26, R29, 0x7632, R26 ;  /* 0x000076321d1a7816 */ /* 0x000fe2000000001a */
[C---:B------:R-:W-:Y:S01]  /*31e0*/  IMAD.U32 R37, R27.reuse, 0x10000, RZ ;  /* 0x000100001b257824 */ /* 0x040fe200078e00ff */
[----:B------:R-:W-:Y:S02]  /*31f0*/  PRMT R27, R27, 0x7632, R27 ;  /* 0x000076321b1b7816 */ /* 0x000fe4000000001b */
[C---:B------:R-:W-:Y:S01]  /*3200*/  PRMT R28, R26.reuse, 0x7632, R28 ;  /* 0x000076321a1c7816 */ /* 0x040fe2000000001c */
[----:B------:R-:W-:Y:S01]  /*3210*/  IMAD.U32 R26, R26, 0x10000, RZ ;  /* 0x000100001a1a7824 */ /* 0x000fe200078e00ff */
        /* <DEDUP_REMOVED lines=42> */
[----:B---3--:R-:W-:Y:S05]  /*34c0*/  @P1 BRA `(.L_x_526) ;  /* 0xfffffff0007c1947 */ /* 0x008fea000383ffff */
[----:B------:R-:W-:Y:S01]  /*34d0*/  ULOP3.LUT UR4, UR4, 0x1, URZ, 0x3c, !UPT ;  /* 0x0000000104047892 */ /* 0x000fe2000f8e3c3f */
[----:B------:R-:W-:Y:S11]  /*34e0*/  @!P0 BRA `(.L_x_527) ;  /* 0xffffffd000708947 */ /* 0x000ff6000383ffff */
.L_x_513:
        /* <DEDUP_REMOVED lines=28> */
[----:B------:R-:W-:Y:S01]  /*36b0*/  LOP3.LUT R11, RZ, R35, RZ, 0x33, !PT ;  /* 0x00000023ff0b7212 */ /* 0x000fe200078e33ff */
[----:B------:R-:W-:Y:S01]  /*36c0*/  VIADD R37, R35, 0x1e ;  /* 0x0000001e23257836 */ /* 0x000fe20000000000 */
[----:B------:R-:W-:Y:S01]  /*36d0*/  IADD3.X R13, ~R13, -0x1, R0, P0, P1 ;  /* 0xffffffff0d0d7810 */ /* 0x000fe200007e2500 */
[----:B------:R-:W-:Y:S01]  /*36e0*/  USHF.L.U64.HI UR8, UR7, 0x4, UR8 ;  /* 0x0000000407087899 */ /* 0x000fe20008010208 */
[C---:B------:R-:W-:Y:S01]  /*36f0*/  SHF.L.U32 R0, R34.reuse, 0x1, RZ ;  /* 0x0000000122007819 */ /* 0x040fe200000006ff */
[----:B------:R-:W-:Y:S01]  /*3700*/  USHF.L.U32 UR7, UR7, 0x4, URZ ;  /* 0x0000000407077899 */ /* 0x000fe2000800063f */
[----:B-----5:R-:W-:Y:S01]  /*3710*/  VIMNMX.U32 R8, R37, 0x20, !PT ;  /* 0x0000002025087848 */ /* 0x020fe20007fe0000 */
[----:B------:R-:W-:Y:S01]  /*3720*/  IMAD.WIDE.U32 R4, R13, -0x77777777, RZ ;  /* 0x888888890d047825 */ /* 0x000fe200078e00ff */
[----:B------:R-:W-:-:S02]  /*3730*/  LEA R3, R34, UR9, 0x7 ;  /* 0x0000000922037c11 */ /* 0x000fc4000f8e38ff */
[----:B------:R-:W-:Y:S02]  /*3740*/  LOP3.LUT R0, R0, 0x1f, R12, 0x78, !PT ;  /* 0x0000001f00007812 */ /* 0x000fe400078e780c */
[----:B------:R-:W-:Y:S01]  /*3750*/  SHF.L.U32 R33, R12, 0x1, RZ ;  /* 0x000000010c217819 */ /* 0x000fe200000006ff */
[----:B------:R-:W-:Y:S01]  /*3760*/  IMAD.WIDE.U32 R6, P0, R2, -0x77777778, R4 ;  /* 0x8888888802067825 */ /* 0x000fe20007800004 */
[----:B------:R-:W-:Y:S02]  /*3770*/  LEA R3, R0, R3, 0x2 ;  /* 0x0000000300037211 */ /* 0x000fe400078e10ff */
[----:B------:R-:W-:Y:S01]  /*3780*/  LOP3.LUT R33, R33, 0x1e, RZ, 0xc0, !PT ;  /* 0x0000001e21217812 */ /* 0x000fe200078ec0ff */
[----:B------:R-:W-:Y:S01]  /*3790*/  IMAD.WIDE.U32 R4, R2, -0x77777777, RZ ;  /* 0x8888888902047825 */ /* 0x000fe200078e00ff */
[----:B------:R-:W-:Y:S02]  /*37a0*/  IADD3 R4, R8, R11, RZ ;  /* 0x0000000b08047210 */ /* 0x000fe40007ffe0ff */
[----:B------:R-:W-:Y:S01]  /*37b0*/  IADD3 R10, R35, 0x3c, RZ ;  /* 0x0000003c230a7810 */ /* 0x000fe20007ffe0ff */
[----:B------:R-:W-:Y:S01]  /*37c0*/  IMAD.X R9, RZ, RZ, RZ, P0 ;  /* 0x000000ffff097224 */ /* 0x000fe200000e06ff */
[----:B------:R-:W-:Y:S01]  /*37d0*/  IADD3 RZ, P0, R5, R6, RZ ;  /* 0x0000000605ff7210 */ /* 0x000fe20007f1e0ff */
[----:B------:R-:W-:Y:S01]  /*37e0*/  IMAD.MOV.U32 R8, RZ, RZ, R7 ;  /* 0x000000ffff087224 */ /* 0x000fe200078e0007 */
[-C--:B------:R-:W-:Y:S01]  /*37f0*/  LOP3.LUT R15, R10, R33.reuse, RZ, 0x3c, !PT ;  /* 0x000000210a0f7212 */ /* 0x080fe200078e3cff */
[----:B------:R-:W-:Y:S01]  /*3800*/  IMAD.SHL.U32 R0, R12, 0x80, RZ ;  /* 0x000000800c007824 */ /* 0x000fe200078e00ff */
[-C--:B------:R-:W-:Y:S01]  /*3810*/  LOP3.LUT R7, R37, R33.reuse, RZ, 0x3c, !PT ;  /* 0x0000002125077212 */ /* 0x080fe200078e3cff */
[----:B------:R-:W-:Y:S01]  /*3820*/  IMAD.WIDE.U32.X R8, R13, -0x77777778, R8, P0 ;  /* 0x888888880d087825 */ /* 0x000fe200000e0408 */
[----:B------:R-:W-:-:S02]  /*3830*/  LOP3.LUT R5, R35, R33, RZ, 0x3c, !PT ;  /* 0x0000002123057212 */ /* 0x000fc400078e3cff */
[----:B------:R-:W-:Y:S01]  /*3840*/  LOP3.LUT R0, R0, 0x780, RZ, 0xc0, !PT ;  /* 0x0000078000007812 */ /* 0x000fe200078ec0ff */
[----:B------:R-:W-:Y:S01]  /*3850*/  IMAD.WIDE.U32 R10, R4, -0x77777777, RZ ;  /* 0x88888889040a7825 */ /* 0x000fe200078e00ff */
[----:B------:R-:W-:Y:S02]  /*3860*/  SHF.R.U64 R9, R8, 0x3, R9 ;  /* 0x0000000308097819 */ /* 0x000fe40000001209 */
[----:B------:R-:W-:Y:S01]  /*3870*/  IADD3 R28, P0, R34, 0xf, RZ ;  /* 0x0000000f221c7810 */ /* 0x000fe20007f1e0ff */
[----:B------:R-:W-:Y:S01]  /*3880*/  VIADD R0, R0, UR9 ;  /* 0x0000000900007c36 */ /* 0x000fe20008000000 */
[----:B------:R-:W-:Y:S01]  /*3890*/  LEA.HI R10, R11, 0x1, RZ, 0x1c ;  /* 0x000000010b0a7811 */ /* 0x000fe200078fe0ff */
[----:B------:R-:W-:Y:S01]  /*38a0*/  VIADD R9, R9, 0x1 ;  /* 0x0000000109097836 */ /* 0x000fe20000000000 */
[C---:B------:R-:W-:Y:S01]  /*38b0*/  IADD3 R30, P1, R34.reuse, 0x1e, RZ ;  /* 0x0000001e221e7810 */ /* 0x040fe20007f3e0ff */
[----:B------:R-:W-:Y:S01]  /*38c0*/  IMAD R6, R7, 0x4, R0 ;  /* 0x0000000407067824 */ /* 0x000fe200078e0200 */
[----:B------:R-:W-:-:S02]  /*38d0*/  IADD3 R32, P2, R34, 0x2d, RZ ;  /* 0x0000002d22207810 */ /* 0x000fc40007f5e0ff */
[-C--:B------:R-:W-:Y:S02]  /*38e0*/  LEA R5, R5, R0.reuse, 0x2 ;  /* 0x0000000005057211 */ /* 0x080fe400078e10ff */
[----:B------:R-:W-:Y:S02]  /*38f0*/  LEA R7, R15, R0, 0x2 ;  /* 0x000000000f077211 */ /* 0x000fe400078e10ff */
[----:B------:R-:W-:Y:S02]  /*3900*/  LOP3.LUT R26, R12, 0xf, RZ, 0xc0, !PT ;  /* 0x0000000f0c1a7812 */ /* 0x000fe400078ec0ff */
[----:B------:R-:W-:Y:S02]  /*3910*/  IADD3.X R27, RZ, RZ, RZ, P0, !PT ;  /* 0x000000ffff1b7210 */ /* 0x000fe400007fe4ff */
[----:B------:R-:W-:Y:S02]  /*3920*/  IADD3.X R29, RZ, RZ, RZ, P1, !PT ;  /* 0x000000ffff1d7210 */ /* 0x000fe40000ffe4ff */
[----:B------:R-:W-:-:S02]  /*3930*/  IADD3.X R31, RZ, RZ, RZ, P2, !PT ;  /* 0x000000ffff1f7210 */ /* 0x000fc400017fe4ff */
[----:B------:R-:W-:Y:S02]  /*3940*/  LOP3.LUT R8, R10, 0x3, RZ, 0xc0, !PT ;  /* 0x000000030a087812 */ /* 0x000fe400078ec0ff */
[----:B------:R-:W-:-:S07]  /*3950*/  LOP3.LUT R9, R9, 0x3, RZ, 0xc0, !PT ;  /* 0x0000000309097812 */ /* 0x000fce00078ec0ff */
.L_x_544:
        /* <DEDUP_REMOVED lines=44> */
.L_x_531:
[----:B------:R-:W-:Y:S05]  /*3c20*/  BSYNC B1 ;  /* 0x0000000000017941 */ /* 0x000fea0003800000 */
.L_x_530:
        /* <DEDUP_REMOVED lines=20> */
.L_x_534:
        /* <DEDUP_REMOVED lines=55> */
.L_x_533:
[----:B------:R-:W-:Y:S05]  /*40e0*/  BSYNC B1 ;  /* 0x0000000000017941 */ /* 0x000fea0003800000 */
.L_x_532:
        /* <DEDUP_REMOVED lines=36> */
.L_x_536:
[----:B------:R-:W-:Y:S05]  /*4330*/  BSYNC B1 ;  /* 0x0000000000017941 */ /* 0x000fea0003800000 */
.L_x_535:
        /* <DEDUP_REMOVED lines=15> */
.L_x_529:
[----:B------:R-:W-:Y:S05]  /*4430*/  BSYNC B0 ;  /* 0x0000000000007941 */ /* 0x000fea0003800000 */
.L_x_528:
        /* <DEDUP_REMOVED lines=39> */
.L_x_553:
        /* <DEDUP_REMOVED lines=43> */
.L_x_563:
        /* <DEDUP_REMOVED lines=38> */
.L_x_573:
        /* <DEDUP_REMOVED lines=8> */
.L_x_539:
[----:B------:R-:W-:Y:S05]  /*4c40*/  BSYNC B0 ;  /* 0x0000000000007941 */ /* 0x000fea0003800000 */
.L_x_538:
        /* <DEDUP_REMOVED lines=144> */
.L_x_607:
[----:B----4-:R-:W-:Y:S01]  /*5550*/  FADD.FTZ R12, R12, R21 ;  /* 0x000000150c0c7221 */ /* 0x010fe20000010000 */
[----:B------:R-:W-:-:S04]  /*5560*/  @!P1 F2FP.BF16.F32.PACK_AB R0, RZ, R0 ;  /* 0x00000000ff00923e */ /* 0x000fc800000010ff */
[----:B------:R-:W-:Y:S01]  /*5570*/  @!P1 F2FP.BF16.F32.PACK_AB R12, RZ, R12 ;  /* 0x0000000cff0c923e */ /* 0x000fe200000010ff */
[----:B------:R1:W-:Y:S04]  /*5580*/  @!P1 STG.E.U16 desc[UR12][R10.64+0xb4], R0 ;  /* 0x0000b4000a009986 */ /* 0x0003e8000c10150c */
[----:B------:R1:W-:Y:S02]  /*5590*/  @!P1 STG.E.U16 desc[UR12][R14.64+0xb4], R12 ;  /* 0x0000b40c0e009986 */ /* 0x0003e4000c10150c */
.L_x_537:
[----:B------:R-:W-:Y:S05]  /*55a0*/  WARPSYNC.ALL ;  /* 0x0000000000007948 */ /* 0x000fea0003800000 */
[----:B------:R-:W-:Y:S01]  /*55b0*/  UISETP.GE.AND UP0, UPT, UR5, -0x2640, UPT ;  /* 0xffffd9c00500788c */ /* 0x000fe2000bf06270 */
[----:B------:R-:W-:Y:S01]  /*55c0*/  BAR.SYNC.DEFER_BLOCKING 0x0 ;  /* 0x0000000000007b1d */ /* 0x000fe20000010000 */
[----:B------:R-:W-:-:S04]  /*55d0*/  UIADD3 UR5, UR5, 0x2a00, URZ ;  /* 0x00002a0005057890 */ /* 0x000fc8000fffe03f */
[----:B------:R-:W-:-:S13]  /*55e0*/  PLOP3.LUT P0, PT, PT, PT, UP0, 0x80, 0x0 ;  /* 0x000000000000781c */ /* 0x000fda0003f0f008 */
[----:B------:R-:W-:Y:S05]  /*55f0*/  @!P0 BRA `(.L_x_544) ;  /* 0xffffffe000d88947 */ /* 0x000fea000383ffff */
[----:B------:R-:W-:Y:S05]  /*5600*/  EXIT ;  /* 0x000000000000794d */ /* 0x000fea0003800000 */
.L_x_540:
[----:B------:R-:W-:Y:S01]  /*5610*/  IMAD.MOV.U32 R18, RZ, RZ, 0x8 ;  /* 0x00000008ff127424 */ /* 0x000fe200078e00ff */
[----:B------:R-:W-:Y:S02]  /*5620*/  MOV R19, 0x101f ;  /* 0x0000101f00137802 */ /* 0x000fe40000000f00 */
[----:B------:R-:W-:-:S07]  /*5630*/  MOV R20, 0xffff ;  /* 0x0000ffff00147802 */ /* 0x000fce0000000f00 */
[----:B012---:R-:W-:Y:S05]  /*5640*/  WARPSYNC.COLLECTIVE R20, `(.L_x_545) ;  /* 0x0000000014087348 */ /* 0x007fea0003c00000 */
[----:B-1----:R1:W3:Y:S02]  /*5650*/  SHFL.BFLY P2, R22, R17, R18, R19 ;  /* 0x0c00001211167389 */ /* 0x0022e40000040013 */
[----:B0123--:R-:W-:Y:S01]  /*5660*/  ENDCOLLECTIVE ;  /* 0x000000000000791b */ /* 0x00ffe20003800000 */
.L_x_545:
[----:B------:R-:W-:Y:S01]  /*5670*/  FADD.FTZ R10, R22, R17 ;  /* 0x00000011160a7221 */ /* 0x000fe20000010000 */
[----:B------:R-:W-:-:S07]  /*5680*/  IMAD.MOV.U32 R17, RZ, RZ, R0 ;  /* 0x000000ffff117224 */ /* 0x000fce00078e0000 */
[----:B------:R-:W-:Y:S05]  /*5690*/  WARPSYNC.COLLECTIVE R20, `(.L_x_546) ;  /* 0x0000000014087348 */ /* 0x000fea0003c00000 */
[----:B------:R0:W1:Y:S02]  /*56a0*/  SHFL.BFLY P2, R22, R17, R18, R19 ;  /* 0x0c00001211167389 */ /* 0x0000640000040013 */
[----:B01----:R-:W-:Y:S01]  /*56b0*/  ENDCOLLECTIVE ;  /* 0x000000000000791b */ /* 0x003fe20003800000 */
.L_x_546:
[----:B------:R-:W-:Y:S01]  /*56c0*/  MOV R17, R10 ;  /* 0x0000000a00117202 */ /* 0x000fe20000000f00 */
[----:B------:R-:W-:Y:S01]  /*56d0*/  IMAD.MOV.U32 R18, RZ, RZ, 0x4 ;  /* 0x00000004ff127424 */ /* 0x000fe200078e00ff */
[----:B------:R-:W-:-:S07]  /*56e0*/  MOV R11, R22 ;  /* 0x00000016000b7202 */ /* 0x000fce0000000f00 */
[----:B------:R-:W-:Y:S05]  /*56f0*/  WARPSYNC.COLLECTIVE R20, `(.L_x_547) ;  /* 0x0000000014087348 */ /* 0x000fea0003c00000 */
[----:B------:R0:W1:Y:S02]  /*5700*/  SHFL.BFLY P2, R22, R17, R18, R19 ;  /* 0x0c00001211167389 */ /* 0x0000640000040013 */
[----:B01----:R-:W-:Y:S01]  /*5710*/  ENDCOLLECTIVE ;  /* 0x000000000000791b */ /* 0x003fe20003800000 */
.L_x_547:
[----:B------:R-:W-:-:S05]  /*5720*/  FADD.FTZ R11, R11, R0 ;  /* 0x000000000b0b7221 */ /* 0x000fca0000010000 */
[----:B------:R-:W-:Y:S01]  /*5730*/  MOV R17, R11 ;  /* 0x0000000b00117202 */ /* 0x000fe20000000f00 */
[----:B------:R-:W-:-:S07]  /*5740*/  FADD.FTZ R14, R10, R22 ;  /* 0x000000160a0e7221 */ /* 0x000fce0000010000 */
[----:B------:R-:W-:Y:S05]  /*5750*/  WARPSYNC.COLLECTIVE R20, `(.L_x_548) ;  /* 0x0000000014087348 */ /* 0x000fea0003c00000 */
[----:B------:R0:W1:Y:S02]  /*5760*/  SHFL.BFLY P2, R22, R17, R18, R19 ;  /* 0x0c00001211167389 */ /* 0x0000640000040013 */
[----:B01----:R-:W-:Y:S01]  /*5770*/  ENDCOLLECTIVE ;  /* 0x000000000000791b */ /* 0x003fe20003800000 */
.L_x_548:
[----:B------:R-:W-:Y:S01]  /*5780*/  IMAD.MOV.U32 R17, RZ, RZ, R14 ;  /* 0x000000ffff117224 */ /* 0x000fe200078e000e */
[----:B------:R-:W-:Y:S02]  /*5790*/  MOV R18, 0x2 ;  /* 0x0000000200127802 */ /* 0x000fe40000000f00 */
[----:B------:R-:W-:-:S07]  /*57a0*/  MOV R12, R22 ;  /* 0x00000016000c7202 */ /* 0x000fce0000000f00 */
[----:B------:R-:W-:Y:S05]  /*57b0*/  WARPSYNC.COLLECTIVE R20, `(.L_x_549) ;  /* 0x0000000014087348 */ /* 0x000fea0003c00000 */
[----:B------:R0:W1:Y:S02]  /*57c0*/  SHFL.BFLY P2, R22, R17, R18, R19 ;  /* 0x0c00001211167389 */ /* 0x0000640000040013 */
[----:B01----:R-:W-:Y:S01]  /*57d0*/  ENDCOLLECTIVE ;  /* 0x000000000000791b */ /* 0x003fe20003800000 */
.L_x_549:
[----:B------:R-:W-:-:S05]  /*57e0*/  FADD.FTZ R15, R11, R12 ;  /* 0x0000000c0b0f7221 */ /* 0x000fca0000010000 */
[----:B------:R-:W-:Y:S01]  /*57f0*/  MOV R17, R15 ;  /* 0x0000000f00117202 */ /* 0x000fe20000000f00 */
[----:B------:R-:W-:-:S07]  /*5800*/  FADD.FTZ R10, R14, R22 ;  /* 0x000000160e0a7221 */ /* 0x000fce0000010000 */
[----:B------:R-:W-:Y:S05]  /*5810*/  WARPSYNC.COLLECTIVE R20, `(.L_x_550) ;  /* 0x0000000014087348 */ /* 0x000fea0003c00000 */
[----:B------:R0:W1:Y:S02]  /*5820*/  SHFL.BFLY P2, R22, R17, R18, R19 ;  /* 0x0c00001211167389 */ /* 0x0000640000040013 */
[----:B01----:R-:W-:Y:S01]  /*5830*/  ENDCOLLECTIVE ;  /* 0x000000000000791b */ /* 0x003fe20003800000 */
.L_x_550:
[----:B------:R-:W-:Y:S02]  /*5840*/  MOV R17, R10 ;  /* 0x0000000a00117202 */ /* 0x000fe40000000f00 */
[----:B------:R-:W-:Y:S01]  /*5850*/  MOV R18, 0x1 ;  /* 0x0000000100127802 */ /* 0x000fe20000000f00 */
[----:B------:R-:W-:-:S07]  /*5860*/  IMAD.MOV.U32 R0, RZ, RZ, R22 ;  /* 0x000000ffff007224 */ /* 0x000fce00078e0016 */
[----:B------:R-:W-:Y:S05]  /*5870*/  WARPSYNC.COLLECTIVE R20, `(.L_x_551) ;  /* 0x0000000014087348 */ /* 0x000fea0003c00000 */
[----:B------:R0:W1:Y:S02]  /*5880*/  SHFL.BFLY P2, R22, R17, R18, R19 ;  /* 0x0c00001211167389 */ /* 0x0000640000040013 */
[----:B01----:R-:W-:Y:S01]  /*5890*/  ENDCOLLECTIVE ;  /* 0x000000000000791b */ /* 0x003fe20003800000 */
.L_x_551:
[----:B------:R-:W-:-:S04]  /*58a0*/  FADD.FTZ R0, R15, R0 ;  /* 0x000000000f007221 */ /* 0x000fc80000010000 */
[----:B------:R-:W-:Y:S02]  /*58b0*/  IMAD.MOV.U32 R17, RZ, RZ, R0 ;  /* 0x000000ffff117224 */ /* 0x000fe400078e0000 */
[----:B------:R-:W-:-:S07]  /*58c0*/  FADD.FTZ R12, R10, R22 ;  /* 0x000000160a0c7221 */ /* 0x000fce0000010000 */
[----:B------:R-:W-:Y:S05]  /*58d0*/  WARPSYNC.COLLECTIVE R20, `(.L_x_552) ;  /* 0x0000000014087348 */ /* 0x000fea0003c00000 */
[----:B------:R0:W1:Y:S02]  /*58e0*/  SHFL.BFLY P2, R22, R17, R18, R19 ;  /* 0x0c00001211167389 */ /* 0x0000640000040013 */
[----:B01----:R-:W-:Y:S01]  /*58f0*/  ENDCOLLECTIVE ;  /* 0x000000000000791b */ /* 0x003fe20003800000 */
.L_x_552:
[----:B------:R-:W-:Y:S01]  /*5900*/  MOV R21, R22 ;  /* 0x0000001600157202 */ /* 0x000fe20000000f00 */
[----:B------:R-:W-:Y:S06]  /*5910*/  BRA `(.L_x_553) ;  /* 0xffffffec00647947 */ /* 0x000fec000383ffff */
.L_x_541:
[----:B------:R-:W-:Y:S01]  /*5920*/  BSSY B1, `(.L_x_554) ;  /* 0x0000007000017945 */ /* 0x000fe20003800000 */
[----:B------:R-:W-:Y:S01]  /*5930*/  MOV R18, 0x8 ;  /* 0x0000000800127802 */ /* 0x000fe20000000f00 */
[----:B------:R-:W-:Y:S01]  /*5940*/  IMAD.MOV.U32 R19, RZ, RZ, 0x101f ;  /* 0x0000101fff137424 */ /* 0x000fe200078e00ff */
[----:B------:R-:W-:-:S07]  /*5950*/  MOV R20, 0xffff ;  /* 0x0000ffff00147802 */ /* 0x000fce0000000f00 */
[----:B01234-:R-:W-:Y:S05]  /*5960*/  WARPSYNC.COLLECTIVE R20, `(.L_x_555) ;  /* 0x0000000014087348 */ /* 0x01ffea0003c00000 */
[----:B----4-:R4:W0:Y:S02]  /*5970*/  SHFL.BFLY P2, R22, R17, R18, R19 ;  /* 0x0c00001211167389 */ /* 0x0108240000040013 */
[----:B01234-:R-:W-:Y:S01]  /*5980*/  ENDCOLLECTIVE ;  /* 0x000000000000791b */ /* 0x01ffe20003800000 */
.L_x_555:
[----:B------:R-:W-:Y:S05]  /*5990*/  BSYNC B1 ;  /* 0x0000000000017941 */ /* 0x000fea0003800000 */
.L_x_554:
        /* <DEDUP_REMOVED lines=8> */
.L_x_556:
[----:B------:R-:W-:Y:S01]  /*5a20*/  HFMA2.MMA R18, -RZ, RZ, 0, 2.384185791015625e-07 ;  /* 0x00000004ff127435 */ /* 0x000fe200000001ff */
[----:B------:R-:W-:Y:S01]  /*5a30*/  MOV R17, R12 ;  /* 0x0000000c00117202 */ /* 0x000fe20000000f00 */
[----:B------:R-:W-:-:S09]  /*5a40*/  IMAD.MOV.U32 R21, RZ, RZ, R22 ;  /* 0x000000ffff157224 */ /* 0x000fd200078e0016 */
[----:B------:R-:W-:Y:S05]  /*5a50*/  WARPSYNC.COLLECTIVE R20, `(.L_x_557) ;  /* 0x0000000014087348 */ /* 0x000fea0003c00000 */
[----:B------:R0:W1:Y:S02]  /*5a60*/  SHFL.BFLY P2, R22, R17, R18, R19 ;  /* 0x0c00001211167389 */ /* 0x0000640000040013 */
[----:B01----:R-:W-:Y:S01]  /*5a70*/  ENDCOLLECTIVE ;  /* 0x000000000000791b */ /* 0x003fe20003800000 */
.L_x_557:
[----:B------:R-:W-:-:S04]  /*5a80*/  FADD.FTZ R16, R21, R0 ;  /* 0x0000000015107221 */ /* 0x000fc80000010000 */
[----:B------:R-:W-:Y:S02]  /*5a90*/  IMAD.MOV.U32 R17, RZ, RZ, R16 ;  /* 0x000000ffff117224 */ /* 0x000fe400078e0010 */
[----:B------:R-:W-:-:S07]  /*5aa0*/  FADD.FTZ R21, R12, R22 ;  /* 0x000000160c157221 */ /* 0x000fce0000010000 */
[----:B------:R-:W-:Y:S05]  /*5ab0*/  WARPSYNC.COLLECTIVE R20, `(.L_x_558) ;  /* 0x0000000014087348 */ /* 0x000fea0003c00000 */
[----:B------:R0:W1:Y:S02]  /*5ac0*/  SHFL.BFLY P2, R22, R17, R18, R19 ;  /* 0x0c00001211167389 */ /* 0x0000640000040013 */
[----:B01----:R-:W-:Y:S01]  /*5ad0*/  ENDCOLLECTIVE ;  /* 0x000000000000791b */ /* 0x003fe20003800000 */
.L_x_558:
[----:B------:R-:W-:Y:S01]  /*5ae0*/  MOV R17, R21 ;  /* 0x0000001500117202 */ /* 0x000fe20000000f00 */
[----:B------:R-:W-:Y:S01]  /*5af0*/  IMAD.MOV.U32 R18, RZ, RZ, 0x2 ;  /* 0x00000002ff127424 */ /* 0x000fe200078e00ff */
[----:B------:R-:W-:-:S07]  /*5b00*/  MOV R23, R22 ;  /* 0x0000001600177202 */ /* 0x000fce0000000f00 */
[----:B------:R-:W-:Y:S05]  /*5b10*/  WARPSYNC.COLLECTIVE R20, `(.L_x_559) ;  /* 0x0000000014087348 */ /* 0x000fea0003c00000 */
[----:B------:R0:W1:Y:S02]  /*5b20*/  SHFL.BFLY P2, R22, R17, R18, R19 ;  /* 0x0c00001211167389 */ /* 0x0000640000040013 */
[----:B01----:R-:W-:Y:S01]  /*5b30*/  ENDCOLLECTIVE ;  /* 0x000000000000791b */ /* 0x003fe20003800000 */
.L_x_559:
[----:B------:R-:W-:-:S05]  /*5b40*/  FADD.FTZ R23, R16, R23 ;  /* 0x0000001710177221 */ /* 0x000fca0000010000 */
[----:B------:R-:W-:Y:S01]  /*5b50*/  MOV R17, R23 ;  /* 0x0000001700117202 */ /* 0x000fe20000000f00 */
[----:B------:R-:W-:-:S07]  /*5b60*/  FADD.FTZ R0, R21, R22 ;  /* 0x0000001615007221 */ /* 0x000fce0000010000 */
[----:B------:R-:W-:Y:S05]  /*5b70*/  WARPSYNC.COLLECTIVE R20, `(.L_x_560) ;  /* 0x0000000014087348 */ /* 0x000fea0003c00000 */
[----:B------:R0:W1:Y:S02]  /*5b80*/  SHFL.BFLY P2, R22, R17, R18, R19 ;  /* 0x0c00001211167389 */ /* 0x0000640000040013 */
[----:B01----:R-:W-:Y:S01]  /*5b90*/  ENDCOLLECTIVE ;  /* 0x000000000000791b */ /* 0x003fe20003800000 */
.L_x_560:
[----:B------:R-:W-:Y:S01]  /*5ba0*/  HFMA2.MMA R18, -RZ, RZ, 0, 5.9604644775390625e-08 ;  /* 0x00000001ff127435 */ /* 0x000fe200000001ff */
[----:B------:R-:W-:Y:S01]  /*5bb0*/  IMAD.MOV.U32 R17, RZ, RZ, R0 ;  /* 0x000000ffff117224 */ /* 0x000fe200078e0000 */
[----:B------:R-:W-:-:S09]  /*5bc0*/  MOV R24, R22 ;  /* 0x0000001600187202 */ /* 0x000fd20000000f00 */
[----:B------:R-:W-:Y:S05]  /*5bd0*/  WARPSYNC.COLLECTIVE R20, `(.L_x_561) ;  /* 0x0000000014087348 */ /* 0x000fea0003c00000 */
[----:B------:R0:W1:Y:S02]  /*5be0*/  SHFL.BFLY P2, R22, R17, R18, R19 ;  /* 0x0c00001211167389 */ /* 0x0000640000040013 */
[----:B01----:R-:W-:Y:S01]  /*5bf0*/  ENDCOLLECTIVE ;  /* 0x000000000000791b */ /* 0x003fe20003800000 */
.L_x_561:
[----:B------:R-:W-:-:S05]  /*5c00*/  FADD.FTZ R12, R23, R24 ;  /* 0x00000018170c7221 */ /* 0x000fca0000010000 */
[----:B------:R-:W-:Y:S01]  /*5c10*/  MOV R17, R12 ;  /* 0x0000000c00117202 */ /* 0x000fe20000000f00 */
[----:B------:R-:W-:-:S07]  /*5c20*/  FADD.FTZ R16, R0, R22 ;  /* 0x0000001600107221 */ /* 0x000fce0000010000 */
[----:B------:R-:W-:Y:S05]  /*5c30*/  WARPSYNC.COLLECTIVE R20, `(.L_x_562) ;  /* 0x0000000014087348 */ /* 0x000fea0003c00000 */
[----:B------:R0:W1:Y:S02]  /*5c40*/  SHFL.BFLY P2, R22, R17, R18, R19 ;  /* 0x0c00001211167389 */ /* 0x0000640000040013 */
[----:B01----:R-:W-:Y:S01]  /*5c50*/  ENDCOLLECTIVE ;  /* 0x000000000000791b */ /* 0x003fe20003800000 */
.L_x_562:
[----:B------:R-:W-:Y:S01]  /*5c60*/  IMAD.MOV.U32 R25, RZ, RZ, R22 ;  /* 0x000000ffff197224 */ /* 0x000fe200078e0016 */
[----:B------:R-:W-:Y:S06]  /*5c70*/  BRA `(.L_x_563) ;  /* 0xffffffec00387947 */ /* 0x000fec000383ffff */
.L_x_542:
[----:B------:R-:W-:Y:S01]  /*5c80*/  BSSY B1, `(.L_x_564) ;  /* 0x0000007000017945 */ /* 0x000fe20003800000 */
[----:B------:R-:W-:Y:S01]  /*5c90*/  MOV R18, 0x8 ;  /* 0x0000000800127802 */ /* 0x000fe20000000f00 */
[----:B------:R-:W-:Y:S01]  /*5ca0*/  IMAD.MOV.U32 R20, RZ, RZ, 0xffff ;  /* 0x0000ffffff147424 */ /* 0x000fe200078e00ff */
[----:B------:R-:W-:-:S07]  /*5cb0*/  MOV R19, 0x101f ;  /* 0x0000101f00137802 */ /* 0x000fce0000000f00 */
[----:B01234-:R-:W-:Y:S05]  /*5cc0*/  WARPSYNC.COLLECTIVE R20, `(.L_x_565) ;  /* 0x0000000014087348 */ /* 0x01ffea0003c00000 */
[----:B----4-:R4:W0:Y:S02]  /*5cd0*/  SHFL.BFLY P2, R22, R17, R18, R19 ;  /* 0x0c00001211167389 */ /* 0x0108240000040013 */
[----:B01234-:R-:W-:Y:S01]  /*5ce0*/  ENDCOLLECTIVE ;  /* 0x000000000000791b */ /* 0x01ffe20003800000 */
.L_x_565:
[----:B------:R-:W-:Y:S05]  /*5cf0*/  BSYNC B1 ;  /* 0x0000000000017941 */ /* 0x000fea0003800000 */
.L_x_564:
        /* <DEDUP_REMOVED lines=8> */
.L_x_566:
[----:B------:R-:W-:Y:S01]  /*5d80*/  HFMA2.MMA R18, -RZ, RZ, 0, 2.384185791015625e-07 ;  /* 0x00000004ff127435 */ /* 0x000fe200000001ff */
[----:B------:R-:W-:Y:S01]  /*5d90*/  IMAD.MOV.U32 R17, RZ, RZ, R12 ;  /* 0x000000ffff117224 */ /* 0x000fe200078e000c */
[----:B------:R-:W-:-:S09]  /*5da0*/  MOV R21, R22 ;  /* 0x0000001600157202 */ /* 0x000fd20000000f00 */
[----:B------:R-:W-:Y:S05]  /*5db0*/  WARPSYNC.COLLECTIVE R20, `(.L_x_567) ;  /* 0x0000000014087348 */ /* 0x000fea0003c00000 */
[----:B------:R0:W1:Y:S02]  /*5dc0*/  SHFL.BFLY P2, R22, R17, R18, R19 ;  /* 0x0c00001211167389 */ /* 0x0000640000040013 */
[----:B01----:R-:W-:Y:S01]  /*5dd0*/  ENDCOLLECTIVE ;  /* 0x000000000000791b */ /* 0x003fe20003800000 */
.L_x_567:
[----:B------:R-:W-:-:S05]  /*5de0*/  FADD.FTZ R16, R21, R0 ;  /* 0x0000000015107221 */ /* 0x000fca0000010000 */
[----:B------:R-:W-:Y:S01]  /*5df0*/  MOV R17, R16 ;  /* 0x0000001000117202 */ /* 0x000fe20000000f00 */
[----:B------:R-:W-:-:S07]  /*5e00*/  FADD.FTZ R21, R12, R22 ;  /* 0x000000160c157221 */ /* 0x000fce0000010000 */
[----:B------:R-:W-:Y:S05]  /*5e10*/  WARPSYNC.COLLECTIVE R20, `(.L_x_568) ;  /* 0x0000000014087348 */ /* 0x000fea0003c00000 */
[----:B------:R0:W1:Y:S02]  /*5e20*/  SHFL.BFLY P2, R22, R17, R18, R19 ;  /* 0x0c00001211167389 */ /* 0x0000640000040013 */
[----:B01----:R-:W-:Y:S01]  /*5e30*/  ENDCOLLECTIVE ;  /* 0x000000000000791b */ /* 0x003fe20003800000 */
.L_x_568:
[----:B------:R-:W-:Y:S01]  /*5e40*/  HFMA2.MMA R18, -RZ, RZ, 0, 1.1920928955078125e-07 ;  /* 0x00000002ff127435 */ /* 0x000fe200000001ff */
[----:B------:R-:W-:Y:S01]  /*5e50*/  MOV R17, R21 ;  /* 0x0000001500117202 */ /* 0x000fe20000000f00 */
[----:B------:R-:W-:-:S09]  /*5e60*/  IMAD.MOV.U32 R23, RZ, RZ, R22 ;  /* 0x000000ffff177224 */ /* 0x000fd200078e0016 */
[----:B------:R-:W-:Y:S05]  /*5e70*/  WARPSYNC.COLLECTIVE R20, `(.L_x_569) ;  /* 0x0000000014087348 */ /* 0x000fea0003c00000 */
[----:B------:R0:W1:Y:S02]  /*5e80*/  SHFL.BFLY P2, R22, R17, R18, R19 ;  /* 0x0c00001211167389 */ /* 0x0000640000040013 */
[----:B01----:R-:W-:Y:S01]  /*5e90*/  ENDCOLLECTIVE ;  /* 0x000000000000791b */ /* 0x003fe20003800000 */
.L_x_569:
[----:B------:R-:W-:-:S04]  /*5ea0*/  FADD.FTZ R23, R16, R23 ;  /* 0x0000001710177221 */ /* 0x000fc80000010000 */
[----:B------:R-:W-:Y:S02]  /*5eb0*/  IMAD.MOV.U32 R17, RZ, RZ, R23 ;  /* 0x000000ffff117224 */ /* 0x000fe400078e0017 */
[----:B------:R-:W-:-:S07]  /*5ec0*/  FADD.FTZ R0, R21, R22 ;  /* 0x0000001615007221 */ /* 0x000fce0000010000 */
[----:B------:R-:W-:Y:S05]  /*5ed0*/  WARPSYNC.COLLECTIVE R20, `(.L_x_570) ;  /* 0x0000000014087348 */ /* 0x000fea0003c00000 */
[----:B------:R0:W1:Y:S02]  /*5ee0*/  SHFL.BFLY P2, R22, R17, R18, R19 ;  /* 0x0c00001211167389 */ /* 0x0000640000040013 */
[----:B01----:R-:W-:Y:S01]  /*5ef0*/  ENDCOLLECTIVE ;  /* 0x000000000000791b */ /* 0x003fe20003800000 */
.L_x_570:
[----:B------:R-:W-:Y:S01]  /*5f00*/  MOV R17, R0 ;  /* 0x0000000000117202 */ /* 0x000fe20000000f00 */
[----:B------:R-:W-:Y:S01]  /*5f10*/  IMAD.MOV.U32 R18, RZ, RZ, 0x1 ;  /* 0x00000001ff127424 */ /* 0x000fe200078e00ff */
[----:B------:R-:W-:-:S07]  /*5f20*/  MOV R24, R22 ;  /* 0x0000001600187202 */ /* 0x000fce0000000f00 */
[----:B------:R-:W-:Y:S05]  /*5f30*/  WARPSYNC.COLLECTIVE R20, `(.L_x_571) ;  /* 0x0000000014087348 */ /* 0x000fea0003c00000 */
[----:B------:R0:W1:Y:S02]  /*5f40*/  SHFL.BFLY P2, R22, R17, R18, R19 ;  /* 0x0c00001211167389 */ /* 0x0000640000040013 */
[----:B01----:R-:W-:Y:S01]  /*5f50*/  ENDCOLLECTIVE ;  /* 0x000000000000791b */ /* 0x003fe20003800000 */
.L_x_571:
[----:B------:R-:W-:-:S05]  /*5f60*/  FADD.FTZ R12, R23, R24 ;  /* 0x00000018170c7221 */ /* 0x000fca0000010000 */
[----:B------:R-:W-:Y:S01]  /*5f70*/  MOV R17, R12 ;  /* 0x0000000c00117202 */ /* 0x000fe20000000f00 */
[----:B------:R-:W-:-:S07]  /*5f80*/  FADD.FTZ R16, R0, R22 ;  /* 0x0000001600107221 */ /* 0x000fce0000010000 */
[----:B------:R-:W-:Y:S05]  /*5f90*/  WARPSYNC.COLLECTIVE R20, `(.L_x_572) ;  /* 0x0000000014087348 */ /* 0x000fea0003c00000 */
[----:B------:R0:W1:Y:S02]  /*5fa0*/  SHFL.BFLY P2, R22, R17, R18, R19 ;  /* 0x0c00001211167389 */ /* 0x0000640000040013 */
[----:B01----:R-:W-:Y:S01]  /*5fb0*/  ENDCOLLECTIVE ;  /* 0x000000000000791b */ /* 0x003fe20003800000 */
.L_x_572:
[----:B------:R-:W-:Y:S01]  /*5fc0*/  MOV R25, R22 ;  /* 0x0000001600197202 */ /* 0x000fe20000000f00 */
[----:B------:R-:W-:Y:S06]  /*5fd0*/  BRA `(.L_x_573) ;  /* 0xffffffe800f87947 */ /* 0x000fec000383ffff */
.L_x_543:
[----:B------:R-:W-:Y:S01]  /*5fe0*/  BSSY B0, `(.L_x_574) ;  /* 0x0000007000007945 */ /* 0x000fe20003800000 */
[----:B------:R-:W-:Y:S01]  /*5ff0*/  IMAD.MOV.U32 R18, RZ, RZ, 0x8 ;  /* 0x00000008ff127424 */ /* 0x000fe200078e00ff */
[----:B------:R-:W-:Y:S02]  /*6000*/  MOV R19, 0x101f ;  /* 0x0000101f00137802 */ /* 0x000fe40000000f00 */
[----:B------:R-:W-:-:S07]  /*6010*/  MOV R20, 0xffff ;  /* 0x0000ffff00147802 */ /* 0x000fce0000000f00 */
[----:B01234-:R-:W-:Y:S05]  /*6020*/  WARPSYNC.COLLECTIVE R20, `(.L_x_575) ;  /* 0x0000000014087348 */ /* 0x01ffea0003c00000 */
[----:B---3--:R3:W0:Y:S02]  /*6030*/  SHFL.BFLY P2, R22, R17, R18, R19 ;  /* 0x0c00001211167389 */ /* 0x0086240000040013 */
[----:B01234-:R-:W-:Y:S01]  /*6040*/  ENDCOLLECTIVE ;  /* 0x000000000000791b */ /* 0x01ffe20003800000 */
.L_x_575:
[----:B------:R-:W-:Y:S05]  /*6050*/  BSYNC B0 ;  /* 0x0000000000007941 */ /* 0x000fea0003800000 */
.L_x_574:
        /* <DEDUP_REMOVED lines=10> */
.L_x_576:
        /* <DEDUP_REMOVED lines=10> */
.L_x_577:
[----:B------:R-:W-:-:S05]  /*61a0*/  FADD.FTZ R12, R12, R15 ;  /* 0x0000000f0c0c7221 */ /* 0x000fca0000010000 */
[----:B------:R-:W-:Y:S02]  /*61b0*/  MOV R17, R12 ;  /* 0x0000000c00117202 */ /* 0x000fe40000000f00 */
[----:B------:R-:W-:-:S07]  /*61c0*/  MOV R16, R22 ;  /* 0x0000001600107202 */ /* 0x000fce0000000f00 */
[----:B------:R-:W-:Y:S05]  /*61d0*/  WARPSYNC.COLLECTIVE R20, `(.L_x_578) ;  /* 0x0000000014087348 */ /* 0x000fea0003c00000 */
[----:B------:R0:W1:Y:S02]  /*61e0*/  SHFL.BFLY P2, R22, R17, R18, R19 ;  /* 0x0c00001211167389 */ /* 0x0000640000040013 */
[----:B01----:R-:W-:Y:S01]  /*61f0*/  ENDCOLLECTIVE ;  /* 0x000000000000791b */ /* 0x003fe20003800000 */
.L_x_578:
[----:B------:R-:W-:Y:S01]  /*6200*/  FADD.FTZ R15, R23, R16 ;  /* 0x00000010170f7221 */ /* 0x000fe20000010000 */
[----:B------:R-:W-:-:S04]  /*6210*/  HFMA2.MMA R18, -RZ, RZ, 0, 1.1920928955078125e-07 ;  /* 0x00000002ff127435 */ /* 0x000fc800000001ff */
[----:B------:R-:W-:Y:S01]  /*6220*/  MOV R17, R15 ;  /* 0x0000000f00117202 */ /* 0x000fe20000000f00 */
[----:B------:R-:W-:-:S07]  /*6230*/  IMAD.MOV.U32 R11, RZ, RZ, R22 ;  /* 0x000000ffff0b7224 */ /* 0x000fce00078e0016 */
[----:B------:R-:W-:Y:S05]  /*6240*/  WARPSYNC.COLLECTIVE R20, `(.L_x_579) ;  /* 0x0000000014087348 */ /* 0x000fea0003c00000 */
[----:B------:R0:W1:Y:S02]  /*6250*/  SHFL.BFLY P2, R22, R17, R18, R19 ;  /* 0x0c00001211167389 */ /* 0x0000640000040013 */
[----:B01----:R-:W-:Y:S01]  /*6260*/  ENDCOLLECTIVE ;  /* 0x000000000000791b */ /* 0x003fe20003800000 */
.L_x_579:
[----:B------:R-:W-:-:S05]  /*6270*/  FADD.FTZ R16, R12, R11 ;  /* 0x0000000b0c107221 */ /* 0x000fca0000010000 */
[----:B------:R-:W-:Y:S01]  /*6280*/  MOV R17, R16 ;  /* 0x0000001000117202 */ /* 0x000fe20000000f00 */
[----:B------:R-:W-:-:S07]  /*6290*/  IMAD.MOV.U32 R14, RZ, RZ, R22 ;  /* 0x000000ffff0e7224 */ /* 0x000fce00078e0016 */
[----:B------:R-:W-:Y:S05]  /*62a0*/  WARPSYNC.COLLECTIVE R20, `(.L_x_580) ;  /* 0x0000000014087348 */ /* 0x000fea0003c00000 */
[----:B------:R0:W1:Y:S02]  /*62b0*/  SHFL.BFLY P2, R22, R17, R18, R19 ;  /* 0x0c00001211167389 */ /* 0x0000640000040013 */
[----:B01----:R-:W-:Y:S01]  /*62c0*/  ENDCOLLECTIVE ;  /* 0x000000000000791b */ /* 0x003fe20003800000 */
.L_x_580:
[----:B------:R-:W-:Y:S01]  /*62d0*/  FADD.FTZ R14, R15, R14 ;  /* 0x0000000e0f0e7221 */ /* 0x000fe20000010000 */
[----:B------:R-:W-:-:S03]  /*62e0*/  HFMA2.MMA R18, -RZ, RZ, 0, 5.9604644775390625e-08 ;  /* 0x00000001ff127435 */ /* 0x000fc600000001ff */
[----:B------:R-:W-:Y:S01]  /*62f0*/  IMAD.MOV.U32 R17, RZ, RZ, R14 ;  /* 0x000000ffff117224 */ /* 0x000fe200078e000e */
[----:B------:R-:W-:-:S07]  /*6300*/  MOV R25, R22 ;  /* 0x0000001600197202 */ /* 0x000fce0000000f00 */
[----:B------:R-:W-:Y:S05]  /*6310*/  WARPSYNC.COLLECTIVE R20, `(.L_x_581) ;  /* 0x0000000014087348 */ /* 0x000fea0003c00000 */
[----:B------:R0:W1:Y:S02]  /*6320*/  SHFL.BFLY P2, R22, R17, R18, R19 ;  /* 0x0c00001211167389 */ /* 0x0000640000040013 */
[----:B01----:R-:W-:Y:S01]  /*6330*/  ENDCOLLECTIVE ;  /* 0x000000000000791b */ /* 0x003fe20003800000 */
.L_x_581:
[----:B------:R-:W-:-:S04]  /*6340*/  FADD.FTZ R12, R16, R25 ;  /* 0x00000019100c7221 */ /* 0x000fc80000010000 */
[----:B------:R-:W-:Y:S01]  /*6350*/  IMAD.MOV.U32 R17, RZ, RZ, R12 ;  /* 0x000000ffff117224 */ /* 0x000fe200078e000c */
[----:B------:R-:W-:-:S07]  /*6360*/  MOV R15, R22 ;  /* 0x00000016000f7202 */ /* 0x000fce0000000f00 */
[----:B------:R-:W-:Y:S05]  /*6370*/  WARPSYNC.COLLECTIVE R20, `(.L_x_582) ;  /* 0x0000000014087348 */ /* 0x000fea0003c00000 */
[----:B------:R0:W1:Y:S02]  /*6380*/  SHFL.BFLY P2, R22, R17, R18, R19 ;  /* 0x0c00001211167389 */ /* 0x0000640000040013 */
[----:B01----:R-:W-:Y:S01]  /*6390*/  ENDCOLLECTIVE ;  /* 0x000000000000791b */ /* 0x003fe20003800000 */
.L_x_582:
        /* <DEDUP_REMOVED lines=15> */
.L_x_583:
[----:B------:R-:W-:Y:S02]  /*6490*/  MOV R17, R14 ;  /* 0x0000000e00117202 */ /* 0x000fe40000000f00 */
[----:B------:R-:W-:-:S07]  /*64a0*/  MOV R10, R22 ;  /* 0x00000016000a7202 */ /* 0x000fce0000000f00 */
[----:B------:R-:W-:Y:S05]  /*64b0*/  WARPSYNC.COLLECTIVE R20, `(.L_x_584) ;  /* 0x0000000014087348 */ /* 0x000fea0003c00000 */
[----:B------:R0:W1:Y:S02]  /*64c0*/  SHFL.BFLY P2, R22, R17, R18, R19 ;  /* 0x0c00001211167389 */ /* 0x0000640000040013 */
[----:B01----:R-:W-:Y:S01]  /*64d0*/  ENDCOLLECTIVE ;  /* 0x000000000000791b */ /* 0x003fe20003800000 */
.L_x_584:
[----:B------:R-:W-:Y:S01]  /*64e0*/  FADD.FTZ R10, R10, R11 ;  /* 0x0000000b0a0a7221 */ /* 0x000fe20000010000 */
[----:B------:R-:W-:-:S04]  /*64f0*/  HFMA2.MMA R18, -RZ, RZ, 0, 2.384185791015625e-07 ;  /* 0x00000004ff127435 */ /* 0x000fc800000001ff */
[----:B------:R-:W-:Y:S01]  /*6500*/  MOV R17, R10 ;  /* 0x0000000a00117202 */ /* 0x000fe20000000f00 */
[----:B------:R-:W-:-:S07]  /*6510*/  IMAD.MOV.U32 R21, RZ, RZ, R22 ;  /* 0x000000ffff157224 */ /* 0x000fce00078e0016 */
[----:B------:R-:W-:Y:S05]  /*6520*/  WARPSYNC.COLLECTIVE R20, `(.L_x_585) ;  /* 0x0000000014087348 */ /* 0x000fea0003c00000 */
[----:B------:R0:W1:Y:S02]  /*6530*/  SHFL.BFLY P2, R22, R17, R18, R19 ;  /* 0x0c00001211167389 */ /* 0x0000640000040013 */
[----:B01----:R-:W-:Y:S01]  /*6540*/  ENDCOLLECTIVE ;  /* 0x000000000000791b */ /* 0x003fe20003800000 */
.L_x_585:
[----:B------:R-:W-:Y:S02]  /*6550*/  FADD.FTZ R21, R21, R14 ;  /* 0x0000000e15157221 */ /* 0x000fe40000010000 */
[----:B------:R-:W0:Y:S02]  /*6560*/  LDC.64 R14, c[0x0][0x220] ;  /* 0x00008800ff0e7b82 */ /* 0x000e240000000a00 */
[----:B------:R-:W-:Y:S02]  /*6570*/  IMAD.MOV.U32 R17, RZ, RZ, R21 ;  /* 0x000000ffff117224 */ /* 0x000fe400078e0015 */
[----:B------:R-:W-:-:S07]  /*6580*/  FADD.FTZ R11, R10, R22 ;  /* 0x000000160a0b7221 */ /* 0x000fce0000010000 */
[----:B0-----:R-:W-:Y:S05]  /*6590*/  WARPSYNC.COLLECTIVE R20, `(.L_x_586) ;  /* 0x0000000014087348 */ /* 0x001fea0003c00000 */
[----:B------:R1:W2:Y:S02]  /*65a0*/  SHFL.BFLY P2, R22, R17, R18, R19 ;  /* 0x0c00001211167389 */ /* 0x0002a40000040013 */
[----:B012---:R-:W-:Y:S01]  /*65b0*/  ENDCOLLECTIVE ;  /* 0x000000000000791b */ /* 0x007fe20003800000 */
.L_x_586:
[----:B------:R-:W-:Y:S01]  /*65c0*/  MOV R17, R11 ;  /* 0x0000000b00117202 */ /* 0x000fe20000000f00 */
[----:B------:R-:W-:Y:S01]  /*65d0*/  IMAD.MOV.U32 R18, RZ, RZ, 0x2 ;  /* 0x00000002ff127424 */ /* 0x000fe200078e00ff */
[----:B------:R-:W-:-:S07]  /*65e0*/  MOV R24, R22 ;  /* 0x0000001600187202 */ /* 0x000fce0000000f00 */
[----:B------:R-:W-:Y:S05]  /*65f0*/  WARPSYNC.COLLECTIVE R20, `(.L_x_587) ;  /* 0x0000000014087348 */ /* 0x000fea0003c00000 */
[----:B------:R0:W1:Y:S02]  /*6600*/  SHFL.BFLY P2, R22, R17, R18, R19 ;  /* 0x0c00001211167389 */ /* 0x0000640000040013 */
[----:B01----:R-:W-:Y:S01]  /*6610*/  ENDCOLLECTIVE ;  /* 0x000000000000791b */ /* 0x003fe20003800000 */
.L_x_587:
[----:B------:R-:W-:-:S05]  /*6620*/  FADD.FTZ R10, R21, R24 ;  /* 0x00000018150a7221 */ /* 0x000fca0000010000 */
[----:B------:R-:W-:Y:S01]  /*6630*/  MOV R17, R10 ;  /* 0x0000000a00117202 */ /* 0x000fe20000000f00 */
[----:B------:R-:W-:-:S07]  /*6640*/  FADD.FTZ R24, R11, R22 ;  /* 0x000000160b187221 */ /* 0x000fce0000010000 */
[----:B------:R-:W-:Y:S05]  /*6650*/  WARPSYNC.COLLECTIVE R20, `(.L_x_588) ;  /* 0x0000000014087348 */ /* 0x000fea0003c00000 */
[----:B------:R0:W1:Y:S02]  /*6660*/  SHFL.BFLY P2, R22, R17, R18, R19 ;  /* 0x0c00001211167389 */ /* 0x0000640000040013 */
[----:B01----:R-:W-:Y:S01]  /*6670*/  ENDCOLLECTIVE ;  /* 0x000000000000791b */ /* 0x003fe20003800000 */
.L_x_588:
[----:B------:R-:W-:Y:S01]  /*6680*/  HFMA2.MMA R18, -RZ, RZ, 0, 5.9604644775390625e-08 ;  /* 0x00000001ff127435 */ /* 0x000fe200000001ff */
[----:B------:R-:W-:Y:S01]  /*6690*/  IMAD.MOV.U32 R17, RZ, RZ, R24 ;  /* 0x000000ffff117224 */ /* 0x000fe200078e0018 */
[----:B------:R-:W-:-:S09]  /*66a0*/  MOV R23, R22 ;  /* 0x0000001600177202 */ /* 0x000fd20000000f00 */
[----:B------:R-:W-:Y:S05]  /*66b0*/  WARPSYNC.COLLECTIVE R20, `(.L_x_589) ;  /* 0x0000000014087348 */ /* 0x000fea0003c00000 */
[----:B------:R0:W1:Y:S02]  /*66c0*/  SHFL.BFLY P2, R22, R17, R18, R19 ;  /* 0x0c00001211167389 */ /* 0x0000640000040013 */
[----:B01----:R-:W-:Y:S01]  /*66d0*/  ENDCOLLECTIVE ;  /* 0x000000000000791b */ /* 0x003fe20003800000 */
.L_x_589:
[----:B------:R-:W-:Y:S02]  /*66e0*/  FADD.FTZ R23, R10, R23 ;  /* 0x000000170a177221 */ /* 0x000fe40000010000 */
[----:B------:R-:W0:Y:S02]  /*66f0*/  LDC.64 R10, c[0x0][0x218] ;  /* 0x00008600ff0a7b82 */ /* 0x000e240000000a00 */
[----:B------:R-:W-:Y:S01]  /*6700*/  IMAD.MOV.U32 R17, RZ, RZ, R23 ;  /* 0x000000ffff117224 */ /* 0x000fe200078e0017 */
[----:B------:R-:W-:-:S07]  /*6710*/  MOV R21, R22 ;  /* 0x0000001600157202 */ /* 0x000fce0000000f00 */
[----:B0-----:R-:W-:Y:S05]  /*6720*/  WARPSYNC.COLLECTIVE R20, `(.L_x_590) ;  /* 0x0000000014087348 */ /* 0x001fea0003c00000 */
[----:B------:R1:W2:Y:S02]  /*6730*/  SHFL.BFLY P2, R22, R17, R18, R19 ;  /* 0x0c00001211167389 */ /* 0x0002a40000040013 */
[----:B012---:R-:W-:Y:S01]  /*6740*/  ENDCOLLECTIVE ;  /* 0x000000000000791b */ /* 0x007fe20003800000 */
.L_x_590:
        /* <DEDUP_REMOVED lines=29> */
.L_x_591:
[----:B------:R-:W-:Y:S01]  /*6920*/  MOV R17, R16 ;  /* 0x0000001000117202 */ /* 0x000fe20000000f00 */
[----:B------:R-:W-:-:S07]  /*6930*/  FADD.FTZ R12, R22, R23 ;  /* 0x00000017160c7221 */ /* 0x000fce0000010000 */
[----:B------:R-:W-:Y:S05]  /*6940*/  WARPSYNC.COLLECTIVE R20, `(.L_x_592) ;  /* 0x0000000014087348 */ /* 0x000fea0003c00000 */
[----:B------:R0:W1:Y:S02]  /*6950*/  SHFL.BFLY P2, R22, R17, R18, R19 ;  /* 0x0c00001211167389 */ /* 0x0000640000040013 */
[----:B01----:R-:W-:Y:S01]  /*6960*/  ENDCOLLECTIVE ;  /* 0x000000000000791b */ /* 0x003fe20003800000 */
.L_x_592:
[----:B------:R-:W-:Y:S01]  /*6970*/  HFMA2.MMA R18, -RZ, RZ, 0, 2.384185791015625e-07 ;  /* 0x00000004ff127435 */ /* 0x000fe200000001ff */
[----:B------:R-:W-:Y:S02]  /*6980*/  IMAD.MOV.U32 R17, RZ, RZ, R12 ;  /* 0x000000ffff117224 */ /* 0x000fe400078e000c */
[----:B------:R-:W-:-:S08]  /*6990*/  FADD.FTZ R16, R22, R16 ;  /* 0x0000001016107221 */ /* 0x000fd00000010000 */
[----:B------:R-:W-:Y:S05]  /*69a0*/  WARPSYNC.COLLECTIVE R20, `(.L_x_593) ;  /* 0x0000000014087348 */ /* 0x000fea0003c00000 */
[----:B------:R0:W1:Y:S02]  /*69b0*/  SHFL.BFLY P2, R22, R17, R18, R19 ;  /* 0x0c00001211167389 */ /* 0x0000640000040013 */
[----:B01----:R-:W-:Y:S01]  /*69c0*/  ENDCOLLECTIVE ;  /* 0x000000000000791b */ /* 0x003fe20003800000 */
.L_x_593:
[----:B------:R-:W-:Y:S01]  /*69d0*/  MOV R17, R16 ;  /* 0x0000001000117202 */ /* 0x000fe20000000f00 */
[----:B------:R-:W-:-:S07]  /*69e0*/  FADD.FTZ R12, R12, R22 ;  /* 0x000000160c0c7221 */ /* 0x000fce0000010000 */
[----:B------:R-:W-:Y:S05]  /*69f0*/  WARPSYNC.COLLECTIVE R20, `(.L_x_594) ;  /* 0x0000000014087348 */ /* 0x000fea0003c00000 */
[----:B------:R0:W1:Y:S02]  /*6a00*/  SHFL.BFLY P2, R22, R17, R18, R19 ;  /* 0x0c00001211167389 */ /* 0x0000640000040013 */
[----:B01----:R-:W-:Y:S01]  /*6a10*/  ENDCOLLECTIVE ;  /* 0x000000000000791b */ /* 0x003fe20003800000 */
.L_x_594:
[----:B------:R-:W-:Y:S01]  /*6a20*/  HFMA2.MMA R18, -RZ, RZ, 0, 1.1920928955078125e-07 ;  /* 0x00000002ff127435 */ /* 0x000fe200000001ff */
[----:B------:R-:W-:Y:S02]  /*6a30*/  IMAD.MOV.U32 R17, RZ, RZ, R12 ;  /* 0x000000ffff117224 */ /* 0x000fe400078e000c */
[----:B------:R-:W-:-:S08]  /*6a40*/  FADD.FTZ R16, R16, R22 ;  /* 0x0000001610107221 */ /* 0x000fd00000010000 */
[----:B------:R-:W-:Y:S05]  /*6a50*/  WARPSYNC.COLLECTIVE R20, `(.L_x_595) ;  /* 0x0000000014087348 */ /* 0x000fea0003c00000 */
[----:B------:R0:W1:Y:S02]  /*6a60*/  SHFL.BFLY P2, R22, R17, R18, R19 ;  /* 0x0c00001211167389 */ /* 0x0000640000040013 */
[----:B01----:R-:W-:Y:S01]  /*6a70*/  ENDCOLLECTIVE ;  /* 0x000000000000791b */ /* 0x003fe20003800000 */
.L_x_595:
[----:B------:R-:W-:Y:S01]  /*6a80*/  IMAD.MOV.U32 R17, RZ, RZ, R16 ;  /* 0x000000ffff117224 */ /* 0x000fe200078e0010 */
[----:B------:R-:W-:-:S07]  /*6a90*/  MOV R23, R22 ;  /* 0x0000001600177202 */ /* 0x000fce0000000f00 */
[----:B------:R-:W-:Y:S05]  /*6aa0*/  WARPSYNC.COLLECTIVE R20, `(.L_x_596) ;  /* 0x0000000014087348 */ /* 0x000fea0003c00000 */
[----:B------:R0:W1:Y:S02]  /*6ab0*/  SHFL.BFLY P2, R22, R17, R18, R19 ;  /* 0x0c00001211167389 */ /* 0x0000640000040013 */
[----:B01----:R-:W-:Y:S01]  /*6ac0*/  ENDCOLLECTIVE ;  /* 0x000000000000791b */ /* 0x003fe20003800000 */
.L_x_596:
[----:B------:R-:W-:Y:S01]  /*6ad0*/  FADD.FTZ R24, R12, R23 ;  /* 0x000000170c187221 */ /* 0x000fe20000010000 */
[----:B------:R-:W-:-:S04]  /*6ae0*/  HFMA2.MMA R18, -RZ, RZ, 0, 5.9604644775390625e-08 ;  /* 0x00000001ff127435 */ /* 0x000fc800000001ff */
[----:B------:R-:W-:Y:S01]  /*6af0*/  MOV R17, R24 ;  /* 0x0000001800117202 */ /* 0x000fe20000000f00 */
[----:B------:R-:W-:-:S07]  /*6b00*/  FADD.FTZ R12, R16, R22 ;  /* 0x00000016100c7221 */ /* 0x000fce0000010000 */
[----:B------:R-:W-:Y:S05]  /*6b10*/  WARPSYNC.COLLECTIVE R20, `(.L_x_597) ;  /* 0x0000000014087348 */ /* 0x000fea0003c00000 */
[----:B------:R0:W1:Y:S02]  /*6b20*/  SHFL.BFLY P2, R22, R17, R18, R19 ;  /* 0x0c00001211167389 */ /* 0x0000640000040013 */
[----:B01----:R-:W-:Y:S01]  /*6b30*/  ENDCOLLECTIVE ;  /* 0x000000000000791b */ /* 0x003fe20003800000 */
.L_x_597:
[----:B------:R-:W-:Y:S02]  /*6b40*/  IMAD.MOV.U32 R17, RZ, RZ, R12 ;  /* 0x000000ffff117224 */ /* 0x000fe400078e000c */
[----:B------:R-:W-:-:S07]  /*6b50*/  FADD.FTZ R21, R24, R22 ;  /* 0x0000001618157221 */ /* 0x000fce0000010000 */
[----:B------:R-:W-:Y:S05]  /*6b60*/  WARPSYNC.COLLECTIVE R20, `(.L_x_598) ;  /* 0x0000000014087348 */ /* 0x000fea0003c00000 */
[----:B------:R0:W1:Y:S02]  /*6b70*/  SHFL.BFLY P2, R22, R17, R18, R19 ;  /* 0x0c00001211167389 */ /* 0x0000640000040013 */
[----:B01----:R-:W-:Y:S01]  /*6b80*/  ENDCOLLECTIVE ;  /* 0x000000000000791b */ /* 0x003fe20003800000 */
.L_x_598:
        /* <DEDUP_REMOVED lines=20> */
.L_x_599:
[----:B------:R-:W-:Y:S01]  /*6cd0*/  MOV R17, R23 ;  /* 0x0000001700117202 */ /* 0x000fe20000000f00 */
[----:B------:R-:W-:-:S07]  /*6ce0*/  FADD.FTZ R16, R22, R25 ;  /* 0x0000001916107221 */ /* 0x000fce0000010000 */
[----:B------:R-:W-:Y:S05]  /*6cf0*/  WARPSYNC.COLLECTIVE R20, `(.L_x_600) ;  /* 0x0000000014087348 */ /* 0x000fea0003c00000 */
[----:B------:R0:W1:Y:S02]  /*6d00*/  SHFL.BFLY P2, R22, R17, R18, R19 ;  /* 0x0c00001211167389 */ /* 0x0000640000040013 */
[----:B01----:R-:W-:Y:S01]  /*6d10*/  ENDCOLLECTIVE ;  /* 0x000000000000791b */ /* 0x003fe20003800000 */
.L_x_600:
[----:B------:R-:W-:Y:S01]  /*6d20*/  HFMA2.MMA R18, -RZ, RZ, 0, 2.384185791015625e-07 ;  /* 0x00000004ff127435 */ /* 0x000fe200000001ff */
[----:B------:R-:W-:Y:S01]  /*6d30*/  IMAD.MOV.U32 R17, RZ, RZ, R16 ;  /* 0x000000ffff117224 */ /* 0x000fe200078e0010 */
[----:B------:R-:W-:-:S09]  /*6d40*/  MOV R0, R22 ;  /* 0x0000001600007202 */ /* 0x000fd20000000f00 */
[----:B------:R-:W-:Y:S05]  /*6d50*/  WARPSYNC.COLLECTIVE R20, `(.L_x_601) ;  /* 0x0000000014087348 */ /* 0x000fea0003c00000 */
[----:B------:R0:W1:Y:S02]  /*6d60*/  SHFL.BFLY P2, R22, R17, R18, R19 ;  /* 0x0c00001211167389 */ /* 0x0000640000040013 */
[----:B01----:R-:W-:Y:S01]  /*6d70*/  ENDCOLLECTIVE ;  /* 0x000000000000791b */ /* 0x003fe20003800000 */
.L_x_601:
[----:B------:R-:W-:-:S05]  /*6d80*/  FADD.FTZ R12, R0, R23 ;  /* 0x00000017000c7221 */ /* 0x000fca0000010000 */
[----:B------:R-:W-:Y:S01]  /*6d90*/  MOV R17, R12 ;  /* 0x0000000c00117202 */ /* 0x000fe20000000f00 */
[----:B------:R-:W-:-:S07]  /*6da0*/  FADD.FTZ R0, R16, R22 ;  /* 0x0000001610007221 */ /* 0x000fce0000010000 */
[----:B------:R-:W-:Y:S05]  /*6db0*/  WARPSYNC.COLLECTIVE R20, `(.L_x_602) ;  /* 0x0000000014087348 */ /* 0x000fea0003c00000 */
[----:B------:R0:W1:Y:S02]  /*6dc0*/  SHFL.BFLY P2, R22, R17, R18, R19 ;  /* 0x0c00001211167389 */ /* 0x0000640000040013 */
[----:B01----:R-:W-:Y:S01]  /*6dd0*/  ENDCOLLECTIVE ;  /* 0x000000000000791b */ /* 0x003fe20003800000 */
.L_x_602:
[----:B------:R-:W-:Y:S01]  /*6de0*/  HFMA2.MMA R18, -RZ, RZ, 0, 1.1920928955078125e-07 ;  /* 0x00000002ff127435 */ /* 0x000fe200000001ff */
[----:B------:R-:W-:Y:S01]  /*6df0*/  MOV R17, R0 ;  /* 0x0000000000117202 */ /* 0x000fe20000000f00 */
[----:B------:R-:W-:-:S09]  /*6e00*/  IMAD.MOV.U32 R24, RZ, RZ, R22 ;  /* 0x000000ffff187224 */ /* 0x000fd200078e0016 */
[----:B------:R-:W-:Y:S05]  /*6e10*/  WARPSYNC.COLLECTIVE R20, `(.L_x_603) ;  /* 0x0000000014087348 */ /* 0x000fea0003c00000 */
[----:B------:R0:W1:Y:S02]  /*6e20*/  SHFL.BFLY P2, R22, R17, R18, R19 ;  /* 0x0c00001211167389 */ /* 0x0000640000040013 */
[----:B01----:R-:W-:Y:S01]  /*6e30*/  ENDCOLLECTIVE ;  /* 0x000000000000791b */ /* 0x003fe20003800000 */
.L_x_603:
[----:B------:R-:W-:-:S05]  /*6e40*/  FADD.FTZ R24, R12, R24 ;  /* 0x000000180c187221 */ /* 0x000fca0000010000 */
[----:B------:R-:W-:Y:S01]  /*6e50*/  MOV R17, R24 ;  /* 0x0000001800117202 */ /* 0x000fe20000000f00 */
[----:B------:R-:W-:-:S07]  /*6e60*/  IMAD.MOV.U32 R25, RZ, RZ, R22 ;  /* 0x000000ffff197224 */ /* 0x000fce00078e0016 */
[----:B------:R-:W-:Y:S05]  /*6e70*/  WARPSYNC.COLLECTIVE R20, `(.L_x_604) ;  /* 0x0000000014087348 */ /* 0x000fea0003c00000 */
[----:B------:R0:W1:Y:S02]  /*6e80*/  SHFL.BFLY P2, R22, R17, R18, R19 ;  /* 0x0c00001211167389 */ /* 0x0000640000040013 */
[----:B01----:R-:W-:Y:S01]  /*6e90*/  ENDCOLLECTIVE ;  /* 0x000000000000791b */ /* 0x003fe20003800000 */
.L_x_604:
[----:B------:R-:W-:-:S05]  /*6ea0*/  FADD.FTZ R23, R0, R25 ;  /* 0x0000001900177221 */ /* 0x000fca0000010000 */
[----:B------:R-:W-:Y:S01]  /*6eb0*/  MOV R17, R23 ;  /* 0x0000001700117202 */ /* 0x000fe20000000f00 */
[----:B------:R-:W-:Y:S02]  /*6ec0*/  IMAD.MOV.U32 R18, RZ, RZ, 0x1 ;  /* 0x00000001ff127424 */ /* 0x000fe400078e00ff */
[----:B------:R-:W-:-:S07]  /*6ed0*/  FADD.FTZ R12, R24, R22 ;  /* 0x00000016180c7221 */ /* 0x000fce0000010000 */
[----:B------:R-:W-:Y:S05]  /*6ee0*/  WARPSYNC.COLLECTIVE R20, `(.L_x_605) ;  /* 0x0000000014087348 */ /* 0x000fea0003c00000 */
[----:B------:R0:W1:Y:S02]  /*6ef0*/  SHFL.BFLY P2, R22, R17, R18, R19 ;  /* 0x0c00001211167389 */ /* 0x0000640000040013 */
[----:B01----:R-:W-:Y:S01]  /*6f00*/  ENDCOLLECTIVE ;  /* 0x000000000000791b */ /* 0x003fe20003800000 */
.L_x_605:
[----:B------:R-:W-:Y:S01]  /*6f10*/  MOV R17, R12 ;  /* 0x0000000c00117202 */ /* 0x000fe20000000f00 */
[----:B------:R-:W-:-:S07]  /*6f20*/  FADD.FTZ R0, R23, R22 ;  /* 0x0000001617007221 */ /* 0x000fce0000010000 */
[----:B------:R-:W-:Y:S05]  /*6f30*/  WARPSYNC.COLLECTIVE R20, `(.L_x_606) ;  /* 0x0000000014087348 */ /* 0x000fea0003c00000 */
[----:B------:R0:W1:Y:S02]  /*6f40*/  SHFL.BFLY P2, R22, R17, R18, R19 ;  /* 0x0c00001211167389 */ /* 0x0000640000040013 */
[----:B01----:R-:W-:Y:S01]  /*6f50*/  ENDCOLLECTIVE ;  /* 0x000000000000791b */ /* 0x003fe20003800000 */
.L_x_606:
[----:B------:R-:W-:Y:S01]  /*6f60*/  MOV R21, R22 ;  /* 0x0000001600157202 */ /* 0x000fe20000000f00 */
[----:B------:R-:W-:Y:S06]  /*6f70*/  BRA `(.L_x_607) ;  /* 0xffffffe400747947 */ /* 0x000fec000383ffff */
.L_x_608:
        /* <DEDUP_REMOVED lines=16> */
.L_x_3014:


//--------------------- .text._ZN13group_norm_v218gn_bwd_cuda_kernelI13__nv_bfloat16Li480ELi2ELi32ELi30ELi4096ELb0ELb1ELi16ELi960ELi960ELi4ELb1ELi1ELb0ELb0ELNS_15WgradSyncMethodE3ENS_16CompileConditionILi900EEEEEvPT_S6_S6_PKS5_S8_S8_S8_PKfflPfPj --------------------------
	.section	.text._ZN13group_norm_v218gn_bwd_cuda_kernelI13__nv_bfloat16Li480ELi2ELi32ELi30ELi4096ELb0ELb1ELi16ELi960ELi960ELi4ELb1ELi1ELb0ELb0ELNS_15WgradSyncMethodE3ENS_16CompileConditionILi900EEEEEvPT_S6_S6_PKS5_S8_S8_S8_PKfflPfPj,"ax",@progbits
	.align	128
        .global         _ZN13group_norm_v218gn_bwd_cuda_kernelI13__nv_bfloat16Li480ELi2ELi32ELi30ELi4096ELb0ELb1ELi16ELi960ELi960ELi4ELb1ELi1ELb0ELb0ELNS_15WgradSyncMethodE3ENS_16CompileConditionILi900EEEEEvPT_S6_S6_PKS5_S8_S8_S8_PKfflPfPj
        .type           _ZN13group_norm_v218gn_bwd_cuda_kernelI13__nv_bfloat16Li480ELi2ELi32ELi30ELi4096ELb0ELb1ELi16ELi960ELi960ELi4ELb1ELi1ELb0ELb0ELNS_15WgradSyncMethodE3ENS_16CompileConditionILi900EEEEEvPT_S6_S6_PKS5_S8_S8_S8_PKfflPfPj,@function
        .size           _ZN13group_norm_v218gn_bwd_cuda_kernelI13__nv_bfloat16Li480ELi2ELi32ELi30ELi4096ELb0ELb1ELi16ELi960ELi960ELi4ELb1ELi1ELb0ELb0ELNS_15WgradSyncMethodE3ENS_16CompileConditionILi900EEEEEvPT_S6_S6_PKS5_S8_S8_S8_PKfflPfPj,(.L_x_3015 - _ZN13group_norm_v218gn_bwd_cuda_kernelI13__nv_bfloat16Li480ELi2ELi32ELi30ELi4096ELb0ELb1ELi16ELi960ELi960ELi4ELb1ELi1ELb0ELb0ELNS_15WgradSyncMethodE3ENS_16CompileConditionILi900EEEEEvPT_S6_S6_PKS5_S8_S8_S8_PKfflPfPj)
        .other          _ZN13group_norm_v218gn_bwd_cuda_kernelI13__nv_bfloat16Li480ELi2ELi32ELi30ELi4096ELb0ELb1ELi16ELi960ELi960ELi4ELb1ELi1ELb0ELb0ELNS_15WgradSyncMethodE3ENS_16CompileConditionILi900EEEEEvPT_S6_S6_PKS5_S8_S8_S8_PKfflPfPj,@"STO_CUDA_ENTRY STV_DEFAULT"
_ZN13group_norm_v218gn_bwd_cuda_kernelI13__nv_bfloat16Li480ELi2ELi32ELi30ELi4096ELb0ELb1ELi16ELi960ELi960ELi4ELb1ELi1ELb0ELb0ELNS_15WgradSyncMethodE3ENS_16CompileConditionILi900EEEEEvPT_S6_S6_PKS5_S8_S8_S8_PKfflPfPj:
.text._ZN13group_norm_v218gn_bwd_cuda_kernelI13__nv_bfloat16Li480ELi2ELi32ELi30ELi4096ELb0ELb1ELi16ELi960ELi960ELi4ELb1ELi1ELb0ELb0ELNS_15WgradSyncMethodE3ENS_16CompileConditionILi900EEEEEvPT_S6_S6_PKS5_S8_S8_S8_PKfflPfPj:
        /* <DEDUP_REMOVED lines=19> */
[----:B------:R-:W-:Y:S02]  /*0130*/  MOV R5, 0x7fffff01 ;  /* 0x7fffff0100057802 */ /* 0x000fe40000000f00 */
[----:B------:R-:W-:Y:S01]  /*0140*/  ISETP.NE.AND P0, PT, R0, UR11, PT ;  /* 0x0000000b00007c0c */ /* 0x000fe2000bf05270 */
[----:B------:R-:W-:Y:S02]  /*0150*/  UIADD3.X UR6, URZ, UR7, URZ, UP0, !UPT ;  /* 0x000000073f067290 */ /* 0x000fe400087fe43f */
[----:B------:R-:W-:Y:S01]  /*0160*/  IMAD.U32 R2, RZ, RZ, UR4 ;  /* 0x00000004ff027e24 */ /* 0x000fe2000f8e00ff */
[----:B------:R-:W-:-:S03]  /*0170*/  SEL R5, R5, 0x1, !P0 ;  /* 0x0000000105057807 */ /* 0x000fc60004000000 */
[----:B------:R-:W-:Y:S01]  /*0180*/  MOV R3, UR6 ;  /* 0x0000000600037c02 */ /* 0x000fe20008000f00 */
[----:B------:R-:W-:Y:S06]  /*0190*/  MEMBAR.ALL.GPU ;  /* 0x0000000000007992 */ /* 0x000fec000000a000 */
[----:B------:R-:W-:-:S00]  /*01a0*/  ERRBAR ;  /* 0x00000000000079ab */ /* 0x000fc00000000000 */
[----:B------:R-:W-:Y:S06]  /*01b0*/  CGAERRBAR ;  /* 0x00000000000075ab */ /* 0x000fec0000000000 */
[----:B------:R0:W5:Y:S02]  /*01c0*/  ATOM.E.ADD.STRONG.GPU PT, R5, desc[UR12][R2.64], R5 ;  /* 0x000000050205798a */ /* 0x00016400081ee1cc */
.L_x_611:
[----:B------:R-:W2:Y:S04]  /*01d0*/  LD.E.STRONG.GPU R0, desc[UR12][R2.64] ;  /* 0x0000000c02007980 */ /* 0x000ea8000c10f900 */
[----:B--2---:R-:W-:Y:S01]  /*01e0*/  CCTL.IVALL ;  /* 0x00000000ff00798f */ /* 0x004fe20002000000 */
[----:B------:R-:W-:Y:S05]  /*01f0*/  YIELD ;  /* 0x0000000000007946 */ /* 0x000fea0003800000 */
[----:B-----5:R-:W-:-:S04]  /*0200*/  LOP3.LUT R0, R0, R5, RZ, 0x3c, !PT ;  /* 0x0000000500007212 */ /* 0x020fc800078e3cff */
[----:B------:R-:W-:-:S13]  /*0210*/  ISETP.GT.AND P0, PT, R0, -0x1, PT ;  /* 0xffffffff0000780c */ /* 0x000fda0003f04270 */
[----:B------:R-:W-:Y:S05]  /*0220*/  @P0 BRA `(.L_x_611) ;  /* 0xfffffffc00e80947 */ /* 0x000fea000383ffff */
.L_x_610:
[----:B------:R-:W-:Y:S05]  /*0230*/  WARPSYNC.ALL ;  /* 0x0000000000007948 */ /* 0x000fea0003800000 */
[----:B------:R-:W-:Y:S06]  /*0240*/  BAR.SYNC.DEFER_BLOCKING 0x0 ;  /* 0x0000000000007b1d */ /* 0x000fec0000010000 */
[----:B------:R-:W-:Y:S05]  /*0250*/  BRA `(.L_x_612) ;  /* 0x0000005c00d07947 */ /* 0x000fea0003800000 */
.L_x_609:
        /* <DEDUP_REMOVED lines=8> */
[----:B------:R-:W-:Y:S01]  /*02e0*/  SHF.R.S32.HI R0, RZ, 0x1f, R13 ;  /* 0x0000001fff007819 */ /* 0x000fe2000001140d */
[----:B------:R-:W0:Y:S01]  /*02f0*/  S2UR UR6, SR_CgaCtaId ;  /* 0x00000000000679c3 */ /* 0x000e220000008800 */
[----:B------:R-:W-:Y:S01]  /*0300*/  IADD3 R10, R13, 0x1e0, RZ ;  /* 0x000001e00d0a7810 */ /* 0x000fe20007ffe0ff */
[----:B------:R-:W-:Y:S01]  /*0310*/  UMOV UR4, 0x400 ;  /* 0x0000040000047882 */ /* 0x000fe20000000000 */
[----:B------:R-:W-:Y:S01]  /*0320*/  LEA.HI R6, R0, R13, RZ, 0x2 ;  /* 0x0000000d00067211 */ /* 0x000fe200078f10ff */
[----:B------:R-:W-:Y:S01]  /*0330*/  UIADD3 UR4, UR4, 0x3c00, URZ ;  /* 0x00003c0004047890 */ /* 0x000fe2000fffe03f */
[----:B------:R-:W-:Y:S02]  /*0340*/  SHF.R.S32.HI R5, RZ, 0x1f, R10 ;  /* 0x0000001fff057819 */ /* 0x000fe4000001140a */
[----:B------:R-:W-:Y:S02]  /*0350*/  SHF.R.S32.HI R8, RZ, 0x2, R6 ;  /* 0x00000002ff087819 */ /* 0x000fe40000011406 */
[----:B------:R-:W-:-:S02]  /*0360*/  LEA.HI R4, R5, R10, RZ, 0x2 ;  /* 0x0000000a05047211 */ /* 0x000fc400078f10ff */
[----:B------:R-:W-:Y:S01]  /*0370*/  LEA.HI R12, R5, R10, RZ, 0x4 ;  /* 0x0000000a050c7211 */ /* 0x000fe200078f20ff */
[----:B------:R-:W-:Y:S01]  /*0380*/  VIADD R8, R8, 0xf0 ;  /* 0x000000f008087836 */ /* 0x000fe20000000000 */
[----:B------:R-:W-:Y:S02]  /*0390*/  SHF.R.S32.HI R14, RZ, 0x2, R4 ;  /* 0x00000002ff0e7819 */ /* 0x000fe40000011404 */
[----:B------:R-:W-:Y:S01]  /*03a0*/  LOP3.LUT R11, R4, 0xfffffffc, RZ, 0xc0, !PT ;  /* 0xfffffffc040b7812 */ /* 0x000fe200078ec0ff */
[C---:B------:R-:W-:Y:S01]  /*03b0*/  IMAD.WIDE.U32 R4, R7.reuse, -0x77777777, RZ ;  /* 0x8888888907047825 */ /* 0x040fe200078e00ff */
[----:B------:R-:W-:Y:S01]  /*03c0*/  SHF.R.S32.HI R9, RZ, 0x1f, R8 ;  /* 0x0000001fff097819 */ /* 0x000fe20000011408 */
[----:B------:R-:W-:Y:S01]  /*03d0*/  STL [R1+0xd0], R14 ;  /* 0x0000d00e01007387 */ /* 0x000fe20000100800 */
[----:B------:R-:W-:Y:S02]  /*03e0*/  IADD3 R4, R7, 0x2, RZ ;  /* 0x0000000207047810 */ /* 0x000fe40007ffe0ff */
[----:B------:R-:W-:-:S02]  /*03f0*/  IADD3 R7, R14, 0xf0, RZ ;  /* 0x000000f00e077810 */ /* 0x000fc40007ffe0ff */
[----:B------:R-:W-:Y:S01]  /*0400*/  IADD3 R11, R10, -R11, RZ ;  /* 0x8000000b0a0b7210 */ /* 0x000fe20007ffe0ff */
[----:B0-----:R-:W-:Y:S01]  /*0410*/  ULEA UR6, UR6, UR4, 0x18 ;  /* 0x0000000406067291 */ /* 0x001fe2000f8ec03f */
[----:B------:R-:W-:Y:S02]  /*0420*/  LEA.HI R9, R9, R8, RZ, 0x2 ;  /* 0x0000000809097211 */ /* 0x000fe400078f10ff */
[----:B------:R-:W-:Y:S01]  /*0430*/  SHF.R.U32.HI R10, RZ, 0x4, R5 ;  /* 0x00000004ff0a7819 */ /* 0x000fe20000011605 */
[----:B------:R-:W-:Y:S01]  /*0440*/  IMAD.WIDE.U32 R4, R4, -0x77777777, RZ ;  /* 0x8888888904047825 */ /* 0x000fe200078e00ff */
[----:B------:R-:W-:Y:S01]  /*0450*/  SHF.R.S32.HI R8, RZ, 0x1f, R7 ;  /* 0x0000001fff087819 */ /* 0x000fe20000011407 */
[----:B------:R-:W-:Y:S01]  /*0460*/  UMOV UR4, URZ ;  /* 0x0000003f00047c82 */ /* 0x000fe20008000000 */
[----:B------:R-:W-:Y:S01]  /*0470*/  LOP3.LUT R6, R6, 0xfffffffc, RZ, 0xc0, !PT ;  /* 0xfffffffc06067812 */ /* 0x000fe200078ec0ff */
[----:B------:R0:W-:Y:S01]  /*0480*/  STL [R1+0xc8], R10 ;  /* 0x0000c80a01007387 */ /* 0x0001e20000100800 */
[----:B------:R-:W-:-:S02]  /*0490*/  LEA.HI R0, R0, R13, RZ, 0x4 ;  /* 0x0000000d00007211 */ /* 0x000fc400078f20ff */
[----:B------:R-:W-:Y:S01]  /*04a0*/  LEA.HI R8, R8, R7, RZ, 0x2 ;  /* 0x0000000708087211 */ /* 0x000fe200078f10ff */
[----:B------:R-:W-:Y:S01]  /*04b0*/  IMAD.IADD R6, R13, 0x1, -R6 ;  /* 0x000000010d067824 */ /* 0x000fe200078e0a06 */
[----:B------:R-:W-:Y:S02]  /*04c0*/  SHF.R.U32.HI R7, RZ, 0x4, R5 ;  /* 0x00000004ff077819 */ /* 0x000fe40000011605 */
[----:B------:R-:W-:Y:S02]  /*04d0*/  SHF.R.U32.HI R5, RZ, 0x4, R0 ;  /* 0x00000004ff057819 */ /* 0x000fe40000011600 */
[----:B------:R-:W-:Y:S01]  /*04e0*/  SHF.R.U32.HI R9, RZ, 0x2, R9 ;  /* 0x00000002ff097819 */ /* 0x000fe20000011609 */
[----:B------:R1:W-:Y:S01]  /*04f0*/  STL [R1+0xcc], R7 ;  /* 0x0000cc0701007387 */ /* 0x0003e20000100800 */
[----:B------:R-:W-:Y:S02]  /*0500*/  SHF.R.U32.HI R12, RZ, 0x4, R12 ;  /* 0x00000004ff0c7819 */ /* 0x000fe4000001160c */
[----:B------:R-:W-:-:S02]  /*0510*/  SHF.R.U32.HI R8, RZ, 0x2, R8 ;  /* 0x00000002ff087819 */ /* 0x000fc40000011608 */
[C---:B0-----:R-:W-:Y:S02]  /*0520*/  LOP3.LUT R10, R6.reuse, 0x3, R5, 0x78, !PT ;  /* 0x00000003060a7812 */ /* 0x041fe400078e7805 */
[C---:B------:R-:W-:Y:S02]  /*0530*/  LOP3.LUT R0, R11.reuse, 0x3, R12, 0x78, !PT ;  /* 0x000000030b007812 */ /* 0x040fe400078e780c */
[----:B------:R-:W-:Y:S02]  /*0540*/  CS2R R12, SRZ ;  /* 0x00000000000c7805 */ /* 0x000fe4000001ff00 */
[----:B-1----:R-:W-:Y:S01]  /*0550*/  LOP3.LUT R7, R6, 0x3, R9, 0x78, !PT ;  /* 0x0000000306077812 */ /* 0x002fe200078e7809 */
[----:B------:R0:W-:Y:S01]  /*0560*/  STL [R1+0xe0], R10 ;  /* 0x0000e00a01007387 */ /* 0x0001e20000100800 */
[----:B------:R-:W-:-:S03]  /*0570*/  LOP3.LUT R6, R11, 0x3, R8, 0x78, !PT ;  /* 0x000000030b067812 */ /* 0x000fc600078e7808 */
[----:B------:R-:W-:Y:S04]  /*0580*/  STL [R1+0xdc], R7 ;  /* 0x0000dc0701007387 */ /* 0x000fe80000100800 */
[----:B------:R1:W-:Y:S01]  /*0590*/  STL [R1+0xd8], R0 ;  /* 0x0000d80001007387 */ /* 0x0003e20000100800 */
[----:B0-----:R-:W-:-:S03]  /*05a0*/  CS2R R10, SRZ ;  /* 0x00000000000a7805 */ /* 0x001fc6000001ff00 */
[----:B------:R0:W-:Y:S04]  /*05b0*/  STL [R1+0xd4], R6 ;  /* 0x0000d40601007387 */ /* 0x0001e80000100800 */
[----:B------:R0:W-:Y:S04]  /*05c0*/  STL [R1+0x38], RZ ;  /* 0x000038ff01007387 */ /* 0x0001e80000100800 */
[----:B------:R0:W-:Y:S04]  /*05d0*/  STL [R1+0x40], RZ ;  /* 0x000040ff01007387 */ /* 0x0001e80000100800 */
[----:B------:R0:W-:Y:S04]  /*05e0*/  STL [R1+0x34], RZ ;  /* 0x000034ff01007387 */ /* 0x0001e80000100800 */
[----:B------:R0:W-:Y:S01]  /*05f0*/  STL [R1+0x3c], RZ ;  /* 0x00003cff01007387 */ /* 0x0001e20000100800 */
[----:B--2---:R-:W-:-:S02]  /*0600*/  PRMT R4, R2, 0x7632, R4 ;  /* 0x0000763202047816 */ /* 0x004fc40000000004 */
[C---:B------:R-:W-:Y:S02]  /*0610*/  PRMT R5, R3.reuse, 0x7632, R5 ;  /* 0x0000763203057816 */ /* 0x040fe40000000005 */
[----:B-1----:R-:W-:Y:S02]  /*0620*/  SHF.L.U32 R0, R2, 0x10, RZ ;  /* 0x0000001002007819 */ /* 0x002fe400000006ff */
[----:B------:R-:W-:Y:S02]  /*0630*/  SHF.L.U32 R2, R3, 0x10, RZ ;  /* 0x0000001003027819 */ /* 0x000fe400000006ff */
[----:B------:R-:W-:Y:S01]  /*0640*/  SHF.L.U32 R3, R4, 0x10, RZ ;  /* 0x0000001004037819 */ /* 0x000fe200000006ff */
[----:B0-----:R-:W-:-:S07]  /*0650*/  IMAD.U32 R4, R5, 0x10000, RZ ;  /* 0x0001000005047824 */ /* 0x001fce00078e00ff */
.L_x_628:
[----:B-1----:R-:W2:Y:S04]  /*0660*/  LDL R14, [R1+0xc8] ;  /* 0x0000c800010e7983 */ /* 0x002ea80000100800 */
[----:B------:R-:W3:Y:S01]  /*0670*/  LDL R21, [R1+0xcc] ;  /* 0x0000cc0001157983 */ /* 0x000ee20000100800 */
[----:B------:R-:W0:Y:S01]  /*0680*/  S2R R5, SR_TID.X ;  /* 0x0000000000057919 */ /* 0x000e220000002100 */
[----:B------:R-:W-:Y:S02]  /*0690*/  USHF.L.U32 UR7, UR11, 0x4, URZ ;  /* 0x000000040b077899 */ /* 0x000fe4000800063f */
[----:B------:R-:W-:Y:S02]  /*06a0*/  USHF.L.U32 UR10, UR9, 0x5, URZ ;  /* 0x00000005090a7899 */ /* 0x000fe4000800063f */
[----:B------:R-:W-:Y:S01]  /*06b0*/  ULOP3.LUT UR7, UR7, 0xff0, URZ, 0xc0, !UPT ;  /* 0x00000ff007077892 */ /* 0x000fe2000f8ec03f */
[----:B------:R-:W-:Y:S01]  /*06c0*/  IMAD.MOV.U32 R9, RZ, RZ, RZ ;  /* 0x000000ffff097224 */ /* 0x000fe200078e00ff */
[----:B------:R-:W-:Y:S01]  /*06d0*/  USHF.L.U64.HI UR14, UR9, 0x5, UR5 ;  /* 0x00000005090e7899 */ /* 0x000fe20008010205 */
[----:B------:R-:W-:Y:S01]  /*06e0*/  ULDC.64 UR16, c[0x0][0x248] ;  /* 0x0000920000107ab9 */ /* 0x000fe20000000a00 */
[----:B------:R-:W-:Y:S01]  /*06f0*/  ULDC.64 UR18, c[0x0][0x230] ;  /* 0x00008c0000127ab9 */ /* 0x000fe20000000a00 */
[----:B------:R-:W-:Y:S01]  /*0700*/  ULDC.64 UR20, c[0x0][0x228] ;  /* 0x00008a0000147ab9 */ /* 0x000fe20000000a00 */
[----:B0-----:R-:W-:-:S05]  /*0710*/  IMAD.WIDE.U32 R6, R5, -0x77777777, RZ ;  /* 0x8888888905067825 */ /* 0x001fca00078e00ff */
[----:B------:R-:W-:-:S05]  /*0720*/  SHF.R.U32.HI R7, RZ, 0x7, R7 ;  /* 0x00000007ff077819 */ /* 0x000fca0000011607 */
[C---:B------:R-:W-:Y:S01]  /*0730*/  IMAD R6, R7.reuse, -0xf0, R5 ;  /* 0xffffff1007067824 */ /* 0x040fe200078e0205 */
[----:B------:R-:W-:Y:S02]  /*0740*/  MOV R5, UR9 ;  /* 0x0000000900057c02 */ /* 0x000fe40008000f00 */
[----:B------:R-:W-:Y:S02]  /*0750*/  IADD3 R46, R7, UR7, RZ ;  /* 0x00000007072e7c10 */ /* 0x000fe4000fffe0ff */
[----:B------:R-:W-:Y:S01]  /*0760*/  SHF.L.U32 R8, R6, 0x2, RZ ;  /* 0x0000000206087819 */ /* 0x000fe200000006ff */
[----:B------:R-:W-:Y:S02]  /*0770*/  UIMAD UR7, UR5, 0x3c0000, URZ ;  /* 0x003c0000050778a4 */ /* 0x000fe4000f8e023f */
[----:B------:R-:W-:Y:S02]  /*0780*/  IMAD R46, R46, 0x3c0, RZ ;  /* 0x000003c02e2e7824 */ /* 0x000fe400078e02ff */
[----:B------:R-:W-:-:S05]  /*0790*/  IMAD.WIDE.U32 R8, R5, 0x3c0000, R8 ;  /* 0x003c000005087825 */ /* 0x000fca00078e0008 */
[----:B------:R-:W-:Y:S01]  /*07a0*/  IADD3 R5, R9, UR7, RZ ;  /* 0x0000000709057c10 */ /* 0x000fe2000fffe0ff */
[----:B------:R-:W-:Y:S01]  /*07b0*/  ULDC UR7, c[0x0][0x250] ;  /* 0x0000940000077ab9 */ /* 0x000fe20000000800 */
[----:B------:R-:W-:-:S04]  /*07c0*/  IADD3 R9, P1, R46, R8, RZ ;  /* 0x000000082e097210 */ /* 0x000fc80007f3e0ff */
[----:B------:R-:W-:Y:S01]  /*07d0*/  IADD3.X R16, RZ, R5, RZ, P1, !PT ;  /* 0x00000005ff107210 */ /* 0x000fe20000ffe4ff */
[----:B------:R-:W-:-:S03]  /*07e0*/  IMAD.SHL.U32 R19, R9, 0x2, RZ ;  /* 0x0000000209137824 */ /* 0x000fc600078e00ff */
[----:B------:R-:W-:-:S05]  /*07f0*/  SHF.L.U64.HI R20, R9, 0x1, R16 ;  /* 0x0000000109147819 */ /* 0x000fca0000010210 */
[----:B------:R-:W-:Y:S04]  /*0800*/  STL [R1+0x8c], R20 ;  /* 0x00008c1401007387 */ /* 0x000fe80000100800 */
[----:B------:R0:W-:Y:S01]  /*0810*/  STL [R1+0x88], R19 ;  /* 0x0000881301007387 */ /* 0x0001e20000100800 */
[----:B------:R-:W-:-:S04]  /*0820*/  IADD3 R9, R46, 0x780, RZ ;  /* 0x000007802e097810 */ /* 0x000fc80007ffe0ff */
[----:B------:R-:W-:-:S04]  /*0830*/  IADD3 R9, P2, R9, R8, RZ ;  /* 0x0000000809097210 */ /* 0x000fc80007f5e0ff */
[----:B------:R-:W-:-:S05]  /*0840*/  SHF.L.U32 R22, R9, 0x1, RZ ;  /* 0x0000000109167819 */ /* 0x000fca00000006ff */
[----:B------:R1:W-:Y:S01]  /*0850*/  STL [R1+0xa8], R22 ;  /* 0x0000a81601007387 */ /* 0x0003e20000100800 */
[----:B--2---:R-:W-:-:S04]  /*0860*/  IADD3 R15, P0, R14, UR10, RZ ;  /* 0x0000000a0e0f7c10 */ /* 0x004fc8000ff1e0ff */
[----:B------:R-:W-:Y:S02]  /*0870*/  IADD3.X R18, RZ, UR14, RZ, P0, !PT ;  /* 0x0000000eff127c10 */ /* 0x000fe400087fe4ff */
[----:B------:R-:W-:-:S04]  /*0880*/  LEA R14, P0, R15, UR16, 0x3 ;  /* 0x000000100f0e7c11 */ /* 0x000fc8000f8018ff */
[----:B------:R-:W-:Y:S02]  /*0890*/  LEA.HI.X R15, R15, UR17, R18, 0x3, P0 ;  /* 0x000000110f0f7c11 */ /* 0x000fe400080f1c12 */
[----:B------:R-:W-:-:S04]  /*08a0*/  IADD3 R16, P0, R19, UR18, RZ ;  /* 0x0000001213107c10 */ /* 0x000fc8000ff1e0ff */
[----:B------:R-:W2:Y:S01]  /*08b0*/  LDG.E.64.CONSTANT R14, desc[UR12][R14.64] ;  /* 0x0000000c0e0e7981 */ /* 0x000ea2000c1e9b00 */
[----:B------:R-:W-:Y:S02]  /*08c0*/  IADD3 R18, P1, R19, UR20, RZ ;  /* 0x0000001413127c10 */ /* 0x000fe4000ff3e0ff */
[C---:B------:R-:W-:Y:S02]  /*08d0*/  IADD3.X R17, R20.reuse, UR19, RZ, P0, !PT ;  /* 0x0000001314117c10 */ /* 0x040fe400087fe4ff */
[----:B0-----:R-:W-:-:S04]  /*08e0*/  IADD3.X R19, R20, UR21, RZ, P1, !PT ;  /* 0x0000001514137c10 */ /* 0x001fc80008ffe4ff */
[----:B------:R-:W4:Y:S01]  /*08f0*/  LDG.E.64.CONSTANT R16, desc[UR12][R16.64] ;  /* 0x0000000c10107981 */ /* 0x000f22000c1e9b00 */
[----:B---3--:R-:W-:-:S03]  /*0900*/  IADD3 R25, P0, R21, UR10, RZ ;  /* 0x0000000a15197c10 */ /* 0x008fc6000ff1e0ff */
[----:B------:R-:W3:Y:S02]  /*0910*/  LDG.E.64.CONSTANT R18, desc[UR12][R18.64] ;  /* 0x0000000c12127981 */ /* 0x000ee4000c1e9b00 */
[----:B------:R-:W-:Y:S01]  /*0920*/  IMAD.X R26, RZ, RZ, UR14, P0 ;  /* 0x0000000eff1a7e24 */ /* 0x000fe200080e06ff */
[C---:B------:R-:W-:Y:S01]  /*0930*/  LEA R24, P0, R25.reuse, UR16, 0x3 ;  /* 0x0000001019187c11 */ /* 0x040fe2000f8018ff */
[----:B------:R-:W-:Y:S01]  /*0940*/  HFMA2.MMA R51, -RZ, RZ, 0, 1.430511474609375e-06 ;  /* 0x00000018ff337435 */ /* 0x000fe200000001ff */
[----:B------:R-:W-:Y:S01]  /*0950*/  IADD3.X R20, RZ, R5, RZ, P2, !PT ;  /* 0x00000005ff147210 */ /* 0x000fe200017fe4ff */
[----:B------:R-:W-:Y:S01]  /*0960*/  UIADD3 UR9, UP0, UR9, 0x1, URZ ;  /* 0x0000000109097890 */ /* 0x000fe2000ff1e03f */
[----:B------:R-:W-:Y:S01]  /*0970*/  LEA.HI.X R25, R25, UR17, R26, 0x3, P0 ;  /* 0x0000001119197c11 */ /* 0x000fe200080f1c1a */
[----:B------:R-:W-:Y:S01]  /*0980*/  ULDC.64 UR14, c[0x0][0x258] ;  /* 0x00009600000e7ab9 */ /* 0x000fe20000000a00 */
[----:B------:R-:W-:Y:S02]  /*0990*/  SHF.L.U64.HI R27, R9, 0x1, R20 ;  /* 0x00000001091b7819 */ /* 0x000fe40000010214 */
[----:B------:R-:W-:-:S02]  /*09a0*/  IADD3 R20, P1, R22, UR18, RZ ;  /* 0x0000001216147c10 */ /* 0x000fc4000ff3e0ff */
[----:B-1----:R-:W-:Y:S01]  /*09b0*/  IADD3 R22, P2, R22, UR20, RZ ;  /* 0x0000001416167c10 */ /* 0x002fe2000ff5e0ff */
[----:B------:R-:W3:Y:S01]  /*09c0*/  LDG.E.64.CONSTANT R24, desc[UR12][R24.64] ;  /* 0x0000000c18187981 */ /* 0x000ee2000c1e9b00 */
[C---:B------:R-:W-:Y:S02]  /*09d0*/  IADD3.X R21, R27.reuse, UR19, RZ, P1, !PT ;  /* 0x000000131b157c10 */ /* 0x040fe40008ffe4ff */
[----:B------:R-:W-:-:S04]  /*09e0*/  IADD3.X R23, R27, UR21, RZ, P2, !PT ;  /* 0x000000151b177c10 */ /* 0x000fc800097fe4ff */
[----:B------:R-:W3:Y:S04]  /*09f0*/  LDG.E.64.CONSTANT R20, desc[UR12][R20.64] ;  /* 0x0000000c14147981 */ /* 0x000ee8000c1e9b00 */
[----:B------:R-:W3:Y:S01]  /*0a00*/  LDG.E.64.CONSTANT R22, desc[UR12][R22.64] ;  /* 0x0000000c16167981 */ /* 0x000ee2000c1e9b00 */
[----:B------:R-:W-:-:S04]  /*0a10*/  IADD3 R9, R46, 0xf00, RZ ;  /* 0x00000f002e097810 */ /* 0x000fc80007ffe0ff */
[----:B------:R-:W-:-:S04]  /*0a20*/  IADD3 R9, P0, R9, R8, RZ ;  /* 0x0000000809097210 */ /* 0x000fc80007f1e0ff */
[----:B------:R-:W-:Y:S02]  /*0a30*/  IADD3.X R26, RZ, R5, RZ, P0, !PT ;  /* 0x00000005ff1a7210 */ /* 0x000fe400007fe4ff */
[C---:B------:R-:W-:Y:S02]  /*0a40*/  SHF.L.U32 R28, R9.reuse, 0x1, RZ ;  /* 0x00000001091c7819 */ /* 0x040fe400000006ff */
[----:B------:R-:W-:Y:S02]  /*0a50*/  SHF.L.U64.HI R30, R9, 0x1, R26 ;  /* 0x00000001091e7819 */ /* 0x000fe4000001021a */
[----:B------:R-:W-:Y:S01]  /*0a60*/  IADD3 R26, P0, R28, UR18, RZ ;  /* 0x000000121c1a7c10 */ /* 0x000fe2000ff1e0ff */
[----:B------:R0:W-:Y:S01]  /*0a70*/  STL [R1+0xb0], R27 ;  /* 0x0000b01b01007387 */ /* 0x0001e20000100800 */
[----:B------:R-:W-:-:S03]  /*0a80*/  VIADD R9, R46, 0x1680 ;  /* 0x000016802e097836 */ /* 0x000fc60000000000 */
[----:B------:R1:W-:Y:S01]  /*0a90*/  STL [R1+0xac], R28 ;  /* 0x0000ac1c01007387 */ /* 0x0003e20000100800 */
[----:B0-----:R-:W-:Y:S02]  /*0aa0*/  IADD3.X R27, R30, UR19, RZ, P0, !PT ;  /* 0x000000131e1b7c10 */ /* 0x001fe400087fe4ff */
[----:B-1----:R-:W-:-:S04]  /*0ab0*/  IADD3 R28, P0, R28, UR20, RZ ;  /* 0x000000141c1c7c10 */ /* 0x002fc8000ff1e0ff */
[----:B------:R-:W3:Y:S01]  /*0ac0*/  LDG.E.64.CONSTANT R26, desc[UR12][R26.64] ;  /* 0x0000000c1a1a7981 */ /* 0x000ee2000c1e9b00 */
[----:B------:R-:W-:Y:S02]  /*0ad0*/  IADD3.X R29, R30, UR21, RZ, P0, !PT ;  /* 0x000000151e1d7c10 */ /* 0x000fe400087fe4ff */
[----:B------:R-:W-:Y:S01]  /*0ae0*/  IADD3 R9, P0, R9, R8, RZ ;  /* 0x0000000809097210 */ /* 0x000fe20007f1e0ff */
[----:B------:R0:W-:Y:S03]  /*0af0*/  STL [R1+0xb8], R30 ;  /* 0x0000b81e01007387 */ /* 0x0001e60000100800 */
[----:B------:R-:W-:Y:S01]  /*0b00*/  SHF.L.U32 R32, R9, 0x1, RZ ;  /* 0x0000000109207819 */ /* 0x000fe200000006ff */
[----:B------:R-:W3:Y:S01]  /*0b10*/  LDG.E.64.CONSTANT R28, desc[UR12][R28.64] ;  /* 0x0000000c1c1c7981 */ /* 0x000ee2000c1e9b00 */
[----:B0-----:R-:W-:-:S04]  /*0b20*/  IADD3.X R30, RZ, R5, RZ, P0, !PT ;  /* 0x00000005ff1e7210 */ /* 0x001fc800007fe4ff */
[----:B------:R-:W-:Y:S02]  /*0b30*/  SHF.L.U64.HI R34, R9, 0x1, R30 ;  /* 0x0000000109227819 */ /* 0x000fe4000001021e */
[----:B------:R-:W-:Y:S02]  /*0b40*/  IADD3 R30, P0, R32, UR18, RZ ;  /* 0x00000012201e7c10 */ /* 0x000fe4000ff1e0ff */
[----:B------:R-:W-:Y:S01]  /*0b50*/  IADD3 R9, R46, 0x1e00, RZ ;  /* 0x00001e002e097810 */ /* 0x000fe20007ffe0ff */
[----:B------:R0:W-:Y:S01]  /*0b60*/  STL [R1+0xb4], R32 ;  /* 0x0000b42001007387 */ /* 0x0001e20000100800 */
[----:B------:R-:W-:Y:S02]  /*0b70*/  IADD3.X R31, R34, UR19, RZ, P0, !PT ;  /* 0x00000013221f7c10 */ /* 0x000fe400087fe4ff */
[----:B------:R-:W-:Y:S01]  /*0b80*/  IADD3 R9, P0, R9, R8, RZ ;  /* 0x0000000809097210 */ /* 0x000fe20007f1e0ff */
[----:B------:R1:W-:Y:S04]  /*0b90*/  STL [R1+0xc4], R34 ;  /* 0x0000c42201007387 */ /* 0x0003e80000100800 */
[----:B------:R-:W3:Y:S01]  /*0ba0*/  LDG.E.64.CONSTANT R30, desc[UR12][R30.64] ;  /* 0x0000000c1e1e7981 */ /* 0x000ee2000c1e9b00 */
[----:B0-----:R-:W-:-:S04]  /*0bb0*/  IADD3 R32, P1, R32, UR20, RZ ;  /* 0x0000001420207c10 */ /* 0x001fc8000ff3e0ff */
[----:B------:R-:W-:Y:S01]  /*0bc0*/  IADD3.X R33, R34, UR21, RZ, P1, !PT ;  /* 0x0000001522217c10 */ /* 0x000fe20008ffe4ff */
[----:B-1----:R-:W-:Y:S01]  /*0bd0*/  IMAD.X R34, RZ, RZ, R5, P0 ;  /* 0x000000ffff227224 */ /* 0x002fe200000e0605 */
[----:B------:R-:W-:-:S04]  /*0be0*/  SHF.L.U32 R36, R9, 0x1, RZ ;  /* 0x0000000109247819 */ /* 0x000fc800000006ff */
[----:B------:R-:W-:Y:S01]  /*0bf0*/  SHF.L.U64.HI R38, R9, 0x1, R34 ;  /* 0x0000000109267819 */ /* 0x000fe20000010222 */
[----:B------:R-:W3:Y:S01]  /*0c00*/  LDG.E.64.CONSTANT R32, desc[UR12][R32.64] ;  /* 0x0000000c20207981 */ /* 0x000ee2000c1e9b00 */
[----:B------:R-:W-:-:S03]  /*0c10*/  IADD3 R34, P0, R36, UR18, RZ ;  /* 0x0000001224227c10 */ /* 0x000fc6000ff1e0ff */
[----:B------:R0:W-:Y:S01]  /*0c20*/  STL [R1+0xbc], R36 ;  /* 0x0000bc2401007387 */ /* 0x0001e20000100800 */
[----:B------:R-:W-:-:S06]  /*0c30*/  IADD3.X R35, R38, UR19, RZ, P0, !PT ;  /* 0x0000001326237c10 */ /* 0x000fcc00087fe4ff */
[----:B------:R-:W3:Y:S01]  /*0c40*/  LDG.E.64.CONSTANT R34, desc[UR12][R34.64] ;  /* 0x0000000c22227981 */ /* 0x000ee2000c1e9b00 */
[----:B0-----:R-:W-:-:S04]  /*0c50*/  IADD3 R36, P1, R36, UR20, RZ ;  /* 0x0000001424247c10 */ /* 0x001fc8000ff3e0ff */
[----:B------:R-:W-:-:S06]  /*0c60*/  IADD3.X R37, R38, UR21, RZ, P1, !PT ;  /* 0x0000001526257c10 */ /* 0x000fcc0008ffe4ff */
[----:B------:R-:W3:Y:S01]  /*0c70*/  LDG.E.64.CONSTANT R36, desc[UR12][R36.64] ;  /* 0x0000000c24247981 */ /* 0x000ee2000c1e9b00 */
[----:B------:R-:W-:-:S04]  /*0c80*/  IADD3 R9, R46, 0x2580, RZ ;  /* 0x000025802e097810 */ /* 0x000fc80007ffe0ff */
[----:B------:R-:W-:Y:S01]  /*0c90*/  IADD3 R9, P0, R9, R8, RZ ;  /* 0x0000000809097210 */ /* 0x000fe20007f1e0ff */
[----:B------:R0:W-:Y:S04]  /*0ca0*/  STL [R1+0xc0], R38 ;  /* 0x0000c02601007387 */ /* 0x0001e80000100800 */
[----:B------:R-:W-:Y:S01]  /*0cb0*/  IMAD.SHL.U32 R40, R9, 0x2, RZ ;  /* 0x0000000209287824 */ /* 0x000fe200078e00ff */
[----:B0-----:R-:W-:-:S04]  /*0cc0*/  IADD3.X R38, RZ, R5, RZ, P0, !PT ;  /* 0x00000005ff267210 */ /* 0x001fc800007fe4ff */
[----:B------:R-:W-:Y:S02]  /*0cd0*/  SHF.L.U64.HI R42, R9, 0x1, R38 ;  /* 0x00000001092a7819 */ /* 0x000fe40000010226 */
[----:B------:R-:W-:Y:S02]  /*0ce0*/  IADD3 R38, P0, R40, UR18, RZ ;  /* 0x0000001228267c10 */ /* 0x000fe4000ff1e0ff */
[----:B------:R-:W-:Y:S01]  /*0cf0*/  IADD3 R9, R46, 0x2d00, RZ ;  /* 0x00002d002e097810 */ /* 0x000fe20007ffe0ff */
[----:B------:R0:W-:Y:S01]  /*0d00*/  STL [R1+0xa0], R40 ;  /* 0x0000a02801007387 */ /* 0x0001e20000100800 */
[----:B------:R-:W-:Y:S02]  /*0d10*/  IADD3.X R39, R42, UR19, RZ, P0, !PT ;  /* 0x000000132a277c10 */ /* 0x000fe400087fe4ff */
[----:B------:R-:W-:Y:S01]  /*0d20*/  IADD3 R9, P0, R9, R8, RZ ;  /* 0x0000000809097210 */ /* 0x000fe20007f1e0ff */
[----:B------:R1:W-:Y:S01]  /*0d30*/  STL [R1+0xa4], R42 ;  /* 0x0000a42a01007387 */ /* 0x0003e20000100800 */
[----:B0-----:R-:W-:Y:S01]  /*0d40*/  IADD3 R40, P1, R40, UR20, RZ ;  /* 0x0000001428287c10 */ /* 0x001fe2000ff3e0ff */
[----:B------:R-:W-:Y:S01]  /*0d50*/  VIADD R46, R46, 0x3480 ;  /* 0x000034802e2e7836 */ /* 0x000fe20000000000 */
[----:B------:R-:W-:Y:S01]  /*0d60*/  SHF.L.U32 R44, R9, 0x1, RZ ;  /* 0x00000001092c7819 */ /* 0x000fe200000006ff */
[----:B------:R-:W-:Y:S01]  /*0d70*/  IMAD R51, R6, R51, UR6 ;  /* 0x0000000606337e24 */ /* 0x000fe2000f8e0233 */
[----:B------:R-:W-:Y:S01]  /*0d80*/  IADD3.X R41, R42, UR21, RZ, P1, !PT ;  /* 0x000000152a297c10 */ /* 0x000fe20008ffe4ff */
[----:B------:R-:W3:Y:S01]  /*0d90*/  LDG.E.64.CONSTANT R38, desc[UR12][R38.64] ;  /* 0x0000000c26267981 */ /* 0x000ee2000c1e9b00 */
[----:B-1----:R-:W-:-:S04]  /*0da0*/  IADD3.X R42, RZ, R5, RZ, P0, !PT ;  /* 0x00000005ff2a7210 */ /* 0x002fc800007fe4ff */
[----:B------:R-:W-:Y:S01]  /*0db0*/  SHF.L.U64.HI R47, R9, 0x1, R42 ;  /* 0x00000001092f7819 */ /* 0x000fe2000001022a */
[----:B------:R0:W-:Y:S01]  /*0dc0*/  STL [R1+0x98], R44 ;  /* 0x0000982c01007387 */ /* 0x0001e20000100800 */
[----:B------:R-:W-:Y:S02]  /*0dd0*/  IADD3 R42, P0, R44, UR18, RZ ;  /* 0x000000122c2a7c10 */ /* 0x000fe4000ff1e0ff */
[----:B------:R-:W-:Y:S01]  /*0de0*/  LEA R7, R7, R51, 0x3 ;  /* 0x0000003307077211 */ /* 0x000fe200078e18ff */
[----:B------:R-:W3:Y:S01]  /*0df0*/  LDG.E.64.CONSTANT R40, desc[UR12][R40.64] ;  /* 0x0000000c28287981 */ /* 0x000ee2000c1e9b00 */
[----:B------:R-:W-:Y:S02]  /*0e00*/  IADD3.X R43, R47, UR19, RZ, P0, !PT ;  /* 0x000000132f2b7c10 */ /* 0x000fe400087fe4ff */
[----:B------:R-:W-:-:S04]  /*0e10*/  IADD3 R46, P0, R46, R8, RZ ;  /* 0x000000082e2e7210 */ /* 0x000fc80007f1e0ff */
[----:B------:R-:W-:Y:S01]  /*0e20*/  IADD3.X R5, RZ, R5, RZ, P0, !PT ;  /* 0x00000005ff057210 */ /* 0x000fe200007fe4ff */
[----:B------:R1:W-:Y:S03]  /*0e30*/  STL [R1+0x9c], R47 ;  /* 0x00009c2f01007387 */ /* 0x0003e60000100800 */
[C---:B------:R-:W-:Y:S01]  /*0e40*/  SHF.L.U64.HI R50, R46.reuse, 0x1, R5 ;  /* 0x000000012e327819 */ /* 0x040fe20000010205 */
[----:B------:R-:W3:Y:S01]  /*0e50*/  LDG.E.64.CONSTANT R42, desc[UR12][R42.64] ;  /* 0x0000000c2a2a7981 */ /* 0x000ee2000c1e9b00 */
[----:B------:R-:W-:Y:S02]  /*0e60*/  SHF.L.U32 R48, R46, 0x1, RZ ;  /* 0x000000012e307819 */ /* 0x000fe400000006ff */
[----:B0-----:R-:W-:Y:S02]  /*0e70*/  IADD3 R44, P1, R44, UR20, RZ ;  /* 0x000000142c2c7c10 */ /* 0x001fe4000ff3e0ff */
[----:B------:R-:W-:Y:S01]  /*0e80*/  IADD3 R46, P0, R48, UR18, RZ ;  /* 0x00000012302e7c10 */ /* 0x000fe2000ff1e0ff */
[----:B------:R0:W-:Y:S01]  /*0e90*/  STL [R1+0x90], R48 ;  /* 0x0000903001007387 */ /* 0x0001e20000100800 */
[----:B------:R-:W-:-:S02]  /*0ea0*/  IADD3.X R45, R47, UR21, RZ, P1, !PT ;  /* 0x000000152f2d7c10 */ /* 0x000fc40008ffe4ff */
[----:B-1----:R-:W-:Y:S01]  /*0eb0*/  IADD3.X R47, R50, UR19, RZ, P0, !PT ;  /* 0x00000013322f7c10 */ /* 0x002fe200087fe4ff */
[----:B------:R1:W-:Y:S04]  /*0ec0*/  STL [R1+0x94], R50 ;  /* 0x0000943201007387 */ /* 0x0003e80000100800 */
[----:B------:R-:W3:Y:S01]  /*0ed0*/  LDG.E.64.CONSTANT R44, desc[UR12][R44.64] ;  /* 0x0000000c2c2c7981 */ /* 0x000ee2000c1e9b00 */
[----:B0-----:R-:W-:-:S03]  /*0ee0*/  IADD3 R48, P1, R48, UR20, RZ ;  /* 0x0000001430307c10 */ /* 0x001fc6000ff3e0ff */
[----:B------:R-:W3:Y:S01]  /*0ef0*/  LDG.E.64.CONSTANT R46, desc[UR12][R46.64] ;  /* 0x0000000c2e2e7981 */ /* 0x000ee2000c1e9b00 */
[----:B------:R-:W-:-:S06]  /*0f00*/  IADD3.X R49, R50, UR21, RZ, P1, !PT ;  /* 0x0000001532317c10 */ /* 0x000fcc0008ffe4ff */
[----:B------:R-:W3:Y:S01]  /*0f10*/  LDG.E.64.CONSTANT R48, desc[UR12][R48.64] ;  /* 0x0000000c30307981 */ /* 0x000ee2000c1e9b00 */
[----:B--2---:R-:W-:-:S06]  /*0f20*/  FADD.FTZ R5, R15, UR7 ;  /* 0x000000070f057e21 */ /* 0x004fcc0008010000 */
[----:B------:R-:W0:Y:S01]  /*0f30*/  MUFU.RSQ R5, R5 ;  /* 0x0000000500057308 */ /* 0x000e220000001400 */
[C---:B----4-:R-:W-:Y:S02]  /*0f40*/  PRMT R9, R16.reuse, 0x7632, R9 ;  /* 0x0000763210097816 */ /* 0x050fe40000000009 */
[----:B------:R-:W-:Y:S02]  /*0f50*/  SHF.L.U32 R8, R16, 0x10, RZ ;  /* 0x0000001010087819 */ /* 0x000fe400000006ff */
[C---:B---3--:R-:W-:Y:S01]  /*0f60*/  PRMT R15, R18.reuse, 0x7632, R15 ;  /* 0x00007632120f7816 */ /* 0x048fe2000000000f */
[----:B------:R-:W-:Y:S01]  /*0f70*/  IMAD.U32 R61, R18, 0x10000, RZ ;  /* 0x00010000123d7824 */ /* 0x000fe200078e00ff */
[----:B------:R-:W-:Y:S01]  /*0f80*/  SHF.L.U32 R9, R9, 0x10, RZ ;  /* 0x0000001009097819 */ /* 0x000fe200000006ff */
[----:B------:R-:W-:Y:S01]  /*0f90*/  FADD.FTZ R8, -R14, R8 ;  /* 0x000000080e087221 */ /* 0x000fe20000010100 */
[----:B------:R-:W-:Y:S01]  /*0fa0*/  SHF.L.U32 R15, R15, 0x10, RZ ;  /* 0x000000100f0f7819 */ /* 0x000fe200000006ff */
[----:B-1----:R-:W-:-:S02]  /*0fb0*/  FMUL.FTZ R50, R0, R61 ;  /* 0x0000003d00327220 */ /* 0x002fc40000410000 */
[----:B------:R-:W-:Y:S01]  /*0fc0*/  FADD.FTZ R9, -R14, R9 ;  /* 0x000000090e097221 */ /* 0x000fe20000010100 */
[----:B0-----:R-:W-:Y:S01]  /*0fd0*/  FMUL.FTZ R55, R5, R8 ;  /* 0x0000000805377220 */ /* 0x001fe20000410000 */
[----:B------:R-:W-:Y:S02]  /*0fe0*/  FMUL.FTZ R8, R3, R15 ;  /* 0x0000000f03087220 */ /* 0x000fe40000410000 */
[----:B------:R-:W-:Y:S01]  /*0ff0*/  FMUL.FTZ R6, R5, R9 ;  /* 0x0000000905067220 */ /* 0x000fe20000410000 */
[----:B------:R-:W-:Y:S01]  /*1000*/  FFMA.FTZ R50, R55, R50, RZ ;  /* 0x0000003237327223 */ /* 0x000fe200000100ff */
[----:B------:R-:W-:-:S03]  /*1010*/  FADD.FTZ R25, R25, UR7 ;  /* 0x0000000719197e21 */ /* 0x000fc60008010000 */
[----:B------:R-:W-:Y:S01]  /*1020*/  FFMA.FTZ R8, R6, R8, R50 ;  /* 0x0000000806087223 */ /* 0x000fe20000010032 */
[----:B------:R-:W-:Y:S01]  /*1030*/  FFMA.FTZ R50, R0, R61, RZ ;  /* 0x0000003d00327223 */ /* 0x000fe200000100ff */
[----:B------:R-:W-:-:S03]  /*1040*/  FADD.FTZ R51, R15, R11 ;  /* 0x0000000b0f337221 */ /* 0x000fc60000010000 */
[-C--:B------:R-:W-:Y:S01]  /*1050*/  FFMA.FTZ R50, R3, R15.reuse, R50 ;  /* 0x0000000f03327223 */ /* 0x080fe20000010032 */
[----:B------:R-:W-:Y:S02]  /*1060*/  FFMA.FTZ R15, R6, R15, R10 ;  /* 0x0000000f060f7223 */ /* 0x000fe4000001000a */
[----:B------:R0:W1:Y:S01]  /*1070*/  MUFU.RSQ R6, R25 ;  /* 0x0000001900067308 */ /* 0x0000620000001400 */
[----:B------:R-:W-:Y:S01]  /*1080*/  IMAD.U32 R9, R20, 0x10000, RZ ;  /* 0x0001000014097824 */ /* 0x000fe200078e00ff */
[----:B------:R-:W-:Y:S04]  /*1090*/  STL [R1+0xe8], R16 ;  /* 0x0000e81001007387 */ /* 0x000fe80000100800 */
[----:B------:R2:W-:Y:S01]  /*10a0*/  STL [R1+0xec], R18 ;  /* 0x0000ec1201007387 */ /* 0x0005e20000100800 */
[----:B------:R-:W-:Y:S01]  /*10b0*/  FADD.FTZ R9, -R14, R9 ;  /* 0x000000090e097221 */ /* 0x000fe20000010100 */
[----:B0-----:R-:W-:-:S02]  /*10c0*/  PRMT R25, R20, 0x7632, R25 ;  /* 0x0000763214197816 */ /* 0x001fc40000000019 */
[----:B------:R0:W-:Y:S01]  /*10d0*/  STL [R1+0x60], R55 ;  /* 0x0000603701007387 */ /* 0x0001e20000100800 */
[----:B------:R-:W-:Y:S02]  /*10e0*/  PRMT R54, R17, 0x7632, R54 ;  /* 0x0000763211367816 */ /* 0x000fe40000000036 */
[C---:B--2---:R-:W-:Y:S01]  /*10f0*/  SHF.L.U32 R18, R22.reuse, 0x10, RZ ;  /* 0x0000001016127819 */ /* 0x044fe200000006ff */
[----:B------:R2:W-:Y:S01]  /*1100*/  STL [R1+0x8], R7 ;  /* 0x0000080701007387 */ /* 0x0005e20000100800 */
[----:B------:R-:W-:Y:S01]  /*1110*/  FMUL.FTZ R16, R5, R9 ;  /* 0x0000000905107220 */ /* 0x000fe20000410000 */
[----:B0-----:R-:W-:Y:S02]  /*1120*/  SHF.L.U32 R55, R17, 0x10, RZ ;  /* 0x0000001011377819 */ /* 0x001fe400000006ff */
[----:B------:R-:W-:Y:S02]  /*1130*/  PRMT R52, R22, 0x7632, R52 ;  /* 0x0000763216347816 */ /* 0x000fe40000000034 */
[----:B------:R-:W-:Y:S01]  /*1140*/  SHF.L.U32 R25, R25, 0x10, RZ ;  /* 0x0000001019197819 */ /* 0x000fe200000006ff */
[----:B--2---:R-:W-:Y:S01]  /*1150*/  FMUL.FTZ R7, R0, R18 ;  /* 0x0000001200077220 */ /* 0x004fe20000410000 */
[----:B------:R-:W-:Y:S01]  /*1160*/  FADD.FTZ R55, -R24, R55 ;  /* 0x0000003718377221 */ /* 0x000fe20000010100 */
[----:B------:R-:W-:Y:S01]  /*1170*/  STL [R1+0x140], R61 ;  /* 0x0001403d01007387 */ /* 0x000fe20000100800 */
[C---:B------:R-:W-:Y:S01]  /*1180*/  PRMT R53, R19.reuse, 0x7632, R53 ;  /* 0x0000763213357816 */ /* 0x040fe20000000035 */
[----:B------:R-:W-:Y:S01]  /*1190*/  FFMA.FTZ R8, R16, R7, R8 ;  /* 0x0000000710087223 */ /* 0x000fe20000010008 */
[----:B------:R-:W-:Y:S01]  /*11a0*/  SHF.L.U32 R54, R54, 0x10, RZ ;  /* 0x0000001036367819 */ /* 0x000fe200000006ff */
[----:B------:R-:W-:Y:S01]  /*11b0*/  STL [R1+0x30], R18 ;  /* 0x0000301201007387 */ /* 0x000fe20000100800 */
[----:B------:R-:W-:-:S02]  /*11c0*/  IMAD.U32 R7, R19, 0x10000, RZ ;  /* 0x0001000013077824 */ /* 0x000fc400078e00ff */
[----:B------:R-:W-:Y:S01]  /*11d0*/  FADD.FTZ R25, -R14, R25 ;  /* 0x000000190e197221 */ /* 0x000fe20000010100 */
[----:B------:R-:W-:Y:S01]  /*11e0*/  IMAD.U32 R52, R52, 0x10000, RZ ;  /* 0x0001000034347824 */ /* 0x000fe200078e00ff */
[----:B------:R1:W-:Y:S01]  /*11f0*/  STL [R1+0x80], R16 ;  /* 0x0000801001007387 */ /* 0x0003e20000100800 */
[----:B------:R-:W-:Y:S01]  /*1200*/  SHF.L.U32 R53, R53, 0x10, RZ ;  /* 0x0000001035357819 */ /* 0x000fe200000006ff */
[----:B------:R-:W-:Y:S01]  /*1210*/  FMUL.FTZ R9, R2, R7 ;  /* 0x0000000702097220 */ /* 0x000fe20000410000 */
[----:B------:R-:W-:Y:S01]  /*1220*/  FMUL.FTZ R11, R3, R52 ;  /* 0x00000034030b7220 */ /* 0x000fe20000410000 */
[----:B------:R-:W-:Y:S01]  /*1230*/  FADD.FTZ R54, -R24, R54 ;  /* 0x0000003618367221 */ /* 0x000fe20000010100 */
[----:B------:R-:W-:Y:S01]  /*1240*/  FMUL.FTZ R25, R5, R25 ;  /* 0x0000001905197220 */ /* 0x000fe20000410000 */
[----:B-1----:R-:W-:Y:S01]  /*1250*/  FMUL.FTZ R16, R6, R55 ;  /* 0x0000003706107220 */ /* 0x002fe20000410000 */
[----:B------:R-:W-:Y:S01]  /*1260*/  SHF.L.U32 R55, R21, 0x10, RZ ;  /* 0x0000001015377819 */ /* 0x000fe200000006ff */
[----:B------:R-:W-:Y:S01]  /*1270*/  STL [R1+0xf0], R17 ;  /* 0x0000f01101007387 */ /* 0x000fe20000100800 */
[----:B------:R-:W-:Y:S01]  /*1280*/  FFMA.FTZ R50, R0, R18, R50 ;  /* 0x0000001200327223 */ /* 0x000fe20000010032 */
[----:B------:R-:W-:Y:S01]  /*1290*/  SHF.L.U32 R57, R23, 0x10, RZ ;  /* 0x0000001017397819 */ /* 0x000fe200000006ff */
[----:B------:R-:W-:Y:S01]  /*12a0*/  FMUL.FTZ R10, R4, R53 ;  /* 0x00000035040a7220 */ /* 0x000fe20000410000 */
[----:B------:R-:W-:Y:S01]  /*12b0*/  STL [R1+0xf4], R19 ;  /* 0x0000f41301007387 */ /* 0x000fe20000100800 */
[----:B------:R-:W-:Y:S01]  /*12c0*/  FMUL.FTZ R54, R6, R54 ;  /* 0x0000003606367220 */ /* 0x000fe20000410000 */
[----:B------:R-:W-:Y:S01]  /*12d0*/  FFMA.FTZ R9, R16, R9, RZ ;  /* 0x0000000910097223 */ /* 0x000fe200000100ff */
[CC--:B------:R-:W-:Y:S01]  /*12e0*/  FFMA.FTZ R15, R25.reuse, R52.reuse, R15 ;  /* 0x00000034190f7223 */ /* 0x0c0fe2000001000f */
[----:B------:R-:W-:Y:S01]  /*12f0*/  FFMA.FTZ R8, R25, R11, R8 ;  /* 0x0000000b19087223 */ /* 0x000fe20000010008 */
[----:B------:R-:W-:Y:S01]  /*1300*/  FADD.FTZ R55, -R24, R55 ;  /* 0x0000003718377221 */ /* 0x000fe20000010100 */
[----:B------:R-:W-:Y:S01]  /*1310*/  STL [R1+0xf8], R20 ;  /* 0x0000f81401007387 */ /* 0x000fe20000100800 */
[----:B------:R-:W-:Y:S01]  /*1320*/  PRMT R25, R21, 0x7632, R25 ;  /* 0x0000763215197816 */ /* 0x000fe20000000019 */
[----:B------:R-:W-:Y:S01]  /*1330*/  FADD.FTZ R51, R51, R52 ;  /* 0x0000003433337221 */ /* 0x000fe20000010000 */
[----:B------:R-:W-:Y:S01]  /*1340*/  FFMA.FTZ R50, R3, R52, R50 ;  /* 0x0000003403327223 */ /* 0x000fe20000010032 */
[----:B------:R-:W-:Y:S01]  /*1350*/  STL [R1+0xfc], R22 ;  /* 0x0000fc1601007387 */ /* 0x000fe20000100800 */
[----:B------:R-:W-:Y:S01]  /*1360*/  FFMA.FTZ R10, R54, R10, R9 ;  /* 0x0000000a360a7223 */ /* 0x000fe20000010009 */
[----:B------:R-:W-:Y:S01]  /*1370*/  PRMT R52, R23, 0x7632, R52 ;  /* 0x0000763217347816 */ /* 0x000fe20000000034 */
[----:B------:R-:W-:Y:S01]  /*1380*/  FMUL.FTZ R11, R2, R57 ;  /* 0x00000039020b7220 */ /* 0x000fe20000410000 */
[----:B------:R0:W-:Y:S01]  /*1390*/  STL [R1+0x6c], R16 ;  /* 0x00006c1001007387 */ /* 0x0001e20000100800 */
[----:B------:R-:W-:Y:S01]  /*13a0*/  SHF.L.U32 R25, R25, 0x10, RZ ;  /* 0x0000001019197819 */ /* 0x000fe200000006ff */
[----:B------:R-:W-:Y:S01]  /*13b0*/  FFMA.FTZ R58, R54, R53, R12 ;  /* 0x00000035363a7223 */ /* 0x000fe2000001000c */
[----:B------:R-:W-:Y:S01]  /*13c0*/  FFMA.FTZ R9, R2, R7, RZ ;  /* 0x0000000702097223 */ /* 0x000fe200000100ff */
[----:B------:R-:W-:Y:S01]  /*13d0*/  FADD.FTZ R13, R53, R13 ;  /* 0x0000000d350d7221 */ /* 0x000fe20000010000 */
[----:B------:R-:W-:-:S02]  /*13e0*/  IMAD.U32 R52, R52, 0x10000, RZ ;  /* 0x0001000034347824 */ /* 0x000fc400078e00ff */
[----:B0-----:R-:W-:Y:S01]  /*13f0*/  FMUL.FTZ R16, R6, R55 ;  /* 0x0000003706107220 */ /* 0x001fe20000410000 */
[----:B------:R-:W-:Y:S01]  /*1400*/  STL [R1+0x100], R21 ;  /* 0x0001001501007387 */ /* 0x000fe20000100800 */
[----:B------:R-:W-:Y:S02]  /*1410*/  FADD.FTZ R25, -R24, R25 ;  /* 0x0000001918197221 */ /* 0x000fe40000010100 */
[----:B------:R-:W-:Y:S01]  /*1420*/  FFMA.FTZ R12, R16, R11, R10 ;  /* 0x0000000b100c7223 */ /* 0x000fe2000001000a */
[----:B------:R-:W-:Y:S01]  /*1430*/  SHF.L.U32 R11, R26, 0x10, RZ ;  /* 0x000000101a0b7819 */ /* 0x000fe200000006ff */
[----:B------:R-:W-:Y:S01]  /*1440*/  STL [R1+0x104], R23 ;  /* 0x0001041701007387 */ /* 0x000fe20000100800 */
[----:B------:R-:W-:Y:S01]  /*1450*/  FFMA.FTZ R9, R4, R53, R9 ;  /* 0x0000003504097223 */ /* 0x000fe20000010009 */
[----:B------:R-:W-:Y:S02]  /*1460*/  FADD.FTZ R10, R13, R52 ;  /* 0x000000340d0a7221 */ /* 0x000fe40000010000 */
[----:B------:R0:W-:Y:S01]  /*1470*/  STL [R1+0x138], R7 ;  /* 0x0001380701007387 */ /* 0x0001e20000100800 */
[----:B------:R-:W-:Y:S01]  /*1480*/  FMUL.FTZ R25, R6, R25 ;  /* 0x0000001906197220 */ /* 0x000fe20000410000 */
[-C--:B------:R-:W-:Y:S01]  /*1490*/  FMUL.FTZ R53, R4, R52.reuse ;  /* 0x0000003404357220 */ /* 0x080fe20000410000 */
[----:B------:R-:W-:Y:S01]  /*14a0*/  FADD.FTZ R13, -R14, R11 ;  /* 0x0000000b0e0d7221 */ /* 0x000fe20000010100 */
[----:B------:R1:W-:Y:S01]  /*14b0*/  STL [R1+0x84], R16 ;  /* 0x0000841001007387 */ /* 0x0003e20000100800 */
[----:B------:R-:W-:Y:S01]  /*14c0*/  SHF.L.U32 R11, R27, 0x10, RZ ;  /* 0x000000101b0b7819 */ /* 0x000fe200000006ff */
[C---:B------:R-:W-:Y:S01]  /*14d0*/  FFMA.FTZ R58, R25.reuse, R52, R58 ;  /* 0x00000034193a7223 */ /* 0x040fe2000001003a */
[----:B------:R-:W-:Y:S01]  /*14e0*/  FFMA.FTZ R12, R25, R53, R12 ;  /* 0x00000035190c7223 */ /* 0x000fe2000001000c */
[----:B------:R-:W-:Y:S01]  /*14f0*/  STL [R1+0x12c], R57 ;  /* 0x00012c3901007387 */ /* 0x000fe20000100800 */
[----:B------:R-:W-:Y:S01]  /*1500*/  SHF.L.U32 R56, R29, 0x10, RZ ;  /* 0x000000101d387819 */ /* 0x000fe200000006ff */
[----:B0-----:R-:W-:Y:S01]  /*1510*/  FMUL.FTZ R7, R5, R13 ;  /* 0x0000000d05077220 */ /* 0x001fe20000410000 */
[----:B-1----:R-:W-:Y:S01]  /*1520*/  SHF.L.U32 R16, R28, 0x10, RZ ;  /* 0x000000101c107819 */ /* 0x002fe200000006ff */
[----:B------:R-:W-:-:S04]  /*1530*/  FADD.FTZ R11, -R24, R11 ;  /* 0x0000000b180b7221 */ /* 0x000fc80000010100 */
[----:B------:R-:W-:Y:S01]  /*1540*/  FMUL.FTZ R25, R0, R16 ;  /* 0x0000001000197220 */ /* 0x000fe20000410000 */
[----:B------:R-:W-:Y:S04]  /*1550*/  STL [R1+0x2c], R16 ;  /* 0x00002c1001007387 */ /* 0x000fe80000100800 */
[----:B------:R-:W-:Y:S01]  /*1560*/  STL [R1+0x108], R26 ;  /* 0x0001081a01007387 */ /* 0x000fe20000100800 */
[----:B------:R-:W-:Y:S01]  /*1570*/  FFMA.FTZ R8, R7, R25, R8 ;  /* 0x0000001907087223 */ /* 0x000fe20000010008 */
[----:B------:R-:W-:Y:S02]  /*1580*/  FMUL.FTZ R25, R2, R56 ;  /* 0x0000003802197220 */ /* 0x000fe40000410000 */
[----:B------:R-:W-:Y:S01]  /*1590*/  STL [R1+0x10c], R28 ;  /* 0x00010c1c01007387 */ /* 0x000fe20000100800 */
[----:B------:R-:W-:-:S03]  /*15a0*/  PRMT R53, R27, 0x7632, R53 ;  /* 0x000076321b357816 */ /* 0x000fc60000000035 */
[----:B------:R0:W-:Y:S01]  /*15b0*/  STL [R1+0x74], R7 ;  /* 0x0000740701007387 */ /* 0x0001e20000100800 */
[----:B------:R-:W-:Y:S02]  /*15c0*/  PRMT R54, R29, 0x7632, R54 ;  /* 0x000076321d367816 */ /* 0x000fe40000000036 */
[----:B------:R-:W-:Y:S01]  /*15d0*/  SHF.L.U32 R53, R53, 0x10, RZ ;  /* 0x0000001035357819 */ /* 0x000fe200000006ff */
[----:B0-----:R-:W-:-:S04]  /*15e0*/  FMUL.FTZ R7, R6, R11 ;  /* 0x0000000b06077220 */ /* 0x001fc80000410000 */
[----:B------:R-:W-:Y:S01]  /*15f0*/  FFMA.FTZ R12, R7, R25, R12 ;  /* 0x00000019070c7223 */ /* 0x000fe2000001000c */
[----:B------:R-:W-:Y:S01]  /*1600*/  SHF.L.U32 R25, R30, 0x10, RZ ;  /* 0x000000101e197819 */ /* 0x000fe200000006ff */
[----:B------:R-:W-:Y:S01]  /*1610*/  FFMA.FTZ R9, R2, R57, R9 ;  /* 0x0000003902097223 */ /* 0x000fe20000010009 */
[----:B------:R-:W-:Y:S01]  /*1620*/  SHF.L.U32 R54, R54, 0x10, RZ ;  /* 0x0000001036367819 */ /* 0x000fe200000006ff */
[----:B------:R-:W-:Y:S02]  /*1630*/  FADD.FTZ R53, -R24, R53 ;  /* 0x0000003518357221 */ /* 0x000fe40000010100 */
[----:B------:R-:W-:Y:S01]  /*1640*/  FADD.FTZ R25, -R14, R25 ;  /* 0x000000190e197221 */ /* 0x000fe20000010100 */
[----:B------:R-:W-:Y:S01]  /*1650*/  STL [R1+0x7c], R7 ;  /* 0x00007c0701007387 */ /* 0x000fe20000100800 */
[----:B------:R-:W-:Y:S01]  /*1660*/  FFMA.FTZ R9, R4, R52, R9 ;  /* 0x0000003404097223 */ /* 0x000fe20000010009 */
[----:B------:R-:W-:Y:S02]  /*1670*/  FMUL.FTZ R53, R6, R53 ;  /* 0x0000003506357220 */ /* 0x000fe40000410000 */
[----:B------:R0:W-:Y:S01]  /*1680*/  STL [R1+0x110], R27 ;  /* 0x0001101b01007387 */ /* 0x0001e20000100800 */
[----:B------:R-:W-:Y:S01]  /*1690*/  FFMA.FTZ R9, R2, R56, R9 ;  /* 0x0000003802097223 */ /* 0x000fe20000010009 */
[-C--:B------:R-:W-:Y:S01]  /*16a0*/  FFMA.FTZ R58, R53, R54.reuse, R58 ;  /* 0x00000036353a7223 */ /* 0x080fe2000001003a */
[----:B------:R-:W-:Y:S01]  /*16b0*/  FADD.FTZ R10, R10, R54 ;  /* 0x000000360a0a7221 */ /* 0x000fe20000010000 */
[----:B0-----:R-:W-:Y:S01]  /*16c0*/  FMUL.FTZ R27, R5, R25 ;  /* 0x00000019051b7220 */ /* 0x001fe20000410000 */
[CC--:B------:R-:W-:Y:S01]  /*16d0*/  FMUL.FTZ R25, R4.reuse, R54.reuse ;  /* 0x0000003604197220 */ /* 0x0c0fe20000410000 */
[----:B------:R0:W-:Y:S01]  /*16e0*/  STL [R1+0x114], R29 ;  /* 0x0001141d01007387 */ /* 0x0001e20000100800 */
[----:B------:R-:W-:-:S02]  /*16f0*/  FFMA.FTZ R9, R4, R54, R9 ;  /* 0x0000003604097223 */ /* 0x000fc40000010009 */
[----:B------:R-:W-:Y:S01]  /*1700*/  FFMA.FTZ R12, R53, R25, R12 ;  /* 0x00000019350c7223 */ /* 0x000fe2000001000c */
[----:B------:R-:W-:Y:S02]  /*1710*/  SHF.L.U32 R53, R31, 0x10, RZ ;  /* 0x000000101f357819 */ /* 0x000fe400000006ff */
[----:B------:R-:W-:Y:S02]  /*1720*/  PRMT R52, R26, 0x7632, R52 ;  /* 0x000076321a347816 */ /* 0x000fe40000000034 */
[----:B------:R-:W-:Y:S01]  /*1730*/  SHF.L.U32 R54, R34, 0x10, RZ ;  /* 0x0000001022367819 */ /* 0x000fe200000006ff */
[----:B0-----:R-:W-:Y:S01]  /*1740*/  IMAD.U32 R29, R32, 0x10000, RZ ;  /* 0x00010000201d7824 */ /* 0x001fe200078e00ff */
[----:B------:R-:W-:Y:S01]  /*1750*/  STL [R1+0x118], R30 ;  /* 0x0001181e01007387 */ /* 0x000fe20000100800 */
[----:B------:R-:W-:Y:S01]  /*1760*/  FADD.FTZ R53, -R24, R53 ;  /* 0x0000003518357221 */ /* 0x000fe20000010100 */
[----:B------:R-:W-:Y:S02]  /*1770*/  IMAD.U32 R13, R52, 0x10000, RZ ;  /* 0x00010000340d7824 */ /* 0x000fe400078e00ff */
[----:B------:R-:W-:Y:S01]  /*1780*/  FADD.FTZ R54, -R14, R54 ;  /* 0x000000360e367221 */ /* 0x000fe20000010100 */
[----:B------:R-:W-:Y:S01]  /*1790*/  STL [R1+0x11c], R32 ;  /* 0x00011c2001007387 */ /* 0x000fe20000100800 */
[----:B------:R-:W-:Y:S01]  /*17a0*/  IMAD.U32 R26, R36, 0x10000, RZ ;  /* 0x00010000241a7824 */ /* 0x000fe200078e00ff */
[----:B------:R-:W-:-:S02]  /*17b0*/  PRMT R52, R28, 0x7632, R52 ;  /* 0x000076321c347816 */ /* 0x000fc40000000034 */
[----:B------:R-:W-:Y:S01]  /*17c0*/  STL [R1+0x28], R29 ;  /* 0x0000281d01007387 */ /* 0x000fe20000100800 */
[----:B------:R-:W-:-:S03]  /*17d0*/  FMUL.FTZ R28, R6, R53 ;  /* 0x00000035061c7220 */ /* 0x000fc60000410000 */
[----:B------:R-:W-:Y:S01]  /*17e0*/  STL [R1+0x70], R27 ;  /* 0x0000701b01007387 */ /* 0x000fe20000100800 */
[----:B------:R-:W-:-:S03]  /*17f0*/  FMUL.FTZ R23, R5, R54 ;  /* 0x0000003605177220 */ /* 0x000fc60000410000 */
[----:B------:R-:W-:Y:S04]  /*1800*/  STL [R1+0x120], R27 ;  /* 0x0001201b01007387 */ /* 0x000fe80000100800 */
[----:B------:R-:W-:Y:S04]  /*1810*/  STL [R1+0x124], R56 ;  /* 0x0001243801007387 */ /* 0x000fe80000100800 */
[----:B------:R-:W-:Y:S04]  /*1820*/  STL [R1+0x128], R31 ;  /* 0x0001281f01007387 */ /* 0x000fe80000100800 */
[----:B------:R-:W-:Y:S04]  /*1830*/  STL [R1+0x24], R26 ;  /* 0x0000241a01007387 */ /* 0x000fe80000100800 */
[----:B------:R-:W-:Y:S04]  /*1840*/  STL [R1+0x130], R29 ;  /* 0x0001301d01007387 */ /* 0x000fe80000100800 */
[----:B------:R-:W-:Y:S04]  /*1850*/  STL [R1+0x68], R28 ;  /* 0x0000681c01007387 */ /* 0x000fe80000100800 */
[----:B------:R-:W-:Y:S01]  /*1860*/  STL [R1+0x134], R28 ;  /* 0x0001341c01007387 */ /* 0x000fe20000100800 */
[----:B------:R-:W-:-:S03]  /*1870*/  SHF.L.U32 R55, R33, 0x10, RZ ;  /* 0x0000001021377819 */ /* 0x000fc600000006ff */
[----:B------:R-:W-:Y:S01]  /*1880*/  STL [R1+0x5c], R23 ;  /* 0x00005c1701007387 */ /* 0x000fe20000100800 */
[----:B------:R-:W-:-:S03]  /*1890*/  PRMT R54, R33, 0x7632, R54 ;  /* 0x0000763221367816 */ /* 0x000fc60000000036 */
[----:B------:R-:W-:Y:S04]  /*18a0*/  STL [R1+0x13c], R23 ;  /* 0x00013c1701007387 */ /* 0x000fe80000100800 */
[----:B------:R-:W-:Y:S04]  /*18b0*/  STL [R1+0x144], R34 ;  /* 0x0001442201007387 */ /* 0x000fe80000100800 */
[----:B------:R0:W-:Y:S04]  /*18c0*/  STL [R1+0x148], R33 ;  /* 0x0001482101007387 */ /* 0x0001e80000100800 */
[----:B0-----:R-:W2:Y:S01]  /*18d0*/  LDL.LU R33, [R1+0x8] ;  /* 0x0000080001217983 */ /* 0x001ea20000300800 */
[----:B------:R-:W-:Y:S01]  /*18e0*/  FADD.FTZ R13, -R14, R13 ;  /* 0x0000000d0e0d7221 */ /* 0x000fe20000010100 */
[----:B------:R-:W-:-:S03]  /*18f0*/  SHF.L.U32 R52, R52, 0x10, RZ ;  /* 0x0000001034347819 */ /* 0x000fc600000006ff */
[----:B------:R-:W-:Y:S02]  /*1900*/  FMUL.FTZ R11, R5, R13 ;  /* 0x0000000d050b7220 */ /* 0x000fe40000410000 */
[----:B------:R-:W-:Y:S01]  /*1910*/  FMUL.FTZ R13, R3, R52 ;  /* 0x00000034030d7220 */ /* 0x000fe20000410000 */
[----:B------:R-:W-:-:S03]  /*1920*/  FFMA.FTZ R50, R0, R16, R50 ;  /* 0x0000001000327223 */ /* 0x000fc60000010032 */
[----:B------:R-:W-:Y:S01]  /*1930*/  FFMA.FTZ R8, R11, R13, R8 ;  /* 0x0000000d0b087223 */ /* 0x000fe20000010008 */
[----:B------:R-:W-:Y:S01]  /*1940*/  PRMT R13, R30, 0x7632, R13 ;  /* 0x000076321e0d7816 */ /* 0x000fe2000000000d */
[----:B------:R-:W-:Y:S01]  /*1950*/  FADD.FTZ R51, R51, R52 ;  /* 0x0000003433337221 */ /* 0x000fe20000010000 */
[-C--:B------:R-:W-:Y:S01]  /*1960*/  FFMA.FTZ R15, R11, R52.reuse, R15 ;  /* 0x000000340b0f7223 */ /* 0x080fe2000001000f */
[--C-:B------:R-:W-:Y:S01]  /*1970*/  FFMA.FTZ R52, R3, R52, R50.reuse ;  /* 0x0000003403347223 */ /* 0x100fe20000010032 */
[----:B------:R-:W-:Y:S02]  /*1980*/  PRMT R50, R32, 0x7632, R50 ;  /* 0x0000763220327816 */ /* 0x000fe40000000032 */
[----:B------:R-:W-:Y:S01]  /*1990*/  SHF.L.U32 R13, R13, 0x10, RZ ;  /* 0x000000100d0d7819 */ /* 0x000fe200000006ff */
[----:B------:R-:W-:Y:S02]  /*19a0*/  FMUL.FTZ R11, R0, R29 ;  /* 0x0000001d000b7220 */ /* 0x000fe40000410000 */
[----:B------:R-:W-:-:S02]  /*19b0*/  IMAD.U32 R50, R50, 0x10000, RZ ;  /* 0x0001000032327824 */ /* 0x000fc400078e00ff */
[----:B------:R-:W-:Y:S01]  /*19c0*/  FADD.FTZ R13, -R14, R13 ;  /* 0x0000000d0e0d7221 */ /* 0x000fe20000010100 */
[----:B------:R-:W-:Y:S01]  /*19d0*/  FFMA.FTZ R8, R27, R11, R8 ;  /* 0x0000000b1b087223 */ /* 0x000fe20000010008 */
[----:B------:R-:W-:Y:S02]  /*19e0*/  FMUL.FTZ R11, R3, R50 ;  /* 0x00000032030b7220 */ /* 0x000fe40000410000 */
[----:B------:R-:W-:-:S04]  /*19f0*/  FMUL.FTZ R13, R5, R13 ;  /* 0x0000000d050d7220 */ /* 0x000fc80000410000 */
[C---:B------:R-:W-:Y:S01]  /*1a00*/  FFMA.FTZ R8, R13.reuse, R11, R8 ;  /* 0x0000000b0d087223 */ /* 0x040fe20000010008 */
[----:B------:R-:W-:Y:S01]  /*1a10*/  FFMA.FTZ R15, R13, R50, R15 ;  /* 0x000000320d0f7223 */ /* 0x000fe2000001000f */
[----:B------:R-:W-:Y:S01]  /*1a20*/  PRMT R11, R31, 0x7632, R11 ;  /* 0x000076321f0b7816 */ /* 0x000fe2000000000b */
[C---:B------:R-:W-:Y:S01]  /*1a30*/  FMUL.FTZ R13, R0.reuse, R26 ;  /* 0x0000001a000d7220 */ /* 0x040fe20000410000 */
[----:B------:R-:W-:Y:S01]  /*1a40*/  FFMA.FTZ R52, R0, R29, R52 ;  /* 0x0000001d00347223 */ /* 0x000fe20000010034 */
[----:B------:R-:W-:Y:S01]  /*1a50*/  FMUL.FTZ R25, R2, R55 ;  /* 0x0000003702197220 */ /* 0x000fe20000410000 */
[----:B------:R-:W-:Y:S01]  /*1a60*/  SHF.L.U32 R11, R11, 0x10, RZ ;  /* 0x000000100b0b7819 */ /* 0x000fe200000006ff */
[----:B------:R-:W-:Y:S01]  /*1a70*/  FFMA.FTZ R8, R23, R13, R8 ;  /* 0x0000000d17087223 */ /* 0x000fe20000010008 */
[----:B------:R-:W-:Y:S01]  /*1a80*/  PRMT R13, R34, 0x7632, R13 ;  /* 0x00007632220d7816 */ /* 0x000fe2000000000d */
[----:B------:R-:W-:Y:S01]  /*1a90*/  FADD.FTZ R51, R51, R50 ;  /* 0x0000003233337221 */ /* 0x000fe20000010000 */
[----:B------:R-:W-:Y:S01]  /*1aa0*/  FFMA.FTZ R50, R3, R50, R52 ;  /* 0x0000003203327223 */ /* 0x000fe20000010034 */
[----:B------:R-:W-:Y:S01]  /*1ab0*/  FFMA.FTZ R12, R28, R25, R12 ;  /* 0x000000191c0c7223 */ /* 0x000fe2000001000c */
[----:B------:R-:W-:Y:S01]  /*1ac0*/  FADD.FTZ R52, -R24, R11 ;  /* 0x0000000b18347221 */ /* 0x000fe20000010100 */
[----:B------:R-:W-:-:S02]  /*1ad0*/  PRMT R25, R36, 0x7632, R25 ;  /* 0x0000763224197816 */ /* 0x000fc40000000019 */
[----:B------:R-:W-:Y:S01]  /*1ae0*/  SHF.L.U32 R11, R13, 0x10, RZ ;  /* 0x000000100d0b7819 */ /* 0x000fe200000006ff */
[----:B------:R-:W-:Y:S01]  /*1af0*/  FFMA.FTZ R9, R2, R55, R9 ;  /* 0x0000003702097223 */ /* 0x000fe20000010009 */
[----:B------:R-:W-:Y:S01]  /*1b00*/  SHF.L.U32 R54, R54, 0x10, RZ ;  /* 0x0000001036367819 */ /* 0x000fe200000006ff */
[----:B------:R-:W-:Y:S02]  /*1b10*/  IMAD.U32 R25, R25, 0x10000, RZ ;  /* 0x0001000019197824 */ /* 0x000fe400078e00ff */
[----:B------:R-:W-:Y:S02]  /*1b20*/  FADD.FTZ R11, -R14, R11 ;  /* 0x0000000b0e0b7221 */ /* 0x000fe40000010100 */
[----:B------:R-:W-:Y:S01]  /*1b30*/  FFMA.FTZ R53, R4, R54, R9 ;  /* 0x0000003604357223 */ /* 0x000fe20000010009 */
[----:B------:R-:W-:Y:S01]  /*1b40*/  SHF.L.U32 R9, R38, 0x10, RZ ;  /* 0x0000001026097819 */ /* 0x000fe200000006ff */
[----:B------:R-:W-:Y:S01]  /*1b50*/  FMUL.FTZ R11, R5, R11 ;  /* 0x0000000b050b7220 */ /* 0x000fe20000410000 */
[-C--:B------:R-:W-:Y:S01]  /*1b60*/  FMUL.FTZ R13, R3, R25.reuse ;  /* 0x00000019030d7220 */ /* 0x080fe20000410000 */
[----:B------:R-:W-:Y:S01]  /*1b70*/  FMUL.FTZ R52, R6, R52 ;  /* 0x0000003406347220 */ /* 0x000fe20000410000 */
[----:B------:R-:W-:Y:S01]  /*1b80*/  FADD.FTZ R10, R10, R54 ;  /* 0x000000360a0a7221 */ /* 0x000fe20000010000 */
[C---:B------:R-:W-:Y:S01]  /*1b90*/  FFMA.FTZ R17, R11.reuse, R25, R15 ;  /* 0x000000190b117223 */ /* 0x040fe2000001000f */
[----:B------:R-:W-:Y:S01]  /*1ba0*/  FFMA.FTZ R8, R11, R13, R8 ;  /* 0x0000000d0b087223 */ /* 0x000fe20000010008 */
[-C--:B------:R-:W-:Y:S01]  /*1bb0*/  FFMA.FTZ R58, R52, R54.reuse, R58 ;  /* 0x00000036343a7223 */ /* 0x080fe2000001003a */
[----:B------:R-:W-:Y:S01]  /*1bc0*/  SHF.L.U32 R60, R40, 0x10, RZ ;  /* 0x00000010283c7819 */ /* 0x000fe200000006ff */
[----:B------:R-:W-:Y:S01]  /*1bd0*/  FADD.FTZ R11, -R14, R9 ;  /* 0x000000090e0b7221 */ /* 0x000fe20000010100 */
[----:B------:R-:W-:Y:S01]  /*1be0*/  FMUL.FTZ R54, R4, R54 ;  /* 0x0000003604367220 */ /* 0x000fe20000410000 */
[----:B------:R-:W-:-:S02]  /*1bf0*/  SHF.L.U32 R9, R35, 0x10, RZ ;  /* 0x0000001023097819 */ /* 0x000fc400000006ff */
[----:B------:R-:W-:Y:S01]  /*1c00*/  PRMT R15, R38, 0x7632, R15 ;  /* 0x00007632260f7816 */ /* 0x000fe2000000000f */
[----:B------:R-:W-:Y:S01]  /*1c10*/  FMUL.FTZ R22, R5, R11 ;  /* 0x0000000b05167220 */ /* 0x000fe20000410000 */
[----:B------:R-:W-:Y:S01]  /*1c20*/  FFMA.FTZ R12, R52, R54, R12 ;  /* 0x00000036340c7223 */ /* 0x000fe2000001000c */
[----:B------:R-:W-:Y:S01]  /*1c30*/  FMUL.FTZ R13, R0, R60 ;  /* 0x0000003c000d7220 */ /* 0x000fe20000410000 */
[----:B------:R-:W-:Y:S01]  /*1c40*/  PRMT R11, R40, 0x7632, R11 ;  /* 0x00007632280b7816 */ /* 0x000fe2000000000b */
[----:B------:R-:W-:Y:S01]  /*1c50*/  FFMA.FTZ R50, R0, R26, R50 ;  /* 0x0000001a00327223 */ /* 0x000fe20000010032 */
[----:B------:R-:W-:Y:S01]  /*1c60*/  SHF.L.U32 R15, R15, 0x10, RZ ;  /* 0x000000100f0f7819 */ /* 0x000fe200000006ff */
[----:B------:R-:W-:Y:S02]  /*1c70*/  IMAD.U32 R54, R37, 0x10000, RZ ;  /* 0x0001000025367824 */ /* 0x000fe400078e00ff */
[----:B------:R-:W-:Y:S01]  /*1c80*/  FADD.FTZ R9, -R24, R9 ;  /* 0x0000000918097221 */ /* 0x000fe20000010100 */
[----:B------:R-:W-:Y:S01]  /*1c90*/  FFMA.FTZ R8, R22, R13, R8 ;  /* 0x0000000d16087223 */ /* 0x000fe20000010008 */
[----:B------:R-:W-:Y:S01]  /*1ca0*/  SHF.L.U32 R11, R11, 0x10, RZ ;  /* 0x000000100b0b7819 */ /* 0x000fe200000006ff */
[----:B------:R-:W-:Y:S01]  /*1cb0*/  FADD.FTZ R20, R51, R25 ;  /* 0x0000001933147221 */ /* 0x000fe20000010000 */
[----:B------:R-:W-:Y:S01]  /*1cc0*/  FFMA.FTZ R18, R3, R25, R50 ;  /* 0x0000001903127223 */ /* 0x000fe20000010032 */
[----:B------:R-:W-:Y:S01]  /*1cd0*/  FMUL.FTZ R13, R2, R54 ;  /* 0x00000036020d7220 */ /* 0x000fe20000410000 */
[----:B------:R-:W-:Y:S01]  /*1ce0*/  FADD.FTZ R15, -R14, R15 ;  /* 0x0000000f0e0f7221 */ /* 0x000fe20000010100 */
[----:B------:R-:W-:Y:S01]  /*1cf0*/  FMUL.FTZ R21, R6, R9 ;  /* 0x0000000906157220 */ /* 0x000fe20000410000 */
[----:B------:R-:W-:-:S02]  /*1d00*/  SHF.L.U32 R25, R42, 0x10, RZ ;  /* 0x000000102a197819 */ /* 0x000fc400000006ff */
[----:B------:R-:W-:Y:S02]  /*1d10*/  PRMT R52, R35, 0x7632, R52 ;  /* 0x0000763223347816 */ /* 0x000fe40000000034 */
[----:B------:R-:W-:Y:S01]  /*1d20*/  PRMT R50, R42, 0x7632, R50 ;  /* 0x000076322a327816 */ /* 0x000fe20000000032 */
[----:B------:R-:W-:Y:S01]  /*1d30*/  FMUL.FTZ R9, R3, R11 ;  /* 0x0000000b03097220 */ /* 0x000fe20000410000 */
[----:B------:R-:W-:Y:S01]  /*1d40*/  FMUL.FTZ R15, R5, R15 ;  /* 0x0000000f050f7220 */ /* 0x000fe20000410000 */
[----:B------:R-:W-:Y:S01]  /*1d50*/  FFMA.FTZ R12, R21, R13, R12 ;  /* 0x0000000d150c7223 */ /* 0x000fe2000001000c */
[----:B------:R-:W-:Y:S01]  /*1d60*/  PRMT R51, R37, 0x7632, R51 ;  /* 0x0000763225337816 */ /* 0x000fe20000000033 */
[----:B------:R-:W-:Y:S02]  /*1d70*/  IMAD.U32 R59, R44, 0x10000, RZ ;  /* 0x000100002c3b7824 */ /* 0x000fe400078e00ff */
[----:B------:R-:W-:Y:S01]  /*1d80*/  FADD.FTZ R25, -R14, R25 ;  /* 0x000000190e197221 */ /* 0x000fe20000010100 */
[----:B------:R-:W-:-:S02]  /*1d90*/  PRMT R13, R44, 0x7632, R13 ;  /* 0x000076322c0d7816 */ /* 0x000fc4000000000d */
[----:B------:R-:W-:Y:S02]  /*1da0*/  SHF.L.U32 R52, R52, 0x10, RZ ;  /* 0x0000001034347819 */ /* 0x000fe400000006ff */
[----:B------:R-:W-:Y:S01]  /*1db0*/  SHF.L.U32 R50, R50, 0x10, RZ ;  /* 0x0000001032327819 */ /* 0x000fe200000006ff */
[----:B------:R-:W-:Y:S01]  /*1dc0*/  FFMA.FTZ R8, R15, R9, R8 ;  /* 0x000000090f087223 */ /* 0x000fe20000010008 */
[----:B------:R-:W-:Y:S01]  /*1dd0*/  FMUL.FTZ R9, R0, R59 ;  /* 0x0000003b00097220 */ /* 0x000fe20000410000 */
[----:B------:R-:W-:Y:S01]  /*1de0*/  FMUL.FTZ R19, R5, R25 ;  /* 0x0000001905137220 */ /* 0x000fe20000410000 */
[----:B------:R-:W-:Y:S01]  /*1df0*/  SHF.L.U32 R51, R51, 0x10, RZ ;  /* 0x0000001033337819 */ /* 0x000fe200000006ff */
[----:B------:R-:W-:Y:S02]  /*1e00*/  IMAD.U32 R13, R13, 0x10000, RZ ;  /* 0x000100000d0d7824 */ /* 0x000fe400078e00ff */
[----:B------:R-:W-:Y:S01]  /*1e10*/  FADD.FTZ R52, -R24, R52 ;  /* 0x0000003418347221 */ /* 0x000fe20000010100 */
[----:B------:R-:W-:Y:S01]  /*1e20*/  FADD.FTZ R50, -R14, R50 ;  /* 0x000000320e327221 */ /* 0x000fe20000010100 */
[----:B------:R-:W-:Y:S01]  /*1e30*/  FFMA.FTZ R8, R19, R9, R8 ;  /* 0x0000000913087223 */ /* 0x000fe20000010008 */
[----:B------:R-:W-:Y:S01]  /*1e40*/  FMUL.FTZ R25, R4, R51 ;  /* 0x0000003304197220 */ /* 0x000fe20000410000 */
[----:B------:R-:W-:Y:S01]  /*1e50*/  FMUL.FTZ R9, R3, R13 ;  /* 0x0000000d03097220 */ /* 0x000fe20000410000 */
[----:B------:R-:W-:Y:S01]  /*1e60*/  FMUL.FTZ R52, R6, R52 ;  /* 0x0000003406347220 */ /* 0x000fe20000410000 */
[----:B------:R-:W-:Y:S01]  /*1e70*/  FMUL.FTZ R50, R5, R50 ;  /* 0x0000003205327220 */ /* 0x000fe20000410000 */
[----:B------:R-:W-:-:S02]  /*1e80*/  FADD.FTZ R34, R10, R51 ;  /* 0x000000330a227221 */ /* 0x000fc40000010000 */
[----:B------:R-:W-:Y:S01]  /*1e90*/  FFMA.FTZ R10, R52, R25, R12 ;  /* 0x00000019340a7223 */ /* 0x000fe2000001000c */
[----:B------:R-:W-:Y:S01]  /*1ea0*/  FFMA.FTZ R8, R50, R9, R8 ;  /* 0x0000000932087223 */ /* 0x000fe20000010008 */
[----:B------:R-:W-:Y:S01]  /*1eb0*/  SHF.L.U32 R9, R46, 0x10, RZ ;  /* 0x000000102e097819 */ /* 0x000fe200000006ff */
[----:B------:R-:W-:Y:S01]  /*1ec0*/  FFMA.FTZ R25, R0, R60, R18 ;  /* 0x0000003c00197223 */ /* 0x000fe20000010012 */
[----:B------:R-:W-:Y:S01]  /*1ed0*/  FFMA.FTZ R53, R2, R54, R53 ;  /* 0x0000003602357223 */ /* 0x000fe20000010035 */
[----:B------:R-:W-:Y:S01]  /*1ee0*/  PRMT R12, R46, 0x7632, R12 ;  /* 0x000076322e0c7816 */ /* 0x000fe2000000000c */
[----:B------:R-:W-:Y:S01]  /*1ef0*/  FFMA.FTZ R16, R52, R51, R58 ;  /* 0x0000003334107223 */ /* 0x000fe2000001003a */
[----:B------:R-:W-:Y:S01]  /*1f00*/  FFMA.FTZ R25, R3, R11, R25 ;  /* 0x0000000b03197223 */ /* 0x000fe20000010019 */
[----:B------:R-:W-:Y:S01]  /*1f10*/  FFMA.FTZ R7, R4, R51, R53 ;  /* 0x0000003304077223 */ /* 0x000fe20000010035 */
[----:B------:R-:W-:Y:S01]  /*1f20*/  SHF.L.U32 R58, R48, 0x10, RZ ;  /* 0x00000010303a7819 */ /* 0x000fe200000006ff */
[----:B------:R-:W-:Y:S01]  /*1f30*/  FADD.FTZ R9, -R14, R9 ;  /* 0x000000090e097221 */ /* 0x000fe20000010100 */
[----:B------:R-:W-:-:S02]  /*1f40*/  PRMT R51, R48, 0x7632, R51 ;  /* 0x0000763230337816 */ /* 0x000fc40000000033 */
[----:B------:R-:W-:Y:S01]  /*1f50*/  SHF.L.U32 R52, R12, 0x10, RZ ;  /* 0x000000100c347819 */ /* 0x000fe200000006ff */
[C---:B------:R-:W-:Y:S01]  /*1f60*/  FFMA.FTZ R25, R0.reuse, R59, R25 ;  /* 0x0000003b00197223 */ /* 0x040fe20000010019 */
[----:B------:R-:W-:Y:S01]  /*1f70*/  FMUL.FTZ R18, R5, R9 ;  /* 0x0000000905127220 */ /* 0x000fe20000410000 */
[----:B------:R-:W-:Y:S01]  /*1f80*/  FMUL.FTZ R9, R0, R58 ;  /* 0x0000003a00097220 */ /* 0x000fe20000410000 */
[----:B------:R-:W-:Y:S02]  /*1f90*/  IMAD.U32 R12, R51, 0x10000, RZ ;  /* 0x00010000330c7824 */ /* 0x000fe400078e00ff */
[----:B------:R-:W-:Y:S01]  /*1fa0*/  FADD.FTZ R52, -R14, R52 ;  /* 0x000000340e347221 */ /* 0x000fe20000010100 */
[C---:B------:R-:W-:Y:S01]  /*1fb0*/  FFMA.FTZ R25, R3.reuse, R13, R25 ;  /* 0x0000000d03197223 */ /* 0x040fe20000010019 */
[----:B------:R-:W-:Y:S01]  /*1fc0*/  FFMA.FTZ R9, R18, R9, R8 ;  /* 0x0000000912097223 */ /* 0x000fe20000010008 */
[----:B------:R-:W-:Y:S01]  /*1fd0*/  FMUL.FTZ R8, R3, R12 ;  /* 0x0000000c03087220 */ /* 0x000fe20000410000 */
[----:B------:R-:W-:Y:S01]  /*1fe0*/  FMUL.FTZ R57, R5, R52 ;  /* 0x0000003405397220 */ /* 0x000fe20000410000 */
[----:B------:R-:W-:-:S03]  /*1ff0*/  FFMA.FTZ R25, R0, R58, R25 ;  /* 0x0000003a00197223 */ /* 0x000fc60000010019 */
[----:B------:R-:W-:Y:S01]  /*2000*/  FFMA.FTZ R9, R57, R8, R9 ;  /* 0x0000000839097223 */ /* 0x000fe20000010009 */
[----:B------:R-:W-:Y:S01]  /*2010*/  FFMA.FTZ R8, R3, R12, R25 ;  /* 0x0000000c03087223 */ /* 0x000fe20000010019 */
[----:B------:R-:W-:Y:S01]  /*2020*/  FADD.FTZ R23, R20, R11 ;  /* 0x0000000b14177221 */ /* 0x000fe20000010000 */
[----:B------:R-:W-:Y:S01]  /*2030*/  FFMA.FTZ R61, R15, R11, R17 ;  /* 0x0000000b0f3d7223 */ /* 0x000fe20000010011 */
[----:B------:R-:W-:Y:S02]  /*2040*/  SHF.L.U32 R11, R39, 0x10, RZ ;  /* 0x00000010270b7819 */ /* 0x000fe400000006ff */
[C---:B------:R-:W-:Y:S02]  /*2050*/  SHF.L.U32 R25, R41.reuse, 0x10, RZ ;  /* 0x0000001029197819 */ /* 0x040fe400000006ff */
[----:B------:R-:W-:Y:S01]  /*2060*/  PRMT R53, R41, 0x7632, R53 ;  /* 0x0000763229357816 */ /* 0x000fe20000000035 */
[----:B------:R-:W-:-:S04]  /*2070*/  FADD.FTZ R11, -R24, R11 ;  /* 0x0000000b180b7221 */ /* 0x000fc80000010100 */
[----:B------:R-:W-:Y:S01]  /*2080*/  FMUL.FTZ R20, R6, R11 ;  /* 0x0000000b06147220 */ /* 0x000fe20000410000 */
[----:B------:R-:W-:Y:S01]  /*2090*/  IMAD.U32 R53, R53, 0x10000, RZ ;  /* 0x0001000035357824 */ /* 0x000fe200078e00ff */
[----:B------:R-:W-:Y:S02]  /*20a0*/  PRMT R11, R43, 0x7632, R11 ;  /* 0x000076322b0b7816 */ /* 0x000fe4000000000b */
[----:B------:R-:W-:Y:S02]  /*20b0*/  PRMT R51, R45, 0x7632, R51 ;  /* 0x000076322d337816 */ /* 0x000fe40000000033 */
[----:B------:R-:W-:-:S03]  /*20c0*/  SHF.L.U32 R11, R11, 0x10, RZ ;  /* 0x000000100b0b7819 */ /* 0x000fc600000006ff */
[----:B------:R-:W-:Y:S02]  /*20d0*/  IMAD.U32 R51, R51, 0x10000, RZ ;  /* 0x0001000033337824 */ /* 0x000fe400078e00ff */
[----:B------:R-:W-:-:S04]  /*20e0*/  FADD.FTZ R11, -R24, R11 ;  /* 0x0000000b180b7221 */ /* 0x000fc80000010100 */
[----:B------:R-:W-:Y:S01]  /*20f0*/  FMUL.FTZ R52, R6, R11 ;  /* 0x0000000b06347220 */ /* 0x000fe20000410000 */
[----:B------:R-:W-:Y:S01]  /*2100*/  FFMA.FTZ R11, R2, R25, R7 ;  /* 0x00000019020b7223 */ /* 0x000fe20000010007 */
[----:B------:R-:W-:Y:S01]  /*2110*/  PRMT R15, R49, 0x7632, R15 ;  /* 0x00007632310f7816 */ /* 0x000fe2000000000f */
[----:B------:R-:W-:Y:S03]  /*2120*/  STL [R1+0x14c], R36 ;  /* 0x00014c2401007387 */ /* 0x000fe60000100800 */
[----:B------:R-:W-:Y:S01]  /*2130*/  SHF.L.U32 R15, R15, 0x10, RZ ;  /* 0x000000100f0f7819 */ /* 0x000fe200000006ff */
[----:B------:R-:W-:Y:S04]  /*2140*/  STL [R1+0x58], R22 ;  /* 0x0000581601007387 */ /* 0x000fe80000100800 */
[----:B------:R-:W-:Y:S04]  /*2150*/  STL [R1+0x54], R21 ;  /* 0x0000541501007387 */ /* 0x000fe80000100800 */
[----:B------:R-:W-:Y:S04]  /*2160*/  STL [R1+0x50], R19 ;  /* 0x0000501301007387 */ /* 0x000fe80000100800 */
[----:B------:R-:W-:Y:S04]  /*2170*/  STL [R1+0x4c], R18 ;  /* 0x00004c1201007387 */ /* 0x000fe80000100800 */
[----:B------:R-:W-:Y:S04]  /*2180*/  STL [R1+0x48], R20 ;  /* 0x0000481401007387 */ /* 0x000fe80000100800 */
[----:B--2---:R0:W-:Y:S02]  /*2190*/  STS.64 [R33], R8 ;  /* 0x0000000821007388 */ /* 0x0041e40000000a00 */
[----:B0-----:R-:W-:-:S04]  /*21a0*/  PRMT R8, R39, 0x7632, R8 ;  /* 0x0000763227087816 */ /* 0x001fc80000000008 */
[----:B------:R-:W-:Y:S01]  /*21b0*/  SHF.L.U32 R8, R8, 0x10, RZ ;  /* 0x0000001008087819 */ /* 0x000fe200000006ff */
[----:B------:R-:W-:-:S04]  /*21c0*/  FMUL.FTZ R9, R2, R25 ;  /* 0x0000001902097220 */ /* 0x000fc80000410000 */
[----:B------:R-:W-:Y:S01]  /*21d0*/  FADD.FTZ R8, -R24, R8 ;  /* 0x0000000818087221 */ /* 0x000fe20000010100 */
[----:B------:R-:W-:Y:S01]  /*21e0*/  FFMA.FTZ R9, R20, R9, R10 ;  /* 0x0000000914097223 */ /* 0x000fe2000001000a */
[----:B------:R-:W-:Y:S02]  /*21f0*/  FMUL.FTZ R10, R4, R53 ;  /* 0x00000035040a7220 */ /* 0x000fe40000410000 */
[----:B------:R-:W-:-:S04]  /*2200*/  FMUL.FTZ R8, R6, R8 ;  /* 0x0000000806087220 */ /* 0x000fc80000410000 */
[C---:B------:R-:W-:Y:S01]  /*2210*/  FFMA.FTZ R9, R8.reuse, R10, R9 ;  /* 0x0000000a08097223 */ /* 0x040fe20000010009 */
[----:B------:R-:W-:Y:S01]  /*2220*/  SHF.L.U32 R10, R43, 0x10, RZ ;  /* 0x000000102b0a7819 */ /* 0x000fe200000006ff */
[----:B------:R-:W-:Y:S01]  /*2230*/  FFMA.FTZ R28, R8, R53, R16 ;  /* 0x00000035081c7223 */ /* 0x000fe20000010010 */
[----:B------:R-:W-:-:S03]  /*2240*/  SHF.L.U32 R8, R45, 0x10, RZ ;  /* 0x000000102d087819 */ /* 0x000fc600000006ff */
[----:B------:R-:W-:-:S04]  /*2250*/  FADD.FTZ R10, -R24, R10 ;  /* 0x0000000a180a7221 */ /* 0x000fc80000010100 */
[----:B------:R-:W-:Y:S01]  /*2260*/  FMUL.FTZ R17, R6, R10 ;  /* 0x0000000a06117220 */ /* 0x000fe20000410000 */
[----:B------:R-:W-:-:S04]  /*2270*/  FMUL.FTZ R10, R2, R8 ;  /* 0x00000008020a7220 */ /* 0x000fc80000410000 */
[----:B------:R-:W-:Y:S01]  /*2280*/  FFMA.FTZ R9, R17, R10, R9 ;  /* 0x0000000a11097223 */ /* 0x000fe20000010009 */
[----:B------:R-:W-:-:S04]  /*2290*/  FMUL.FTZ R10, R4, R51 ;  /* 0x00000033040a7220 */ /* 0x000fc80000410000 */
[----:B------:R-:W-:Y:S01]  /*22a0*/  FFMA.FTZ R27, R52, R10, R9 ;  /* 0x0000000a341b7223 */ /* 0x000fe20000010009 */
[C---:B------:R-:W-:Y:S02]  /*22b0*/  SHF.L.U32 R9, R47.reuse, 0x10, RZ ;  /* 0x000000102f097819 */ /* 0x040fe400000006ff */
[----:B------:R-:W-:-:S03]  /*22c0*/  PRMT R10, R47, 0x7632, R10 ;  /* 0x000076322f0a7816 */ /* 0x000fc6000000000a */
[----:B------:R-:W-:Y:S01]  /*22d0*/  FADD.FTZ R7, -R24, R9 ;  /* 0x0000000918077221 */ /* 0x000fe20000010100 */
[----:B------:R-:W-:Y:S01]  /*22e0*/  SHF.L.U32 R29, R10, 0x10, RZ ;  /* 0x000000100a1d7819 */ /* 0x000fe200000006ff */
[----:B------:R-:W-:Y:S01]  /*22f0*/  FFMA.FTZ R10, R4, R53, R11 ;  /* 0x00000035040a7223 */ /* 0x000fe2000001000b */
[----:B------:R-:W-:Y:S02]  /*2300*/  IMAD.U32 R9, R49, 0x10000, RZ ;  /* 0x0001000031097824 */ /* 0x000fe400078e00ff */
[----:B------:R-:W-:Y:S01]  /*2310*/  FMUL.FTZ R16, R6, R7 ;  /* 0x0000000706107220 */ /* 0x000fe20000410000 */
[----:B------:R-:W-:Y:S01]  /*2320*/  FFMA.FTZ R7, R2, R8, R10 ;  /* 0x0000000802077223 */ /* 0x000fe2000001000a */
[----:B------:R-:W-:Y:S01]  /*2330*/  FADD.FTZ R10, -R24, R29 ;  /* 0x0000001d180a7221 */ /* 0x000fe20000010100 */
[----:B------:R-:W-:Y:S02]  /*2340*/  FMUL.FTZ R11, R2, R9 ;  /* 0x00000009020b7220 */ /* 0x000fe40000410000 */
[----:B------:R-:W-:Y:S01]  /*2350*/  FFMA.FTZ R7, R4, R51, R7 ;  /* 0x0000003304077223 */ /* 0x000fe20000010007 */
[----:B------:R-:W-:Y:S01]  /*2360*/  FMUL.FTZ R29, R6, R10 ;  /* 0x0000000a061d7220 */ /* 0x000fe20000410000 */
[----:B------:R-:W-:Y:S01]  /*2370*/  FFMA.FTZ R36, R16, R11, R27 ;  /* 0x0000000b10247223 */ /* 0x000fe2000001001b */
[----:B------:R-:W-:Y:S01]  /*2380*/  FMUL.FTZ R11, R4, R15 ;  /* 0x0000000f040b7220 */ /* 0x000fe20000410000 */
[----:B------:R-:W-:Y:S01]  /*2390*/  FFMA.FTZ R10, R2, R9, R7 ;  /* 0x00000009020a7223 */ /* 0x000fe20000010007 */
[----:B------:R-:W-:Y:S02]  /*23a0*/  STL [R1+0x44], R17 ;  /* 0x0000441101007387 */ /* 0x000fe40000100800 */
[----:B------:R-:W-:Y:S01]  /*23b0*/  FFMA.FTZ R11, R29, R11, R36 ;  /* 0x0000000b1d0b7223 */ /* 0x000fe20000010024 */
[----:B------:R-:W-:Y:S01]  /*23c0*/  FFMA.FTZ R10, R4, R15, R10 ;  /* 0x0000000f040a7223 */ /* 0x000fe2000001000a */
[----:B------:R-:W2:Y:S04]  /*23d0*/  LDL R31, [R1+0x60] ;  /* 0x00006000011f7983 */ /* 0x000ea80000100800 */
[----:B------:R-:W-:Y:S04]  /*23e0*/  STL [R1+0x1c], R16 ;  /* 0x00001c1001007387 */ /* 0x000fe80000100800 */
[----:B------:R-:W3:Y:S01]  /*23f0*/  LDL R56, [R1+0x30] ;  /* 0x0000300001387983 */ /* 0x000ee20000100800 */
[----:B------:R-:W-:-:S03]  /*2400*/  FADD.FTZ R53, R34, R53 ;  /* 0x0000003522357221 */ /* 0x000fc60000010000 */
[----:B------:R-:W2:Y:S04]  /*2410*/  LDL.LU R7, [R1+0x34] ;  /* 0x0000340001077983 */ /* 0x000ea80000300800 */
[----:B------:R-:W4:Y:S04]  /*2420*/  LDL R27, [R1+0x84] ;  /* 0x00008400011b7983 */ /* 0x000f280000100800 */
[----:B------:R-:W4:Y:S04]  /*2430*/  LDL R32, [R1+0x2c] ;  /* 0x00002c0001207983 */ /* 0x000f280000100800 */
[----:B------:R-:W4:Y:S04]  /*2440*/  LDL R30, [R1+0x74] ;  /* 0x00007400011e7983 */ /* 0x000f280000100800 */
[----:B------:R0:W5:Y:S04]  /*2450*/  LDL.LU R36, [R1+0x14c] ;  /* 0x00014c0001247983 */ /* 0x0001680000300800 */
[----:B------:R1:W-:Y:S04]  /*2460*/  STS.64 [R33+0x1680], R10 ;  /* 0x0016800a21007388 */ /* 0x0003e80000000a00 */
[----:B-1----:R0:W5:Y:S01]  /*2470*/  LDL.LU R33, [R1+0x148] ;  /* 0x0001480001217983 */ /* 0x0021620000300800 */
[----:B------:R-:W-:-:S03]  /*2480*/  FFMA.FTZ R10, R50, R13, R61 ;  /* 0x0000000d320a7223 */ /* 0x000fc6000001003d */
[----:B------:R0:W5:Y:S04]  /*2490*/  LDL.LU R34, [R1+0x144] ;  /* 0x0001440001227983 */ /* 0x0001680000300800 */
[----:B------:R-:W2:Y:S01]  /*24a0*/  LDL.LU R61, [R1+0x140] ;  /* 0x00014000013d7983 */ /* 0x000ea20000300800 */
[----:B------:R-:W-:Y:S01]  /*24b0*/  FADD.FTZ R11, R23, R13 ;  /* 0x0000000d170b7221 */ /* 0x000fe20000010000 */
[----:B------:R-:W-:Y:S02]  /*24c0*/  FFMA.FTZ R28, R52, R51, R28 ;  /* 0x00000033341c7223 */ /* 0x000fe4000001001c */
[----:B------:R-:W4:Y:S01]  /*24d0*/  LDL.LU R50, [R1+0x40] ;  /* 0x0000400001327983 */ /* 0x000f220000300800 */
[----:B------:R-:W-:-:S03]  /*24e0*/  FADD.FTZ R53, R53, R51 ;  /* 0x0000003335357221 */ /* 0x000fc60000010000 */
[----:B------:R-:W4:Y:S04]  /*24f0*/  LDL.LU R23, [R1+0x13c] ;  /* 0x00013c0001177983 */ /* 0x000f280000300800 */
[----:B------:R-:W3:Y:S04]  /*2500*/  LDL R13, [R1+0x6c] ;  /* 0x00006c00010d7983 */ /* 0x000ee80000100800 */
[----:B------:R-:W4:Y:S04]  /*2510*/  LDL.LU R52, [R1+0x38] ;  /* 0x0000380001347983 */ /* 0x000f280000300800 */
[----:B------:R-:W3:Y:S01]  /*2520*/  LDL.LU R51, [R1+0x3c] ;  /* 0x00003c0001337983 */ /* 0x000ee20000300800 */
[----:B------:R-:W-:Y:S01]  /*2530*/  FFMA.FTZ R10, R57, R12, R10 ;  /* 0x0000000c390a7223 */ /* 0x000fe2000001000a */
[----:B------:R-:W-:Y:S01]  /*2540*/  UIADD3.X UR10, URZ, UR5, URZ, UP0, !UPT ;  /* 0x000000053f0a7290 */ /* 0x000fe200087fe43f */
[----:B------:R-:W-:Y:S01]  /*2550*/  BAR.SYNC.DEFER_BLOCKING 0x0 ;  /* 0x0000000000007b1d */ /* 0x000fe20000010000 */
[----:B--2---:R-:W-:-:S05]  /*2560*/  FFMA.FTZ R31, R31, R61, R7 ;  /* 0x0000003d1f1f7223 */ /* 0x004fca0000010007 */
[----:B------:R-:W3:Y:S01]  /*2570*/  LDL.LU R7, [R1+0x138] ;  /* 0x0001380001077983 */ /* 0x000ee20000300800 */
[----:B------:R-:W1:Y:S01]  /*2580*/  S2R R57, SR_TID.X ;  /* 0x0000000000397919 */ /* 0x000e620000002100 */
[----:B------:R-:W-:Y:S01]  /*2590*/  FADD.FTZ R11, R11, R12 ;  /* 0x0000000c0b0b7221 */ /* 0x000fe20000010000 */
[----:B------:R-:W-:Y:S01]  /*25a0*/  FFMA.FTZ R12, R29, R15, R28 ;  /* 0x0000000f1d0c7223 */ /* 0x000fe2000001001c */
[----:B-1----:R-:W-:Y:S01]  /*25b0*/  ISETP.GT.U32.AND P1, PT, R57, 0x3f, PT ;  /* 0x0000003f3900780c */ /* 0x002fe20003f24070 */
[----:B---3--:R-:W-:Y:S01]  /*25c0*/  FFMA.FTZ R51, R13, R7, R51 ;  /* 0x000000070d337223 */ /* 0x008fe20000010033 */
[----:B------:R-:W-:Y:S02]  /*25d0*/  FADD.FTZ R13, R53, R15 ;  /* 0x0000000f350d7221 */ /* 0x000fe40000010000 */
[----:B------:R-:W2:Y:S04]  /*25e0*/  LDL R53, [R1+0x7c] ;  /* 0x00007c0001357983 */ /* 0x000ea80000100800 */
[----:B------:R-:W3:Y:S04]  /*25f0*/  LDL.LU R28, [R1+0x134] ;  /* 0x00013400011c7983 */ /* 0x000ee80000300800 */
[----:B------:R-:W2:Y:S04]  /*2600*/  LDL.LU R29, [R1+0x130] ;  /* 0x00013000011d7983 */ /* 0x000ea80000300800 */
[----:B------:R-:W3:Y:S04]  /*2610*/  LDL R15, [R1+0x80] ;  /* 0x00008000010f7983 */ /* 0x000ee80000100800 */
[----:B------:R-:W2:Y:S01]  /*2620*/  LDL.LU R57, [R1+0x12c] ;  /* 0x00012c0001397983 */ /* 0x000ea20000300800 */
[----:B----4-:R-:W-:-:S04]  /*2630*/  FADD.FTZ R52, R61, R52 ;  /* 0x000000343d347221 */ /* 0x010fc80000010000 */
[----:B------:R-:W-:Y:S01]  /*2640*/  FADD.FTZ R52, R52, R56 ;  /* 0x0000003834347221 */ /* 0x000fe20000010000 */
[----:B---3--:R-:W-:Y:S02]  /*2650*/  FFMA.FTZ R15, R15, R56, R31 ;  /* 0x000000380f0f7223 */ /* 0x008fe4000001001f */
[----:B------:R0:W5:Y:S01]  /*2660*/  LDL.LU R31, [R1+0x128] ;  /* 0x00012800011f7983 */ /* 0x0001620000300800 */
[----:B--2---:R-:W-:-:S03]  /*2670*/  FFMA.FTZ R51, R27, R57, R51 ;  /* 0x000000391b337223 */ /* 0x004fc60000010033 */
[----:B------:R-:W2:Y:S04]  /*2680*/  LDL.LU R56, [R1+0x124] ;  /* 0x0001240001387983 */ /* 0x000ea80000300800 */
[----:B------:R-:W3:Y:S01]  /*2690*/  LDL.LU R27, [R1+0x120] ;  /* 0x00012000011b7983 */ /* 0x000ee20000300800 */
[----:B------:R-:W-:Y:S01]  /*26a0*/  FADD.FTZ R50, R7, R50 ;  /* 0x0000003207327221 */ /* 0x000fe20000010000 */
[----:B------:R-:W-:-:S03]  /*26b0*/  FADD.FTZ R52, R52, R32 ;  /* 0x0000002034347221 */ /* 0x000fc60000010000 */
[----:B------:R-:W-:Y:S01]  /*26c0*/  FADD.FTZ R50, R50, R57 ;  /* 0x0000003932327221 */ /* 0x000fe20000010000 */
[----:B------:R-:W-:Y:S01]  /*26d0*/  FFMA.FTZ R15, R30, R32, R15 ;  /* 0x000000201e0f7223 */ /* 0x000fe2000001000f */
[----:B------:R-:W-:Y:S01]  /*26e0*/  FADD.FTZ R52, R52, R29 ;  /* 0x0000001d34347221 */ /* 0x000fe20000010000 */
[----:B------:R0:W5:Y:S03]  /*26f0*/  LDL.LU R32, [R1+0x11c] ;  /* 0x00011c0001207983 */ /* 0x0001660000300800 */
[----:B------:R-:W-:Y:S01]  /*2700*/  FADD.FTZ R52, R52, R26 ;  /* 0x0000001a34347221 */ /* 0x000fe20000010000 */
[----:B------:R0:W5:Y:S03]  /*2710*/  LDL.LU R30, [R1+0x118] ;  /* 0x00011800011e7983 */ /* 0x0001660000300800 */
[----:B------:R-:W-:-:S04]  /*2720*/  FADD.FTZ R52, R52, R60 ;  /* 0x0000003c34347221 */ /* 0x000fc80000010000 */
[----:B------:R-:W-:Y:S01]  /*2730*/  FADD.FTZ R52, R52, R59 ;  /* 0x0000003b34347221 */ /* 0x000fe20000010000 */
[----:B------:R-:W-:-:S03]  /*2740*/  UISETP.GE.U32.AND UP0, UPT, UR9, UR14, UPT ;  /* 0x0000000e0900728c */ /* 0x000fc6000bf06070 */
[----:B------:R-:W-:Y:S01]  /*2750*/  FADD.FTZ R52, R52, R58 ;  /* 0x0000003a34347221 */ /* 0x000fe20000010000 */
[----:B------:R-:W-:-:S06]  /*2760*/  UISETP.GE.AND.EX UP0, UPT, UR10, UR15, UPT, UP0 ;  /* 0x0000000f0a00728c */ /* 0x000fcc000bf06300 */
[----:B------:R-:W-:Y:S01]  /*2770*/  PLOP3.LUT P0, PT, PT, PT, UP0, 0x80, 0x0 ;  /* 0x000000000000781c */ /* 0x000fe20003f0f008 */
[----:B--2---:R-:W-:Y:S01]  /*2780*/  FADD.FTZ R50, R50, R56 ;  /* 0x0000003832327221 */ /* 0x004fe20000010000 */
[----:B------:R-:W-:Y:S01]  /*2790*/  FFMA.FTZ R51, R53, R56, R51 ;  /* 0x0000003835337223 */ /* 0x000fe20000010033 */
[----:B---3--:R-:W-:Y:S02]  /*27a0*/  FFMA.FTZ R15, R27, R29, R15 ;  /* 0x0000001d1b0f7223 */ /* 0x008fe4000001000f */
[----:B------:R-:W-:Y:S01]  /*27b0*/  FADD.FTZ R50, R50, R55 ;  /* 0x0000003732327221 */ /* 0x000fe20000010000 */
[----:B------:R-:W-:Y:S01]  /*27c0*/  FFMA.FTZ R51, R28, R55, R51 ;  /* 0x000000371c337223 */ /* 0x000fe20000010033 */
[----:B------:R0:W5:Y:S01]  /*27d0*/  LDL.LU R29, [R1+0x114] ;  /* 0x00011400011d7983 */ /* 0x0001620000300800 */
[----:B------:R-:W-:Y:S01]  /*27e0*/  FFMA.FTZ R15, R23, R26, R15 ;  /* 0x0000001a170f7223 */ /* 0x000fe2000001000f */
        /* <DEDUP_REMOVED lines=8> */
[----:B------:R-:W-:-:S02]  /*2870*/  FADD.FTZ R50, R50, R8 ;  /* 0x0000000832327221 */ /* 0x000fc40000010000 */
[----:B------:R0:W5:Y:S01]  /*2880*/  LDL.LU R26, [R1+0x108] ;  /* 0x00010800011a7983 */ /* 0x0001620000300800 */
[----:B------:R-:W-:-:S03]  /*2890*/  FFMA.FTZ R51, R17, R8, R51 ;  /* 0x0000000811337223 */ /* 0x000fc60000010033 */
[----:B------:R0:W5:Y:S01]  /*28a0*/  LDL.LU R23, [R1+0x104] ;  /* 0x0001040001177983 */ /* 0x0001620000300800 */
[----:B------:R-:W-:-:S03]  /*28b0*/  FFMA.FTZ R15, R18, R58, R15 ;  /* 0x0000003a120f7223 */ /* 0x000fc6000001000f */
[----:B------:R0:W5:Y:S01]  /*28c0*/  LDL.LU R21, [R1+0x100] ;  /* 0x0001000001157983 */ /* 0x0001620000300800 */
[----:B------:R-:W-:-:S03]  /*28d0*/  FADD.FTZ R50, R50, R9 ;  /* 0x0000000932327221 */ /* 0x000fc60000010000 */
[----:B------:R0:W5:Y:S01]  /*28e0*/  LDL.LU R22, [R1+0xfc] ;  /* 0x0000fc0001167983 */ /* 0x0001620000300800 */
[----:B------:R-:W-:-:S03]  /*28f0*/  FFMA.FTZ R51, R16, R9, R51 ;  /* 0x0000000910337223 */ /* 0x000fc60000010033 */
[----:B------:R0:W5:Y:S04]  /*2900*/  LDL.LU R20, [R1+0xf8] ;  /* 0x0000f80001147983 */ /* 0x0001680000300800 */
[----:B------:R0:W5:Y:S04]  /*2910*/  LDL.LU R19, [R1+0xf4] ;  /* 0x0000f40001137983 */ /* 0x0001680000300800 */
[----:B------:R0:W5:Y:S04]  /*2920*/  LDL.LU R17, [R1+0xf0] ;  /* 0x0000f00001117983 */ /* 0x0001680000300800 */
[----:B------:R0:W5:Y:S04]  /*2930*/  LDL.LU R18, [R1+0xec] ;  /* 0x0000ec0001127983 */ /* 0x0001680000300800 */
[----:B------:R0:W5:Y:S04]  /*2940*/  LDL.LU R16, [R1+0xe8] ;  /* 0x0000e80001107983 */ /* 0x0001680000300800 */
[----:B------:R0:W-:Y:S04]  /*2950*/  STL [R1+0x38], R52 ;  /* 0x0000383401007387 */ /* 0x0001e80000100800 */
[----:B------:R0:W-:Y:S04]  /*2960*/  STL [R1+0x34], R15 ;  /* 0x0000340f01007387 */ /* 0x0001e80000100800 */
[----:B------:R0:W-:Y:S04]  /*2970*/  STL [R1+0x40], R50 ;  /* 0x0000403201007387 */ /* 0x0001e80000100800 */
[----:B------:R0:W-:Y:S01]  /*2980*/  STL [R1+0x3c], R51 ;  /* 0x00003c3301007387 */ /* 0x0001e20000100800 */
[----:B------:R-:W-:Y:S05]  /*2990*/  @!P0 BRA `(.L_x_613) ;  /* 0x0000000400108947 */ /* 0x000fea0003800000 */
[----:B------:R1:W-:Y:S04]  /*29a0*/  STL.64 [R1+0xf8], R6 ;  /* 0x0000f80601007387 */ /* 0x0003e80000100a00 */
[----:B------:R2:W-:Y:S04]  /*29b0*/  STL.64 [R1+0xf0], R4 ;  /* 0x0000f00401007387 */ /* 0x0005e80000100a00 */
[----:B------:R-:W3:Y:S04]  /*29c0*/  LDL R53, [R1+0xdc] ;  /* 0x0000dc0001357983 */ /* 0x000ee80000100800 */
[----:B------:R4:W-:Y:S01]  /*29d0*/  STL.64 [R1+0xe8], R2 ;  /* 0x0000e80201007387 */ /* 0x0009e20000100a00 */
[----:B-1----:R-:W-:Y:S01]  /*29e0*/  MOV R7, R52 ;  /* 0x0000003400077202 */ /* 0x002fe20000000f00 */
[----:B------:R-:W1:Y:S01]  /*29f0*/  S2UR UR7, SR_CgaCtaId ;  /* 0x00000000000779c3 */ /* 0x000e620000008800 */
[----:B------:R-:W-:Y:S01]  /*2a00*/  UMOV UR5, 0x400 ;  /* 0x0000040000057882 */ /* 0x000fe20000000000 */
[----:B------:R-:W-:Y:S01]  /*2a10*/  MOV R6, R15 ;  /* 0x0000000f00067202 */ /* 0x000fe20000000f00 */
[----:B--2---:R-:W-:Y:S01]  /*2a20*/  IMAD.MOV.U32 R5, RZ, RZ, R50 ;  /* 0x000000ffff057224 */ /* 0x004fe200078e0032 */
[----:B------:R-:W-:Y:S01]  /*2a30*/  MOV R4, R51 ;  /* 0x0000003300047202 */ /* 0x000fe20000000f00 */
[----:B----4-:R-:W2:Y:S01]  /*2a40*/  LDL R3, [R1+0xe0] ;  /* 0x0000e00001037983 */ /* 0x010ea20000100800 */
[----:B0-----:R-:W0:Y:S01]  /*2a50*/  S2R R52, SR_TID.X ;  /* 0x0000000000347919 */ /* 0x001e220000002100 */
[----:B-1----:R-:W-:Y:S01]  /*2a60*/  ULEA UR5, UR7, UR5, 0x18 ;  /* 0x0000000507057291 */ /* 0x002fe2000f8ec03f */
[----:B0-----:R-:W-:-:S05]  /*2a70*/  SHF.L.U32 R15, R52, 0x1, RZ ;  /* 0x00000001340f7819 */ /* 0x001fca00000006ff */
[----:B------:R-:W-:Y:S02]  /*2a80*/  LEA R50, R52, UR5, 0x5 ;  /* 0x0000000534327c11 */ /* 0x000fe4000f8e28ff */
[----:B------:R-:W-:-:S04]  /*2a90*/  LOP3.LUT R15, R15, 0x18, RZ, 0xc0, !PT ;  /* 0x000000180f0f7812 */ /* 0x000fc800078ec0ff */
[----:B------:R-:W-:Y:S02]  /*2aa0*/  IADD3 R51, R50, R15, RZ ;  /* 0x0000000f32337210 */ /* 0x000fe40007ffe0ff */
[----:B------:R-:W-:-:S03]  /*2ab0*/  LOP3.LUT R52, R15, 0x8, RZ, 0x3c, !PT ;  /* 0x000000080f347812 */ /* 0x000fc600078e3cff */
[----:B------:R0:W-:Y:S01]  /*2ac0*/  STS.64 [R51], R6 ;  /* 0x0000000633007388 */ /* 0x0001e20000000a00 */
[C---:B------:R-:W-:Y:S02]  /*2ad0*/  IADD3 R52, R50.reuse, R52, RZ ;  /* 0x0000003432347210 */ /* 0x040fe40007ffe0ff */
[C---:B0-----:R-:W-:Y:S01]  /*2ae0*/  LOP3.LUT R51, R15.reuse, 0x10, RZ, 0x3c, !PT ;  /* 0x000000100f337812 */ /* 0x041fe200078e3cff */
[----:B------:R-:W-:Y:S01]  /*2af0*/  ULOP3.LUT UR7, UR11, 0xff, URZ, 0xc0, !UPT ;  /* 0x000000ff0b077892 */ /* 0x000fe2000f8ec03f */
[----:B------:R-:W-:Y:S01]  /*2b00*/  LOP3.LUT R15, R15, 0x18, RZ, 0x3c, !PT ;  /* 0x000000180f0f7812 */ /* 0x000fe200078e3cff */
[----:B------:R1:W5:Y:S02]  /*2b10*/  LDL.LU.64 R6, [R1+0xf8] ;  /* 0x0000f80001067983 */ /* 0x0003640000300a00 */
[C---:B------:R-:W-:Y:S01]  /*2b20*/  IMAD.IADD R51, R50.reuse, 0x1, R51 ;  /* 0x0000000132337824 */ /* 0x040fe200078e0233 */
[----:B------:R-:W-:Y:S02]  /*2b30*/  IADD3 R15, R50, R15, RZ ;  /* 0x0000000f320f7210 */ /* 0x000fe40007ffe0ff */
[----:B------:R-:W0:Y:S01]  /*2b40*/  S2R R50, SR_TID.X ;  /* 0x0000000000327919 */ /* 0x000e220000002100 */
[----:B------:R-:W-:Y:S04]  /*2b50*/  STS.64 [R52], R10 ;  /* 0x0000000a34007388 */ /* 0x000fe80000000a00 */
[----:B------:R4:W-:Y:S04]  /*2b60*/  STS.64 [R51], R4 ;  /* 0x0000000433007388 */ /* 0x0009e80000000a00 */
[----:B------:R1:W-:Y:S01]  /*2b70*/  STS.64 [R15], R12 ;  /* 0x0000000c0f007388 */ /* 0x0003e20000000a00 */
[----:B------:R-:W-:-:S03]  /*2b80*/  UPRMT UR7, UR8, 0x2104, UR7 ;  /* 0x0000210408077896 */ /* 0x000fc60008000007 */
[----:B----4-:R4:W5:Y:S01]  /*2b90*/  LDL.LU.64 R4, [R1+0xf0] ;  /* 0x0000f00001047983 */ /* 0x0109620000300a00 */
[----:B0-----:R-:W-:-:S04]  /*2ba0*/  SHF.R.S32.HI R2, RZ, 0x1f, R50 ;  /* 0x0000001fff027819 */ /* 0x001fc80000011432 */
[----:B------:R-:W-:-:S04]  /*2bb0*/  LEA.HI R2, R2, R50, RZ, 0x2 ;  /* 0x0000003202027211 */ /* 0x000fc800078f10ff */
[----:B------:R-:W-:-:S04]  /*2bc0*/  SHF.R.S32.HI R2, RZ, 0x2, R2 ;  /* 0x00000002ff027819 */ /* 0x000fc80000011402 */
[----:B------:R-:W-:Y:S01]  /*2bd0*/  LEA R52, R2, UR5, 0x5 ;  /* 0x0000000502347c11 */ /* 0x000fe2000f8e28ff */
[----:B-1----:R-:W-:Y:S01]  /*2be0*/  IMAD.U32 R15, RZ, RZ, UR7 ;  /* 0x00000007ff0f7e24 */ /* 0x002fe2000f8e00ff */
[----:B------:R-:W-:Y:S02]  /*2bf0*/  BAR.SYNC.DEFER_BLOCKING 0x0 ;  /* 0x0000000000007b1d */ /* 0x000fe40000010000 */
[-C--:B--2---:R-:W-:Y:S02]  /*2c00*/  LEA R50, R3, R52.reuse, 0x3 ;  /* 0x0000003403327211 */ /* 0x084fe400078e18ff */
[----:B---3--:R-:W-:-:S04]  /*2c10*/  LEA R52, R53, R52, 0x3 ;  /* 0x0000003435347211 */ /* 0x008fc800078e18ff */
[----:B------:R-:W0:Y:S01]  /*2c20*/  LDC.64 R2, c[0x0][0x260] ;  /* 0x00009800ff027b82 */ /* 0x000e220000000a00 */
[----:B------:R-:W1:Y:S04]  /*2c30*/  LDS.64 R50, [R50] ;  /* 0x0000000032327984 */ /* 0x000e680000000a00 */
[----:B------:R-:W2:Y:S01]  /*2c40*/  LDS.64 R52, [R52+0x1e00] ;  /* 0x001e000034347984 */ /* 0x000ea20000000a00 */
[----:B-1----:R-:W-:-:S04]  /*2c50*/  FADD.FTZ R51, RZ, R51 ;  /* 0x00000033ff337221 */ /* 0x002fc80000010000 */
[----:B--2---:R-:W-:Y:S02]  /*2c60*/  FADD.FTZ R53, R51, R53 ;  /* 0x0000003533357221 */ /* 0x004fe40000010000 */
[----:B------:R-:W1:Y:S01]  /*2c70*/  S2R R51, SR_TID.X ;  /* 0x0000000000337919 */ /* 0x000e620000002100 */
[----:B------:R-:W-:-:S04]  /*2c80*/  FADD.FTZ R50, RZ, R50 ;  /* 0x00000032ff327221 */ /* 0x000fc80000010000 */
[----:B------:R-:W-:Y:S01]  /*2c90*/  FADD.FTZ R52, R50, R52 ;  /* 0x0000003432347221 */ /* 0x000fe20000010000 */
[----:B-1----:R-:W-:-:S05]  /*2ca0*/  IMAD R15, R15, 0x3c0, R51 ;  /* 0x000003c00f0f7824 */ /* 0x002fca00078e0233 */
[----:B------:R-:W-:-:S05]  /*2cb0*/  SHF.L.U32 R15, R15, 0x1, RZ ;  /* 0x000000010f0f7819 */ /* 0x000fca00000006ff */
[----:B0-----:R-:W-:-:S05]  /*2cc0*/  IMAD.WIDE.U32 R50, R15, 0x4, R2 ;  /* 0x000000040f327825 */ /* 0x001fca00078e0002 */
[----:B------:R0:W-:Y:S04]  /*2cd0*/  STG.E.64 desc[UR12][R50.64+0x20000], R52 ;  /* 0x0200003432007986 */ /* 0x0001e8000c101b0c */
[----:B0-----:R-:W2:Y:S04]  /*2ce0*/  LDL R53, [R1+0xd0] ;  /* 0x0000d00001357983 */ /* 0x001ea80000100800 */
[----:B------:R-:W3:Y:S04]  /*2cf0*/  LDL R50, [R1+0xd8] ;  /* 0x0000d80001327983 */ /* 0x000ee80000100800 */
[----:B------:R-:W4:Y:S01]  /*2d00*/  LDL R51, [R1+0xd4] ;  /* 0x0000d40001337983 */ /* 0x000f220000100800 */
[----:B------:R-:W-:-:S05]  /*2d10*/  IADD3 R15, R15, 0x3c0, RZ ;  /* 0x000003c00f0f7810 */ /* 0x000fca0007ffe0ff */
[----:B------:R-:W-:Y:S01]  /*2d20*/  IMAD.WIDE.U32 R2, R15, 0x4, R2 ;  /* 0x000000040f027825 */ /* 0x000fe200078e0002 */
[----:B--2---:R-:W-:-:S04]  /*2d30*/  LEA R52, R53, UR5, 0x5 ;  /* 0x0000000535347c11 */ /* 0x004fc8000f8e28ff */
[----:B---3--:R-:W-:Y:S01]  /*2d40*/  LEA R50, R50, R52, 0x3 ;  /* 0x0000003432327211 */ /* 0x008fe200078e18ff */
[----:B----4-:R-:W-:-:S05]  /*2d50*/  IMAD R52, R51, 0x8, R52 ;  /* 0x0000000833347824 */ /* 0x010fca00078e0234 */
[----:B------:R-:W0:Y:S04]  /*2d60*/  LDS.64 R50, [R50] ;  /* 0x0000000032327984 */ /* 0x000e280000000a00 */
[----:B------:R-:W1:Y:S01]  /*2d70*/  LDS.64 R52, [R52+0x1e00] ;  /* 0x001e000034347984 */ /* 0x000e620000000a00 */
[----:B0-----:R-:W-:Y:S01]  /*2d80*/  FADD.FTZ R51, RZ, R51 ;  /* 0x00000033ff337221 */ /* 0x001fe20000010000 */
[----:B------:R-:W-:-:S03]  /*2d90*/  FADD.FTZ R50, RZ, R50 ;  /* 0x00000032ff327221 */ /* 0x000fc60000010000 */
[----:B-1----:R-:W-:Y:S01]  /*2da0*/  FADD.FTZ R53, R51, R53 ;  /* 0x0000003533357221 */ /* 0x002fe20000010000 */
[----:B------:R-:W-:-:S05]  /*2db0*/  FADD.FTZ R52, R50, R52 ;  /* 0x0000003432347221 */ /* 0x000fca0000010000 */
[----:B------:R0:W-:Y:S04]  /*2dc0*/  STG.E.64 desc[UR12][R2.64+0x20000], R52 ;  /* 0x0200003402007986 */ /* 0x0001e8000c101b0c */
[----:B0-----:R1:W5:Y:S02]  /*2dd0*/  LDL.LU.64 R2, [R1+0xe8] ;  /* 0x0000e80001027983 */ /* 0x0013640000300a00 */
.L_x_613:
[----:B------:R-:W-:Y:S01]  /*2de0*/  BSSY B0, `(.L_x_614) ;  /* 0x00000d3000007945 */ /* 0x000fe20003800000 */
[----:B0-----:R-:W-:-:S03]  /*2df0*/  CS2R R50, SRZ ;  /* 0x0000000000327805 */ /* 0x001fc6000001ff00 */
[----:B------:R-:W-:Y:S05]  /*2e00*/  @P1 BRA `(.L_x_615) ;  /* 0x0000000c00401947 */ /* 0x000fea0003800000 */
[----:B------:R-:W0:Y:S02]  /*2e10*/  S2R R53, SR_TID.X ;  /* 0x0000000000357919 */ /* 0x000e240000002100 */
[----:B0-----:R-:W-:-:S05]  /*2e20*/  SHF.R.U32.HI R15, RZ, 0x1, R53 ;  /* 0x00000001ff0f7819 */ /* 0x001fca0000011635 */
[----:B------:R-:W-:-:S05]  /*2e30*/  IMAD R15, R15, 0x1e, RZ ;  /* 0x0000001e0f0f7824 */ /* 0x000fca00078e02ff */
[--C-:B------:R-:W-:Y:S02]  /*2e40*/  SHF.R.U32.HI R50, RZ, 0x1, R15.reuse ;  /* 0x00000001ff327819 */ /* 0x100fe4000001160f */
[----:B------:R-:W-:Y:S02]  /*2e50*/  SHF.R.U32.HI R51, RZ, 0x2, R15 ;  /* 0x00000002ff337819 */ /* 0x000fe4000001160f */
[----:B------:R-:W-:Y:S02]  /*2e60*/  LOP3.LUT R50, R50, 0x1, RZ, 0xc0, !PT ;  /* 0x0000000132327812 */ /* 0x000fe400078ec0ff */
[----:B------:R-:W-:-:S03]  /*2e70*/  IADD3 R52, R15, 0x2, RZ ;  /* 0x000000020f347810 */ /* 0x000fc60007ffe0ff */
[----:B------:R-:W-:Y:S01]  /*2e80*/  IMAD R50, R50, 0xf0, R51 ;  /* 0x000000f032327824 */ /* 0x000fe200078e0233 */
[----:B------:R-:W-:-:S05]  /*2e90*/  MOV R51, 0x18 ;  /* 0x0000001800337802 */ /* 0x000fca0000000f00 */
[----:B------:R-:W-:Y:S01]  /*2ea0*/  IMAD R50, R50, R51, UR6 ;  /* 0x0000000632327e24 */ /* 0x000fe2000f8e0233 */
[--C-:B------:R-:W-:Y:S02]  /*2eb0*/  SHF.R.U32.HI R51, RZ, 0x1, R52.reuse ;  /* 0x00000001ff337819 */ /* 0x100fe40000011634 */
[----:B------:R-:W-:Y:S02]  /*2ec0*/  SHF.R.U32.HI R52, RZ, 0x2, R52 ;  /* 0x00000002ff347819 */ /* 0x000fe40000011634 */
[----:B------:R-:W-:-:S05]  /*2ed0*/  LOP3.LUT R51, R51, 0x1, RZ, 0xc0, !PT ;  /* 0x0000000133337812 */ /* 0x000fca00078ec0ff */
[----:B------:R-:W-:Y:S01]  /*2ee0*/  IMAD R52, R51, 0xf0, R52 ;  /* 0x000000f033347824 */ /* 0x000fe200078e0234 */
[----:B------:R-:W-:-:S10]  /*2ef0*/  HFMA2.MMA R51, -RZ, RZ, 0, 1.430511474609375e-06 ;  /* 0x00000018ff337435 */ /* 0x000fd400000001ff */
[----:B------:R-:W-:Y:S02]  /*2f00*/  IMAD R52, R52, R51, UR6 ;  /* 0x0000000634347e24 */ /* 0x000fe4000f8e0233 */
[----:B------:R-:W-:-:S05]  /*2f10*/  IMAD.SHL.U32 R51, R53, 0x8, RZ ;  /* 0x0000000835337824 */ /* 0x000fca00078e00ff */
[----:B------:R-:W-:-:S04]  /*2f20*/  LOP3.LUT R53, R51, 0x8, RZ, 0xc0, !PT ;  /* 0x0000000833357812 */ /* 0x000fc800078ec0ff */
[----:B------:R-:W-:Y:S02]  /*2f30*/  IADD3 R50, R50, R53, RZ ;  /* 0x0000003532327210 */ /* 0x000fe40007ffe0ff */
[----:B------:R-:W-:-:S04]  /*2f40*/  IADD3 R52, R53, R52, RZ ;  /* 0x0000003435347210 */ /* 0x000fc80007ffe0ff */
[----:B------:R-:W0:Y:S04]  /*2f50*/  LDS.64 R50, [R50] ;  /* 0x0000000032327984 */ /* 0x000e280000000a00 */
[----:B------:R-:W2:Y:S01]  /*2f60*/  LDS.64 R52, [R52] ;  /* 0x0000000034347984 */ /* 0x000ea20000000a00 */
[----:B0-----:R-:W-:Y:S01]  /*2f70*/  FADD.FTZ R51, RZ, R51 ;  /* 0x00000033ff337221 */ /* 0x001fe20000010000 */
[----:B------:R-:W-:-:S03]  /*2f80*/  FADD.FTZ R50, RZ, R50 ;  /* 0x00000032ff327221 */ /* 0x000fc60000010000 */
[----:B--2---:R-:W-:Y:S01]  /*2f90*/  FADD.FTZ R53, R51, R53 ;  /* 0x0000003533357221 */ /* 0x004fe20000010000 */
[----:B------:R-:W-:Y:S01]  /*2fa0*/  IADD3 R51, R15, 0x4, RZ ;  /* 0x000000040f337810 */ /* 0x000fe20007ffe0ff */
[----:B------:R-:W-:-:S03]  /*2fb0*/  FADD.FTZ R52, R50, R52 ;  /* 0x0000003432347221 */ /* 0x000fc60000010000 */
[--C-:B------:R-:W-:Y:S02]  /*2fc0*/  SHF.R.U32.HI R50, RZ, 0x1, R51.reuse ;  /* 0x00000001ff327819 */ /* 0x100fe40000011633 */
[----:B------:R-:W-:Y:S02]  /*2fd0*/  SHF.R.U32.HI R51, RZ, 0x2, R51 ;  /* 0x00000002ff337819 */ /* 0x000fe40000011633 */
[----:B------:R-:W-:-:S05]  /*2fe0*/  LOP3.LUT R50, R50, 0x1, RZ, 0xc0, !PT ;  /* 0x0000000132327812 */ /* 0x000fca00078ec0ff */
[----:B------:R-:W-:Y:S02]  /*2ff0*/  IMAD R50, R50, 0xf0, R51 ;  /* 0x000000f032327824 */ /* 0x000fe400078e0233 */
[----:B------:R-:W-:-:S04]  /*3000*/  IMAD.MOV.U32 R51, RZ, RZ, 0x18 ;  /* 0x00000018ff337424 */ /* 0x000fc800078e00ff */
[----:B------:R-:W-:Y:S02]  /*3010*/  IMAD R50, R50, R51, UR6 ;  /* 0x0000000632327e24 */ /* 0x000fe4000f8e0233 */
[----:B------:R-:W0:Y:S02]  /*3020*/  S2R R51, SR_TID.X ;  /* 0x0000000000337919 */ /* 0x000e240000002100 */
[----:B0-----:R-:W-:-:S04]  /*3030*/  SHF.L.U32 R51, R51, 0x3, RZ ;  /* 0x0000000333337819 */ /* 0x001fc800000006ff */
[----:B------:R-:W-:-:S04]  /*3040*/  LOP3.LUT R51, R51, 0x8, RZ, 0xc0, !PT ;  /* 0x0000000833337812 */ /* 0x000fc800078ec0ff */
[----:B------:R-:W-:-:S06]  /*3050*/  IADD3 R50, R51, R50, RZ ;  /* 0x0000003233327210 */ /* 0x000fcc0007ffe0ff */
        /* <DEDUP_REMOVED lines=156> */
[----:B------:R-:W-:Y:S01]  /*3a20*/  FADD.FTZ R52, R52, R50 ;  /* 0x0000003234347221 */ /* 0x000fe20000010000 */
[----:B------:R-:W0:Y:S01]  /*3a30*/  S2R R51, SR_TID.X ;  /* 0x0000000000337919 */ /* 0x000e220000002100 */
[----:B------:R-:W-:-:S04]  /*3a40*/  IADD3 R50, R15, 0x1c, RZ ;  /* 0x0000001c0f327810 */ /* 0x000fc80007ffe0ff */
[--C-:B------:R-:W-:Y:S02]  /*3a50*/  SHF.R.U32.HI R15, RZ, 0x1, R50.reuse ;  /* 0x00000001ff0f7819 */ /* 0x100fe40000011632 */
[----:B------:R-:W-:Y:S02]  /*3a60*/  SHF.R.U32.HI R50, RZ, 0x2, R50 ;  /* 0x00000002ff327819 */ /* 0x000fe40000011632 */
[----:B------:R-:W-:-:S05]  /*3a70*/  LOP3.LUT R15, R15, 0x1, RZ, 0xc0, !PT ;  /* 0x000000010f0f7812 */ /* 0x000fca00078ec0ff */
[----:B------:R-:W-:Y:S01]  /*3a80*/  IMAD R15, R15, 0xf0, R50 ;  /* 0x000000f00f0f7824 */ /* 0x000fe200078e0232 */
[----:B------:R-:W-:-:S05]  /*3a90*/  MOV R50, 0x18 ;  /* 0x0000001800327802 */ /* 0x000fca0000000f00 */
[----:B------:R-:W-:Y:S02]  /*3aa0*/  IMAD R15, R15, R50, UR6 ;  /* 0x000000060f0f7e24 */ /* 0x000fe4000f8e0232 */
[----:B0-----:R-:W-:-:S05]  /*3ab0*/  IMAD.SHL.U32 R51, R51, 0x8, RZ ;  /* 0x0000000833337824 */ /* 0x001fca00078e00ff */
[----:B------:R-:W-:-:S04]  /*3ac0*/  LOP3.LUT R51, R51, 0x8, RZ, 0xc0, !PT ;  /* 0x0000000833337812 */ /* 0x000fc800078ec0ff */
[----:B------:R-:W-:-:S05]  /*3ad0*/  IADD3 R15, R51, R15, RZ ;  /* 0x0000000f330f7210 */ /* 0x000fca0007ffe0ff */
[----:B------:R-:W0:Y:S02]  /*3ae0*/  LDS.64 R50, [R15] ;  /* 0x000000000f327984 */ /* 0x000e240000000a00 */
[----:B0-----:R-:W-:Y:S01]  /*3af0*/  FADD.FTZ R50, R52, R50 ;  /* 0x0000003234327221 */ /* 0x001fe20000010000 */
[----:B------:R-:W-:-:S07]  /*3b00*/  FADD.FTZ R51, R53, R51 ;  /* 0x0000003335337221 */ /* 0x000fce0000010000 */
.L_x_615:
[----:B------:R-:W-:Y:S05]  /*3b10*/  BSYNC B0 ;  /* 0x0000000000007941 */ /* 0x000fea0003800000 */
.L_x_614:
[----:B------:R-:W0:Y:S01]  /*3b20*/  S2R R53, SR_TID.X ;  /* 0x0000000000357919 */ /* 0x000e220000002100 */
[----:B-----5:R-:W-:Y:S01]  /*3b30*/  PRMT R16, R16, 0x7632, R16 ;  /* 0x0000763210107816 */ /* 0x020fe20000000010 */
[----:B------:R-:W-:Y:S01]  /*3b40*/  BSSY B0, `(.L_x_616) ;  /* 0x0000016000007945 */ /* 0x000fe20003800000 */
[----:B------:R-:W-:Y:S01]  /*3b50*/  PRMT R17, R17, 0x7632, R17 ;  /* 0x0000763211117816 */ /* 0x000fe20000000011 */
[----:B------:R-:W2:Y:S04]  /*3b60*/  SHFL.BFLY PT, R52, R50, 0x1, 0x1f ;  /* 0x0c201f0032347f89 */ /* 0x000ea800000e0000 */
[----:B------:R-:W3:Y:S04]  /*3b70*/  SHFL.BFLY PT, R15, R51, 0x1, 0x1f ;  /* 0x0c201f00330f7f89 */ /* 0x000ee800000e0000 */
[----:B------:R2:W-:Y:S04]  /*3b80*/  STL.S16 [R1], R16 ;  /* 0x0000001001007387 */ /* 0x0005e80000100600 */
[----:B------:R3:W-:Y:S01]  /*3b90*/  STL.S16 [R1+0x4], R17 ;  /* 0x0000041101007387 */ /* 0x0007e20000100600 */
[----:B--2---:R-:W-:Y:S01]  /*3ba0*/  FADD.FTZ R16, R52, R50 ;  /* 0x0000003234107221 */ /* 0x004fe20000010000 */
[----:B0-----:R-:W-:Y:S01]  /*3bb0*/  LOP3.LUT P1, RZ, R53, 0xffffffc1, RZ, 0xc0, !PT ;  /* 0xffffffc135ff7812 */ /* 0x001fe2000782c0ff */
[----:B---3--:R-:W-:-:S12]  /*3bc0*/  FADD.FTZ R17, R15, R51 ;  /* 0x000000330f117221 */ /* 0x008fd80000010000 */
[----:B------:R-:W-:Y:S05]  /*3bd0*/  @P1 BRA `(.L_x_617) ;  /* 0x0000000000301947 */ /* 0x000fea0003800000 */
[----:B------:R-:W-:Y:S01]  /*3be0*/  ULOP3.LUT UR7, UR11, 0xff, URZ, 0xc0, !UPT ;  /* 0x000000ff0b077892 */ /* 0x000fe2000f8ec03f */
[----:B------:R-:W-:Y:S01]  /*3bf0*/  SHF.R.U32.HI R50, RZ, 0x1, R53 ;  /* 0x00000001ff327819 */ /* 0x000fe20000011635 */
[----:B------:R-:W-:Y:S02]  /*3c00*/  ULDC UR5, c[0x0][0x10] ;  /* 0x0000040000057ab9 */ /* 0x000fe40000000800 */
[----:B------:R-:W-:Y:S02]  /*3c10*/  UIMAD UR5, UR5, UR4, UR8 ;  /* 0x00000004050572a4 */ /* 0x000fe4000f8e0208 */
[----:B------:R-:W-:-:S04]  /*3c20*/  MOV R15, UR7 ;  /* 0x00000007000f7c02 */ /* 0x000fc80008000f00 */
[----:B------:R-:W-:Y:S01]  /*3c30*/  PRMT R15, R50, 0x2104, R15 ;  /* 0x00002104320f7816 */ /* 0x000fe2000000000f */
[----:B------:R-:W-:-:S05]  /*3c40*/  IMAD.U32 R50, RZ, RZ, UR5 ;  /* 0x00000005ff327e24 */ /* 0x000fca000f8e00ff */
[----:B------:R-:W-:Y:S02]  /*3c50*/  LEA R15, R50, R15, 0xd ;  /* 0x0000000f320f7211 */ /* 0x000fe400078e68ff */
[----:B------:R-:W0:Y:S02]  /*3c60*/  LDC.64 R50, c[0x0][0x260] ;  /* 0x00009800ff327b82 */ /* 0x000e240000000a00 */
[----:B------:R-:W-:-:S05]  /*3c70*/  SHF.L.U32 R15, R15, 0x1, RZ ;  /* 0x000000010f0f7819 */ /* 0x000fca00000006ff */
[----:B0-----:R-:W-:-:S05]  /*3c80*/  IMAD.WIDE.U32 R50, R15, 0x4, R50 ;  /* 0x000000040f327825 */ /* 0x001fca00078e0032 */
[----:B------:R0:W-:Y:S02]  /*3c90*/  STG.E.64 desc[UR12][R50.64], R16 ;  /* 0x0000001032007986 */ /* 0x0001e4000c101b0c */
.L_x_617:
[----:B------:R-:W-:Y:S05]  /*3ca0*/  BSYNC B0 ;  /* 0x0000000000007941 */ /* 0x000fea0003800000 */
.L_x_616:
[----:B------:R-:W-:Y:S01]  /*3cb0*/  PRMT R30, R18, 0x7632, R30 ;  /* 0x00007632121e7816 */ /* 0x000fe2000000001e */
[----:B------:R-:W-:Y:S01]  /*3cc0*/  UISETP.GE.U32.AND UP0, UPT, UR9, UR14, UPT ;  /* 0x0000000e0900728c */ /* 0x000fe2000bf06070 */
[----:B------:R-:W-:Y:S02]  /*3cd0*/  PRMT R33, R31, 0x7632, R33 ;  /* 0x000076321f217816 */ /* 0x000fe40000000021 */
[----:B0-----:R-:W-:Y:S01]  /*3ce0*/  PRMT R51, R21, 0x7632, R51 ;  /* 0x0000763215337816 */ /* 0x001fe20000000033 */
[----:B------:R-:W-:Y:S01]  /*3cf0*/  UISETP.GE.AND.EX UP0, UPT, UR10, UR15, UPT, UP0 ;  /* 0x0000000f0a00728c */ /* 0x000fe2000bf06300 */
[----:B------:R-:W-:Y:S02]  /*3d00*/  PRMT R37, R30, 0x7632, R37 ;  /* 0x000076321e257816 */ /* 0x000fe40000000025 */
[----:B------:R-:W-:Y:S02]  /*3d10*/  PRMT R52, R20, 0x7632, R52 ;  /* 0x0000763214347816 */ /* 0x000fe40000000034 */
[----:B------:R-:W-:-:S02]  /*3d20*/  PRMT R21, R23, 0x7632, R21 ;  /* 0x0000763217157816 */ /* 0x000fc40000000015 */
[----:B------:R-:W-:Y:S02]  /*3d30*/  PRMT R41, R28, 0x7632, R41 ;  /* 0x000076321c297816 */ /* 0x000fe40000000029 */
[----:B------:R-:W-:Y:S01]  /*3d40*/  PRMT R53, R19, 0x7632, R53 ;  /* 0x0000763213357816 */ /* 0x000fe20000000035 */
[----:B------:R0:W-:Y:S01]  /*3d50*/  STL.S16 [R1+0x78], R21 ;  /* 0x0000781501007387 */ /* 0x0001e20000100600 */
[----:B------:R-:W-:Y:S02]  /*3d60*/  PRMT R45, R27, 0x7632, R45 ;  /* 0x000076321b2d7816 */ /* 0x000fe4000000002d */
[----:B------:R-:W-:Y:S02]  /*3d70*/  PRMT R20, R29, 0x7632, R20 ;  /* 0x000076321d147816 */ /* 0x000fe40000000014 */
[----:B------:R-:W-:Y:S02]  /*3d80*/  PRMT R49, R26, 0x7632, R49 ;  /* 0x000076321a317816 */ /* 0x000fe40000000031 */
[----:B------:R-:W-:Y:S01]  /*3d90*/  PRMT R19, R33, 0x7632, R19 ;  /* 0x0000763221137816 */ /* 0x000fe20000000013 */
[----:B------:R0:W-:Y:S01]  /*3da0*/  STL.S16 [R1+0x64], R20 ;  /* 0x0000641401007387 */ /* 0x0001e20000100600 */
[----:B------:R-:W-:-:S02]  /*3db0*/  PRMT R18, R37, 0x7632, R18 ;  /* 0x0000763225127816 */ /* 0x000fc40000000012 */
[----:B------:R-:W-:Y:S01]  /*3dc0*/  PRMT R17, R41, 0x7632, R17 ;  /* 0x0000763229117816 */ /* 0x000fe20000000011 */
[----:B------:R0:W-:Y:S01]  /*3dd0*/  STL.S16 [R1+0x20], R19 ;  /* 0x0000201301007387 */ /* 0x0001e20000100600 */
[----:B------:R-:W-:Y:S02]  /*3de0*/  PRMT R16, R45, 0x7632, R16 ;  /* 0x000076322d107816 */ /* 0x000fe40000000010 */
[----:B------:R-:W-:Y:S01]  /*3df0*/  PRMT R15, R49, 0x7632, R15 ;  /* 0x00007632310f7816 */ /* 0x000fe2000000000f */
[----:B------:R0:W-:Y:S01]  /*3e00*/  STL.S16 [R1+0x18], R18 ;  /* 0x0000181201007387 */ /* 0x0001e20000100600 */
[----:B------:R-:W-:Y:S02]  /*3e10*/  PLOP3.LUT P1, PT, PT, PT, UP0, 0x80, 0x0 ;  /* 0x000000000000781c */ /* 0x000fe40003f2f008 */
        /* <DEDUP_REMOVED lines=16> */
[----:B------:R-:W-:Y:S01]  /*3f20*/  PRMT R48, R48, 0x7632, R48 ;  /* 0x0000763230307816 */ /* 0x000fe20000000030 */
[----:B0-----:R-:W-:Y:S06]  /*3f30*/  @P1 BRA `(.L_x_618) ;  /* 0x00000000005c1947 */ /* 0x001fec0003800000 */
[----:B------:R-:W0:Y:S01]  /*3f40*/  S2R R15, SR_TID.X ;  /* 0x00000000000f7919 */ /* 0x000e220000002100 */
[----:B------:R-:W-:Y:S01]  /*3f50*/  BAR.SYNC.DEFER_BLOCKING 0x0 ;  /* 0x0000000000007b1d */ /* 0x000fe20000010000 */
[----:B0-----:R-:W-:-:S13]  /*3f60*/  ISETP.NE.AND P1, PT, R15, RZ, PT ;  /* 0x000000ff0f00720c */ /* 0x001fda0003f25270 */
[----:B------:R-:W-:Y:S05]  /*3f70*/  @P1 BRA `(.L_x_619) ;  /* 0x0000000000401947 */ /* 0x000fea0003800000 */
[----:B------:R-:W0:Y:S01]  /*3f80*/  LDC.64 R18, c[0x0][0x268] ;  /* 0x00009a00ff127b82 */ /* 0x000e220000000a00 */
[----:B------:R-:W-:Y:S01]  /*3f90*/  IMAD.MOV.U32 R15, RZ, RZ, 0x7fffff01 ;  /* 0x7fffff01ff0f7424 */ /* 0x000fe200078e00ff */
[----:B------:R-:W-:Y:S02]  /*3fa0*/  MOV R16, UR8 ;  /* 0x0000000800107c02 */ /* 0x000fe40008000f00 */
[----:B------:R-:W-:-:S04]  /*3fb0*/  ISETP.NE.AND P1, PT, RZ, UR11, PT ;  /* 0x0000000bff007c0c */ /* 0x000fc8000bf25270 */
[----:B------:R-:W-:Y:S01]  /*3fc0*/  SEL R15, R15, 0x1, !P1 ;  /* 0x000000010f0f7807 */ /* 0x000fe20004800000 */
[----:B0-----:R-:W-:Y:S01]  /*3fd0*/  IMAD.WIDE.U32 R16, R16, 0x4, R18 ;  /* 0x0000000410107825 */ /* 0x001fe200078e0012 */
[----:B------:R-:W-:Y:S06]  /*3fe0*/  MEMBAR.ALL.GPU ;  /* 0x0000000000007992 */ /* 0x000fec000000a000 */
[----:B------:R-:W-:-:S00]  /*3ff0*/  ERRBAR ;  /* 0x00000000000079ab */ /* 0x000fc00000000000 */
[----:B------:R-:W-:Y:S06]  /*4000*/  CGAERRBAR ;  /* 0x00000000000075ab */ /* 0x000fec0000000000 */
[----:B------:R0:W5:Y:S02]  /*4010*/  ATOM.E.ADD.STRONG.GPU PT, R15, desc[UR12][R16.64], R15 ;  /* 0x0000000f100f798a */ /* 0x00016400081ee1cc */
.L_x_620:
[----:B------:R-:W2:Y:S04]  /*4020*/  LD.E.STRONG.GPU R18, desc[UR12][R16.64] ;  /* 0x0000000c10127980 */ /* 0x000ea8000c10f900 */
[----:B--2---:R-:W-:Y:S01]  /*4030*/  CCTL.IVALL ;  /* 0x00000000ff00798f */ /* 0x004fe20002000000 */
[----:B------:R-:W-:Y:S05]  /*4040*/  YIELD ;  /* 0x0000000000007946 */ /* 0x000fea0003800000 */
[----:B-----5:R-:W-:-:S04]  /*4050*/  LOP3.LUT R18, R18, R15, RZ, 0x3c, !PT ;  /* 0x0000000f12127212 */ /* 0x020fc800078e3cff */
[----:B------:R-:W-:-:S13]  /*4060*/  ISETP.GT.AND P1, PT, R18, -0x1, PT ;  /* 0xffffffff1200780c */ /* 0x000fda0003f24270 */
[----:B------:R-:W-:Y:S05]  /*4070*/  @P1 BRA `(.L_x_620) ;  /* 0xfffffffc00e81947 */ /* 0x000fea000383ffff */
.L_x_619:
[----:B------:R-:W-:Y:S05]  /*4080*/  WARPSYNC.ALL ;  /* 0x0000000000007948 */ /* 0x000fea0003800000 */
[----:B------:R-:W-:Y:S06]  /*4090*/  BAR.SYNC.DEFER_BLOCKING 0x0 ;  /* 0x0000000000007b1d */ /* 0x000fec0000010000 */
[----:B------:R-:W-:Y:S05]  /*40a0*/  BRA `(.L_x_621) ;  /* 0x0000000000647947 */ /* 0x000fea0003800000 */
.L_x_618:
[----:B------:R-:W0:Y:S01]  /*40b0*/  S2R R15, SR_TID.X ;  /* 0x00000000000f7919 */ /* 0x000e220000002100 */
[----:B------:R-:W-:Y:S01]  /*40c0*/  BAR.SYNC.DEFER_BLOCKING 0x0 ;  /* 0x0000000000007b1d */ /* 0x000fe20000010000 */
[----:B0-----:R-:W-:-:S13]  /*40d0*/  ISETP.NE.AND P1, PT, R15, RZ, PT ;  /* 0x000000ff0f00720c */ /* 0x001fda0003f25270 */
[----:B------:R-:W-:Y:S05]  /*40e0*/  @P1 BRA `(.L_x_622) ;  /* 0x00000000004c1947 */ /* 0x000fea0003800000 */
[----:B------:R-:W-:Y:S01]  /*40f0*/  ULDC.64 UR16, c[0x0][0x268] ;  /* 0x00009a0000107ab9 */ /* 0x000fe20000000a00 */
[----:B------:R-:W-:Y:S01]  /*4100*/  IADD3 R15, RZ, -UR8, RZ ;  /* 0x80000008ff0f7c10 */ /* 0x000fe2000fffe0ff */
[----:B------:R-:W-:-:S03]  /*4110*/  UIADD3 UR16, UP0, UR16, 0x4, URZ ;  /* 0x0000000410107890 */ /* 0x000fc6000ff1e03f */
[----:B------:R-:W-:Y:S01]  /*4120*/  ISETP.NE.AND P1, PT, R15, UR11, PT ;  /* 0x0000000b0f007c0c */ /* 0x000fe2000bf25270 */
[----:B------:R-:W-:Y:S01]  /*4130*/  UIADD3.X UR17, URZ, UR17, URZ, UP0, !UPT ;  /* 0x000000113f117290 */ /* 0x000fe200087fe43f */
[----:B------:R-:W-:Y:S02]  /*4140*/  MOV R15, 0x7fffff01 ;  /* 0x7fffff01000f7802 */ /* 0x000fe40000000f00 */
[----:B------:R-:W-:Y:S02]  /*4150*/  MOV R16, UR16 ;  /* 0x0000001000107c02 */ /* 0x000fe40008000f00 */
[----:B------:R-:W-:Y:S01]  /*4160*/  SEL R15, R15, 0x1, !P1 ;  /* 0x000000010f0f7807 */ /* 0x000fe20004800000 */
[----:B------:R-:W-:Y:S01]  /*4170*/  IMAD.U32 R17, RZ, RZ, UR17 ;  /* 0x00000011ff117e24 */ /* 0x000fe2000f8e00ff */
[----:B------:R-:W-:Y:S06]  /*4180*/  MEMBAR.ALL.GPU ;  /* 0x0000000000007992 */ /* 0x000fec000000a000 */
[----:B------:R-:W-:-:S00]  /*4190*/  ERRBAR ;  /* 0x00000000000079ab */ /* 0x000fc00000000000 */
[----:B------:R-:W-:Y:S06]  /*41a0*/  CGAERRBAR ;  /* 0x00000000000075ab */ /* 0x000fec0000000000 */
[----:B------:R0:W5:Y:S02]  /*41b0*/  ATOM.E.ADD.STRONG.GPU PT, R15, desc[UR12][R16.64], R15 ;  /* 0x0000000f100f798a */ /* 0x00016400081ee1cc */
.L_x_623:
[----:B------:R-:W2:Y:S04]  /*41c0*/  LD.E.STRONG.GPU R18, desc[UR12][R16.64] ;  /* 0x0000000c10127980 */ /* 0x000ea8000c10f900 */
[----:B--2---:R-:W-:Y:S01]  /*41d0*/  CCTL.IVALL ;  /* 0x00000000ff00798f */ /* 0x004fe20002000000 */
[----:B------:R-:W-:Y:S05]  /*41e0*/  YIELD ;  /* 0x0000000000007946 */ /* 0x000fea0003800000 */
[----:B-----5:R-:W-:-:S04]  /*41f0*/  LOP3.LUT R18, R18, R15, RZ, 0x3c, !PT ;  /* 0x0000000f12127212 */ /* 0x020fc800078e3cff */
[----:B------:R-:W-:-:S13]  /*4200*/  ISETP.GT.AND P1, PT, R18, -0x1, PT ;  /* 0xffffffff1200780c */ /* 0x000fda0003f24270 */
[----:B------:R-:W-:Y:S05]  /*4210*/  @P1 BRA `(.L_x_623) ;  /* 0xfffffffc00e81947 */ /* 0x000fea000383ffff */
.L_x_622:
[----:B------:R-:W-:Y:S05]  /*4220*/  WARPSYNC.ALL ;  /* 0x0000000000007948 */ /* 0x000fea0003800000 */
[----:B------:R-:W-:Y:S06]  /*4230*/  BAR.SYNC.DEFER_BLOCKING 0x0 ;  /* 0x0000000000007b1d */ /* 0x000fec0000010000 */
.L_x_621:
[----:B------:R-:W2:Y:S01]  /*4240*/  S2R R18, SR_TID.X ;  /* 0x0000000000127919 */ /* 0x000ea20000002100 */
[----:B------:R-:W-:Y:S01]  /*4250*/  BSSY B0, `(.L_x_624) ;  /* 0x00000af000007945 */ /* 0x000fe20003800000 */
[----:B0-----:R-:W-:Y:S02]  /*4260*/  CS2R R16, SRZ ;  /* 0x0000000000107805 */ /* 0x001fe4000001ff00 */
[----:B--2---:R-:W-:-:S13]  /*4270*/  ISETP.GT.U32.AND P1, PT, R18, 0xff, PT ;  /* 0x000000ff1200780c */ /* 0x004fda0003f24070 */
[----:B------:R-:W-:Y:S05]  /*4280*/  @P1 BRA `(.L_x_625) ;  /* 0x0000000800ac1947 */ /* 0x000fea0003800000 */
[----:B------:R-:W-:Y:S01]  /*4290*/  ULDC UR5, c[0x0][0x10] ;  /* 0x0000040000057ab9 */ /* 0x000fe20000000800 */
[----:B------:R0:W-:Y:S01]  /*42a0*/  STL.64 [R1+0xe8], R2 ;  /* 0x0000e80201007387 */ /* 0x0001e20000100a00 */
[----:B------:R-:W-:Y:S01]  /*42b0*/  UIMAD UR5, UR5, UR4, UR8 ;  /* 0x00000004050572a4 */ /* 0x000fe2000f8e0208 */
[C---:B------:R-:W-:Y:S02]  /*42c0*/  SHF.L.U32 R16, R18.reuse, 0x5, RZ ;  /* 0x0000000512107819 */ /* 0x040fe400000006ff */
[----:B------:R-:W-:Y:S02]  /*42d0*/  LOP3.LUT R17, R18, 0x7, RZ, 0xc0, !PT ;  /* 0x0000000712117812 */ /* 0x000fe400078ec0ff */
[----:B------:R-:W-:Y:S02]  /*42e0*/  LOP3.LUT R16, R16, 0x7fffff00, RZ, 0xc0, !PT ;  /* 0x7fffff0010107812 */ /* 0x000fe400078ec0ff */
[----:B------:R-:W-:Y:S01]  /*42f0*/  MOV R15, UR5 ;  /* 0x00000005000f7c02 */ /* 0x000fe20008000f00 */
[----:B0-----:R-:W0:Y:S03]  /*4300*/  LDC.64 R2, c[0x0][0x260] ;  /* 0x00009800ff027b82 */ /* 0x001e260000000a00 */
[----:B------:R-:W-:-:S05]  /*4310*/  LEA R15, R15, R16, 0xd ;  /* 0x000000100f0f7211 */ /* 0x000fca00078e68ff */
[----:B------:R-:W-:-:S05]  /*4320*/  IMAD.IADD R15, R15, 0x1, R17 ;  /* 0x000000010f0f7824 */ /* 0x000fca00078e0211 */
        /* <DEDUP_REMOVED lines=9> */
[C---:B------:R-:W-:Y:S01]  /*43c0*/  VIADD R26, R15.reuse, 0x30 ;  /* 0x000000300f1a7836 */ /* 0x040fe20000000000 */
[----:B------:R-:W-:-:S03]  /*43d0*/  IADD3 R22, R15, 0x40, RZ ;  /* 0x000000400f167810 */ /* 0x000fc60007ffe0ff */
        /* <DEDUP_REMOVED lines=17> */
[----:B------:R-:W-:Y:S02]  /*44f0*/  VIADD R26, R15, 0x70 ;  /* 0x000000700f1a7836 */ /* 0x000fe40000000000 */
        /* <DEDUP_REMOVED lines=18> */
[----:B----4-:R-:W-:Y:S01]  /*4620*/  FADD.FTZ R16, R26, R16 ;  /* 0x000000101a107221 */ /* 0x010fe20000010000 */
        /* <DEDUP_REMOVED lines=40> */
[----:B------:R-:W-:Y:S02]  /*48b0*/  IADD3 R26, R15, 0x130, RZ ;  /* 0x000001300f1a7810 */ /* 0x000fe40007ffe0ff */
[----:B------:R-:W-:Y:S01]  /*48c0*/  FADD.FTZ R17, R27, R17 ;  /* 0x000000111b117221 */ /* 0x000fe20000010000 */
[----:B------:R-:W-:Y:S01]  /*48d0*/  FADD.FTZ R16, R22, R16 ;  /* 0x0000001016107221 */ /* 0x000fe20000010000 */
[----:B------:R-:W-:-:S02]  /*48e0*/  VIADD R22, R15, 0x140 ;  /* 0x000001400f167836 */ /* 0x000fc40000000000 */
        /* <DEDUP_REMOVED lines=26> */
[----:B------:R-:W-:Y:S02]  /*4a90*/  VIADD R20, R15, 0x190 ;  /* 0x000001900f147836 */ /* 0x000fe40000000000 */
[----:B------:R-:W-:Y:S01]  /*4aa0*/  FADD.FTZ R28, R21, R19 ;  /* 0x00000013151c7221 */ /* 0x000fe20000010000 */
        /* <DEDUP_REMOVED lines=9> */
[----:B------:R-:W-:-:S03]  /*4b40*/  FADD.FTZ R16, R22, R16 ;  /* 0x0000001016107221 */ /* 0x000fc60000010000 */
[----:B------:R-:W-:Y:S01]  /*4b50*/  FADD.FTZ R17, R23, R17 ;  /* 0x0000001117117221 */ /* 0x000fe20000010000 */
[C---:B------:R-:W-:Y:S01]  /*4b60*/  IADD3 R22, R15.reuse, 0x1d0, RZ ;  /* 0x000001d00f167810 */ /* 0x040fe20007ffe0ff */
[C---:B------:R-:W-:Y:S01]  /*4b70*/  VIADD R28, R15.reuse, 0x1e0 ;  /* 0x000001e00f1c7836 */ /* 0x040fe20000000000 */
[----:B------:R-:W-:-:S03]  /*4b80*/  IADD3 R26, R15, 0x1f0, RZ ;  /* 0x000001f00f1a7810 */ /* 0x000fc60007ffe0ff */
[----:B------:R-:W-:-:S04]  /*4b90*/  IMAD.WIDE.U32 R22, R22, 0x4, R2 ;  /* 0x0000000416167825 */ /* 0x000fc800078e0002 */
[--C-:B------:R-:W-:Y:S02]  /*4ba0*/  IMAD.WIDE.U32 R28, R28, 0x4, R2.reuse ;  /* 0x000000041c1c7825 */ /* 0x100fe400078e0002 */
[----:B------:R-:W4:Y:S02]  /*4bb0*/  LDG.E.64 R22, desc[UR12][R22.64] ;  /* 0x0000000c16167981 */ /* 0x000f24000c1e1b00 */
[----:B------:R-:W-:Y:S02]  /*4bc0*/  IMAD.WIDE.U32 R26, R26, 0x4, R2 ;  /* 0x000000041a1a7825 */ /* 0x000fe400078e0002 */
[----:B------:R-:W4:Y:S04]  /*4bd0*/  LDG.E.64 R28, desc[UR12][R28.64] ;  /* 0x0000000c1c1c7981 */ /* 0x000f28000c1e1b00 */
        /* <DEDUP_REMOVED lines=9> */
[----:B------:R-:W3:Y:S04]  /*4c70*/  LDG.E.64 R16, desc[UR12][R16.64] ;  /* 0x0000000c10107981 */ /* 0x000ee8000c1e1b00 */
[----:B------:R0:W5:Y:S01]  /*4c80*/  LDL.LU.64 R2, [R1+0xe8] ;  /* 0x0000e80001027983 */ /* 0x0001620000300a00 */
        /* <DEDUP_REMOVED lines=8> */
[----:B------:R-:W-:Y:S01]  /*4d10*/  FADD.FTZ R17, R29, R17 ;  /* 0x000000111d117221 */ /* 0x000fe20000010000 */
[----:B------:R-:W-:-:S03]  /*4d20*/  FADD.FTZ R16, R26, R16 ;  /* 0x000000101a107221 */ /* 0x000fc60000010000 */
[----:B0-----:R-:W-:-:S07]  /*4d30*/  FADD.FTZ R17, R27, R17 ;  /* 0x000000111b117221 */ /* 0x001fce0000010000 */
.L_x_625:
[----:B------:R-:W-:Y:S05]  /*4d40*/  BSYNC B0 ;  /* 0x0000000000007941 */ /* 0x000fea0003800000 */
.L_x_624:
[----:B------:R-:W0:Y:S01]  /*4d50*/  SHFL.BFLY PT, R15, R16, 0x4, 0x1f ;  /* 0x0c801f00100f7f89 */ /* 0x000e2200000e0000 */
[----:B------:R-:W-:Y:S01]  /*4d60*/  BSSY B0, `(.L_x_626) ;  /* 0x0000017000007945 */ /* 0x000fe20003800000 */
[----:B------:R-:W2:Y:S01]  /*4d70*/  S2R R18, SR_TID.X ;  /* 0x0000000000127919 */ /* 0x000ea20000002100 */
[----:B0-----:R-:W-:Y:S02]  /*4d80*/  FADD.FTZ R16, R15, R16 ;  /* 0x000000100f107221 */ /* 0x001fe40000010000 */
[----:B------:R-:W0:Y:S01]  /*4d90*/  SHFL.BFLY PT, R15, R17, 0x4, 0x1f ;  /* 0x0c801f00110f7f89 */ /* 0x000e2200000e0000 */
[----:B--2---:R-:W-:Y:S01]  /*4da0*/  LOP3.LUT P1, RZ, R18, 0xffffff07, RZ, 0xc0, !PT ;  /* 0xffffff0712ff7812 */ /* 0x004fe2000782c0ff */
        /* <DEDUP_REMOVED lines=18> */
.L_x_627:
[----:B------:R-:W-:Y:S05]  /*4ed0*/  BSYNC B0 ;  /* 0x0000000000007941 */ /* 0x000fea0003800000 */
.L_x_626:
[----:B0-----:R-:W2:Y:S01]  /*4ee0*/  LDL R16, [R1+0xc8] ;  /* 0x0000c80001107983 */ /* 0x001ea20000100800 */
[----:B------:R-:W0:Y:S01]  /*4ef0*/  S2UR UR7, SR_CgaCtaId ;  /* 0x00000000000779c3 */ /* 0x000e220000008800 */
[----:B------:R-:W-:Y:S01]  /*4f00*/  UMOV UR5, 0x400 ;  /* 0x0000040000057882 */ /* 0x000fe20000000000 */
[----:B------:R-:W-:Y:S01]  /*4f10*/  SHF.L.U32 R30, R30, 0x10, RZ ;  /* 0x000000101e1e7819 */ /* 0x000fe200000006ff */
[----:B------:R-:W3:Y:S05]  /*4f20*/  LDL.LU R15, [R1] ;  /* 0x00000000010f7983 */ /* 0x000eea0000300800 */
[----:B------:R-:W-:Y:S01]  /*4f30*/  BAR.SYNC.DEFER_BLOCKING 0x0 ;  /* 0x0000000000007b1d */ /* 0x000fe20000010000 */
[----:B------:R-:W-:Y:S01]  /*4f40*/  SHF.L.U32 R52, R52, 0x10, RZ ;  /* 0x0000001034347819 */ /* 0x000fe200000006ff */
[----:B------:R-:W-:Y:S01]  /*4f50*/  IMAD.U32 R38, R38, 0x10000, RZ ;  /* 0x0001000026267824 */ /* 0x000fe200078e00ff */
[----:B------:R-:W-:-:S02]  /*4f60*/  SHF.L.U32 R49, R49, 0x10, RZ ;  /* 0x0000001031317819 */ /* 0x000fc400000006ff */
[----:B------:R-:W-:Y:S02]  /*4f70*/  SHF.L.U32 R37, R37, 0x10, RZ ;  /* 0x0000001025257819 */ /* 0x000fe400000006ff */
[----:B------:R-:W-:Y:S01]  /*4f80*/  SHF.L.U32 R34, R34, 0x10, RZ ;  /* 0x0000001022227819 */ /* 0x000fe200000006ff */
[----:B------:R-:W4:Y:S01]  /*4f90*/  LDL.LU R19, [R1+0x60] ;  /* 0x0000600001137983 */ /* 0x000f220000300800 */
[----:B------:R-:W-:Y:S02]  /*4fa0*/  SHF.L.U32 R42, R42, 0x10, RZ ;  /* 0x000000102a2a7819 */ /* 0x000fe400000006ff */
[----:B------:R-:W-:Y:S01]  /*4fb0*/  SHF.L.U32 R46, R46, 0x10, RZ ;  /* 0x000000102e2e7819 */ /* 0x000fe200000006ff */
[----:B------:R-:W4:Y:S01]  /*4fc0*/  LDL R18, [R1+0xcc] ;  /* 0x0000cc0001127983 */ /* 0x000f220000100800 */
[----:B------:R-:W-:Y:S01]  /*4fd0*/  SHF.L.U32 R41, R41, 0x10, RZ ;  /* 0x0000001029297819 */ /* 0x000fe200000006ff */
[----:B------:R-:W-:Y:S01]  /*4fe0*/  IMAD.U32 R50, R50, 0x10000, RZ ;  /* 0x0001000032327824 */ /* 0x000fe200078e00ff */
[----:B------:R-:W-:Y:S01]  /*4ff0*/  SHF.L.U32 R32, R32, 0x10, RZ ;  /* 0x0000001020207819 */ /* 0x000fe200000006ff */
[----:B------:R-:W4:Y:S01]  /*5000*/  LDL.LU R20, [R1+0x4] ;  /* 0x0000040001147983 */ /* 0x000f220000300800 */
[----:B------:R-:W-:Y:S01]  /*5010*/  SHF.L.U32 R36, R36, 0x10, RZ ;  /* 0x0000001024247819 */ /* 0x000fe200000006ff */
[----:B------:R-:W-:Y:S01]  /*5020*/  IMAD.U32 R44, R44, 0x10000, RZ ;  /* 0x000100002c2c7824 */ /* 0x000fe200078e00ff */
[----:B------:R-:W-:Y:S01]  /*5030*/  SHF.L.U32 R40, R40, 0x10, RZ ;  /* 0x0000001028287819 */ /* 0x000fe200000006ff */
[----:B------:R-:W4:Y:S01]  /*5040*/  LDL.LU R21, [R1+0x6c] ;  /* 0x00006c0001157983 */ /* 0x000f220000300800 */
[----:B------:R-:W-:Y:S01]  /*5050*/  UIADD3 UR5, UR5, 0x6900, URZ ;  /* 0x0000690005057890 */ /* 0x000fe2000fffe03f */
[----:B------:R-:W-:Y:S01]  /*5060*/  SHF.L.U32 R48, R48, 0x10, RZ ;  /* 0x0000001030307819 */ /* 0x000fe200000006ff */
[----:B------:R-:W-:Y:S01]  /*5070*/  ULDC.64 UR16, c[0x0][0x210] ;  /* 0x0000840000107ab9 */ /* 0x000fe20000000a00 */
[----:B------:R-:W4:Y:S01]  /*5080*/  LDL.LU R26, [R1+0x30] ;  /* 0x00003000011a7983 */ /* 0x000f220000300800 */
[----:B0-----:R-:W-:Y:S01]  /*5090*/  ULEA UR5, UR7, UR5, 0x18 ;  /* 0x0000000507057291 */ /* 0x001fe2000f8ec03f */
[----:B------:R-:W-:-:S05]  /*50a0*/  IMAD.U32 R53, R53, 0x10000, RZ ;  /* 0x0001000035357824 */ /* 0x000fca00078e00ff */
[----:B--2---:R-:W-:Y:S02]  /*50b0*/  LEA R16, R16, UR5, 0x3 ;  /* 0x0000000510107c11 */ /* 0x004fe4000f8e18ff */
[----:B---3--:R-:W-:-:S04]  /*50c0*/  SHF.L.U32 R15, R15, 0x10, RZ ;  /* 0x000000100f0f7819 */ /* 0x008fc800000006ff */
[----:B------:R-:W0:Y:S01]  /*50d0*/  LDS.64 R16, [R16] ;  /* 0x0000000010107984 */ /* 0x000e220000000a00 */
[----:B------:R-:W-:-:S04]  /*50e0*/  FADD.FTZ R15, -R14, R15 ;  /* 0x0000000f0e0f7221 */ /* 0x000fc80000010100 */
[----:B------:R-:W-:Y:S01]  /*50f0*/  FMUL.FTZ R15, R5, R15 ;  /* 0x0000000f050f7220 */ /* 0x000fe20000410000 */
[----:B----4-:R-:W-:Y:S01]  /*5100*/  LEA R18, R18, UR5, 0x3 ;  /* 0x0000000512127c11 */ /* 0x010fe2000f8e18ff */
[C---:B------:R-:W-:Y:S01]  /*5110*/  FADD.FTZ R52, -R14.reuse, R52 ;  /* 0x000000340e347221 */ /* 0x040fe20000010100 */
[C---:B------:R-:W-:Y:S01]  /*5120*/  FADD.FTZ R49, -R14.reuse, R49 ;  /* 0x000000310e317221 */ /* 0x040fe20000010100 */
[C---:B------:R-:W-:Y:S01]  /*5130*/  FADD.FTZ R37, -R14.reuse, R37 ;  /* 0x000000250e257221 */ /* 0x040fe20000010100 */
[C---:B------:R-:W-:Y:S01]  /*5140*/  FADD.FTZ R34, -R14.reuse, R34 ;  /* 0x000000220e227221 */ /* 0x040fe20000010100 */
[C---:B------:R-:W-:Y:S01]  /*5150*/  FADD.FTZ R38, -R14.reuse, R38 ;  /* 0x000000260e267221 */ /* 0x040fe20000010100 */
[C---:B------:R-:W-:Y:S01]  /*5160*/  FADD.FTZ R42, -R14.reuse, R42 ;  /* 0x0000002a0e2a7221 */ /* 0x040fe20000010100 */
[----:B------:R-:W-:Y:S01]  /*5170*/  FADD.FTZ R46, -R14, R46 ;  /* 0x0000002e0e2e7221 */ /* 0x000fe20000010100 */
[----:B------:R-:W-:Y:S01]  /*5180*/  SHF.L.U32 R20, R20, 0x10, RZ ;  /* 0x0000001014147819 */ /* 0x000fe200000006ff */
[C-C-:B0-----:R-:W-:Y:S01]  /*5190*/  FFMA.FTZ R61, R0.reuse, R61, -R16.reuse ;  /* 0x0000003d003d7223 */ /* 0x141fe20000010810 */
[C-C-:B-----5:R-:W-:Y:S01]  /*51a0*/  FFMA.FTZ R30, R3.reuse, R30, -R16.reuse ;  /* 0x0000001e031e7223 */ /* 0x160fe20000010810 */
[C-C-:B------:R-:W-:Y:S01]  /*51b0*/  FFMA.FTZ R14, R0.reuse, R26, -R16.reuse ;  /* 0x0000001a000e7223 */ /* 0x140fe20000010810 */
[----:B------:R-:W-:Y:S01]  /*51c0*/  FFMA.FTZ R50, R3, R50, -R16 ;  /* 0x0000003203327223 */ /* 0x000fe20000010810 */
[----:B------:R-:W-:Y:S01]  /*51d0*/  FFMA.FTZ R61, -R19, R17, R61 ;  /* 0x00000011133d7223 */ /* 0x000fe2000001013d */
[----:B------:R-:W-:Y:S01]  /*51e0*/  FFMA.FTZ R15, R17, -R15, R30 ;  /* 0x8000000f110f7223 */ /* 0x000fe2000001001e */
[----:B------:R-:W0:Y:S01]  /*51f0*/  LDS.64 R18, [R18] ;  /* 0x0000000012127984 */ /* 0x000e220000000a00 */
        /* <DEDUP_REMOVED lines=9> */
[C---:B------:R-:W-:Y:S01]  /*5290*/  FMUL.FTZ R34, R5.reuse, R34 ;  /* 0x0000002205227220 */ /* 0x040fe20000410000 */
[C---:B------:R-:W-:Y:S01]  /*52a0*/  FMUL.FTZ R61, R5.reuse, R61 ;  /* 0x0000003d053d7220 */ /* 0x040fe20000410000 */
[----:B------:R-:W-:Y:S01]  /*52b0*/  FMUL.FTZ R15, R5, R15 ;  /* 0x0000000f050f7220 */ /* 0x000fe20000410000 */
[----:B------:R-:W-:Y:S01]  /*52c0*/  SHF.L.U32 R51, R51, 0x10, RZ ;  /* 0x0000001033337819 */ /* 0x000fe200000006ff */
[----:B------:R-:W-:Y:S01]  /*52d0*/  IMAD.U32 R33, R33, 0x10000, RZ ;  /* 0x0001000021217824 */ /* 0x000fe200078e00ff */
[----:B------:R-:W-:Y:S01]  /*52e0*/  SHF.L.U32 R45, R45, 0x10, RZ ;  /* 0x000000102d2d7819 */ /* 0x000fe200000006ff */
[----:B------:R-:W-:Y:S01]  /*52f0*/  FMUL.FTZ R52, R5, R52 ;  /* 0x0000003405347220 */ /* 0x000fe20000410000 */
[----:B------:R-:W-:Y:S01]  /*5300*/  SHF.L.U32 R35, R35, 0x10, RZ ;  /* 0x0000001023237819 */ /* 0x000fe200000006ff */
[----:B------:R-:W-:Y:S01]  /*5310*/  FMUL.FTZ R49, R5, R49 ;  /* 0x0000003105317220 */ /* 0x000fe20000410000 */
[----:B------:R-:W-:Y:S01]  /*5320*/  SHF.L.U32 R39, R39, 0x10, RZ ;  /* 0x0000001027277819 */ /* 0x000fe200000006ff */
[----:B------:R-:W-:Y:S01]  /*5330*/  FMUL.FTZ R37, R5, R37 ;  /* 0x0000002505257220 */ /* 0x000fe20000410000 */
[----:B------:R-:W-:Y:S01]  /*5340*/  SHF.L.U32 R43, R43, 0x10, RZ ;  /* 0x000000102b2b7819 */ /* 0x000fe200000006ff */
[----:B------:R-:W-:Y:S01]  /*5350*/  FMUL.FTZ R38, R5, R38 ;  /* 0x0000002605267220 */ /* 0x000fe20000410000 */
[----:B------:R-:W-:Y:S01]  /*5360*/  SHF.L.U32 R47, R47, 0x10, RZ ;  /* 0x000000102f2f7819 */ /* 0x000fe200000006ff */
[C---:B------:R-:W-:Y:S01]  /*5370*/  FMUL.FTZ R42, R5.reuse, R42 ;  /* 0x0000002a052a7220 */ /* 0x040fe20000410000 */
[----:B------:R-:W-:Y:S01]  /*5380*/  FMUL.FTZ R46, R5, R46 ;  /* 0x0000002e052e7220 */ /* 0x000fe20000410000 */
[----:B------:R-:W-:Y:S01]  /*5390*/  FADD.FTZ R20, -R24, R20 ;  /* 0x0000001418147221 */ /* 0x000fe20000010100 */
[----:B0-----:R-:W-:Y:S01]  /*53a0*/  FFMA.FTZ R7, R2, R7, -R18 ;  /* 0x0000000702077223 */ /* 0x001fe20000010812 */
[----:B------:R-:W-:Y:S01]  /*53b0*/  FFMA.FTZ R34, R17, -R34, R36 ;  /* 0x8000002211227223 */ /* 0x000fe20000010024 */
[----:B------:R-:W-:-:S02]  /*53c0*/  F2FP.BF16.F32.PACK_AB R15, R15, R61 ;  /* 0x0000003d0f0f723e */ /* 0x000fc400000010ff */
[----:B------:R-:W-:Y:S02]  /*53d0*/  FFMA.FTZ R7, -R21, R19, R7 ;  /* 0x0000001315077223 */ /* 0x000fe40000010107 */
[----:B------:R-:W2:Y:S04]  /*53e0*/  LDL.LU R21, [R1+0x2c] ;  /* 0x00002c0001157983 */ /* 0x000ea80000300800 */
[----:B------:R-:W3:Y:S04]  /*53f0*/  LDL.LU R22, [R1+0x28] ;  /* 0x0000280001167983 */ /* 0x000ee80000300800 */
[----:B------:R-:W4:Y:S04]  /*5400*/  LDL.LU R23, [R1+0x24] ;  /* 0x0000240001177983 */ /* 0x000f280000300800 */
[----:B------:R-:W4:Y:S04]  /*5410*/  LDL.LU R31, [R1+0x80] ;  /* 0x00008000011f7983 */ /* 0x000f280000300800 */
[----:B------:R-:W4:Y:S04]  /*5420*/  LDL.LU R29, [R1+0x74] ;  /* 0x00007400011d7983 */ /* 0x000f280000300800 */
[----:B------:R-:W4:Y:S04]  /*5430*/  LDL.LU R28, [R1+0x70] ;  /* 0x00007000011c7983 */ /* 0x000f280000300800 */
[----:B------:R-:W4:Y:S04]  /*5440*/  LDL.LU R30, [R1+0x5c] ;  /* 0x00005c00011e7983 */ /* 0x000f280000300800 */
[----:B------:R-:W4:Y:S04]  /*5450*/  LDL.LU R27, [R1+0x58] ;  /* 0x00005800011b7983 */ /* 0x000f280000300800 */
[----:B------:R-:W4:Y:S01]  /*5460*/  LDL.LU R26, [R1+0x50] ;  /* 0x00005000011a7983 */ /* 0x000f220000300800 */
[C-C-:B--2---:R-:W-:Y:S01]  /*5470*/  FFMA.FTZ R21, R0.reuse, R21, -R16.reuse ;  /* 0x0000001500157223 */ /* 0x144fe20000010810 */
[C-C-:B---3--:R-:W-:Y:S01]  /*5480*/  FFMA.FTZ R22, R0.reuse, R22, -R16.reuse ;  /* 0x0000001600167223 */ /* 0x148fe20000010810 */
[----:B----4-:R-:W-:-:S02]  /*5490*/  FFMA.FTZ R23, R0, R23, -R16 ;  /* 0x0000001700177223 */ /* 0x010fc40000010810 */
[----:B------:R-:W2:Y:S01]  /*54a0*/  LDL.LU R16, [R1+0x88] ;  /* 0x0000880001107983 */ /* 0x000ea20000300800 */
[-C--:B------:R-:W-:Y:S01]  /*54b0*/  FFMA.FTZ R21, -R29, R17.reuse, R21 ;  /* 0x000000111d157223 */ /* 0x080fe20000010115 */
[-C--:B------:R-:W-:Y:S02]  /*54c0*/  FFMA.FTZ R22, -R28, R17.reuse, R22 ;  /* 0x000000111c167223 */ /* 0x080fe40000010116 */
[----:B------:R-:W3:Y:S04]  /*54d0*/  LDL.LU R28, [R1+0x4c] ;  /* 0x00004c00011c7983 */ /* 0x000ee80000300800 */
[----:B------:R-:W4:Y:S01]  /*54e0*/  LDL.LU R29, [R1+0x8c] ;  /* 0x00008c00011d7983 */ /* 0x000f220000300800 */
[-C--:B------:R-:W-:Y:S01]  /*54f0*/  FFMA.FTZ R14, -R31, R17.reuse, R14 ;  /* 0x000000111f0e7223 */ /* 0x080fe2000001010e */
[----:B------:R-:W-:-:S02]  /*5500*/  FFMA.FTZ R23, -R30, R17, R23 ;  /* 0x000000111e177223 */ /* 0x000fc40000010117 */
[----:B------:R-:W4:Y:S04]  /*5510*/  LDL.LU R36, [R1+0x78] ;  /* 0x0000780001247983 */ /* 0x000f280000300800 */
[----:B------:R-:W4:Y:S04]  /*5520*/  LDL.LU R31, [R1+0x64] ;  /* 0x00006400011f7983 */ /* 0x000f280000300800 */
[----:B------:R-:W4:Y:S01]  /*5530*/  LDL.LU R30, [R1+0x20] ;  /* 0x00002000011e7983 */ /* 0x000f220000300800 */
[----:B------:R-:W-:Y:S01]  /*5540*/  FFMA.FTZ R59, -R26, R17, R59 ;  /* 0x000000111a3b7223 */ /* 0x000fe2000001013b */
[C---:B------:R-:W-:Y:S01]  /*5550*/  FADD.FTZ R51, -R24.reuse, R51 ;  /* 0x0000003318337221 */ /* 0x040fe20000010100 */
[C---:B------:R-:W-:Y:S01]  /*5560*/  FADD.FTZ R45, -R24.reuse, R45 ;  /* 0x0000002d182d7221 */ /* 0x040fe20000010100 */
[C---:B------:R-:W-:Y:S01]  /*5570*/  FADD.FTZ R33, -R24.reuse, R33 ;  /* 0x0000002118217221 */ /* 0x040fe20000010100 */
[C---:B------:R-:W-:Y:S01]  /*5580*/  FADD.FTZ R35, -R24.reuse, R35 ;  /* 0x0000002318237221 */ /* 0x040fe20000010100 */
[C---:B------:R-:W-:Y:S01]  /*5590*/  FADD.FTZ R39, -R24.reuse, R39 ;  /* 0x0000002718277221 */ /* 0x040fe20000010100 */
[C---:B------:R-:W-:Y:S01]  /*55a0*/  FADD.FTZ R43, -R24.reuse, R43 ;  /* 0x0000002b182b7221 */ /* 0x040fe20000010100 */
[----:B------:R-:W-:Y:S01]  /*55b0*/  FADD.FTZ R47, -R24, R47 ;  /* 0x0000002f182f7221 */ /* 0x000fe20000010100 */
[C---:B------:R-:W-:Y:S01]  /*55c0*/  FFMA.FTZ R50, R17.reuse, -R52, R50 ;  /* 0x8000003411327223 */ /* 0x040fe20000010032 */
[C---:B------:R-:W-:Y:S01]  /*55d0*/  FFMA.FTZ R41, R17.reuse, -R49, R41 ;  /* 0x8000003111297223 */ /* 0x040fe20000010029 */
[----:B------:R-:W-:Y:S01]  /*55e0*/  FFMA.FTZ R32, R17, -R37, R32 ;  /* 0x8000002511207223 */ /* 0x000fe20000010020 */
[----:B------:R-:W-:Y:S01]  /*55f0*/  FFMA.FTZ R60, -R27, R17, R60 ;  /* 0x000000111b3c7223 */ /* 0x000fe2000001013c */
[C---:B------:R-:W-:Y:S01]  /*5600*/  FFMA.FTZ R38, R17.reuse, -R38, R40 ;  /* 0x8000002611267223 */ /* 0x040fe20000010028 */
[----:B------:R-:W4:Y:S01]  /*5610*/  LDL.LU R26, [R1+0x18] ;  /* 0x00001800011a7983 */ /* 0x000f220000300800 */
[C---:B------:R-:W-:Y:S01]  /*5620*/  FFMA.FTZ R42, R17.reuse, -R42, R44 ;  /* 0x8000002a112a7223 */ /* 0x040fe2000001002c */
[----:B------:R-:W-:Y:S01]  /*5630*/  FFMA.FTZ R46, R17, -R46, R48 ;  /* 0x8000002e112e7223 */ /* 0x000fe20000010030 */
[----:B------:R-:W-:Y:S01]  /*5640*/  PRMT R24, R15, 0x7632, R24 ;  /* 0x000076320f187816 */ /* 0x000fe20000000018 */
        /* <DEDUP_REMOVED lines=14> */
[----:B--2---:R-:W-:Y:S01]  /*5730*/  IADD3 R16, P1, R16, UR16, RZ ;  /* 0x0000001010107c10 */ /* 0x004fe2000ff3e0ff */
[----:B---3--:R-:W-:-:S02]  /*5740*/  FFMA.FTZ R58, -R28, R17, R58 ;  /* 0x000000111c3a7223 */ /* 0x008fc4000001013a */
[----:B------:R-:W2:Y:S01]  /*5750*/  LDL.LU R28, [R1+0x10] ;  /* 0x00001000011c7983 */ /* 0x000ea20000300800 */
[----:B----4-:R-:W-:-:S03]  /*5760*/  IADD3.X R17, R29, UR17, RZ, P1, !PT ;  /* 0x000000111d117c10 */ /* 0x010fc60008ffe4ff */
[----:B------:R-:W3:Y:S01]  /*5770*/  LDL.LU R29, [R1+0xc] ;  /* 0x00000c00011d7983 */ /* 0x000ee20000300800 */
[----:B------:R-:W-:Y:S01]  /*5780*/  FMUL.FTZ R58, R5, R58 ;  /* 0x0000003a053a7220 */ /* 0x000fe20000410000 */
[----:B------:R-:W-:Y:S02]  /*5790*/  SHF.L.U32 R5, R36, 0x10, RZ ;  /* 0x0000001024057819 */ /* 0x000fe400000006ff */
[----:B------:R-:W4:Y:S04]  /*57a0*/  LDL.LU R48, [R1+0x84] ;  /* 0x0000840001307983 */ /* 0x000f280000300800 */
[----:B------:R-:W4:Y:S04]  /*57b0*/  LDL.LU R44, [R1+0x7c] ;  /* 0x00007c00012c7983 */ /* 0x000f280000300800 */
[----:B------:R0:W-:Y:S04]  /*57c0*/  STG.E.U16 desc[UR12][R16.64+0x2], R24 ;  /* 0x0000021810007986 */ /* 0x0001e8000c10150c */
[----:B------:R-:W4:Y:S04]  /*57d0*/  LDL.LU R40, [R1+0x68] ;  /* 0x0000680001287983 */ /* 0x000f280000300800 */
[----:B------:R-:W4:Y:S01]  /*57e0*/  LDL.LU R36, [R1+0x54] ;  /* 0x0000540001247983 */ /* 0x000f220000300800 */
[----:B0-----:R-:W-:-:S03]  /*57f0*/  SHF.L.U32 R24, R30, 0x10, RZ ;  /* 0x000000101e187819 */ /* 0x001fc600000006ff */
[----:B------:R-:W2:Y:S01]  /*5800*/  LDL.LU R30, [R1+0x48] ;  /* 0x00004800011e7983 */ /* 0x000ea20000300800 */
[----:B------:R-:W-:-:S03]  /*5810*/  FFMA.FTZ R25, R2, R25, -R18 ;  /* 0x0000001902197223 */ /* 0x000fc60000010812 */
[----:B------:R0:W-:Y:S04]  /*5820*/  STG.E.U16 desc[UR12][R16.64], R15 ;  /* 0x0000000f10007986 */ /* 0x0001e8000c10150c */
[----:B------:R-:W4:Y:S01]  /*5830*/  LDL.LU R37, [R1+0x44] ;  /* 0x0000440001257983 */ /* 0x000f220000300800 */
[----:B0-----:R-:W-:-:S03]  /*5840*/  SHF.L.U32 R15, R31, 0x10, RZ ;  /* 0x000000101f0f7819 */ /* 0x001fc600000006ff */
[----:B------:R-:W4:Y:S01]  /*5850*/  LDL.LU R31, [R1+0x1c] ;  /* 0x00001c00011f7983 */ /* 0x000f220000300800 */
[----:B--2---:R-:W-:-:S03]  /*5860*/  FFMA.FTZ R25, -R30, R19, R25 ;  /* 0x000000131e197223 */ /* 0x004fc60000010119 */
[----:B------:R-:W2:Y:S01]  /*5870*/  LDL.LU R30, [R1+0xa8] ;  /* 0x0000a800011e7983 */ /* 0x000ea20000300800 */
[----:B------:R-:W-:Y:S02]  /*5880*/  IMAD.U32 R26, R26, 0x10000, RZ ;  /* 0x000100001a1a7824 */ /* 0x000fe400078e00ff */
[--C-:B------:R-:W-:Y:S01]  /*5890*/  FFMA.FTZ R54, R2, R54, -R18.reuse ;  /* 0x0000003602367223 */ /* 0x100fe20000010812 */
[----:B------:R-:W-:Y:S01]  /*58a0*/  FMUL.FTZ R35, R6, R35 ;  /* 0x0000002306237220 */ /* 0x000fe20000410000 */
[----:B------:R-:W-:Y:S01]  /*58b0*/  SHF.L.U32 R27, R27, 0x10, RZ ;  /* 0x000000101b1b7819 */ /* 0x000fe200000006ff */
[----:B------:R-:W-:Y:S01]  /*58c0*/  FFMA.FTZ R26, R4, R26, -R18 ;  /* 0x0000001a041a7223 */ /* 0x000fe20000010812 */
[----:B------:R-:W-:Y:S02]  /*58d0*/  SHF.L.U32 R28, R28, 0x10, RZ ;  /* 0x000000101c1c7819 */ /* 0x000fe400000006ff */
[----:B---3--:R-:W-:Y:S01]  /*58e0*/  SHF.L.U32 R29, R29, 0x10, RZ ;  /* 0x000000101d1d7819 */ /* 0x008fe200000006ff */
[----:B----4-:R-:W-:Y:S01]  /*58f0*/  FFMA.FTZ R54, -R36, R19, R54 ;  /* 0x0000001324367223 */ /* 0x010fe20000010136 */
[----:B------:R-:W-:Y:S01]  /*5900*/  FMUL.FTZ R33, R6, R33 ;  /* 0x0000002106217220 */ /* 0x000fe20000410000 */
[----:B------:R-:W3:Y:S01]  /*5910*/  LDL.LU R36, [R1+0xb0] ;  /* 0x0000b00001247983 */ /* 0x000ee20000300800 */
[----:B------:R-:W-:Y:S01]  /*5920*/  FFMA.FTZ R24, R4, R24, -R18 ;  /* 0x0000001804187223 */ /* 0x000fe20000010812 */
[C---:B------:R-:W-:Y:S01]  /*5930*/  FFMA.FTZ R26, R19.reuse, -R35, R26 ;  /* 0x80000023131a7223 */ /* 0x040fe2000001001a */
[----:B------:R-:W-:Y:S01]  /*5940*/  FMUL.FTZ R20, R6, R20 ;  /* 0x0000001406147220 */ /* 0x000fe20000410000 */
[--C-:B------:R-:W-:Y:S01]  /*5950*/  FFMA.FTZ R53, R4, R53, -R18.reuse ;  /* 0x0000003504357223 */ /* 0x100fe20000010812 */
[----:B------:R-:W-:Y:S01]  /*5960*/  FMUL.FTZ R51, R6, R51 ;  /* 0x0000003306337220 */ /* 0x000fe20000410000 */
        /* <DEDUP_REMOVED lines=10> */
[C---:B------:R-:W-:Y:S01]  /*5a10*/  FMUL.FTZ R45, R6.reuse, R45 ;  /* 0x0000002d062d7220 */ /* 0x040fe20000410000 */
[C---:B------:R-:W-:Y:S01]  /*5a20*/  FMUL.FTZ R39, R6.reuse, R39 ;  /* 0x0000002706277220 */ /* 0x040fe20000410000 */
[C---:B------:R-:W-:Y:S01]  /*5a30*/  FMUL.FTZ R43, R6.reuse, R43 ;  /* 0x0000002b062b7220 */ /* 0x040fe20000410000 */
[----:B------:R-:W-:Y:S01]  /*5a40*/  FMUL.FTZ R47, R6, R47 ;  /* 0x0000002f062f7220 */ /* 0x000fe20000410000 */
[----:B------:R-:W4:Y:S01]  /*5a50*/  LDL.LU R35, [R1+0xac] ;  /* 0x0000ac0001237983 */ /* 0x000f220000300800 */
[C---:B------:R-:W-:Y:S01]  /*5a60*/  FFMA.FTZ R24, R19.reuse, -R33, R24 ;  /* 0x8000002113187223 */ /* 0x040fe20000010018 */
[C---:B------:R-:W-:Y:S01]  /*5a70*/  FFMA.FTZ R20, R19.reuse, -R20, R53 ;  /* 0x8000001413147223 */ /* 0x040fe20000010035 */
[----:B------:R-:W-:Y:S01]  /*5a80*/  FFMA.FTZ R57, -R48, R19, R57 ;  /* 0x0000001330397223 */ /* 0x000fe20000010139 */
[C---:B------:R-:W-:Y:S01]  /*5a90*/  FFMA.FTZ R5, R19.reuse, -R51, R5 ;  /* 0x8000003313057223 */ /* 0x040fe20000010005 */
[----:B------:R-:W-:Y:S01]  /*5aa0*/  FFMA.FTZ R56, -R44, R19, R56 ;  /* 0x000000132c387223 */ /* 0x000fe20000010138 */
[C---:B------:R-:W-:Y:S01]  /*5ab0*/  FFMA.FTZ R15, R19.reuse, -R45, R15 ;  /* 0x8000002d130f7223 */ /* 0x040fe2000001000f */
[----:B------:R-:W-:Y:S01]  /*5ac0*/  FFMA.FTZ R55, -R40, R19, R55 ;  /* 0x0000001328377223 */ /* 0x000fe20000010137 */
[----:B------:R-:W-:Y:S01]  /*5ad0*/  FFMA.FTZ R27, R19, -R39, R27 ;  /* 0x80000027131b7223 */ /* 0x000fe2000001001b */
[----:B------:R-:W-:Y:S01]  /*5ae0*/  FFMA.FTZ R8, -R37, R19, R8 ;  /* 0x0000001325087223 */ /* 0x000fe20000010108 */
[----:B------:R-:W-:Y:S01]  /*5af0*/  FFMA.FTZ R28, R19, -R43, R28 ;  /* 0x8000002b131c7223 */ /* 0x000fe2000001001c */
[----:B------:R-:W-:Y:S01]  /*5b00*/  FFMA.FTZ R9, -R31, R19, R9 ;  /* 0x000000131f097223 */ /* 0x000fe20000010109 */
[----:B------:R-:W4:Y:S01]  /*5b10*/  LDL.LU R33, [R1+0xb8] ;  /* 0x0000b80001217983 */ /* 0x000f220000300800 */
[----:B------:R-:W-:Y:S01]  /*5b20*/  FFMA.FTZ R29, R19, -R47, R29 ;  /* 0x8000002f131d7223 */ /* 0x000fe2000001001d */
[----:B------:R-:W-:-:S02]  /*5b30*/  FMUL.FTZ R7, R6, R7 ;  /* 0x0000000706077220 */ /* 0x000fc40000410000 */
        /* <DEDUP_REMOVED lines=16> */
[----:B--2---:R-:W-:-:S02]  /*5c40*/  IADD3 R6, P1, R30, UR16, RZ ;  /* 0x000000101e067c10 */ /* 0x004fc4000ff3e0ff */
[----:B------:R-:W2:Y:S01]  /*5c50*/  LDL.LU R30, [R1+0xc4] ;  /* 0x0000c400011e7983 */ /* 0x000ea20000300800 */
[----:B------:R-:W-:Y:S02]  /*5c60*/  F2FP.BF16.F32.PACK_AB R7, R20, R7 ;  /* 0x000000071407723e */ /* 0x000fe400000010ff */
[----:B------:R-:W-:Y:S02]  /*5c70*/  F2FP.BF16.F32.PACK_AB R14, R50, R14 ;  /* 0x0000000e320e723e */ /* 0x000fe400000010ff */
[----:B------:R-:W-:Y:S01]  /*5c80*/  PRMT R8, R7, 0x7632, R8 ;  /* 0x0000763207087816 */ /* 0x000fe20000000008 */
[----:B------:R3:W-:Y:S01]  /*5c90*/  STG.E.U16 desc[UR12][R16.64+0x4], R7 ;  /* 0x0000040710007986 */ /* 0x0007e2000c10150c */
[----:B------:R-:W-:Y:S02]  /*5ca0*/  F2FP.BF16.F32.PACK_AB R5, R5, R57 ;  /* 0x000000390505723e */ /* 0x000fe400000010ff */
[----:B------:R-:W-:Y:S01]  /*5cb0*/  PRMT R9, R14, 0x7632, R9 ;  /* 0x000076320e097816 */ /* 0x000fe20000000009 */
[----:B------:R0:W-:Y:S01]  /*5cc0*/  STG.E.U16 desc[UR12][R16.64+0x6], R8 ;  /* 0x0000060810007986 */ /* 0x0001e2000c10150c */
[----:B---3--:R-:W-:-:S03]  /*5cd0*/  IADD3.X R7, R36, UR17, RZ, P1, !PT ;  /* 0x0000001124077c10 */ /* 0x008fc60008ffe4ff */
[----:B------:R-:W3:Y:S01]  /*5ce0*/  LDL.LU R36, [R1+0xbc] ;  /* 0x0000bc0001247983 */ /* 0x000ee20000300800 */
[----:B0-----:R-:W-:-:S03]  /*5cf0*/  PRMT R17, R5, 0x7632, R17 ;  /* 0x0000763205117816 */ /* 0x001fc60000000011 */
[----:B------:R0:W-:Y:S01]  /*5d00*/  STG.E.U16 desc[UR12][R6.64+0x2], R9 ;  /* 0x0000020906007986 */ /* 0x0001e2000c10150c */
[----:B----4-:R-:W-:-:S03]  /*5d10*/  IADD3 R8, P1, R35, UR16, RZ ;  /* 0x0000001023087c10 */ /* 0x010fc6000ff3e0ff */
[----:B------:R-:W-:Y:S01]  /*5d20*/  STG.E.U16 desc[UR12][R6.64], R14 ;  /* 0x0000000e06007986 */ /* 0x000fe2000c10150c */
[----:B------:R-:W-:-:S03]  /*5d30*/  F2FP.BF16.F32.PACK_AB R21, R41, R21 ;  /* 0x000000152915723e */ /* 0x000fc600000010ff */
[----:B------:R-:W4:Y:S04]  /*5d40*/  LDL.LU R35, [R1+0xc0] ;  /* 0x0000c00001237983 */ /* 0x000f280000300800 */
[----:B------:R-:W-:Y:S01]  /*5d50*/  STG.E.U16 desc[UR12][R6.64+0x4], R5 ;  /* 0x0000040506007986 */ /* 0x000fe2000c10150c */
[----:B0-----:R-:W-:-:S03]  /*5d60*/  IADD3.X R9, R33, UR17, RZ, P1, !PT ;  /* 0x0000001121097c10 */ /* 0x001fc60008ffe4ff */
[----:B------:R0:W-:Y:S04]  /*5d70*/  STG.E.U16 desc[UR12][R6.64+0x6], R17 ;  /* 0x0000061106007986 */ /* 0x0001e8000c10150c */
[----:B------:R-:W4:Y:S01]  /*5d80*/  LDL.LU R33, [R1+0xa0] ;  /* 0x0000a00001217983 */ /* 0x000f220000300800 */
[----:B------:R-:W-:Y:S02]  /*5d90*/  PRMT R20, R21, 0x7632, R20 ;  /* 0x0000763215147816 */ /* 0x000fe40000000014 */
[----:B0-----:R-:W-:Y:S02]  /*5da0*/  IADD3 R6, P1, R31, UR16, RZ ;  /* 0x000000101f067c10 */ /* 0x001fe4000ff3e0ff */
[----:B------:R-:W4:Y:S04]  /*5db0*/  LDL.LU R31, [R1+0xa4] ;  /* 0x0000a400011f7983 */ /* 0x000f280000300800 */
[----:B------:R0:W-:Y:S04]  /*5dc0*/  STG.E.U16 desc[UR12][R8.64], R21 ;  /* 0x0000001508007986 */ /* 0x0001e8000c10150c */
[----:B------:R1:W-:Y:S01]  /*5dd0*/  STG.E.U16 desc[UR12][R8.64+0x2], R20 ;  /* 0x0000021408007986 */ /* 0x0003e2000c10150c */
[----:B--2---:R-:W-:-:S03]  /*5de0*/  IADD3.X R7, R30, UR17, RZ, P1, !PT ;  /* 0x000000111e077c10 */ /* 0x004fc60008ffe4ff */
[----:B------:R-:W2:Y:S04]  /*5df0*/  LDL.LU R30, [R1+0x98] ;  /* 0x00009800011e7983 */ /* 0x000ea80000300800 */
[----:B0-----:R-:W2:Y:S04]  /*5e00*/  LDL.LU R21, [R1+0x9c] ;  /* 0x00009c0001157983 */ /* 0x001ea80000300800 */
[----:B-1----:R-:W2:Y:S04]  /*5e10*/  LDL.LU R20, [R1+0x90] ;  /* 0x0000900001147983 */ /* 0x002ea80000300800 */
[----:B------:R-:W2:Y:S01]  /*5e20*/  LDL.LU R17, [R1+0x94] ;  /* 0x0000940001117983 */ /* 0x000ea20000300800 */
[----:B------:R-:W-:-:S02]  /*5e30*/  F2FP.BF16.F32.PACK_AB R15, R15, R56 ;  /* 0x000000380f0f723e */ /* 0x000fc400000010ff */
[----:B------:R-:W-:Y:S02]  /*5e40*/  F2FP.BF16.F32.PACK_AB R22, R32, R22 ;  /* 0x000000162016723e */ /* 0x000fe400000010ff */
[----:B------:R-:W-:Y:S02]  /*5e50*/  PRMT R5, R15, 0x7632, R5 ;  /* 0x000076320f057816 */ /* 0x000fe40000000005 */
[----:B------:R-:W-:Y:S01]  /*5e60*/  F2FP.BF16.F32.PACK_AB R24, R24, R55 ;  /* 0x000000371818723e */ /* 0x000fe200000010ff */
[----:B------:R0:W-:Y:S01]  /*5e70*/  STG.E.U16 desc[UR12][R8.64+0x4], R15 ;  /* 0x0000040f08007986 */ /* 0x0001e2000c10150c */
[----:B------:R-:W-:-:S03]  /*5e80*/  PRMT R14, R22, 0x7632, R14 ;  /* 0x00007632160e7816 */ /* 0x000fc6000000000e */
[----:B------:R3:W-:Y:S01]  /*5e90*/  STG.E.U16 desc[UR12][R8.64+0x6], R5 ;  /* 0x0000060508007986 */ /* 0x0007e2000c10150c */
[----:B------:R-:W-:Y:S02]  /*5ea0*/  F2FP.BF16.F32.PACK_AB R23, R34, R23 ;  /* 0x000000172217723e */ /* 0x000fe400000010ff */
[----:B------:R-:W-:Y:S02]  /*5eb0*/  F2FP.BF16.F32.PACK_AB R26, R26, R54 ;  /* 0x000000361a1a723e */ /* 0x000fe400000010ff */
[----:B0-----:R-:W-:Y:S02]  /*5ec0*/  PRMT R15, R24, 0x7632, R15 ;  /* 0x00007632180f7816 */ /* 0x001fe4000000000f */
[----:B---3--:R-:W-:Y:S01]  /*5ed0*/  IADD3 R8, P1, R36, UR16, RZ ;  /* 0x0000001024087c10 */ /* 0x008fe2000ff3e0ff */
[----:B------:R-:W-:Y:S01]  /*5ee0*/  STG.E.U16 desc[UR12][R6.64], R22 ;  /* 0x0000001606007986 */ /* 0x000fe2000c10150c */
[----:B------:R-:W-:Y:S02]  /*5ef0*/  F2FP.BF16.F32.PACK_AB R38, R38, R60 ;  /* 0x0000003c2626723e */ /* 0x000fe400000010ff */
[----:B----4-:R-:W-:Y:S01]  /*5f00*/  IADD3.X R9, R35, UR17, RZ, P1, !PT ;  /* 0x0000001123097c10 */ /* 0x010fe20008ffe4ff */
[----:B------:R-:W-:Y:S04]  /*5f10*/  STG.E.U16 desc[UR12][R6.64+0x2], R14 ;  /* 0x0000020e06007986 */ /* 0x000fe8000c10150c */
[----:B------:R-:W-:Y:S04]  /*5f20*/  STG.E.U16 desc[UR12][R6.64+0x4], R24 ;  /* 0x0000041806007986 */ /* 0x000fe8000c10150c */
[----:B------:R0:W-:Y:S01]  /*5f30*/  STG.E.U16 desc[UR12][R6.64+0x6], R15 ;  /* 0x0000060f06007986 */ /* 0x0001e2000c10150c */
[----:B------:R-:W-:-:S02]  /*5f40*/  PRMT R5, R23, 0x7632, R5 ;  /* 0x0000763217057816 */ /* 0x000fc40000000005 */
[----:B------:R-:W-:Y:S02]  /*5f50*/  PRMT R16, R26, 0x7632, R16 ;  /* 0x000076321a107816 */ /* 0x000fe40000000010 */
[----:B------:R-:W-:Y:S02]  /*5f60*/  F2FP.BF16.F32.PACK_AB R25, R27, R25 ;  /* 0x000000191b19723e */ /* 0x000fe400000010ff */
[----:B0-----:R-:W-:Y:S02]  /*5f70*/  IADD3 R6, P1, R33, UR16, RZ ;  /* 0x0000001021067c10 */ /* 0x001fe4000ff3e0ff */
[----:B------:R-:W-:Y:S02]  /*5f80*/  PRMT R15, R38, 0x7632, R15 ;  /* 0x00007632260f7816 */ /* 0x000fe4000000000f */
[----:B------:R-:W-:Y:S02]  /*5f90*/  IADD3.X R7, R31, UR17, RZ, P1, !PT ;  /* 0x000000111f077c10 */ /* 0x000fe40008ffe4ff */
[----:B------:R-:W-:Y:S01]  /*5fa0*/  F2FP.BF16.F32.PACK_AB R18, R28, R18 ;  /* 0x000000121c12723e */ /* 0x000fe200000010ff */
[----:B------:R-:W-:Y:S01]  /*5fb0*/  STG.E.U16 desc[UR12][R8.64], R23 ;  /* 0x0000001708007986 */ /* 0x000fe2000c10150c */
[----:B------:R-:W-:-:S03]  /*5fc0*/  F2FP.BF16.F32.PACK_AB R42, R42, R59 ;  /* 0x0000003b2a2a723e */ /* 0x000fc600000010ff */
[----:B------:R0:W-:Y:S04]  /*5fd0*/  STG.E.U16 desc[UR12][R8.64+0x2], R5 ;  /* 0x0000020508007986 */ /* 0x0001e8000c10150c */
[----:B------:R-:W-:Y:S04]  /*5fe0*/  STG.E.U16 desc[UR12][R8.64+0x4], R26 ;  /* 0x0000041a08007986 */ /* 0x000fe8000c10150c */
[----:B------:R1:W-:Y:S01]  /*5ff0*/  STG.E.U16 desc[UR12][R8.64+0x6], R16 ;  /* 0x0000061008007986 */ /* 0x0003e2000c10150c */
[----:B------:R-:W-:-:S03]  /*6000*/  F2FP.BF16.F32.PACK_AB R46, R46, R58 ;  /* 0x0000003a2e2e723e */ /* 0x000fc600000010ff */
[----:B------:R-:W-:Y:S01]  /*6010*/  STG.E.U16 desc[UR12][R6.64+0x2], R15 ;  /* 0x0000020f06007986 */ /* 0x000fe2000c10150c */
[----:B0-----:R-:W-:Y:S02]  /*6020*/  PRMT R5, R25, 0x7632, R5 ;  /* 0x0000763219057816 */ /* 0x001fe40000000005 */
[----:B------:R-:W-:Y:S01]  /*6030*/  F2FP.BF16.F32.PACK_AB R19, R29, R19 ;  /* 0x000000131d13723e */ /* 0x000fe200000010ff */
[----:B------:R-:W-:Y:S01]  /*6040*/  STG.E.U16 desc[UR12][R6.64], R38 ;  /* 0x0000002606007986 */ /* 0x000fe2000c10150c */
[----:B-1----:R-:W-:-:S03]  /*6050*/  PRMT R9, R18, 0x7632, R9 ;  /* 0x0000763212097816 */ /* 0x002fc60000000009 */
[----:B------:R-:W-:Y:S04]  /*6060*/  STG.E.U16 desc[UR12][R6.64+0x4], R25 ;  /* 0x0000041906007986 */ /* 0x000fe8000c10150c */
[----:B------:R0:W-:Y:S02]  /*6070*/  STG.E.U16 desc[UR12][R6.64+0x6], R5 ;  /* 0x0000060506007986 */ /* 0x0001e4000c10150c */
[----:B0-----:R-:W-:Y:S02]  /*6080*/  PRMT R7, R42, 0x7632, R7 ;  /* 0x000076322a077816 */ /* 0x001fe40000000007 */
[----:B------:R-:W-:Y:S02]  /*6090*/  PRMT R5, R46, 0x7632, R5 ;  /* 0x000076322e057816 */ /* 0x000fe40000000005 */
[----:B------:R-:W-:Y:S01]  /*60a0*/  PRMT R6, R19, 0x7632, R6 ;  /* 0x0000763213067816 */ /* 0x000fe20000000006 */
[----:B------:R-:W-:Y:S01]  /*60b0*/  ULOP3.LUT UR4, UR4, 0x1, URZ, 0x3c, !UPT ;  /* 0x0000000104047892 */ /* 0x000fe2000f8e3c3f */
[----:B------:R-:W-:Y:S01]  /*60c0*/  UMOV UR5, UR10 ;  /* 0x0000000a00057c82 */ /* 0x000fe20008000000 */
[----:B--2---:R-:W-:-:S04]  /*60d0*/  IADD3 R14, P1, R30, UR16, RZ ;  /* 0x000000101e0e7c10 */ /* 0x004fc8000ff3e0ff */
[----:B------:R-:W-:Y:S02]  /*60e0*/  IADD3.X R15, R21, UR17, RZ, P1, !PT ;  /* 0x00000011150f7c10 */ /* 0x000fe40008ffe4ff */
[----:B------:R-:W-:-:S03]  /*60f0*/  IADD3 R8, P1, R20, UR16, RZ ;  /* 0x0000001014087c10 */ /* 0x000fc6000ff3e0ff */
[----:B------:R0:W-:Y:S04]  /*6100*/  STG.E.U16 desc[UR12][R14.64+0x6], R9 ;  /* 0x000006090e007986 */ /* 0x0001e8000c10150c */
[----:B------:R1:W-:Y:S04]  /*6110*/  STG.E.U16 desc[UR12][R14.64], R42 ;  /* 0x0000002a0e007986 */ /* 0x0003e8000c10150c */
[----:B------:R1:W-:Y:S01]  /*6120*/  STG.E.U16 desc[UR12][R14.64+0x2], R7 ;  /* 0x000002070e007986 */ /* 0x0003e2000c10150c */
[----:B0-----:R-:W-:-:S03]  /*6130*/  IADD3.X R9, R17, UR17, RZ, P1, !PT ;  /* 0x0000001111097c10 */ /* 0x001fc60008ffe4ff */
[----:B------:R1:W-:Y:S04]  /*6140*/  STG.E.U16 desc[UR12][R14.64+0x4], R18 ;  /* 0x000004120e007986 */ /* 0x0003e8000c10150c */
[----:B------:R1:W-:Y:S04]  /*6150*/  STG.E.U16 desc[UR12][R8.64], R46 ;  /* 0x0000002e08007986 */ /* 0x0003e8000c10150c */
[----:B------:R1:W-:Y:S04]  /*6160*/  STG.E.U16 desc[UR12][R8.64+0x2], R5 ;  /* 0x0000020508007986 */ /* 0x0003e8000c10150c */
[----:B------:R1:W-:Y:S04]  /*6170*/  STG.E.U16 desc[UR12][R8.64+0x4], R19 ;  /* 0x0000041308007986 */ /* 0x0003e8000c10150c */
[----:B------:R1:W-:Y:S01]  /*6180*/  STG.E.U16 desc[UR12][R8.64+0x6], R6 ;  /* 0x0000060608007986 */ /* 0x0003e2000c10150c */
[----:B------:R-:W-:Y:S05]  /*6190*/  @!P0 BRA `(.L_x_628) ;  /* 0xffffffa400308947 */ /* 0x000fea000383ffff */
.L_x_612:
[----:B------:R-:W-:-:S04]  /*61a0*/  ULEA UR7, UR8, UR11, 0x8 ;  /* 0x0000000b08077291 */ /* 0x000fc8000f8e403f */
[----:B------:R-:W-:-:S04]  /*61b0*/  USHF.L.U32 UR7, UR7, 0x5, URZ ;  /* 0x0000000507077899 */ /* 0x000fc8000800063f */
[----:B------:R-:W-:-:S06]  /*61c0*/  UISETP.GT.AND UP0, UPT, UR7, 0x3bf, UPT ;  /* 0x000003bf0700788c */ /* 0x000fcc000bf04270 */
[----:B------:R-:W-:-:S13]  /*61d0*/  PLOP3.LUT P0, PT, PT, PT, UP0, 0x80, 0x0 ;  /* 0x000000000000781c */ /* 0x000fda0003f0f008 */
[----:B------:R-:W-:Y:S05]  /*61e0*/  @P0 EXIT ;  /* 0x000000000000094d */ /* 0x000fea0003800000 */
[----:B------:R-:W2:Y:S01]  /*61f0*/  S2R R57, SR_TID.X ;  /* 0x0000000000397919 */ /* 0x000ea20000002100 */
[----:B0-----:R-:W-:Y:S01]  /*6200*/  LOP3.LUT R2, RZ, UR14, RZ, 0x33, !PT ;  /* 0x0000000eff027c12 */ /* 0x001fe2000f8e33ff */
        /* <DEDUP_REMOVED lines=13> */
[----:B0-----:R-:W-:-:S03]  /*62e0*/  ULEA UR8, UR5, UR4, 0x18 ;  /* 0x0000000405087291 */ /* 0x001fc6000f8ec03f */
[----:B------:R-:W-:Y:S02]  /*62f0*/  ULDC.64 UR4, c[0x0][0x260] ;  /* 0x0000980000047ab9 */ /* 0x000fe40000000a00 */
[----:B------:R-:W-:Y:S01]  /*6300*/  UIADD3 UR4, UP1, UR4, 0x3c200, URZ ;  /* 0x0003c20004047890 */ /* 0x000fe2000ff3e03f */
[--C-:B--2---:R-:W-:Y:S02]  /*6310*/  SHF.R.U32.HI R49, RZ, 0x5, R57.reuse ;  /* 0x00000005ff317819 */ /* 0x104fe40000011639 */
[----:B------:R-:W-:Y:S01]  /*6320*/  SHF.R.U32.HI R50, RZ, 0x4, R57 ;  /* 0x00000004ff327819 */ /* 0x000fe20000011639 */
[----:B------:R-:W-:Y:S01]  /*6330*/  UIADD3.X UR5, URZ, UR5, URZ, UP1, !UPT ;  /* 0x000000053f057290 */ /* 0x000fe20008ffe43f */
[----:B------:R-:W-:Y:S02]  /*6340*/  IADD3 R0, P0, P1, -R0, -0x101, -R49 ;  /* 0xfffffeff00007810 */ /* 0x000fe4000791e931 */
[----:B-1----:R-:W-:Y:S01]  /*6350*/  SHF.L.U32 R6, R49, 0x1, RZ ;  /* 0x0000000131067819 */ /* 0x002fe200000006ff */
[----:B------:R-:W-:Y:S01]  /*6360*/  VIADD R55, R50, 0x5a ;  /* 0x0000005a32377836 */ /* 0x000fe20000000000 */
        /* <DEDUP_REMOVED lines=9> */
[C---:B------:R-:W-:Y:S01]  /*6400*/  SHF.L.U32 R8, R57.reuse, 0x7, RZ ;  /* 0x0000000739087819 */ /* 0x040fe200000006ff */
[----:B------:R-:W-:Y:S01]  /*6410*/  IMAD.WIDE.U32 R4, R0, -0x77777777, RZ ;  /* 0x8888888900047825 */ /* 0x000fe200078e00ff */
[----:B------:R-:W-:Y:S02]  /*6420*/  IADD3.X R11, RZ, RZ, RZ, P0, !PT ;  /* 0x000000ffff0b7210 */ /* 0x000fe400007fe4ff */
[----:B------:R-:W-:Y:S01]  /*6430*/  SHF.L.U32 R48, R57, 0x1, RZ ;  /* 0x0000000139307819 */ /* 0x000fe200000006ff */
[----:B------:R-:W-:Y:S01]  /*6440*/  IMAD.IADD R4, R9, 0x1, R10 ;  /* 0x0000000109047824 */ /* 0x000fe200078e020a */
[----:B------:R-:W-:Y:S02]  /*6450*/  IADD3 RZ, P0, R5, R6, RZ ;  /* 0x0000000605ff7210 */ /* 0x000fe40007f1e0ff */
[----:B------:R-:W-:Y:S02]  /*6460*/  MOV R10, R7 ;  /* 0x00000007000a7202 */ /* 0x000fe40000000f00 */
[----:B------:R-:W-:-:S02]  /*6470*/  LOP3.LUT R8, R8, 0x780, RZ, 0xc0, !PT ;  /* 0x0000078008087812 */ /* 0x000fc400078ec0ff */
[----:B------:R-:W-:Y:S01]  /*6480*/  LOP3.LUT R48, R48, 0x1e, RZ, 0xc0, !PT ;  /* 0x0000001e30307812 */ /* 0x000fe200078ec0ff */
[----:B------:R-:W-:Y:S01]  /*6490*/  IMAD.WIDE.U32.X R10, R2, -0x77777778, R10, P0 ;  /* 0x88888888020a7825 */ /* 0x000fe200000e040a */
[----:B------:R-:W-:Y:S02]  /*64a0*/  IADD3 R54, R50, 0x3c, RZ ;  /* 0x0000003c32367810 */ /* 0x000fe40007ffe0ff */
[-C--:B------:R-:W-:Y:S01]  /*64b0*/  LOP3.LUT R7, R51, R48.reuse, RZ, 0x3c, !PT ;  /* 0x0000003033077212 */ /* 0x080fe200078e3cff */
[----:B------:R-:W-:Y:S01]  /*64c0*/  VIADD R12, R8, UR8 ;  /* 0x00000008080c7c36 */ /* 0x000fe20008000000 */
[-C--:B------:R-:W-:Y:S01]  /*64d0*/  LOP3.LUT R5, R50, R48.reuse, RZ, 0x3c, !PT ;  /* 0x0000003032057212 */ /* 0x080fe200078e3cff */
[----:B------:R-:W-:Y:S01]  /*64e0*/  IMAD.WIDE.U32 R8, R4, -0x77777777, RZ ;  /* 0x8888888904087825 */ /* 0x000fe200078e00ff */
[----:B------:R-:W-:Y:S02]  /*64f0*/  LOP3.LUT R13, R54, R48, RZ, 0x3c, !PT ;  /* 0x00000030360d7212 */ /* 0x000fe400078e3cff */
[----:B------:R-:W-:-:S02]  /*6500*/  SHF.R.U64 R17, R10, 0x3, R11 ;  /* 0x000000030a117819 */ /* 0x000fc4000000120b */
[-C--:B------:R-:W-:Y:S02]  /*6510*/  LEA R6, R7, R12.reuse, 0x2 ;  /* 0x0000000c07067211 */ /* 0x080fe400078e10ff */
[-C--:B------:R-:W-:Y:S02]  /*6520*/  LEA R5, R5, R12.reuse, 0x2 ;  /* 0x0000000c05057211 */ /* 0x080fe400078e10ff */
[----:B------:R-:W-:Y:S02]  /*6530*/  LEA R7, R13, R12, 0x2 ;  /* 0x0000000c0d077211 */ /* 0x000fe400078e10ff */
[----:B------:R-:W-:Y:S02]  /*6540*/  LEA.HI R16, R9, 0x1, RZ, 0x1c ;  /* 0x0000000109107811 */ /* 0x000fe400078fe0ff */
[C---:B------:R-:W-:Y:S02]  /*6550*/  IADD3 R10, P0, R49.reuse, 0xf, RZ ;  /* 0x0000000f310a7810 */ /* 0x040fe40007f1e0ff */
[----:B------:R-:W-:-:S02]  /*6560*/  IADD3 R11, P1, R49, 0x1e, RZ ;  /* 0x0000001e310b7810 */ /* 0x000fc40007f3e0ff */
[----:B------:R-:W-:Y:S02]  /*6570*/  IADD3 R12, P2, R49, 0x2d, RZ ;  /* 0x0000002d310c7810 */ /* 0x000fe40007f5e0ff */
[----:B------:R-:W-:Y:S02]  /*6580*/  IADD3 R17, R17, 0x1, RZ ;  /* 0x0000000111117810 */ /* 0x000fe40007ffe0ff */
[----:B------:R-:W-:Y:S01]  /*6590*/  MOV R8, UR7 ;  /* 0x0000000700087c02 */ /* 0x000fe20008000f00 */
[----:B------:R-:W-:Y:S01]  /*65a0*/  USEL UR7, UR15, URZ, UP0 ;  /* 0x0000003f0f077287 */ /* 0x000fe20008000000 */
[C---:B------:R-:W-:Y:S02]  /*65b0*/  LOP3.LUT R56, R57.reuse, 0x1f, RZ, 0xc0, !PT ;  /* 0x0000001f39387812 */ /* 0x040fe400078ec0ff */
[----:B------:R-:W-:Y:S01]  /*65c0*/  LOP3.LUT R9, R57, 0xf, RZ, 0xc0, !PT ;  /* 0x0000000f39097812 */ /* 0x000fe200078ec0ff */
[----:B------:R-:W-:Y:S01]  /*65d0*/  USHF.L.U64.HI UR7, UR6, 0x8, UR7 ;  /* 0x0000000806077899 */ /* 0x000fe20008010207 */
[----:B------:R-:W-:Y:S01]  /*65e0*/  IADD3.X R13, RZ, RZ, RZ, P0, !PT ;  /* 0x000000ffff0d7210 */ /* 0x000fe200007fe4ff */
[----:B------:R-:W-:Y:S01]  /*65f0*/  USHF.L.U32 UR6, UR6, 0x8, URZ ;  /* 0x0000000806067899 */ /* 0x000fe2000800063f */
[----:B------:R-:W-:-:S02]  /*6600*/  IADD3.X R14, RZ, RZ, RZ, P1, !PT ;  /* 0x000000ffff0e7210 */ /* 0x000fc40000ffe4ff */
[----:B------:R-:W-:Y:S02]  /*6610*/  IADD3.X R15, RZ, RZ, RZ, P2, !PT ;  /* 0x000000ffff0f7210 */ /* 0x000fe400017fe4ff */
[----:B------:R-:W-:Y:S02]  /*6620*/  LOP3.LUT R16, R16, 0x3, RZ, 0xc0, !PT ;  /* 0x0000000310107812 */ /* 0x000fe400078ec0ff */
[----:B------:R-:W-:-:S07]  /*6630*/  LOP3.LUT R17, R17, 0x3, RZ, 0xc0, !PT ;  /* 0x0000000311117812 */ /* 0x000fce00078ec0ff */
.L_x_645:
[----:B01234-:R-:W-:Y:S01]  /*6640*/  IMAD.U32 R18, RZ, RZ, UR7 ;  /* 0x00000007ff127e24 */ /* 0x01ffe2000f8e00ff */
[----:B------:R-:W-:Y:S01]  /*6650*/  ISETP.LT.U32.AND P0, PT, R49, UR6, PT ;  /* 0x0000000631007c0c */ /* 0x000fe2000bf01070 */
[----:B------:R-:W-:Y:S01]  /*6660*/  BSSY B0, `(.L_x_629) ;  /* 0x00000a7000007945 */ /* 0x000fe20003800000 */
[----:B------:R-:W-:Y:S02]  /*6670*/  CS2R R44, SRZ ;  /* 0x00000000002c7805 */ /* 0x000fe4000001ff00 */
[----:B------:R-:W-:-:S13]  /*6680*/  ISETP.GT.AND.EX P0, PT, R18, RZ, PT, P0 ;  /* 0x000000ff1200720c */ /* 0x000fda0003f04300 */
[----:B------:R-:W-:Y:S05]  /*6690*/  @!P0 BRA `(.L_x_630) ;  /* 0x00000008008c8947 */ /* 0x000fea0003800000 */
[----:B------:R-:W-:Y:S01]  /*66a0*/  ISETP.NE.U32.AND P1, PT, R17, RZ, PT ;  /* 0x000000ff1100720c */ /* 0x000fe20003f25070 */
[----:B------:R-:W-:Y:S01]  /*66b0*/  BSSY B1, `(.L_x_631) ;  /* 0x0000022000017945 */ /* 0x000fe20003800000 */
[----:B------:R-:W-:Y:S01]  /*66c0*/  ISETP.GE.U32.AND P0, PT, R0, 0x2d, PT ;  /* 0x0000002d0000780c */ /* 0x000fe20003f06070 */
[----:B------:R-:W-:Y:S01]  /*66d0*/  HFMA2.MMA R46, -RZ, RZ, 0, 0 ;  /* 0x00000000ff2e7435 */ /* 0x000fe200000001ff */
[----:B------:R-:W-:Y:S02]  /*66e0*/  ISETP.NE.AND.EX P1, PT, RZ, RZ, PT, P1 ;  /* 0x000000ffff00720c */ /* 0x000fe40003f25310 */
[----:B------:R-:W-:Y:S02]  /*66f0*/  CS2R R44, SRZ ;  /* 0x00000000002c7805 */ /* 0x000fe4000001ff00 */
[----:B------:R-:W-:Y:S02]  /*6700*/  IADD3 R18, P2, R56, R8, RZ ;  /* 0x0000000838127210 */ /* 0x000fe40007f5e0ff */
[----:B------:R-:W-:-:S02]  /*6710*/  ISETP.GE.U32.AND.EX P0, PT, R2, RZ, PT, P0 ;  /* 0x000000ff0200720c */ /* 0x000fc40003f06100 */
[----:B------:R-:W-:Y:S02]  /*6720*/  MOV R47, R49 ;  /* 0x00000031002f7202 */ /* 0x000fe40000000f00 */
[----:B------:R-:W-:-:S03]  /*6730*/  LEA.HI.X.SX32 R19, R8, RZ, 0x1, P2 ;  /* 0x000000ff08137211 */ /* 0x000fc600010f0eff */
[----:B------:R-:W-:Y:S06]  /*6740*/  @!P1 BRA `(.L_x_632) ;  /* 0x0000000000609947 */ /* 0x000fec0003800000 */
        /* <DEDUP_REMOVED lines=17> */
[----:B------:R-:W-:Y:S02]  /*6860*/  MOV R46, R14 ;  /* 0x0000000e002e7202 */ /* 0x000fe40000000f00 */
[----:B------:R-:W-:Y:S02]  /*6870*/  @P1 MOV R47, R12 ;  /* 0x0000000c002f1202 */ /* 0x000fe40000000f00 */
[----:B------:R-:W-:Y:S01]  /*6880*/  @P1 MOV R46, R15 ;  /* 0x0000000f002e1202 */ /* 0x000fe20000000f00 */
[----:B--2---:R-:W-:Y:S01]  /*6890*/  FADD.FTZ R44, R44, R22 ;  /* 0x000000162c2c7221 */ /* 0x004fe20000010000 */
[----:B------:R-:W-:-:S03]  /*68a0*/  FADD.FTZ R45, R45, R23 ;  /* 0x000000172d2d7221 */ /* 0x000fc60000010000 */
[----:B---3--:R-:W-:Y:S01]  /*68b0*/  @P1 FADD.FTZ R44, R44, R20 ;  /* 0x000000142c2c1221 */ /* 0x008fe20000010000 */
[----:B------:R-:W-:-:S07]  /*68c0*/  @P1 FADD.FTZ R45, R45, R21 ;  /* 0x000000152d2d1221 */ /* 0x000fce0000010000 */
.L_x_632:
[----:B------:R-:W-:Y:S05]  /*68d0*/  BSYNC B1 ;  /* 0x0000000000017941 */ /* 0x000fea0003800000 */
.L_x_631:
[----:B------:R-:W-:Y:S05]  /*68e0*/  @!P0 BRA `(.L_x_630) ;  /* 0x0000000400f88947 */ /* 0x000fea0003800000 */
[----:B------:R-:W-:Y:S01]  /*68f0*/  SHF.L.U64.HI R21, R18, 0x1, R19 ;  /* 0x0000000112157819 */ /* 0x000fe20000010213 */
[----:B------:R-:W-:Y:S01]  /*6900*/  IMAD R19, R46, 0x780, RZ ;  /* 0x000007802e137824 */ /* 0x000fe200078e02ff */
[----:B------:R-:W-:Y:S01]  /*6910*/  SHF.L.U32 R20, R18, 0x1, RZ ;  /* 0x0000000112147819 */ /* 0x000fe200000006ff */
[----:B------:R-:W-:Y:S01]  /*6920*/  BSSY B1, `(.L_x_633) ;  /* 0x0000047000017945 */ /* 0x000fe20003800000 */
[----:B------:R-:W-:-:S03]  /*6930*/  IADD3 R18, P0, -R47, UR6, RZ ;  /* 0x000000062f127c10 */ /* 0x000fc6000ff1e1ff */
[----:B------:R-:W-:Y:S01]  /*6940*/  IMAD.WIDE.U32 R20, R47, 0x780, R20 ;  /* 0x000007802f147825 */ /* 0x000fe200078e0014 */
[----:B------:R-:W-:Y:S02]  /*6950*/  ISETP.GT.U32.AND P1, PT, R18, 0xb4, PT ;  /* 0x000000b41200780c */ /* 0x000fe40003f24070 */
[----:B------:R-:W-:Y:S01]  /*6960*/  IADD3.X R22, ~R46, UR7, RZ, P0, !PT ;  /* 0x000000072e167c10 */ /* 0x000fe200087fe5ff */
[----:B------:R-:W-:Y:S01]  /*6970*/  IMAD.IADD R19, R21, 0x1, R19 ;  /* 0x0000000115137824 */ /* 0x000fe200078e0213 */
[----:B------:R-:W-:Y:S02]  /*6980*/  LEA R18, P0, R20, UR4, 0x2 ;  /* 0x0000000414127c11 */ /* 0x000fe4000f8010ff */
[----:B------:R-:W-:Y:S02]  /*6990*/  ISETP.GT.AND.EX P1, PT, R22, RZ, PT, P1 ;  /* 0x000000ff1600720c */ /* 0x000fe40003f24310 */
[----:B------:R-:W-:Y:S02]  /*69a0*/  LEA.HI.X R19, R20, UR5, R19, 0x2, P0 ;  /* 0x0000000514137c11 */ /* 0x000fe400080f1413 */
[----:B------:R-:W-:-:S09]  /*69b0*/  PLOP3.LUT P0, PT, PT, PT, PT, 0x80, 0x0 ;  /* 0x000000000000781c */ /* 0x000fd20003f0f070 */
[----:B------:R-:W-:Y:S05]  /*69c0*/  @!P1 BRA `(.L_x_634) ;  /* 0x0000000000f09947 */ /* 0x000fea0003800000 */
[----:B------:R-:W-:Y:S02]  /*69d0*/  MOV R52, UR6 ;  /* 0x0000000600347c02 */ /* 0x000fe40008000f00 */
[----:B------:R-:W-:Y:S02]  /*69e0*/  MOV R53, UR7 ;  /* 0x0000000700357c02 */ /* 0x000fe40008000f00 */
[----:B------:R-:W-:Y:S02]  /*69f0*/  IADD3 R52, P1, R52, -0xb4, RZ ;  /* 0xffffff4c34347810 */ /* 0x000fe40007f3e0ff */
[----:B------:R-:W-:Y:S02]  /*6a00*/  PLOP3.LUT P0, PT, PT, PT, PT, 0x8, 0x0 ;  /* 0x000000000000781c */ /* 0x000fe40003f0e170 */
[----:B------:R-:W-:-:S11]  /*6a10*/  IADD3.X R53, R53, -0x1, RZ, P1, !PT ;  /* 0xffffffff35357810 */ /* 0x000fd60000ffe4ff */
.L_x_635:
        /* <DEDUP_REMOVED lines=10> */
[----:B------:R-:W5:Y:S01]  /*6ac0*/  LDG.E.64 R34, desc[UR12][R18.64+0xfd200] ;  /* 0x0fd2000c12227981 */ /* 0x000f62000c1e1b00 */
[----:B--2---:R-:W-:Y:S01]  /*6ad0*/  FADD.FTZ R43, R36, R44 ;  /* 0x0000002c242b7221 */ /* 0x004fe20000010000 */
[----:B------:R-:W-:-:S02]  /*6ae0*/  FADD.FTZ R42, R37, R45 ;  /* 0x0000002d252a7221 */ /* 0x000fc40000010000 */
[----:B------:R-:W2:Y:S01]  /*6af0*/  LDG.E.64 R36, desc[UR12][R18.64+0x119400] ;  /* 0x1194000c12247981 */ /* 0x000ea2000c1e1b00 */
[----:B---3--:R-:W-:Y:S01]  /*6b00*/  FADD.FTZ R43, R43, R38 ;  /* 0x000000262b2b7221 */ /* 0x008fe20000010000 */
[----:B------:R-:W-:Y:S02]  /*6b10*/  FADD.FTZ R42, R42, R39 ;  /* 0x000000272a2a7221 */ /* 0x000fe40000010000 */
[----:B------:R-:W3:Y:S01]  /*6b20*/  LDG.E.64 R38, desc[UR12][R18.64+0x135600] ;  /* 0x1356000c12267981 */ /* 0x000ee2000c1e1b00 */
[----:B----4-:R-:W-:Y:S01]  /*6b30*/  FADD.FTZ R43, R43, R40 ;  /* 0x000000282b2b7221 */ /* 0x010fe20000010000 */
[----:B------:R-:W-:Y:S02]  /*6b40*/  FADD.FTZ R58, R42, R41 ;  /* 0x000000292a3a7221 */ /* 0x000fe40000010000 */
[----:B------:R-:W4:Y:S01]  /*6b50*/  LDG.E.64 R40, desc[UR12][R18.64+0x151800] ;  /* 0x1518000c12287981 */ /* 0x000f22000c1e1b00 */
[----:B-----5:R-:W-:-:S03]  /*6b60*/  FADD.FTZ R59, R43, R20 ;  /* 0x000000142b3b7221 */ /* 0x020fc60000010000 */
[----:B------:R-:W5:Y:S04]  /*6b70*/  LDG.E.64 R42, desc[UR12][R18.64+0x16da00] ;  /* 0x16da000c122a7981 */ /* 0x000f68000c1e1b00 */
[----:B------:R0:W5:Y:S01]  /*6b80*/  LDG.E.64 R44, desc[UR12][R18.64+0x189c00] ;  /* 0x189c000c122c7981 */ /* 0x000162000c1e1b00 */
[----:B------:R-:W-:Y:S01]  /*6b90*/  FADD.FTZ R58, R58, R21 ;  /* 0x000000153a3a7221 */ /* 0x000fe20000010000 */
[----:B------:R-:W-:Y:S01]  /*6ba0*/  FADD.FTZ R59, R59, R22 ;  /* 0x000000163b3b7221 */ /* 0x000fe20000010000 */
[----:B------:R-:W-:Y:S02]  /*6bb0*/  IADD3 R47, P1, R47, 0xf0, RZ ;  /* 0x000000f02f2f7810 */ /* 0x000fe40007f3e0ff */
[----:B------:R-:W-:Y:S01]  /*6bc0*/  FADD.FTZ R58, R58, R23 ;  /* 0x000000173a3a7221 */ /* 0x000fe20000010000 */
[----:B------:R-:W-:Y:S01]  /*6bd0*/  FADD.FTZ R59, R59, R24 ;  /* 0x000000183b3b7221 */ /* 0x000fe20000010000 */
[----:B------:R-:W-:-:S02]  /*6be0*/  IADD3.X R46, RZ, R46, RZ, P1, !PT ;  /* 0x0000002eff2e7210 */ /* 0x000fc40000ffe4ff */
[----:B------:R-:W-:Y:S01]  /*6bf0*/  FADD.FTZ R58, R58, R25 ;  /* 0x000000193a3a7221 */ /* 0x000fe20000010000 */
[----:B------:R-:W-:Y:S01]  /*6c00*/  FADD.FTZ R59, R59, R26 ;  /* 0x0000001a3b3b7221 */ /* 0x000fe20000010000 */
[----:B------:R-:W-:Y:S02]  /*6c10*/  ISETP.GE.U32.AND P1, PT, R47, R52, PT ;  /* 0x000000342f00720c */ /* 0x000fe40003f26070 */
[----:B------:R-:W-:Y:S01]  /*6c20*/  FADD.FTZ R58, R58, R27 ;  /* 0x0000001b3a3a7221 */ /* 0x000fe20000010000 */
[----:B------:R-:W-:Y:S01]  /*6c30*/  FADD.FTZ R59, R59, R28 ;  /* 0x0000001c3b3b7221 */ /* 0x000fe20000010000 */
[----:B------:R-:W-:Y:S02]  /*6c40*/  ISETP.GE.AND.EX P1, PT, R46, R53, PT, P1 ;  /* 0x000000352e00720c */ /* 0x000fe40003f26310 */
[----:B------:R-:W-:Y:S01]  /*6c50*/  FADD.FTZ R58, R58, R29 ;  /* 0x0000001d3a3a7221 */ /* 0x000fe20000010000 */
[----:B------:R-:W-:Y:S01]  /*6c60*/  FADD.FTZ R59, R59, R30 ;  /* 0x0000001e3b3b7221 */ /* 0x000fe20000010000 */
[----:B0-----:R-:W-:-:S02]  /*6c70*/  IADD3 R18, P2, R18, 0x1c2000, RZ ;  /* 0x001c200012127810 */ /* 0x001fc40007f5e0ff */
[----:B------:R-:W-:Y:S01]  /*6c80*/  FADD.FTZ R58, R58, R31 ;  /* 0x0000001f3a3a7221 */ /* 0x000fe20000010000 */
[----:B------:R-:W-:Y:S01]  /*6c90*/  FADD.FTZ R59, R59, R32 ;  /* 0x000000203b3b7221 */ /* 0x000fe20000010000 */
[----:B------:R-:W-:Y:S02]  /*6ca0*/  IADD3.X R19, RZ, R19, RZ, P2, !PT ;  /* 0x00000013ff137210 */ /* 0x000fe400017fe4ff */
        /* <DEDUP_REMOVED lines=8> */
[----:B------:R-:W-:Y:S01]  /*6d30*/  FADD.FTZ R58, R58, R41 ;  /* 0x000000293a3a7221 */ /* 0x000fe20000010000 */
[----:B-----5:R-:W-:-:S03]  /*6d40*/  FADD.FTZ R59, R59, R42 ;  /* 0x0000002a3b3b7221 */ /* 0x020fc60000010000 */
[----:B------:R-:W-:Y:S01]  /*6d50*/  FADD.FTZ R58, R58, R43 ;  /* 0x0000002b3a3a7221 */ /* 0x000fe20000010000 */
[----:B------:R-:W-:-:S03]  /*6d60*/  FADD.FTZ R44, R59, R44 ;  /* 0x0000002c3b2c7221 */ /* 0x000fc60000010000 */
[----:B------:R-:W-:Y:S01]  /*6d70*/  FADD.FTZ R45, R58, R45 ;  /* 0x0000002d3a2d7221 */ /* 0x000fe20000010000 */
[----:B------:R-:W-:Y:S06]  /*6d80*/  @!P1 BRA `(.L_x_635) ;  /* 0xfffffffc00249947 */ /* 0x000fec000383ffff */
.L_x_634:
[----:B------:R-:W-:Y:S05]  /*6d90*/  BSYNC B1 ;  /* 0x0000000000017941 */ /* 0x000fea0003800000 */
.L_x_633:
        /* <DEDUP_REMOVED lines=35> */
.L_x_637:
[----:B------:R-:W-:Y:S05]  /*6fd0*/  BSYNC B1 ;  /* 0x0000000000017941 */ /* 0x000fea0003800000 */
.L_x_636:
        /* <DEDUP_REMOVED lines=15> */
.L_x_630:
[----:B------:R-:W-:Y:S05]  /*70d0*/  BSYNC B0 ;  /* 0x0000000000007941 */ /* 0x000fea0003800000 */
.L_x_629:
        /* <DEDUP_REMOVED lines=15> */
[----:B------:R-:W-:Y:S01]  /*71d0*/  MOV R25, 0xffff ;  /* 0x0000ffff00197802 */ /* 0x000fe20000000f00 */
        /* <DEDUP_REMOVED lines=10> */
[----:B------:R-:W2:Y:S01]  /*7280*/  SHFL.BFLY PT, R22, R21, 0x4, 0x101f ;  /* 0x0c901f0015167f89 */ /* 0x000ea200000e0000 */
[----:B------:R-:W-:-:S03]  /*7290*/  IMAD.MOV.U32 R19, RZ, RZ, 0xffff ;  /* 0x0000ffffff137424 */ /* 0x000fc600078e00ff */
        /* <DEDUP_REMOVED lines=10> */
.L_x_654:
[----:B------:R-:W2:Y:S01]  /*7340*/  LDC.64 R18, c[0x0][0x218] ;  /* 0x00008600ff127b82 */ /* 0x000ea20000000a00 */
[----:B------:R-:W-:Y:S01]  /*7350*/  ISETP.NE.AND P1, PT, R9, RZ, PT ;  /* 0x000000ff0900720c */ /* 0x000fe20003f25270 */
[----:B----4-:R-:W-:Y:S01]  /*7360*/  FADD.FTZ R24, R24, R38 ;  /* 0x0000002618187221 */ /* 0x010fe20000010000 */
[----:B------:R-:W-:Y:S02]  /*7370*/  IADD3 R23, R50, R8, RZ ;  /* 0x0000000832177210 */ /* 0x000fe40007ffe0ff */
[----:B------:R-:W-:Y:S02]  /*7380*/  ISETP.NE.AND P2, PT, R16, 0x1, PT ;  /* 0x000000011000780c */ /* 0x000fe40003f45270 */
[----:B------:R-:W-:Y:S01]  /*7390*/  MOV R29, R51 ;  /* 0x00000033001d7202 */ /* 0x000fe20000000f00 */
[----:B------:R-:W3:Y:S06]  /*73a0*/  LDC.64 R20, c[0x0][0x220] ;  /* 0x00008800ff147b82 */ /* 0x000eec0000000a00 */
[----:B------:R-:W-:-:S02]  /*73b0*/  @!P1 F2FP.BF16.F32.PACK_AB R22, RZ, R26 ;  /* 0x0000001aff16923e */ /* 0x000fc400000010ff */
[----:B------:R-:W-:Y:S01]  /*73c0*/  @!P1 F2FP.BF16.F32.PACK_AB R24, RZ, R24 ;  /* 0x00000018ff18923e */ /* 0x000fe200000010ff */
[----:B--2---:R-:W-:-:S05]  /*73d0*/  IMAD.WIDE R18, R23, 0x2, R18 ;  /* 0x0000000217127825 */ /* 0x004fca00078e0212 */
[----:B------:R2:W-:Y:S01]  /*73e0*/  @!P1 STG.E.U16 desc[UR12][R18.64], R22 ;  /* 0x0000001612009986 */ /* 0x0005e2000c10150c */
[----:B---3--:R-:W-:-:S05]  /*73f0*/  IMAD.WIDE R20, R23, 0x2, R20 ;  /* 0x0000000217147825 */ /* 0x008fca00078e0214 */
[----:B------:R2:W-:Y:S01]  /*7400*/  @!P1 STG.E.U16 desc[UR12][R20.64], R24 ;  /* 0x0000001814009986 */ /* 0x0005e2000c10150c */
[----:B------:R-:W-:Y:S05]  /*7410*/  @!P2 BRA `(.L_x_640) ;  /* 0x000000040018a947 */ /* 0x000fea0003800000 */
[----:B--2---:R-:W-:Y:S01]  /*7420*/  CS2R R22, SRZ ;  /* 0x0000000000167805 */ /* 0x004fe2000001ff00 */
[----:B------:R-:W-:-:S05]  /*7430*/  UMOV UR9, 0xffff ;  /* 0x0000ffff00097882 */ /* 0x000fca0000000000 */
[----:B------:R2:W3:Y:S04]  /*7440*/  @P0 LDS R22, [R6] ;  /* 0x0000000006160984 */ /* 0x0004e80000000800 */
[----:B------:R2:W4:Y:S01]  /*7450*/  @P0 LDS R23, [R6+0x780] ;  /* 0x0007800006170984 */ /* 0x0005220000000800 */
[----:B------:R-:W-:Y:S05]  /*7460*/  BRA.DIV UR9, `(.L_x_642) ;  /* 0x0000001209647947 */ /* 0x000fea000b800000 */
[----:B------:R-:W-:Y:S01]  /*7470*/  MOV R29, 0xffff ;  /* 0x0000ffff001d7802 */ /* 0x000fe20000000f00 */
[----:B------:R-:W-:Y:S01]  /*7480*/  IMAD.MOV.U32 R30, RZ, RZ, 0xffff ;  /* 0x0000ffffff1e7424 */ /* 0x000fe200078e00ff */
[----:B------:R-:W-:Y:S02]  /*7490*/  MOV R28, 0xffff ;  /* 0x0000ffff001c7802 */ /* 0x000fe40000000f00 */
[----:B------:R-:W-:Y:S01]  /*74a0*/  MOV R31, 0xffff ;  /* 0x0000ffff001f7802 */ /* 0x000fe20000000f00 */
[----:B---3--:R-:W3:Y:S01]  /*74b0*/  SHFL.BFLY PT, R25, R22, 0x8, 0x101f ;  /* 0x0d101f0016197f89 */ /* 0x008ee200000e0000 */
[----:B------:R-:W-:Y:S02]  /*74c0*/  MOV R33, 0xffff ;  /* 0x0000ffff00217802 */ /* 0x000fe40000000f00 */
[----:B------:R-:W-:Y:S01]  /*74d0*/  MOV R32, 0xffff ;  /* 0x0000ffff00207802 */ /* 0x000fe20000000f00 */
[----:B----4-:R-:W4:Y:S01]  /*74e0*/  SHFL.BFLY PT, R24, R23, 0x8, 0x101f ;  /* 0x0d101f0017187f89 */ /* 0x010f2200000e0000 */
[----:B------:R-:W-:Y:S01]  /*74f0*/  MOV R34, 0xffff ;  /* 0x0000ffff00227802 */ /* 0x000fe20000000f00 */
[----:B---3--:R-:W-:Y:S01]  /*7500*/  FADD.FTZ R25, R25, R22 ;  /* 0x0000001619197221 */ /* 0x008fe20000010000 */
[----:B----4-:R-:W-:-:S04]  /*7510*/  FADD.FTZ R24, R24, R23 ;  /* 0x0000001718187221 */ /* 0x010fc80000010000 */
[----:B------:R-:W3:Y:S01]  /*7520*/  SHFL.BFLY PT, R26, R25, 0x4, 0x101f ;  /* 0x0c901f00191a7f89 */ /* 0x000ee200000e0000 */
[----:B------:R-:W-:-:S03]  /*7530*/  IMAD.MOV.U32 R23, RZ, RZ, 0xffff ;  /* 0x0000ffffff177424 */ /* 0x000fc600078e00ff */
[----:B------:R-:W4:Y:S01]  /*7540*/  SHFL.BFLY PT, R27, R24, 0x4, 0x101f ;  /* 0x0c901f00181b7f89 */ /* 0x000f2200000e0000 */
[----:B---3--:R-:W-:Y:S01]  /*7550*/  FADD.FTZ R26, R25, R26 ;  /* 0x0000001a191a7221 */ /* 0x008fe20000010000 */
[----:B----4-:R-:W-:-:S04]  /*7560*/  FADD.FTZ R27, R24, R27 ;  /* 0x0000001b181b7221 */ /* 0x010fc80000010000 */
[----:B------:R-:W3:Y:S04]  /*7570*/  SHFL.BFLY PT, R29, R26, 0x2, 0x101f ;  /* 0x0c501f001a1d7f89 */ /* 0x000ee800000e0000 */
[----:B------:R-:W4:Y:S01]  /*7580*/  SHFL.BFLY PT, R22, R27, 0x2, 0x101f ;  /* 0x0c501f001b167f89 */ /* 0x000f2200000e0000 */
[----:B---3--:R-:W-:Y:S01]  /*7590*/  FADD.FTZ R29, R26, R29 ;  /* 0x0000001d1a1d7221 */ /* 0x008fe20000010000 */
[----:B----4-:R-:W-:-:S04]  /*75a0*/  FADD.FTZ R22, R27, R22 ;  /* 0x000000161b167221 */ /* 0x010fc80000010000 */
[----:B------:R-:W3:Y:S04]  /*75b0*/  SHFL.BFLY PT, R28, R29, 0x1, 0x101f ;  /* 0x0c301f001d1c7f89 */ /* 0x000ee800000e0000 */
[----:B------:R4:W0:Y:S02]  /*75c0*/  SHFL.BFLY PT, R38, R22, 0x1, 0x101f ;  /* 0x0c301f0016267f89 */ /* 0x00082400000e0000 */
[----:B---34-:R-:W-:-:S07]  /*75d0*/  FADD.FTZ R28, R29, R28 ;  /* 0x0000001c1d1c7221 */ /* 0x018fce0000010000 */
.L_x_664:
[----:B0-----:R-:W-:Y:S01]  /*75e0*/  FADD.FTZ R23, R22, R38 ;  /* 0x0000002616177221 */ /* 0x001fe20000010000 */
[----:B------:R-:W-:Y:S02]  /*75f0*/  @!P1 F2FP.BF16.F32.PACK_AB R22, RZ, R28 ;  /* 0x0000001cff16923e */ /* 0x000fe400000010ff */
[----:B------:R-:W-:Y:S02]  /*7600*/  ISETP.NE.AND P2, PT, R16, 0x2, PT ;  /* 0x000000021000780c */ /* 0x000fe40003f45270 */
[----:B------:R-:W-:Y:S01]  /*7610*/  @!P1 F2FP.BF16.F32.PACK_AB R23, RZ, R23 ;  /* 0x00000017ff17923e */ /* 0x000fe200000010ff */
[----:B------:R3:W-:Y:S01]  /*7620*/  @!P1 STG.E.U16 desc[UR12][R18.64+0x3c], R22 ;  /* 0x00003c1612009986 */ /* 0x0007e2000c10150c */
[----:B------:R-:W-:-:S03]  /*7630*/  MOV R29, R54 ;  /* 0x00000036001d7202 */ /* 0x000fc60000000f00 */
[----:B------:R3:W-:Y:S06]  /*7640*/  @!P1 STG.E.U16 desc[UR12][R20.64+0x3c], R23 ;  /* 0x00003c1714009986 */ /* 0x0007ec000c10150c */
[----:B------:R-:W-:Y:S05]  /*7650*/  @!P2 BRA `(.L_x_640) ;  /* 0x000000000088a947 */ /* 0x000fea0003800000 */
[----:B---3--:R-:W-:Y:S01]  /*7660*/  CS2R R22, SRZ ;  /* 0x0000000000167805 */ /* 0x008fe2000001ff00 */
        /* <DEDUP_REMOVED lines=16> */
[----:B------:R-:W-:-:S03]  /*7770*/  MOV R23, 0xffff ;  /* 0x0000ffff00177802 */ /* 0x000fc60000000f00 */
        /* <DEDUP_REMOVED lines=10> */
.L_x_674:
[----:B0-----:R-:W-:Y:S01]  /*7820*/  FADD.FTZ R23, R22, R38 ;  /* 0x0000002616177221 */ /* 0x001fe20000010000 */
[----:B------:R-:W-:Y:S01]  /*7830*/  @!P1 F2FP.BF16.F32.PACK_AB R22, RZ, R28 ;  /* 0x0000001cff16923e */ /* 0x000fe200000010ff */
[----:B------:R-:W-:-:S03]  /*7840*/  IMAD.MOV.U32 R29, RZ, RZ, R55 ;  /* 0x000000ffff1d7224 */ /* 0x000fc600078e0037 */
[----:B------:R-:W-:Y:S01]  /*7850*/  @!P1 F2FP.BF16.F32.PACK_AB R23, RZ, R23 ;  /* 0x00000017ff17923e */ /* 0x000fe200000010ff */
[----:B------:R4:W-:Y:S04]  /*7860*/  @!P1 STG.E.U16 desc[UR12][R18.64+0x78], R22 ;  /* 0x0000781612009986 */ /* 0x0009e8000c10150c */
[----:B------:R4:W-:Y:S02]  /*7870*/  @!P1 STG.E.U16 desc[UR12][R20.64+0x78], R23 ;  /* 0x0000781714009986 */ /* 0x0009e4000c10150c */
.L_x_640:
[----:B------:R-:W-:Y:S05]  /*7880*/  BSYNC B0 ;  /* 0x0000000000007941 */ /* 0x000fea0003800000 */
.L_x_639:
[----:B------:R-:W-:-:S13]  /*7890*/  ISETP.GE.U32.AND P0, PT, R4, 0x5a, PT ;  /* 0x0000005a0400780c */ /* 0x000fda0003f06070 */
[----:B------:R-:W-:Y:S05]  /*78a0*/  @!P0 BRA `(.L_x_638) ;  /* 0x0000000800688947 */ /* 0x000fea0003800000 */
[----:B------:R-:W-:Y:S01]  /*78b0*/  ISETP.NE.AND P0, PT, R9, 0xf, PT ;  /* 0x0000000f0900780c */ /* 0x000fe20003f05270 */
[----:B--234-:R-:W-:Y:S01]  /*78c0*/  HFMA2.MMA R19, -RZ, RZ, 0, 0 ;  /* 0x00000000ff137435 */ /* 0x01cfe200000001ff */
[----:B------:R-:W-:Y:S01]  /*78d0*/  MOV R25, RZ ;  /* 0x000000ff00197202 */ /* 0x000fe20000000f00 */
[----:B------:R-:W-:-:S10]  /*78e0*/  UMOV UR9, 0xffff ;  /* 0x0000ffff00097882 */ /* 0x000fd40000000000 */
[----:B------:R-:W-:Y:S02]  /*78f0*/  @P0 LOP3.LUT R18, R29, R48, RZ, 0x3c, !PT ;  /* 0x000000301d120212 */ /* 0x000fe400078e3cff */
[----:B------:R-:W-:-:S04]  /*7900*/  @P0 LEA R21, R9, UR8, 0x7 ;  /* 0x0000000809150c11 */ /* 0x000fc8000f8e38ff */
[----:B------:R-:W-:-:S05]  /*7910*/  @P0 LEA R18, R18, R21, 0x2 ;  /* 0x0000001512120211 */ /* 0x000fca00078e10ff */
[----:B------:R2:W3:Y:S04]  /*7920*/  @P0 LDS R19, [R18] ;  /* 0x0000000012130984 */ /* 0x0004e80000000800 */
[----:B------:R2:W4:Y:S01]  /*7930*/  @P0 LDS R25, [R18+0x780] ;  /* 0x0007800012190984 */ /* 0x0005220000000800 */
[----:B------:R-:W-:Y:S05]  /*7940*/  BRA.DIV UR9, `(.L_x_644) ;  /* 0x0000001209fc7947 */ /* 0x000fea000b800000 */
[C---:B------:R-:W-:Y:S01]  /*7950*/  @P0 IADD3 R21, R29.reuse, 0x1e, RZ ;  /* 0x0000001e1d150810 */ /* 0x040fe20007ffe0ff */
[----:B------:R-:W-:Y:S01]  /*7960*/  @P0 VIADD R23, R29, 0x3c ;  /* 0x0000003c1d170836 */ /* 0x000fe20000000000 */
[----:B--2---:R-:W-:Y:S01]  /*7970*/  @P0 LEA R18, R9, UR8, 0x7 ;  /* 0x0000000809120c11 */ /* 0x004fe2000f8e38ff */
[----:B------:R-:W-:Y:S01]  /*7980*/  IMAD.MOV.U32 R31, RZ, RZ, RZ ;  /* 0x000000ffff1f7224 */ /* 0x000fe200078e00ff */
[----:B------:R-:W-:Y:S01]  /*7990*/  @P0 LOP3.LUT R21, R21, R48, RZ, 0x3c, !PT ;  /* 0x0000003015150212 */ /* 0x000fe200078e3cff */
[----:B------:R-:W-:Y:S01]  /*79a0*/  IMAD.MOV.U32 R36, RZ, RZ, 0xffff ;  /* 0x0000ffffff247424 */ /* 0x000fe200078e00ff */
[----:B------:R-:W-:Y:S01]  /*79b0*/  @P0 LEA R28, R9, UR8, 0x7 ;  /* 0x00000008091c0c11 */ /* 0x000fe2000f8e38ff */
[----:B------:R-:W-:Y:S01]  /*79c0*/  IMAD.MOV.U32 R35, RZ, RZ, 0xffff ;  /* 0x0000ffffff237424 */ /* 0x000fe200078e00ff */
[----:B------:R-:W-:Y:S02]  /*79d0*/  @P0 LEA R21, R21, R18, 0x2 ;  /* 0x0000001215150211 */ /* 0x000fe400078e10ff */
[----:B------:R-:W-:-:S02]  /*79e0*/  @P0 LOP3.LUT R23, R23, R48, RZ, 0x3c, !PT ;  /* 0x0000003017170212 */ /* 0x000fc400078e3cff */
[----:B0-----:R-:W-:Y:S01]  /*79f0*/  @P0 LEA R44, R9, UR8, 0x7 ;  /* 0x00000008092c0c11 */ /* 0x001fe2000f8e38ff */
[----:B------:R-:W0:Y:S01]  /*7a00*/  @P0 LDS R20, [R21+0x780] ;  /* 0x0007800015140984 */ /* 0x000e220000000800 */
[----:B------:R-:W-:Y:S02]  /*7a10*/  @P0 LEA R28, R23, R28, 0x2 ;  /* 0x0000001c171c0211 */ /* 0x000fe400078e10ff */
[----:B------:R-:W-:Y:S01]  /*7a20*/  @P0 IADD3 R23, R29, 0x5a, RZ ;  /* 0x0000005a1d170810 */ /* 0x000fe20007ffe0ff */
[----:B------:R-:W2:Y:S01]  /*7a30*/  @P0 LDS R18, [R21] ;  /* 0x0000000015120984 */ /* 0x000ea20000000800 */
[----:B------:R-:W-:Y:S02]  /*7a40*/  MOV R40, RZ ;  /* 0x000000ff00287202 */ /* 0x000fe40000000f00 */
[----:B------:R-:W-:Y:S01]  /*7a50*/  @P0 LOP3.LUT R23, R23, R48, RZ, 0x3c, !PT ;  /* 0x0000003017170212 */ /* 0x000fe200078e3cff */
[----:B------:R-:W-:Y:S01]  /*7a60*/  @P0 LDS R41, [R28] ;  /* 0x000000001c290984 */ /* 0x000fe20000000800 */
[----:B------:R-:W-:-:S02]  /*7a70*/  MOV R30, 0xffff ;  /* 0x0000ffff001e7802 */ /* 0x000fc40000000f00 */
[----:B------:R-:W-:Y:S01]  /*7a80*/  @P0 LEA R44, R23, R44, 0x2 ;  /* 0x0000002c172c0211 */ /* 0x000fe200078e10ff */
[----:B------:R-:W-:Y:S01]  /*7a90*/  @P0 LDS R42, [R28+0x780] ;  /* 0x000780001c2a0984 */ /* 0x000fe20000000800 */
[----:B------:R-:W-:Y:S02]  /*7aa0*/  CS2R R22, SRZ ;  /* 0x0000000000167805 */ /* 0x000fe4000001ff00 */
[----:B------:R-:W-:Y:S01]  /*7ab0*/  MOV R33, 0xffff ;  /* 0x0000ffff00217802 */ /* 0x000fe20000000f00 */
[----:B------:R-:W-:Y:S01]  /*7ac0*/  @P0 LDS R21, [R44] ;  /* 0x000000002c150984 */ /* 0x000fe20000000800 */
[----:B------:R-:W-:Y:S02]  /*7ad0*/  MOV R38, 0xffff ;  /* 0x0000ffff00267802 */ /* 0x000fe40000000f00 */
[----:B------:R-:W-:Y:S01]  /*7ae0*/  MOV R32, 0xffff ;  /* 0x0000ffff00207802 */ /* 0x000fe20000000f00 */
[----:B---3--:R-:W3:Y:S01]  /*7af0*/  SHFL.BFLY PT, R24, R19, 0x8, 0x101f ;  /* 0x0d101f0013187f89 */ /* 0x008ee200000e0000 */
[----:B------:R-:W-:-:S02]  /*7b00*/  MOV R37, 0xffff ;  /* 0x0000ffff00257802 */ /* 0x000fc40000000f00 */
[----:B------:R-:W-:Y:S01]  /*7b10*/  MOV R39, 0xffff ;  /* 0x0000ffff00277802 */ /* 0x000fe20000000f00 */
[----:B----4-:R-:W4:Y:S01]  /*7b20*/  SHFL.BFLY PT, R38, R25, 0x8, 0x101f ;  /* 0x0d101f0019267f89 */ /* 0x010f2200000e0000 */
[----:B------:R-:W-:Y:S02]  /*7b30*/  IADD3 R29, R29, R8, RZ ;  /* 0x000000081d1d7210 */ /* 0x000fe40007ffe0ff */
[----:B0-----:R-:W-:Y:S02]  /*7b40*/  @P0 MOV R40, R20 ;  /* 0x0000001400280202 */ /* 0x001fe40000000f00 */
[----:B------:R-:W-:Y:S01]  /*7b50*/  @P0 LDS R20, [R44+0x780] ;  /* 0x000780002c140984 */ /* 0x000fe20000000800 */
[----:B--2---:R-:W-:Y:S01]  /*7b60*/  @P0 MOV R31, R18 ;  /* 0x00000012001f0202 */ /* 0x004fe20000000f00 */
[----:B---3--:R-:W-:Y:S02]  /*7b70*/  FADD.FTZ R24, R24, R19 ;  /* 0x0000001318187221 */ /* 0x008fe40000010000 */
[----:B------:R-:W0:Y:S01]  /*7b80*/  SHFL.BFLY PT, R27, R40, 0x8, 0x101f ;  /* 0x0d101f00281b7f89 */ /* 0x000e2200000e0000 */
[----:B------:R-:W-:-:S02]  /*7b90*/  CS2R R18, SRZ ;  /* 0x0000000000127805 */ /* 0x000fc4000001ff00 */
[----:B------:R-:W-:Y:S01]  /*7ba0*/  @P0 MOV R23, R41 ;  /* 0x0000002900170202 */ /* 0x000fe20000000f00 */
[----:B----4-:R-:W-:Y:S01]  /*7bb0*/  FADD.FTZ R34, R38, R25 ;  /* 0x0000001926227221 */ /* 0x010fe20000010000 */
[----:B------:R-:W-:Y:S01]  /*7bc0*/  MOV R41, 0xffff ;  /* 0x0000ffff00297802 */ /* 0x000fe20000000f00 */
[----:B------:R-:W2:Y:S01]  /*7bd0*/  SHFL.BFLY PT, R26, R31, 0x8, 0x101f ;  /* 0x0d101f001f1a7f89 */ /* 0x000ea200000e0000 */
[----:B------:R-:W-:Y:S01]  /*7be0*/  @P0 IMAD.MOV.U32 R22, RZ, RZ, R42 ;  /* 0x000000ffff160224 */ /* 0x000fe200078e002a */
[----:B------:R-:W-:Y:S02]  /*7bf0*/  MOV R38, 0xffff ;  /* 0x0000ffff00267802 */ /* 0x000fe40000000f00 */
[----:B------:R-:W3:Y:S01]  /*7c00*/  SHFL.BFLY PT, R28, R23, 0x8, 0x101f ;  /* 0x0d101f00171c7f89 */ /* 0x000ee200000e0000 */
[----:B------:R-:W-:-:S03]  /*7c10*/  @P0 MOV R18, R21 ;  /* 0x0000001500120202 */ /* 0x000fc60000000f00 */
[----:B------:R-:W4:Y:S04]  /*7c20*/  SHFL.BFLY PT, R41, R22, 0x8, 0x101f ;  /* 0x0d101f0016297f89 */ /* 0x000f2800000e0000 */
[----:B------:R-:W-:Y:S04]  /*7c30*/  SHFL.BFLY PT, R37, R34, 0x4, 0x101f ;  /* 0x0c901f0022257f89 */ /* 0x000fe800000e0000 */
[----:B------:R-:W5:Y:S01]  /*7c40*/  SHFL.BFLY PT, R21, R18, 0x8, 0x101f ;  /* 0x0d101f0012157f89 */ /* 0x000f6200000e0000 */
[----:B0-----:R-:W-:Y:S01]  /*7c50*/  FADD.FTZ R27, R27, R40 ;  /* 0x000000281b1b7221 */ /* 0x001fe20000010000 */
[----:B------:R-:W-:Y:S01]  /*7c60*/  MOV R40, 0xffff ;  /* 0x0000ffff00287802 */ /* 0x000fe20000000f00 */
[----:B--2---:R-:W-:-:S05]  /*7c70*/  FADD.FTZ R26, R26, R31 ;  /* 0x0000001f1a1a7221 */ /* 0x004fca0000010000 */
[----:B------:R-:W-:Y:S01]  /*7c80*/  SHFL.BFLY PT, R40, R27, 0x4, 0x101f ;  /* 0x0c901f001b287f89 */ /* 0x000fe200000e0000 */
[----:B---3--:R-:W-:-:S03]  /*7c90*/  FADD.FTZ R28, R28, R23 ;  /* 0x000000171c1c7221 */ /* 0x008fc60000010000 */
[----:B------:R-:W0:Y:S01]  /*7ca0*/  SHFL.BFLY PT, R23, R24, 0x4, 0x101f ;  /* 0x0c901f0018177f89 */ /* 0x000e2200000e0000 */
[----:B------:R-:W-:Y:S01]  /*7cb0*/  @P0 MOV R19, R20 ;  /* 0x0000001400130202 */ /* 0x000fe20000000f00 */
[----:B------:R-:W-:Y:S02]  /*7cc0*/  IMAD.MOV.U32 R20, RZ, RZ, 0xffff ;  /* 0x0000ffffff147424 */ /* 0x000fe400078e00ff */
[----:B----4-:R-:W-:Y:S01]  /*7cd0*/  FADD.FTZ R31, R41, R22 ;  /* 0x00000016291f7221 */ /* 0x010fe20000010000 */
[----:B------:R-:W-:Y:S01]  /*7ce0*/  MOV R41, 0xffff ;  /* 0x0000ffff00297802 */ /* 0x000fe20000000f00 */
[----:B------:R-:W2:Y:S01]  /*7cf0*/  SHFL.BFLY PT, R25, R26, 0x4, 0x101f ;  /* 0x0c901f001a197f89 */ /* 0x000ea200000e0000 */
[----:B------:R-:W-:-:S03]  /*7d00*/  ISETP.NE.AND P0, PT, R9, RZ, PT ;  /* 0x000000ff0900720c */ /* 0x000fc60003f05270 */
[----:B------:R-:W3:Y:S01]  /*7d10*/  SHFL.BFLY PT, R20, R19, 0x8, 0x101f ;  /* 0x0d101f0013147f89 */ /* 0x000ee200000e0000 */
[----:B-----5:R-:W-:Y:S01]  /*7d20*/  FADD.FTZ R21, R21, R18 ;  /* 0x0000001215157221 */ /* 0x020fe20000010000 */
[----:B------:R-:W-:Y:S02]  /*7d30*/  MOV R18, 0xffff ;  /* 0x0000ffff00127802 */ /* 0x000fe40000000f00 */
[----:B------:R-:W4:Y:S04]  /*7d40*/  SHFL.BFLY PT, R41, R28, 0x4, 0x101f ;  /* 0x0c901f001c297f89 */ /* 0x000f2800000e0000 */
[----:B------:R-:W5:Y:S04]  /*7d50*/  SHFL.BFLY PT, R38, R31, 0x4, 0x101f ;  /* 0x0c901f001f267f89 */ /* 0x000f6800000e0000 */
[----:B------:R-:W-:Y:S01]  /*7d60*/  SHFL.BFLY PT, R18, R21, 0x4, 0x101f ;  /* 0x0c901f0015127f89 */ /* 0x000fe200000e0000 */
[----:B0-----:R-:W-:Y:S01]  /*7d70*/  FADD.FTZ R22, R24, R23 ;  /* 0x0000001718167221 */ /* 0x001fe20000010000 */
[----:B------:R-:W-:Y:S01]  /*7d80*/  FADD.FTZ R24, R27, R40 ;  /* 0x000000281b187221 */ /* 0x000fe20000010000 */
[----:B------:R-:W-:Y:S01]  /*7d90*/  FADD.FTZ R23, R34, R37 ;  /* 0x0000002522177221 */ /* 0x000fe20000010000 */
[----:B------:R-:W-:Y:S01]  /*7da0*/  MOV R34, 0xffff ;  /* 0x0000ffff00227802 */ /* 0x000fe20000000f00 */
[----:B--2---:R-:W-:-:S02]  /*7db0*/  FADD.FTZ R25, R26, R25 ;  /* 0x000000191a197221 */ /* 0x004fc40000010000 */
[----:B------:R-:W0:Y:S01]  /*7dc0*/  SHFL.BFLY PT, R27, R24, 0x2, 0x101f ;  /* 0x0c501f00181b7f89 */ /* 0x000e2200000e0000 */
[----:B---3--:R-:W-:Y:S01]  /*7dd0*/  FADD.FTZ R40, R20, R19 ;  /* 0x0000001314287221 */ /* 0x008fe20000010000 */
[----:B------:R-:W-:Y:S02]  /*7de0*/  MOV R20, 0xffff ;  /* 0x0000ffff00147802 */ /* 0x000fe40000000f00 */
[----:B------:R-:W-:Y:S01]  /*7df0*/  MOV R19, 0xffff ;  /* 0x0000ffff00137802 */ /* 0x000fe20000000f00 */
[----:B----4-:R-:W-:Y:S01]  /*7e00*/  FADD.FTZ R42, R28, R41 ;  /* 0x000000291c2a7221 */ /* 0x010fe20000010000 */
[----:B------:R-:W-:Y:S01]  /*7e10*/  IMAD.MOV.U32 R28, RZ, RZ, 0xffff ;  /* 0x0000ffffff1c7424 */ /* 0x000fe200078e00ff */
[----:B------:R-:W2:Y:S01]  /*7e20*/  SHFL.BFLY PT, R26, R25, 0x2, 0x101f ;  /* 0x0c501f00191a7f89 */ /* 0x000ea200000e0000 */
[----:B------:R-:W-:Y:S01]  /*7e30*/  MOV R41, 0xffff ;  /* 0x0000ffff00297802 */ /* 0x000fe20000000f00 */
[----:B-----5:R-:W-:Y:S01]  /*7e40*/  FADD.FTZ R43, R31, R38 ;  /* 0x000000261f2b7221 */ /* 0x020fe20000010000 */
[----:B------:R-:W-:Y:S01]  /*7e50*/  MOV R31, 0xffff ;  /* 0x0000ffff001f7802 */ /* 0x000fe20000000f00 */
[----:B------:R-:W-:Y:S01]  /*7e60*/  SHFL.BFLY PT, R19, R42, 0x2, 0x101f ;  /* 0x0c501f002a137f89 */ /* 0x000fe200000e0000 */
[----:B------:R-:W-:-:S03]  /*7e70*/  MOV R38, 0xffff ;  /* 0x0000ffff00267802 */ /* 0x000fc60000000f00 */
[----:B------:R-:W3:Y:S04]  /*7e80*/  SHFL.BFLY PT, R39, R22, 0x2, 0x101f ;  /* 0x0c501f0016277f89 */ /* 0x000ee800000e0000 */
[----:B------:R-:W4:Y:S01]  /*7e90*/  SHFL.BFLY PT, R28, R43, 0x2, 0x101f ;  /* 0x0c501f002b1c7f89 */ /* 0x000f2200000e0000 */
[----:B0-----:R-:W-:-:S03]  /*7ea0*/  FADD.FTZ R27, R24, R27 ;  /* 0x0000001b181b7221 */ /* 0x001fc60000010000 */
[----:B------:R-:W0:Y:S01]  /*7eb0*/  SHFL.BFLY PT, R38, R23, 0x2, 0x101f ;  /* 0x0c501f0017267f89 */ /* 0x000e2200000e0000 */
[----:B------:R-:W-:-:S03]  /*7ec0*/  IMAD.MOV.U32 R24, RZ, RZ, 0xffff ;  /* 0x0000ffffff187424 */ /* 0x000fc600078e00ff */
[----:B------:R-:W5:Y:S01]  /*7ed0*/  SHFL.BFLY PT, R41, R40, 0x4, 0x101f ;  /* 0x0c901f0028297f89 */ /* 0x000f6200000e0000 */
[----:B--2---:R-:W-:Y:S01]  /*7ee0*/  FADD.FTZ R26, R25, R26 ;  /* 0x0000001a191a7221 */ /* 0x004fe20000010000 */
[----:B------:R-:W-:Y:S02]  /*7ef0*/  MOV R25, 0xffff ;  /* 0x0000ffff00197802 */ /* 0x000fe40000000f00 */
[----:B------:R-:W2:Y:S04]  /*7f00*/  SHFL.BFLY PT, R24, R27, 0x1, 0x101f ;  /* 0x0c301f001b187f89 */ /* 0x000ea800000e0000 */
[----:B------:R-:W1:Y:S01]  /*7f10*/  SHFL.BFLY PT, R25, R26, 0x1, 0x101f ;  /* 0x0c301f001a197f89 */ /* 0x000e6200000e0000 */
[----:B---3--:R-:W-:Y:S01]  /*7f20*/  FADD.FTZ R39, R22, R39 ;  /* 0x0000002716277221 */ /* 0x008fe20000010000 */
[----:B----4-:R-:W-:Y:S01]  /*7f30*/  FADD.FTZ R22, R43, R28 ;  /* 0x0000001c2b167221 */ /* 0x010fe20000010000 */
[----:B------:R-:W-:-:S03]  /*7f40*/  MOV R28, 0xffff ;  /* 0x0000ffff001c7802 */ /* 0x000fc60000000f00 */
[----:B------:R-:W3:Y:S01]  /*7f50*/  SHFL.BFLY PT, R36, R39, 0x1, 0x101f ;  /* 0x0c301f0027247f89 */ /* 0x000ee200000e0000 */
[----:B------:R-:W-:Y:S01]  /*7f60*/  FADD.FTZ R43, R21, R18 ;  /* 0x00000012152b7221 */ /* 0x000fe20000010000 */
[----:B0-----:R-:W-:Y:S01]  /*7f70*/  FADD.FTZ R37, R23, R38 ;  /* 0x0000002617257221 */ /* 0x001fe20000010000 */
[----:B------:R-:W-:Y:S01]  /*7f80*/  FADD.FTZ R23, R42, R19 ;  /* 0x000000132a177221 */ /* 0x000fe20000010000 */
[----:B------:R-:W-:Y:S01]  /*7f90*/  MOV R42, 0xffff ;  /* 0x0000ffff002a7802 */ /* 0x000fe20000000f00 */
[----:B------:R-:W0:Y:S01]  /*7fa0*/  SHFL.BFLY PT, R31, R22, 0x1, 0x101f ;  /* 0x0c301f00161f7f89 */ /* 0x000e2200000e0000 */
[----:B-----5:R-:W-:Y:S01]  /*7fb0*/  FADD.FTZ R41, R40, R41 ;  /* 0x0000002928297221 */ /* 0x020fe20000010000 */
[----:B------:R-:W-:Y:S01]  /*7fc0*/  MOV R40, 0xffff ;  /* 0x0000ffff00287802 */ /* 0x000fe20000000f00 */
[----:B------:R-:W4:Y:S01]  /*7fd0*/  LDC.64 R18, c[0x0][0x218] ;  /* 0x00008600ff127b82 */ /* 0x000f220000000a00 */
[----:B------:R-:W5:Y:S01]  /*7fe0*/  SHFL.BFLY PT, R34, R37, 0x1, 0x101f ;  /* 0x0c301f0025227f89 */ /* 0x000f6200000e0000 */
[----:B--2---:R-:W-:-:S03]  /*7ff0*/  FADD.FTZ R24, R27, R24 ;  /* 0x000000181b187221 */ /* 0x004fc60000010000 */
[----:B------:R-:W2:Y:S01]  /*8000*/  SHFL.BFLY PT, R28, R23, 0x1, 0x101f ;  /* 0x0c301f00171c7f89 */ /* 0x000ea200000e0000 */
[----:B------:R-:W-:Y:S02]  /*8010*/  IMAD.MOV.U32 R27, RZ, RZ, 0xffff ;  /* 0x0000ffffff1b7424 */ /* 0x000fe400078e00ff */
[----:B------:R-:W2:Y:S01]  /*8020*/  LDC.64 R20, c[0x0][0x220] ;  /* 0x00008800ff147b82 */ /* 0x000ea20000000a00 */
[----:B------:R-:W2:Y:S01]  /*8030*/  SHFL.BFLY PT, R42, R43, 0x2, 0x101f ;  /* 0x0c501f002b2a7f89 */ /* 0x000ea200000e0000 */
[----:B-1----:R-:W-:-:S03]  /*8040*/  FADD.FTZ R25, R26, R25 ;  /* 0x000000191a197221 */ /* 0x002fc60000010000 */
[----:B------:R-:W1:Y:S01]  /*8050*/  SHFL.BFLY PT, R40, R41, 0x2, 0x101f ;  /* 0x0c501f0029287f89 */ /* 0x000e6200000e0000 */
[----:B---3--:R-:W-:Y:S01]  /*8060*/  FADD.FTZ R36, R39, R36 ;  /* 0x0000002427247221 */ /* 0x008fe20000010000 */
[----:B0-----:R-:W-:Y:S01]  /*8070*/  FADD.FTZ R31, R22, R31 ;  /* 0x0000001f161f7221 */ /* 0x001fe20000010000 */
[----:B------:R-:W-:Y:S01]  /*8080*/  @!P0 F2FP.BF16.F32.PACK_AB R22, RZ, R25 ;  /* 0x00000019ff16823e */ /* 0x000fe200000010ff */
[----:B----4-:R-:W-:-:S04]  /*8090*/  IMAD.WIDE R18, R29, 0x2, R18 ;  /* 0x000000021d127825 */ /* 0x010fc800078e0212 */
[----:B-----5:R-:W-:Y:S01]  /*80a0*/  FADD.FTZ R37, R37, R34 ;  /* 0x0000002225257221 */ /* 0x020fe20000010000 */
[----:B------:R-:W-:Y:S02]  /*80b0*/  @!P0 F2FP.BF16.F32.PACK_AB R34, RZ, R36 ;  /* 0x00000024ff22823e */ /* 0x000fe400000010ff */
[----:B------:R-:W-:Y:S01]  /*80c0*/  PRMT R26, R22, 0x7610, R26 ;  /* 0x00007610161a7816 */ /* 0x000fe2000000001a */
[----:B--2---:R-:W-:Y:S01]  /*80d0*/  FADD.FTZ R28, R23, R28 ;  /* 0x0000001c171c7221 */ /* 0x004fe20000010000 */
[----:B------:R-:W-:Y:S01]  /*80e0*/  @!P0 F2FP.BF16.F32.PACK_AB R23, RZ, R24 ;  /* 0x00000018ff17823e */ /* 0x000fe200000010ff */
[----:B------:R-:W-:Y:S01]  /*80f0*/  @!P0 STG.E.U16 desc[UR12][R18.64], R34 ;  /* 0x0000002212008986 */ /* 0x000fe2000c10150c */
[----:B------:R-:W-:Y:S01]  /*8100*/  @!P0 F2FP.BF16.F32.PACK_AB R36, RZ, R37 ;  /* 0x00000025ff24823e */ /* 0x000fe200000010ff */
[----:B------:R-:W-:-:S04]  /*8110*/  IMAD.WIDE R20, R29, 0x2, R20 ;  /* 0x000000021d147825 */ /* 0x000fc800078e0214 */
[----:B------:R-:W-:Y:S01]  /*8120*/  FADD.FTZ R42, R43, R42 ;  /* 0x0000002a2b2a7221 */ /* 0x000fe20000010000 */
[----:B------:R-:W-:Y:S02]  /*8130*/  @!P0 F2FP.BF16.F32.PACK_AB R24, RZ, R28 ;  /* 0x0000001cff18823e */ /* 0x000fe400000010ff */
[----:B------:R-:W-:Y:S01]  /*8140*/  PRMT R28, R23, 0x7610, R28 ;  /* 0x00007610171c7816 */ /* 0x000fe2000000001c */
[----:B-1----:R-:W-:Y:S01]  /*8150*/  FADD.FTZ R40, R41, R40 ;  /* 0x0000002829287221 */ /* 0x002fe20000010000 */
[----:B------:R-:W-:Y:S01]  /*8160*/  @!P0 F2FP.BF16.F32.PACK_AB R25, RZ, R31 ;  /* 0x0000001fff19823e */ /* 0x000fe200000010ff */
[----:B------:R-:W-:Y:S01]  /*8170*/  @!P0 STG.E.U16 desc[UR12][R20.64], R36 ;  /* 0x0000002414008986 */ /* 0x000fe2000c10150c */
[----:B------:R-:W-:-:S03]  /*8180*/  MOV R23, 0xffff ;  /* 0x0000ffff00177802 */ /* 0x000fc60000000f00 */
[----:B------:R-:W0:Y:S04]  /*8190*/  SHFL.BFLY PT, R27, R42, 0x1, 0x101f ;  /* 0x0c301f002a1b7f89 */ /* 0x000e2800000e0000 */
[----:B------:R1:W-:Y:S04]  /*81a0*/  @!P0 STG.E.U16 desc[UR12][R18.64+0x3c], R26 ;  /* 0x00003c1a12008986 */ /* 0x0003e8000c10150c */
[----:B------:R1:W-:Y:S04]  /*81b0*/  @!P0 STG.E.U16 desc[UR12][R20.64+0x3c], R28 ;  /* 0x00003c1c14008986 */ /* 0x0003e8000c10150c */
[----:B------:R1:W-:Y:S04]  /*81c0*/  @!P0 STG.E.U16 desc[UR12][R18.64+0x78], R24 ;  /* 0x0000781812008986 */ /* 0x0003e8000c10150c */
[----:B------:R1:W2:Y:S04]  /*81d0*/  SHFL.BFLY PT, R38, R40, 0x1, 0x101f ;  /* 0x0c301f0028267f89 */ /* 0x0002a800000e0000 */
[----:B------:R1:W-:Y:S01]  /*81e0*/  @!P0 STG.E.U16 desc[UR12][R20.64+0x78], R25 ;  /* 0x0000781914008986 */ /* 0x0003e2000c10150c */
[----:B0-----:R-:W-:-:S07]  /*81f0*/  FADD.FTZ R22, R42, R27 ;  /* 0x0000001b2a167221 */ /* 0x001fce0000010000 */
.L_x_708:
[----:B--2---:R-:W-:Y:S01]  /*8200*/  FADD.FTZ R23, R40, R38 ;  /* 0x0000002628177221 */ /* 0x004fe20000010000 */
[----:B------:R-:W-:-:S04]  /*8210*/  @!P0 F2FP.BF16.F32.PACK_AB R22, RZ, R22 ;  /* 0x00000016ff16823e */ /* 0x000fc800000010ff */
[----:B------:R-:W-:Y:S01]  /*8220*/  @!P0 F2FP.BF16.F32.PACK_AB R23, RZ, R23 ;  /* 0x00000017ff17823e */ /* 0x000fe200000010ff */
[----:B------:R0:W-:Y:S04]  /*8230*/  @!P0 STG.E.U16 desc[UR12][R18.64+0xb4], R22 ;  /* 0x0000b41612008986 */ /* 0x0001e8000c10150c */
[----:B------:R0:W-:Y:S02]  /*8240*/  @!P0 STG.E.U16 desc[UR12][R20.64+0xb4], R23 ;  /* 0x0000b41714008986 */ /* 0x0001e4000c10150c */
.L_x_638:
[----:B------:R-:W-:Y:S05]  /*8250*/  WARPSYNC.ALL ;  /* 0x0000000000007948 */ /* 0x000fea0003800000 */
[----:B------:R-:W-:Y:S01]  /*8260*/  BAR.SYNC.DEFER_BLOCKING 0x0 ;  /* 0x0000000000007b1d */ /* 0x000fe20000010000 */
[C---:B------:R-:W-:Y:S02]  /*8270*/  ISETP.GE.AND P0, PT, R8.reuse, -0x1c40, PT ;  /* 0xffffe3c00800780c */ /* 0x040fe40003f06270 */
[----:B------:R-:W-:-:S11]  /*8280*/  IADD3 R8, R8, 0x2000, RZ ;  /* 0x0000200008087810 */ /* 0x000fd60007ffe0ff */
[----:B------:R-:W-:Y:S05]  /*8290*/  @!P0 BRA `(.L_x_645) ;  /* 0xffffffe000e88947 */ /* 0x000fea000383ffff */
[----:B------:R-:W-:Y:S05]  /*82a0*/  EXIT ;  /* 0x000000000000794d */ /* 0x000fea0003800000 */
.L_x_641:
[----:B------:R-:W-:Y:S01]  /*82b0*/  HFMA2.MMA R32, -RZ, RZ, 0, 4.76837158203125e-07 ;  /* 0x00000008ff207435 */ /* 0x000fe200000001ff */
[----:B--2---:R-:W-:Y:S01]  /*82c0*/  MOV R35, R18 ;  /* 0x0000001200237202 */ /* 0x004fe20000000f00 */
[----:B------:R-:W-:Y:S01]  /*82d0*/  IMAD.MOV.U32 R33, RZ, RZ, 0x101f ;  /* 0x0000101fff217424 */ /* 0x000fe200078e00ff */
[----:B------:R-:W-:-:S08]  /*82e0*/  MOV R30, 0xffff ;  /* 0x0000ffff001e7802 */ /* 0x000fd00000000f00 */
[----:B01-3--:R-:W-:Y:S05]  /*82f0*/  WARPSYNC.COLLECTIVE R30, `(.L_x_646) ;  /* 0x000000001e087348 */ /* 0x00bfea0003c00000 */
[----:B------:R2:W4:Y:S02]  /*8300*/  SHFL.BFLY P2, R38, R35, R32, R33 ;  /* 0x0c00002023267389 */ /* 0x0005240000040021 */
[----:B01234-:R-:W-:Y:S01]  /*8310*/  ENDCOLLECTIVE ;  /* 0x000000000000791b */ /* 0x01ffe20003800000 */
.L_x_646:
[----:B------:R-:W-:Y:S02]  /*8320*/  MOV R35, R19 ;  /* 0x0000001300237202 */ /* 0x000fe40000000f00 */
[----:B------:R-:W-:-:S07]  /*8330*/  MOV R21, R38 ;  /* 0x0000002600157202 */ /* 0x000fce0000000f00 */
[----:B------:R-:W-:Y:S05]  /*8340*/  WARPSYNC.COLLECTIVE R30, `(.L_x_647) ;  /* 0x000000001e087348 */ /* 0x000fea0003c00000 */
[----:B------:R0:W1:Y:S02]  /*8350*/  SHFL.BFLY P2, R38, R35, R32, R33 ;  /* 0x0c00002023267389 */ /* 0x0000640000040021 */
[----:B01----:R-:W-:Y:S01]  /*8360*/  ENDCOLLECTIVE ;  /* 0x000000000000791b */ /* 0x003fe20003800000 */
.L_x_647:
[----:B------:R-:W-:Y:S01]  /*8370*/  FADD.FTZ R21, R21, R18 ;  /* 0x0000001215157221 */ /* 0x000fe20000010000 */
[----:B------:R-:W-:-:S03]  /*8380*/  HFMA2.MMA R32, -RZ, RZ, 0, 2.384185791015625e-07 ;  /* 0x00000004ff207435 */ /* 0x000fc600000001ff */
[----:B------:R-:W-:Y:S01]  /*8390*/  IMAD.MOV.U32 R35, RZ, RZ, R21 ;  /* 0x000000ffff237224 */ /* 0x000fe200078e0015 */
[----:B------:R-:W-:-:S07]  /*83a0*/  MOV R20, R38 ;  /* 0x0000002600147202 */ /* 0x000fce0000000f00 */
[----:B------:R-:W-:Y:S05]  /*83b0*/  WARPSYNC.COLLECTIVE R30, `(.L_x_648) ;  /* 0x000000001e087348 */ /* 0x000fea0003c00000 */
[----:B------:R0:W1:Y:S02]  /*83c0*/  SHFL.BFLY P2, R38, R35, R32, R33 ;  /* 0x0c00002023267389 */ /* 0x0000640000040021 */
[----:B01----:R-:W-:Y:S01]  /*83d0*/  ENDCOLLECTIVE ;  /* 0x000000000000791b */ /* 0x003fe20003800000 */
.L_x_648:
[----:B------:R-:W-:-:S05]  /*83e0*/  FADD.FTZ R20, R20, R19 ;  /* 0x0000001314147221 */ /* 0x000fca0000010000 */
[----:B------:R-:W-:Y:S02]  /*83f0*/  MOV R35, R20 ;  /* 0x0000001400237202 */ /* 0x000fe40000000f00 */
[----:B------:R-:W-:-:S07]  /*8400*/  MOV R22, R38 ;  /* 0x0000002600167202 */ /* 0x000fce0000000f00 */
[----:B------:R-:W-:Y:S05]  /*8410*/  WARPSYNC.COLLECTIVE R30, `(.L_x_649) ;  /* 0x000000001e087348 */ /* 0x000fea0003c00000 */
[----:B------:R0:W1:Y:S02]  /*8420*/  SHFL.BFLY P2, R38, R35, R32, R33 ;  /* 0x0c00002023267389 */ /* 0x0000640000040021 */
[----:B01----:R-:W-:Y:S01]  /*8430*/  ENDCOLLECTIVE ;  /* 0x000000000000791b */ /* 0x003fe20003800000 */
.L_x_649:
[----:B------:R-:W-:Y:S01]  /*8440*/  FADD.FTZ R22, R21, R22 ;  /* 0x0000001615167221 */ /* 0x000fe20000010000 */
[----:B------:R-:W-:-:S03]  /*8450*/  HFMA2.MMA R32, -RZ, RZ, 0, 1.1920928955078125e-07 ;  /* 0x00000002ff207435 */ /* 0x000fc600000001ff */
[----:B------:R-:W-:Y:S01]  /*8460*/  IMAD.MOV.U32 R35, RZ, RZ, R22 ;  /* 0x000000ffff237224 */ /* 0x000fe200078e0016 */
[----:B------:R-:W-:-:S07]  /*8470*/  MOV R23, R38 ;  /* 0x0000002600177202 */ /* 0x000fce0000000f00 */
[----:B------:R-:W-:Y:S05]  /*8480*/  WARPSYNC.COLLECTIVE R30, `(.L_x_650) ;  /* 0x000000001e087348 */ /* 0x000fea0003c00000 */
[----:B------:R0:W1:Y:S02]  /*8490*/  SHFL.BFLY P2, R38, R35, R32, R33 ;  /* 0x0c00002023267389 */ /* 0x0000640000040021 */
[----:B01----:R-:W-:Y:S01]  /*84a0*/  ENDCOLLECTIVE ;  /* 0x000000000000791b */ /* 0x003fe20003800000 */
.L_x_650:
[----:B------:R-:W-:-:S05]  /*84b0*/  FADD.FTZ R23, R20, R23 ;  /* 0x0000001714177221 */ /* 0x000fca0000010000 */
[----:B------:R-:W-:Y:S02]  /*84c0*/  MOV R35, R23 ;  /* 0x0000001700237202 */ /* 0x000fe40000000f00 */
[----:B------:R-:W-:-:S07]  /*84d0*/  MOV R25, R38 ;  /* 0x0000002600197202 */ /* 0x000fce0000000f00 */
[----:B------:R-:W-:Y:S05]  /*84e0*/  WARPSYNC.COLLECTIVE R30, `(.L_x_651) ;  /* 0x000000001e087348 */ /* 0x000fea0003c00000 */
[----:B------:R0:W1:Y:S02]  /*84f0*/  SHFL.BFLY P2, R38, R35, R32, R33 ;  /* 0x0c00002023267389 */ /* 0x0000640000040021 */
[----:B01----:R-:W-:Y:S01]  /*8500*/  ENDCOLLECTIVE ;  /* 0x000000000000791b */ /* 0x003fe20003800000 */
.L_x_651:
[----:B------:R-:W-:Y:S01]  /*8510*/  FADD.FTZ R25, R22, R25 ;  /* 0x0000001916197221 */ /* 0x000fe20000010000 */
[----:B------:R-:W-:-:S03]  /*8520*/  HFMA2.MMA R32, -RZ, RZ, 0, 5.9604644775390625e-08 ;  /* 0x00000001ff207435 */ /* 0x000fc600000001ff */
[----:B------:R-:W-:Y:S01]  /*8530*/  IMAD.MOV.U32 R35, RZ, RZ, R25 ;  /* 0x000000ffff237224 */ /* 0x000fe200078e0019 */
[----:B------:R-:W-:-:S07]  /*8540*/  MOV R18, R38 ;  /* 0x0000002600127202 */ /* 0x000fce0000000f00 */
[----:B------:R-:W-:Y:S05]  /*8550*/  WARPSYNC.COLLECTIVE R30, `(.L_x_652) ;  /* 0x000000001e087348 */ /* 0x000fea0003c00000 */
[----:B------:R0:W1:Y:S02]  /*8560*/  SHFL.BFLY P2, R38, R35, R32, R33 ;  /* 0x0c00002023267389 */ /* 0x0000640000040021 */
[----:B01----:R-:W-:Y:S01]  /*8570*/  ENDCOLLECTIVE ;  /* 0x000000000000791b */ /* 0x003fe20003800000 */
.L_x_652:
[----:B------:R-:W-:-:S05]  /*8580*/  FADD.FTZ R24, R23, R18 ;  /* 0x0000001217187221 */ /* 0x000fca0000010000 */
[----:B------:R-:W-:Y:S02]  /*8590*/  MOV R35, R24 ;  /* 0x0000001800237202 */ /* 0x000fe40000000f00 */
[----:B------:R-:W-:-:S07]  /*85a0*/  MOV R26, R38 ;  /* 0x00000026001a7202 */ /* 0x000fce0000000f00 */
[----:B------:R-:W-:Y:S05]  /*85b0*/  WARPSYNC.COLLECTIVE R30, `(.L_x_653) ;  /* 0x000000001e087348 */ /* 0x000fea0003c00000 */
[----:B------:R0:W1:Y:S02]  /*85c0*/  SHFL.BFLY P2, R38, R35, R32, R33 ;  /* 0x0c00002023267389 */ /* 0x0000640000040021 */
[----:B01----:R-:W-:Y:S01]  /*85d0*/  ENDCOLLECTIVE ;  /* 0x000000000000791b */ /* 0x003fe20003800000 */
.L_x_653:
[----:B------:R-:W-:Y:S01]  /*85e0*/  FADD.FTZ R26, R25, R26 ;  /* 0x0000001a191a7221 */ /* 0x000fe20000010000 */
[----:B------:R-:W-:Y:S06]  /*85f0*/  BRA `(.L_x_654) ;  /* 0xffffffec00507947 */ /* 0x000fec000383ffff */
.L_x_642:
[----:B------:R-:W-:Y:S01]  /*8600*/  HFMA2.MMA R33, -RZ, RZ, 0, 0.000503063201904296875 ;  /* 0x0000101fff217435 */ /* 0x000fe200000001ff */
[----:B------:R-:W-:Y:S01]  /*8610*/  BSSY B1, `(.L_x_655) ;  /* 0x0000007000017945 */ /* 0x000fe20003800000 */
[----:B---3--:R-:W-:Y:S01]  /*8620*/  MOV R35, R22 ;  /* 0x0000001600237202 */ /* 0x008fe20000000f00 */
[----:B------:R-:W-:Y:S01]  /*8630*/  IMAD.MOV.U32 R32, RZ, RZ, 0x8 ;  /* 0x00000008ff207424 */ /* 0x000fe200078e00ff */
[----:B------:R-:W-:-:S07]  /*8640*/  MOV R30, 0xffff ;  /* 0x0000ffff001e7802 */ /* 0x000fce0000000f00 */
[----:B012-4-:R-:W-:Y:S05]  /*8650*/  WARPSYNC.COLLECTIVE R30, `(.L_x_656) ;  /* 0x000000001e087348 */ /* 0x017fea0003c00000 */
[----:B------:R3:W0:Y:S02]  /*8660*/  SHFL.BFLY P2, R38, R35, R32, R33 ;  /* 0x0c00002023267389 */ /* 0x0006240000040021 */
[----:B01234-:R-:W-:Y:S01]  /*8670*/  ENDCOLLECTIVE ;  /* 0x000000000000791b */ /* 0x01ffe20003800000 */
.L_x_656:
[----:B------:R-:W-:Y:S05]  /*8680*/  BSYNC B1 ;  /* 0x0000000000017941 */ /* 0x000fea0003800000 */
.L_x_655:
[----:B------:R-:W-:Y:S01]  /*8690*/  HFMA2.MMA R33, -RZ, RZ, 0, 0.000503063201904296875 ;  /* 0x0000101fff217435 */ /* 0x000fe200000001ff */
[----:B------:R-:W-:Y:S01]  /*86a0*/  MOV R35, R23 ;  /* 0x0000001700237202 */ /* 0x000fe20000000f00 */
[----:B------:R-:W-:Y:S01]  /*86b0*/  IMAD.MOV.U32 R32, RZ, RZ, 0x8 ;  /* 0x00000008ff207424 */ /* 0x000fe200078e00ff */
[----:B------:R-:W-:Y:S02]  /*86c0*/  MOV R30, 0xffff ;  /* 0x0000ffff001e7802 */ /* 0x000fe40000000f00 */
[----:B------:R-:W-:-:S07]  /*86d0*/  MOV R25, R38 ;  /* 0x0000002600197202 */ /* 0x000fce0000000f00 */
[----:B------:R-:W-:Y:S05]  /*86e0*/  WARPSYNC.COLLECTIVE R30, `(.L_x_657) ;  /* 0x000000001e087348 */ /* 0x000fea0003c00000 */
[----:B------:R0:W1:Y:S02]  /*86f0*/  SHFL.BFLY P2, R38, R35, R32, R33 ;  /* 0x0c00002023267389 */ /* 0x0000640000040021 */
[----:B01----:R-:W-:Y:S01]  /*8700*/  ENDCOLLECTIVE ;  /* 0x000000000000791b */ /* 0x003fe20003800000 */
.L_x_657:
[----:B------:R-:W-:-:S05]  /*8710*/  FADD.FTZ R25, R25, R22 ;  /* 0x0000001619197221 */ /* 0x000fca0000010000 */
[----:B------:R-:W-:Y:S01]  /*8720*/  MOV R35, R25 ;  /* 0x0000001900237202 */ /* 0x000fe20000000f00 */
[----:B------:R-:W-:Y:S01]  /*8730*/  IMAD.MOV.U32 R32, RZ, RZ, 0x4 ;  /* 0x00000004ff207424 */ /* 0x000fe200078e00ff */
[----:B------:R-:W-:-:S07]  /*8740*/  MOV R24, R38 ;  /* 0x0000002600187202 */ /* 0x000fce0000000f00 */
[----:B------:R-:W-:Y:S05]  /*8750*/  WARPSYNC.COLLECTIVE R30, `(.L_x_658) ;  /* 0x000000001e087348 */ /* 0x000fea0003c00000 */
[----:B------:R0:W1:Y:S02]  /*8760*/  SHFL.BFLY P2, R38, R35, R32, R33 ;  /* 0x0c00002023267389 */ /* 0x0000640000040021 */
[----:B01----:R-:W-:Y:S01]  /*8770*/  ENDCOLLECTIVE ;  /* 0x000000000000791b */ /* 0x003fe20003800000 */
.L_x_658:
[----:B------:R-:W-:-:S05]  /*8780*/  FADD.FTZ R24, R24, R23 ;  /* 0x0000001718187221 */ /* 0x000fca0000010000 */
[----:B------:R-:W-:Y:S02]  /*8790*/  MOV R35, R24 ;  /* 0x0000001800237202 */ /* 0x000fe40000000f00 */
[----:B------:R-:W-:-:S07]  /*87a0*/  MOV R26, R38 ;  /* 0x00000026001a7202 */ /* 0x000fce0000000f00 */
[----:B------:R-:W-:Y:S05]  /*87b0*/  WARPSYNC.COLLECTIVE R30, `(.L_x_659) ;  /* 0x000000001e087348 */ /* 0x000fea0003c00000 */
[----:B------:R0:W1:Y:S02]  /*87c0*/  SHFL.BFLY P2, R38, R35, R32, R33 ;  /* 0x0c00002023267389 */ /* 0x0000640000040021 */
[----:B01----:R-:W-:Y:S01]  /*87d0*/  ENDCOLLECTIVE ;  /* 0x000000000000791b */ /* 0x003fe20003800000 */
.L_x_659:
[----:B------:R-:W-:-:S05]  /*87e0*/  FADD.FTZ R26, R25, R26 ;  /* 0x0000001a191a7221 */ /* 0x000fca0000010000 */
[----:B------:R-:W-:Y:S01]  /*87f0*/  MOV R35, R26 ;  /* 0x0000001a00237202 */ /* 0x000fe20000000f00 */
[----:B------:R-:W-:Y:S01]  /*8800*/  IMAD.MOV.U32 R32, RZ, RZ, 0x2 ;  /* 0x00000002ff207424 */ /* 0x000fe200078e00ff */
[----:B------:R-:W-:-:S07]  /*8810*/  MOV R27, R38 ;  /* 0x00000026001b7202 */ /* 0x000fce0000000f00 */
[----:B------:R-:W-:Y:S05]  /*8820*/  WARPSYNC.COLLECTIVE R30, `(.L_x_660) ;  /* 0x000000001e087348 */ /* 0x000fea0003c00000 */
[----:B------:R0:W1:Y:S02]  /*8830*/  SHFL.BFLY P2, R38, R35, R32, R33 ;  /* 0x0c00002023267389 */ /* 0x0000640000040021 */
[----:B01----:R-:W-:Y:S01]  /*8840*/  ENDCOLLECTIVE ;  /* 0x000000000000791b */ /* 0x003fe20003800000 */
.L_x_660:
[----:B------:R-:W-:-:S05]  /*8850*/  FADD.FTZ R27, R24, R27 ;  /* 0x0000001b181b7221 */ /* 0x000fca0000010000 */
[----:B------:R-:W-:Y:S02]  /*8860*/  MOV R35, R27 ;  /* 0x0000001b00237202 */ /* 0x000fe40000000f00 */
[----:B------:R-:W-:-:S07]  /*8870*/  MOV R29, R38 ;  /* 0x00000026001d7202 */ /* 0x000fce0000000f00 */
[----:B------:R-:W-:Y:S05]  /*8880*/  WARPSYNC.COLLECTIVE R30, `(.L_x_661) ;  /* 0x000000001e087348 */ /* 0x000fea0003c00000 */
[----:B------:R0:W1:Y:S02]  /*8890*/  SHFL.BFLY P2, R38, R35, R32, R33 ;  /* 0x0c00002023267389 */ /* 0x0000640000040021 */
[----:B01----:R-:W-:Y:S01]  /*88a0*/  ENDCOLLECTIVE ;  /* 0x000000000000791b */ /* 0x003fe20003800000 */
.L_x_661:
[----:B------:R-:W-:-:S05]  /*88b0*/  FADD.FTZ R29, R26, R29 ;  /* 0x0000001d1a1d7221 */ /* 0x000fca0000010000 */
[----:B------:R-:W-:Y:S01]  /*88c0*/  MOV R35, R29 ;  /* 0x0000001d00237202 */ /* 0x000fe20000000f00 */
[----:B------:R-:W-:Y:S01]  /*88d0*/  IMAD.MOV.U32 R32, RZ, RZ, 0x1 ;  /* 0x00000001ff207424 */ /* 0x000fe200078e00ff */
[----:B------:R-:W-:-:S07]  /*88e0*/  MOV R22, R38 ;  /* 0x0000002600167202 */ /* 0x000fce0000000f00 */
[----:B------:R-:W-:Y:S05]  /*88f0*/  WARPSYNC.COLLECTIVE R30, `(.L_x_662) ;  /* 0x000000001e087348 */ /* 0x000fea0003c00000 */
[----:B------:R0:W1:Y:S02]  /*8900*/  SHFL.BFLY P2, R38, R35, R32, R33 ;  /* 0x0c00002023267389 */ /* 0x0000640000040021 */
[----:B01----:R-:W-:Y:S01]  /*8910*/  ENDCOLLECTIVE ;  /* 0x000000000000791b */ /* 0x003fe20003800000 */
.L_x_662:
[----:B------:R-:W-:-:S05]  /*8920*/  FADD.FTZ R22, R27, R22 ;  /* 0x000000161b167221 */ /* 0x000fca0000010000 */
[----:B------:R-:W-:Y:S02]  /*8930*/  MOV R35, R22 ;  /* 0x0000001600237202 */ /* 0x000fe40000000f00 */
[----:B------:R-:W-:-:S07]  /*8940*/  MOV R28, R38 ;  /* 0x00000026001c7202 */ /* 0x000fce0000000f00 */
[----:B------:R-:W-:Y:S05]  /*8950*/  WARPSYNC.COLLECTIVE R30, `(.L_x_663) ;  /* 0x000000001e087348 */ /* 0x000fea0003c00000 */
[----:B------:R0:W1:Y:S02]  /*8960*/  SHFL.BFLY P2, R38, R35, R32, R33 ;  /* 0x0c00002023267389 */ /* 0x0000640000040021 */
[----:B01----:R-:W-:Y:S01]  /*8970*/  ENDCOLLECTIVE ;  /* 0x000000000000791b */ /* 0x003fe20003800000 */
.L_x_663:
[----:B------:R-:W-:Y:S01]  /*8980*/  FADD.FTZ R28, R29, R28 ;  /* 0x0000001c1d1c7221 */ /* 0x000fe20000010000 */
[----:B------:R-:W-:Y:S06]  /*8990*/  BRA `(.L_x_664) ;  /* 0xffffffec00107947 */ /* 0x000fec000383ffff */
.L_x_643:
[----:B------:R-:W-:Y:S01]  /*89a0*/  HFMA2.MMA R32, -RZ, RZ, 0, 4.76837158203125e-07 ;  /* 0x00000008ff207435 */ /* 0x000fe200000001ff */
[----:B------:R-:W-:Y:S01]  /*89b0*/  BSSY B1, `(.L_x_665) ;  /* 0x0000007000017945 */ /* 0x000fe20003800000 */
[----:B---3--:R-:W-:Y:S01]  /*89c0*/  MOV R35, R22 ;  /* 0x0000001600237202 */ /* 0x008fe20000000f00 */
[----:B------:R-:W-:Y:S01]  /*89d0*/  IMAD.MOV.U32 R33, RZ, RZ, 0x101f ;  /* 0x0000101fff217424 */ /* 0x000fe200078e00ff */
[----:B------:R-:W-:-:S07]  /*89e0*/  MOV R30, 0xffff ;  /* 0x0000ffff001e7802 */ /* 0x000fce0000000f00 */
[----:B012-4-:R-:W-:Y:S05]  /*89f0*/  WARPSYNC.COLLECTIVE R30, `(.L_x_666) ;  /* 0x000000001e087348 */ /* 0x017fea0003c00000 */
[----:B------:R3:W0:Y:S02]  /*8a00*/  SHFL.BFLY P2, R38, R35, R32, R33 ;  /* 0x0c00002023267389 */ /* 0x0006240000040021 */
[----:B01234-:R-:W-:Y:S01]  /*8a10*/  ENDCOLLECTIVE ;  /* 0x000000000000791b */ /* 0x01ffe20003800000 */
.L_x_666:
[----:B------:R-:W-:Y:S05]  /*8a20*/  BSYNC B1 ;  /* 0x0000000000017941 */ /* 0x000fea0003800000 */
.L_x_665:
[----:B------:R-:W-:Y:S01]  /*8a30*/  HFMA2.MMA R32, -RZ, RZ, 0, 4.76837158203125e-07 ;  /* 0x00000008ff207435 */ /* 0x000fe200000001ff */
[----:B------:R-:W-:Y:S01]  /*8a40*/  MOV R35, R23 ;  /* 0x0000001700237202 */ /* 0x000fe20000000f00 */
[----:B------:R-:W-:Y:S01]  /*8a50*/  IMAD.MOV.U32 R33, RZ, RZ, 0x101f ;  /* 0x0000101fff217424 */ /* 0x000fe200078e00ff */
[----:B------:R-:W-:Y:S02]  /*8a60*/  MOV R30, 0xffff ;  /* 0x0000ffff001e7802 */ /* 0x000fe40000000f00 */
[----:B------:R-:W-:-:S07]  /*8a70*/  MOV R25, R38 ;  /* 0x0000002600197202 */ /* 0x000fce0000000f00 */
[----:B------:R-:W-:Y:S05]  /*8a80*/  WARPSYNC.COLLECTIVE R30, `(.L_x_667) ;  /* 0x000000001e087348 */ /* 0x000fea0003c00000 */
[----:B------:R0:W1:Y:S02]  /*8a90*/  SHFL.BFLY P2, R38, R35, R32, R33 ;  /* 0x0c00002023267389 */ /* 0x0000640000040021 */
[----:B01----:R-:W-:Y:S01]  /*8aa0*/  ENDCOLLECTIVE ;  /* 0x000000000000791b */ /* 0x003fe20003800000 */
.L_x_667:
[----:B------:R-:W-:Y:S01]  /*8ab0*/  FADD.FTZ R25, R25, R22 ;  /* 0x0000001619197221 */ /* 0x000fe20000010000 */
[----:B------:R-:W-:-:S04]  /*8ac0*/  HFMA2.MMA R32, -RZ, RZ, 0, 2.384185791015625e-07 ;  /* 0x00000004ff207435 */ /* 0x000fc800000001ff */
[----:B------:R-:W-:Y:S02]  /*8ad0*/  MOV R35, R25 ;  /* 0x0000001900237202 */ /* 0x000fe40000000f00 */
[----:B------:R-:W-:-:S07]  /*8ae0*/  MOV R24, R38 ;  /* 0x0000002600187202 */ /* 0x000fce0000000f00 */
[----:B------:R-:W-:Y:S05]  /*8af0*/  WARPSYNC.COLLECTIVE R30, `(.L_x_668) ;  /* 0x000000001e087348 */ /* 0x000fea0003c00000 */
[----:B------:R0:W1:Y:S02]  /*8b00*/  SHFL.BFLY P2, R38, R35, R32, R33 ;  /* 0x0c00002023267389 */ /* 0x0000640000040021 */
[----:B01----:R-:W-:Y:S01]  /*8b10*/  ENDCOLLECTIVE ;  /* 0x000000000000791b */ /* 0x003fe20003800000 */
.L_x_668:
[----:B------:R-:W-:-:S05]  /*8b20*/  FADD.FTZ R24, R24, R23 ;  /* 0x0000001718187221 */ /* 0x000fca0000010000 */
[----:B------:R-:W-:Y:S01]  /*8b30*/  MOV R35, R24 ;  /* 0x0000001800237202 */ /* 0x000fe20000000f00 */
[----:B------:R-:W-:-:S07]  /*8b40*/  IMAD.MOV.U32 R26, RZ, RZ, R38 ;  /* 0x000000ffff1a7224 */ /* 0x000fce00078e0026 */
[----:B------:R-:W-:Y:S05]  /*8b50*/  WARPSYNC.COLLECTIVE R30, `(.L_x_669) ;  /* 0x000000001e087348 */ /* 0x000fea0003c00000 */
[----:B------:R0:W1:Y:S02]  /*8b60*/  SHFL.BFLY P2, R38, R35, R32, R33 ;  /* 0x0c00002023267389 */ /* 0x0000640000040021 */
[----:B01----:R-:W-:Y:S01]  /*8b70*/  ENDCOLLECTIVE ;  /* 0x000000000000791b */ /* 0x003fe20003800000 */
.L_x_669:
[----:B------:R-:W-:Y:S01]  /*8b80*/  FADD.FTZ R26, R25, R26 ;  /* 0x0000001a191a7221 */ /* 0x000fe20000010000 */
[----:B------:R-:W-:-:S04]  /*8b90*/  HFMA2.MMA R32, -RZ, RZ, 0, 1.1920928955078125e-07 ;  /* 0x00000002ff207435 */ /* 0x000fc800000001ff */
[----:B------:R-:W-:Y:S02]  /*8ba0*/  MOV R35, R26 ;  /* 0x0000001a00237202 */ /* 0x000fe40000000f00 */
[----:B------:R-:W-:-:S07]  /*8bb0*/  MOV R27, R38 ;  /* 0x00000026001b7202 */ /* 0x000fce0000000f00 */
[----:B------:R-:W-:Y:S05]  /*8bc0*/  WARPSYNC.COLLECTIVE R30, `(.L_x_670) ;  /* 0x000000001e087348 */ /* 0x000fea0003c00000 */
[----:B------:R0:W1:Y:S02]  /*8bd0*/  SHFL.BFLY P2, R38, R35, R32, R33 ;  /* 0x0c00002023267389 */ /* 0x0000640000040021 */
[----:B01----:R-:W-:Y:S01]  /*8be0*/  ENDCOLLECTIVE ;  /* 0x000000000000791b */ /* 0x003fe20003800000 */
.L_x_670:
[----:B------:R-:W-:-:S05]  /*8bf0*/  FADD.FTZ R27, R24, R27 ;  /* 0x0000001b181b7221 */ /* 0x000fca0000010000 */
[----:B------:R-:W-:Y:S01]  /*8c00*/  MOV R35, R27 ;  /* 0x0000001b00237202 */ /* 0x000fe20000000f00 */
[----:B------:R-:W-:-:S07]  /*8c10*/  IMAD.MOV.U32 R29, RZ, RZ, R38 ;  /* 0x000000ffff1d7224 */ /* 0x000fce00078e0026 */
[----:B------:R-:W-:Y:S05]  /*8c20*/  WARPSYNC.COLLECTIVE R30, `(.L_x_671) ;  /* 0x000000001e087348 */ /* 0x000fea0003c00000 */
[----:B------:R0:W1:Y:S02]  /*8c30*/  SHFL.BFLY P2, R38, R35, R32, R33 ;  /* 0x0c00002023267389 */ /* 0x0000640000040021 */
[----:B01----:R-:W-:Y:S01]  /*8c40*/  ENDCOLLECTIVE ;  /* 0x000000000000791b */ /* 0x003fe20003800000 */
.L_x_671:
[----:B------:R-:W-:Y:S01]  /*8c50*/  FADD.FTZ R29, R26, R29 ;  /* 0x0000001d1a1d7221 */ /* 0x000fe20000010000 */
[----:B------:R-:W-:-:S04]  /*8c60*/  HFMA2.MMA R32, -RZ, RZ, 0, 5.9604644775390625e-08 ;  /* 0x00000001ff207435 */ /* 0x000fc800000001ff */
[----:B------:R-:W-:Y:S02]  /*8c70*/  MOV R35, R29 ;  /* 0x0000001d00237202 */ /* 0x000fe40000000f00 */
[----:B------:R-:W-:-:S07]  /*8c80*/  MOV R22, R38 ;  /* 0x0000002600167202 */ /* 0x000fce0000000f00 */
[----:B------:R-:W-:Y:S05]  /*8c90*/  WARPSYNC.COLLECTIVE R30, `(.L_x_672) ;  /* 0x000000001e087348 */ /* 0x000fea0003c00000 */
[----:B------:R0:W1:Y:S02]  /*8ca0*/  SHFL.BFLY P2, R38, R35, R32, R33 ;  /* 0x0c00002023267389 */ /* 0x0000640000040021 */
[----:B01----:R-:W-:Y:S01]  /*8cb0*/  ENDCOLLECTIVE ;  /* 0x000000000000791b */ /* 0x003fe20003800000 */
.L_x_672:
[----:B------:R-:W-:-:S05]  /*8cc0*/  FADD.FTZ R22, R27, R22 ;  /* 0x000000161b167221 */ /* 0x000fca0000010000 */
[----:B------:R-:W-:Y:S01]  /*8cd0*/  MOV R35, R22 ;  /* 0x0000001600237202 */ /* 0x000fe20000000f00 */
[----:B------:R-:W-:-:S07]  /*8ce0*/  IMAD.MOV.U32 R28, RZ, RZ, R38 ;  /* 0x000000ffff1c7224 */ /* 0x000fce00078e0026 */
[----:B------:R-:W-:Y:S05]  /*8cf0*/  WARPSYNC.COLLECTIVE R30, `(.L_x_673) ;  /* 0x000000001e087348 */ /* 0x000fea0003c00000 */
[----:B------:R0:W1:Y:S02]  /*8d00*/  SHFL.BFLY P2, R38, R35, R32, R33 ;  /* 0x0c00002023267389 */ /* 0x0000640000040021 */
[----:B01----:R-:W-:Y:S01]  /*8d10*/  ENDCOLLECTIVE ;  /* 0x000000000000791b */ /* 0x003fe20003800000 */
.L_x_673:
[----:B------:R-:W-:Y:S01]  /*8d20*/  FADD.FTZ R28, R29, R28 ;  /* 0x0000001c1d1c7221 */ /* 0x000fe20000010000 */
[----:B------:R-:W-:Y:S06]  /*8d30*/  BRA `(.L_x_674) ;  /* 0xffffffe800b87947 */ /* 0x000fec000383ffff */
.L_x_644:
[----:B------:R-:W-:Y:S01]  /*8d40*/  BSSY B0, `(.L_x_675) ;  /* 0x0000008000007945 */ /* 0x000fe20003800000 */
[----:B---3--:R-:W-:Y:S01]  /*8d50*/  MOV R35, R19 ;  /* 0x0000001300237202 */ /* 0x008fe20000000f00 */
[----:B------:R-:W-:Y:S01]  /*8d60*/  IMAD.MOV.U32 R30, RZ, RZ, 0xffff ;  /* 0x0000ffffff1e7424 */ /* 0x000fe200078e00ff */
[----:B------:R-:W-:Y:S02]  /*8d70*/  MOV R32, 0x8 ;  /* 0x0000000800207802 */ /* 0x000fe40000000f00 */
[----:B------:R-:W-:-:S07]  /*8d80*/  MOV R33, 0x101f ;  /* 0x0000101f00217802 */ /* 0x000fce0000000f00 */
[----:B012-4-:R-:W-:Y:S05]  /*8d90*/  WARPSYNC.COLLECTIVE R30, `(.L_x_676) ;  /* 0x000000001e087348 */ /* 0x017fea0003c00000 */
[----:B------:R3:W0:Y:S02]  /*8da0*/  SHFL.BFLY P2, R38, R35, R32, R33 ;  /* 0x0c00002023267389 */ /* 0x0006240000040021 */
[----:B01234-:R-:W-:Y:S01]  /*8db0*/  ENDCOLLECTIVE ;  /* 0x000000000000791b */ /* 0x01ffe20003800000 */
.L_x_676:
[----:B------:R-:W-:Y:S05]  /*8dc0*/  BSYNC B0 ;  /* 0x0000000000007941 */ /* 0x000fea0003800000 */
.L_x_675:
[----:B------:R-:W-:Y:S01]  /*8dd0*/  HFMA2.MMA R32, -RZ, RZ, 0, 4.76837158203125e-07 ;  /* 0x00000008ff207435 */ /* 0x000fe200000001ff */
[----:B------:R-:W-:Y:S01]  /*8de0*/  MOV R35, R25 ;  /* 0x0000001900237202 */ /* 0x000fe20000000f00 */
[----:B------:R-:W-:Y:S01]  /*8df0*/  IMAD.MOV.U32 R30, RZ, RZ, 0xffff ;  /* 0x0000ffffff1e7424 */ /* 0x000fe200078e00ff */
[----:B------:R-:W-:Y:S01]  /*8e00*/  MOV R33, 0x101f ;  /* 0x0000101f00217802 */ /* 0x000fe20000000f00 */
[----:B------:R-:W-:Y:S01]  /*8e10*/  HFMA2.MMA R31, -RZ, RZ, 0, 0 ;  /* 0x00000000ff1f7435 */ /* 0x000fe200000001ff */
[----:B------:R-:W-:Y:S02]  /*8e20*/  MOV R24, R38 ;  /* 0x0000002600187202 */ /* 0x000fe40000000f00 */
[----:B------:R-:W-:-:S08]  /*8e30*/  @P0 IADD3 R21, R29, 0x1e, RZ ;  /* 0x0000001e1d150810 */ /* 0x000fd00007ffe0ff */
[----:B------:R-:W-:Y:S05]  /*8e40*/  WARPSYNC.COLLECTIVE R30, `(.L_x_677) ;  /* 0x000000001e087348 */ /* 0x000fea0003c00000 */
[----:B------:R0:W1:Y:S02]  /*8e50*/  SHFL.BFLY P2, R38, R35, R32, R33 ;  /* 0x0c00002023267389 */ /* 0x0000640000040021 */
[----:B01----:R-:W-:Y:S01]  /*8e60*/  ENDCOLLECTIVE ;  /* 0x000000000000791b */ /* 0x003fe20003800000 */
.L_x_677:
[----:B------:R-:W-:Y:S01]  /*8e70*/  @P0 LEA R18, R9, UR8, 0x7 ;  /* 0x0000000809120c11 */ /* 0x000fe2000f8e38ff */
[----:B------:R-:W-:Y:S01]  /*8e80*/  FADD.FTZ R24, R24, R19 ;  /* 0x0000001318187221 */ /* 0x000fe20000010000 */
[----:B------:R-:W-:Y:S02]  /*8e90*/  @P0 LOP3.LUT R21, R21, R48, RZ, 0x3c, !PT ;  /* 0x0000003015150212 */ /* 0x000fe400078e3cff */
[----:B------:R-:W-:Y:S02]  /*8ea0*/  MOV R40, RZ ;  /* 0x000000ff00287202 */ /* 0x000fe40000000f00 */
[----:B------:R-:W-:Y:S02]  /*8eb0*/  @P0 LEA R21, R21, R18, 0x2 ;  /* 0x0000001215150211 */ /* 0x000fe400078e10ff */
[C---:B------:R-:W-:Y:S02]  /*8ec0*/  @P0 LEA R28, R9.reuse, UR8, 0x7 ;  /* 0x00000008091c0c11 */ /* 0x040fe4000f8e38ff */
[----:B------:R-:W-:Y:S01]  /*8ed0*/  @P0 LEA R44, R9, UR8, 0x7 ;  /* 0x00000008092c0c11 */ /* 0x000fe2000f8e38ff */
[----:B------:R0:W1:Y:S01]  /*8ee0*/  @P0 LDS R18, [R21] ;  /* 0x0000000015120984 */ /* 0x0000620000000800 */
[----:B------:R-:W-:Y:S01]  /*8ef0*/  HFMA2.MMA R32, -RZ, RZ, 0, 2.384185791015625e-07 ;  /* 0x00000004ff207435 */ /* 0x000fe200000001ff */
[----:B------:R-:W-:-:S02]  /*8f00*/  MOV R35, R24 ;  /* 0x0000001800237202 */ /* 0x000fc40000000f00 */
[----:B------:R0:W2:Y:S01]  /*8f10*/  @P0 LDS R20, [R21+0x780] ;  /* 0x0007800015140984 */ /* 0x0000a20000000800 */
[----:B------:R-:W-:-:S07]  /*8f20*/  FADD.FTZ R34, R38, R25 ;  /* 0x0000001926227221 */ /* 0x000fce0000010000 */
[----:B012---:R-:W-:Y:S05]  /*8f30*/  WARPSYNC.COLLECTIVE R30, `(.L_x_678) ;  /* 0x000000001e087348 */ /* 0x007fea0003c00000 */
[----:B------:R3:W4:Y:S02]  /*8f40*/  SHFL.BFLY P2, R38, R35, R32, R33 ;  /* 0x0c00002023267389 */ /* 0x0007240000040021 */
[----:B01234-:R-:W-:Y:S01]  /*8f50*/  ENDCOLLECTIVE ;  /* 0x000000000000791b */ /* 0x01ffe20003800000 */
.L_x_678:
[----:B------:R-:W-:Y:S02]  /*8f60*/  MOV R35, R34 ;  /* 0x0000002200237202 */ /* 0x000fe40000000f00 */
[----:B------:R-:W-:-:S07]  /*8f70*/  MOV R23, R38 ;  /* 0x0000002600177202 */ /* 0x000fce0000000f00 */
[----:B------:R-:W-:Y:S05]  /*8f80*/  WARPSYNC.COLLECTIVE R30, `(.L_x_679) ;  /* 0x000000001e087348 */ /* 0x000fea0003c00000 */
[----:B------:R0:W1:Y:S02]  /*8f90*/  SHFL.BFLY P2, R38, R35, R32, R33 ;  /* 0x0c00002023267389 */ /* 0x0000640000040021 */
[----:B01----:R-:W-:Y:S01]  /*8fa0*/  ENDCOLLECTIVE ;  /* 0x000000000000791b */ /* 0x003fe20003800000 */
.L_x_679:
[----:B------:R-:W-:Y:S01]  /*8fb0*/  @P0 MOV R31, R18 ;  /* 0x00000012001f0202 */ /* 0x000fe20000000f00 */
[----:B------:R-:W-:Y:S01]  /*8fc0*/  HFMA2.MMA R18, -RZ, RZ, 0, 0 ;  /* 0x00000000ff127435 */ /* 0x000fe200000001ff */
[----:B------:R-:W-:Y:S01]  /*8fd0*/  FADD.FTZ R22, R24, R23 ;  /* 0x0000001718167221 */ /* 0x000fe20000010000 */
[----:B------:R-:W-:Y:S01]  /*8fe0*/  @P0 IMAD.MOV.U32 R40, RZ, RZ, R20 ;  /* 0x000000ffff280224 */ /* 0x000fe200078e0014 */
[----:B------:R-:W-:-:S03]  /*8ff0*/  HFMA2.MMA R32, -RZ, RZ, 0, 1.1920928955078125e-07 ;  /* 0x00000002ff207435 */ /* 0x000fc600000001ff */
[----:B------:R-:W-:Y:S01]  /*9000*/  MOV R35, R22 ;  /* 0x0000001600237202 */ /* 0x000fe20000000f00 */
[----:B------:R-:W-:-:S07]  /*9010*/  IMAD.MOV.U32 R37, RZ, RZ, R38 ;  /* 0x000000ffff257224 */ /* 0x000fce00078e0026 */
[----:B------:R-:W-:Y:S05]  /*9020*/  WARPSYNC.COLLECTIVE R30, `(.L_x_680) ;  /* 0x000000001e087348 */ /* 0x000fea0003c00000 */
[----:B------:R0:W1:Y:S02]  /*9030*/  SHFL.BFLY P2, R38, R35, R32, R33 ;  /* 0x0c00002023267389 */ /* 0x0000640000040021 */
[----:B01----:R-:W-:Y:S01]  /*9040*/  ENDCOLLECTIVE ;  /* 0x000000000000791b */ /* 0x003fe20003800000 */
.L_x_680:
[----:B------:R-:W-:-:S05]  /*9050*/  FADD.FTZ R23, R34, R37 ;  /* 0x0000002522177221 */ /* 0x000fca0000010000 */
[----:B------:R-:W-:Y:S01]  /*9060*/  MOV R35, R23 ;  /* 0x0000001700237202 */ /* 0x000fe20000000f00 */
[----:B------:R-:W-:-:S07]  /*9070*/  IMAD.MOV.U32 R39, RZ, RZ, R38 ;  /* 0x000000ffff277224 */ /* 0x000fce00078e0026 */
[----:B------:R-:W-:Y:S05]  /*9080*/  WARPSYNC.COLLECTIVE R30, `(.L_x_681) ;  /* 0x000000001e087348 */ /* 0x000fea0003c00000 */
[----:B------:R0:W1:Y:S02]  /*9090*/  SHFL.BFLY P2, R38, R35, R32, R33 ;  /* 0x0c00002023267389 */ /* 0x0000640000040021 */
[----:B01----:R-:W-:Y:S01]  /*90a0*/  ENDCOLLECTIVE ;  /* 0x000000000000791b */ /* 0x003fe20003800000 */
.L_x_681:
[----:B------:R-:W-:Y:S01]  /*90b0*/  FADD.FTZ R39, R22, R39 ;  /* 0x0000002716277221 */ /* 0x000fe20000010000 */
[----:B------:R-:W-:-:S04]  /*90c0*/  HFMA2.MMA R32, -RZ, RZ, 0, 5.9604644775390625e-08 ;  /* 0x00000001ff207435 */ /* 0x000fc800000001ff */
[----:B------:R-:W-:Y:S01]  /*90d0*/  MOV R35, R39 ;  /* 0x0000002700237202 */ /* 0x000fe20000000f00 */
[----:B------:R-:W-:Y:S01]  /*90e0*/  FADD.FTZ R37, R23, R38 ;  /* 0x0000002617257221 */ /* 0x000fe20000010000 */
[----:B------:R-:W-:-:S07]  /*90f0*/  @P0 IADD3 R23, R29, 0x3c, RZ ;  /* 0x0000003c1d170810 */ /* 0x000fce0007ffe0ff */
[----:B------:R-:W-:Y:S05]  /*9100*/  WARPSYNC.COLLECTIVE R30, `(.L_x_682) ;  /* 0x000000001e087348 */ /* 0x000fea0003c00000 */
[----:B------:R0:W1:Y:S02]  /*9110*/  SHFL.BFLY P2, R38, R35, R32, R33 ;  /* 0x0c00002023267389 */ /* 0x0000640000040021 */
[----:B01----:R-:W-:Y:S01]  /*9120*/  ENDCOLLECTIVE ;  /* 0x000000000000791b */ /* 0x003fe20003800000 */
.L_x_682:
[----:B------:R-:W-:-:S04]  /*9130*/  @P0 LOP3.LUT R23, R23, R48, RZ, 0x3c, !PT ;  /* 0x0000003017170212 */ /* 0x000fc800078e3cff */
[----:B------:R-:W-:Y:S02]  /*9140*/  @P0 LEA R28, R23, R28, 0x2 ;  /* 0x0000001c171c0211 */ /* 0x000fe400078e10ff */
[----:B------:R-:W-:-:S03]  /*9150*/  CS2R R22, SRZ ;  /* 0x0000000000167805 */ /* 0x000fc6000001ff00 */
[----:B------:R0:W1:Y:S01]  /*9160*/  @P0 LDS R41, [R28] ;  /* 0x000000001c290984 */ /* 0x0000620000000800 */
[----:B------:R-:W-:-:S03]  /*9170*/  MOV R35, R37 ;  /* 0x0000002500237202 */ /* 0x000fc60000000f00 */
[----:B------:R0:W2:Y:S01]  /*9180*/  @P0 LDS R42, [R28+0x780] ;  /* 0x000780001c2a0984 */ /* 0x0000a20000000800 */
[----:B------:R-:W-:-:S07]  /*9190*/  MOV R36, R38 ;  /* 0x0000002600247202 */ /* 0x000fce0000000f00 */
[----:B012---:R-:W-:Y:S05]  /*91a0*/  WARPSYNC.COLLECTIVE R30, `(.L_x_683) ;  /* 0x000000001e087348 */ /* 0x007fea0003c00000 */
[----:B------:R3:W4:Y:S02]  /*91b0*/  SHFL.BFLY P2, R38, R35, R32, R33 ;  /* 0x0c00002023267389 */ /* 0x0007240000040021 */
[----:B01234-:R-:W-:Y:S01]  /*91c0*/  ENDCOLLECTIVE ;  /* 0x000000000000791b */ /* 0x01ffe20003800000 */
.L_x_683:
[----:B------:R-:W-:Y:S01]  /*91d0*/  FADD.FTZ R36, R39, R36 ;  /* 0x0000002427247221 */ /* 0x000fe20000010000 */
[----:B------:R-:W-:Y:S01]  /*91e0*/  HFMA2.MMA R32, -RZ, RZ, 0, 4.76837158203125e-07 ;  /* 0x00000008ff207435 */ /* 0x000fe200000001ff */
[----:B------:R-:W-:Y:S01]  /*91f0*/  MOV R35, R31 ;  /* 0x0000001f00237202 */ /* 0x000fe20000000f00 */
[----:B------:R-:W-:-:S09]  /*9200*/  IMAD.MOV.U32 R34, RZ, RZ, R38 ;  /* 0x000000ffff227224 */ /* 0x000fd200078e0026 */
[----:B------:R-:W-:Y:S05]  /*9210*/  WARPSYNC.COLLECTIVE R30, `(.L_x_684) ;  /* 0x000000001e087348 */ /* 0x000fea0003c00000 */
[----:B------:R0:W1:Y:S02]  /*9220*/  SHFL.BFLY P2, R38, R35, R32, R33 ;  /* 0x0c00002023267389 */ /* 0x0000640000040021 */
[----:B01----:R-:W-:Y:S01]  /*9230*/  ENDCOLLECTIVE ;  /* 0x000000000000791b */ /* 0x003fe20003800000 */
.L_x_684:
[----:B------:R-:W-:Y:S01]  /*9240*/  @P0 MOV R23, R41 ;  /* 0x0000002900170202 */ /* 0x000fe20000000f00 */
[----:B------:R-:W-:Y:S01]  /*9250*/  FADD.FTZ R37, R37, R34 ;  /* 0x0000002225257221 */ /* 0x000fe20000010000 */
[----:B------:R-:W-:Y:S02]  /*9260*/  @P0 MOV R22, R42 ;  /* 0x0000002a00160202 */ /* 0x000fe40000000f00 */
[----:B------:R-:W-:Y:S02]  /*9270*/  MOV R35, R40 ;  /* 0x0000002800237202 */ /* 0x000fe40000000f00 */
[----:B------:R-:W-:-:S07]  /*9280*/  MOV R26, R38 ;  /* 0x00000026001a7202 */ /* 0x000fce0000000f00 */
[----:B------:R-:W-:Y:S05]  /*9290*/  WARPSYNC.COLLECTIVE R30, `(.L_x_685) ;  /* 0x000000001e087348 */ /* 0x000fea0003c00000 */
[----:B------:R0:W1:Y:S02]  /*92a0*/  SHFL.BFLY P2, R38, R35, R32, R33 ;  /* 0x0c00002023267389 */ /* 0x0000640000040021 */
[----:B01----:R-:W-:Y:S01]  /*92b0*/  ENDCOLLECTIVE ;  /* 0x000000000000791b */ /* 0x003fe20003800000 */
.L_x_685:
[----:B------:R-:W-:Y:S01]  /*92c0*/  FADD.FTZ R26, R26, R31 ;  /* 0x0000001f1a1a7221 */ /* 0x000fe20000010000 */
[----:B------:R-:W-:-:S04]  /*92d0*/  HFMA2.MMA R32, -RZ, RZ, 0, 2.384185791015625e-07 ;  /* 0x00000004ff207435 */ /* 0x000fc800000001ff */
[----:B------:R-:W-:Y:S01]  /*92e0*/  MOV R35, R26 ;  /* 0x0000001a00237202 */ /* 0x000fe20000000f00 */
[----:B------:R-:W-:-:S07]  /*92f0*/  IMAD.MOV.U32 R27, RZ, RZ, R38 ;  /* 0x000000ffff1b7224 */ /* 0x000fce00078e0026 */
[----:B------:R-:W-:Y:S05]  /*9300*/  WARPSYNC.COLLECTIVE R30, `(.L_x_686) ;  /* 0x000000001e087348 */ /* 0x000fea0003c00000 */
[----:B------:R0:W1:Y:S02]  /*9310*/  SHFL.BFLY P2, R38, R35, R32, R33 ;  /* 0x0c00002023267389 */ /* 0x0000640000040021 */
[----:B01----:R-:W-:Y:S01]  /*9320*/  ENDCOLLECTIVE ;  /* 0x000000000000791b */ /* 0x003fe20003800000 */
.L_x_686:
[----:B------:R-:W-:-:S05]  /*9330*/  FADD.FTZ R27, R27, R40 ;  /* 0x000000281b1b7221 */ /* 0x000fca0000010000 */
[----:B------:R-:W-:Y:S02]  /*9340*/  MOV R35, R27 ;  /* 0x0000001b00237202 */ /* 0x000fe40000000f00 */
[----:B------:R-:W-:-:S07]  /*9350*/  MOV R25, R38 ;  /* 0x0000002600197202 */ /* 0x000fce0000000f00 */
[----:B------:R-:W-:Y:S05]  /*9360*/  WARPSYNC.COLLECTIVE R30, `(.L_x_687) ;  /* 0x000000001e087348 */ /* 0x000fea0003c00000 */
[----:B------:R0:W1:Y:S02]  /*9370*/  SHFL.BFLY P2, R38, R35, R32, R33 ;  /* 0x0c00002023267389 */ /* 0x0000640000040021 */
[----:B01----:R-:W-:Y:S01]  /*9380*/  ENDCOLLECTIVE ;  /* 0x000000000000791b */ /* 0x003fe20003800000 */
.L_x_687:
[----:B------:R-:W-:Y:S01]  /*9390*/  FADD.FTZ R25, R26, R25 ;  /* 0x000000191a197221 */ /* 0x000fe20000010000 */
[----:B------:R-:W-:-:S04]  /*93a0*/  HFMA2.MMA R32, -RZ, RZ, 0, 1.1920928955078125e-07 ;  /* 0x00000002ff207435 */ /* 0x000fc800000001ff */
[----:B------:R-:W-:Y:S01]  /*93b0*/  MOV R35, R25 ;  /* 0x0000001900237202 */ /* 0x000fe20000000f00 */
[----:B------:R-:W-:-:S07]  /*93c0*/  IMAD.MOV.U32 R40, RZ, RZ, R38 ;  /* 0x000000ffff287224 */ /* 0x000fce00078e0026 */
[----:B------:R-:W-:Y:S05]  /*93d0*/  WARPSYNC.COLLECTIVE R30, `(.L_x_688) ;  /* 0x000000001e087348 */ /* 0x000fea0003c00000 */
[----:B------:R0:W1:Y:S02]  /*93e0*/  SHFL.BFLY P2, R38, R35, R32, R33 ;  /* 0x0c00002023267389 */ /* 0x0000640000040021 */
[----:B01----:R-:W-:Y:S01]  /*93f0*/  ENDCOLLECTIVE ;  /* 0x000000000000791b */ /* 0x003fe20003800000 */
.L_x_688:
[----:B------:R-:W-:-:S05]  /*9400*/  FADD.FTZ R24, R27, R40 ;  /* 0x000000281b187221 */ /* 0x000fca0000010000 */
[----:B------:R-:W-:Y:S01]  /*9410*/  MOV R35, R24 ;  /* 0x0000001800237202 */ /* 0x000fe20000000f00 */
[----:B------:R-:W-:-:S07]  /*9420*/  IMAD.MOV.U32 R26, RZ, RZ, R38 ;  /* 0x000000ffff1a7224 */ /* 0x000fce00078e0026 */
[----:B------:R-:W-:Y:S05]  /*9430*/  WARPSYNC.COLLECTIVE R30, `(.L_x_689) ;  /* 0x000000001e087348 */ /* 0x000fea0003c00000 */
[----:B------:R0:W1:Y:S02]  /*9440*/  SHFL.BFLY P2, R38, R35, R32, R33 ;  /* 0x0c00002023267389 */ /* 0x0000640000040021 */
[----:B01----:R-:W-:Y:S01]  /*9450*/  ENDCOLLECTIVE ;  /* 0x000000000000791b */ /* 0x003fe20003800000 */
.L_x_689:
[----:B------:R-:W-:Y:S01]  /*9460*/  FADD.FTZ R26, R25, R26 ;  /* 0x0000001a191a7221 */ /* 0x000fe20000010000 */
[----:B------:R-:W-:-:S03]  /*9470*/  HFMA2.MMA R32, -RZ, RZ, 0, 5.9604644775390625e-08 ;  /* 0x00000001ff207435 */ /* 0x000fc600000001ff */
[----:B------:R-:W-:Y:S01]  /*9480*/  IMAD.MOV.U32 R35, RZ, RZ, R26 ;  /* 0x000000ffff237224 */ /* 0x000fe200078e001a */
[----:B------:R-:W-:-:S07]  /*9490*/  MOV R27, R38 ;  /* 0x00000026001b7202 */ /* 0x000fce0000000f00 */
[----:B------:R-:W-:Y:S05]  /*94a0*/  WARPSYNC.COLLECTIVE R30, `(.L_x_690) ;  /* 0x000000001e087348 */ /* 0x000fea0003c00000 */
[----:B------:R0:W1:Y:S02]  /*94b0*/  SHFL.BFLY P2, R38, R35, R32, R33 ;  /* 0x0c00002023267389 */ /* 0x0000640000040021 */
[----:B01----:R-:W-:Y:S01]  /*94c0*/  ENDCOLLECTIVE ;  /* 0x000000000000791b */ /* 0x003fe20003800000 */
.L_x_690:
[----:B------:R-:W-:-:S05]  /*94d0*/  FADD.FTZ R27, R24, R27 ;  /* 0x0000001b181b7221 */ /* 0x000fca0000010000 */
[----:B------:R-:W-:Y:S02]  /*94e0*/  MOV R35, R27 ;  /* 0x0000001b00237202 */ /* 0x000fe40000000f00 */
[----:B------:R-:W-:-:S07]  /*94f0*/  MOV R25, R38 ;  /* 0x0000002600197202 */ /* 0x000fce0000000f00 */
[----:B------:R-:W-:Y:S05]  /*9500*/  WARPSYNC.COLLECTIVE R30, `(.L_x_691) ;  /* 0x000000001e087348 */ /* 0x000fea0003c00000 */
[----:B------:R0:W1:Y:S02]  /*9510*/  SHFL.BFLY P2, R38, R35, R32, R33 ;  /* 0x0c00002023267389 */ /* 0x0000640000040021 */
[----:B01----:R-:W-:Y:S01]  /*9520*/  ENDCOLLECTIVE ;  /* 0x000000000000791b */ /* 0x003fe20003800000 */
.L_x_691:
[----:B------:R-:W-:Y:S01]  /*9530*/  FADD.FTZ R25, R26, R25 ;  /* 0x000000191a197221 */ /* 0x000fe20000010000 */
[----:B------:R-:W-:Y:S01]  /*9540*/  HFMA2.MMA R32, -RZ, RZ, 0, 4.76837158203125e-07 ;  /* 0x00000008ff207435 */ /* 0x000fe200000001ff */
[----:B------:R-:W-:Y:S01]  /*9550*/  IMAD.MOV.U32 R35, RZ, RZ, R23 ;  /* 0x000000ffff237224 */ /* 0x000fe200078e0017 */
[----:B------:R-:W-:-:S09]  /*9560*/  MOV R24, R38 ;  /* 0x0000002600187202 */ /* 0x000fd20000000f00 */
[----:B------:R-:W-:Y:S05]  /*9570*/  WARPSYNC.COLLECTIVE R30, `(.L_x_692) ;  /* 0x000000001e087348 */ /* 0x000fea0003c00000 */
[----:B------:R0:W1:Y:S02]  /*9580*/  SHFL.BFLY P2, R38, R35, R32, R33 ;  /* 0x0c00002023267389 */ /* 0x0000640000040021 */
[----:B01----:R-:W-:Y:S01]  /*9590*/  ENDCOLLECTIVE ;  /* 0x000000000000791b */ /* 0x003fe20003800000 */
.L_x_692:
[----:B------:R-:W-:Y:S01]  /*95a0*/  FADD.FTZ R24, R27, R24 ;  /* 0x000000181b187221 */ /* 0x000fe20000010000 */
[----:B------:R-:W-:Y:S02]  /*95b0*/  MOV R35, R22 ;  /* 0x0000001600237202 */ /* 0x000fe40000000f00 */
[----:B------:R-:W-:-:S07]  /*95c0*/  MOV R28, R38 ;  /* 0x00000026001c7202 */ /* 0x000fce0000000f00 */
[----:B------:R-:W-:Y:S05]  /*95d0*/  WARPSYNC.COLLECTIVE R30, `(.L_x_693) ;  /* 0x000000001e087348 */ /* 0x000fea0003c00000 */
[----:B------:R0:W1:Y:S02]  /*95e0*/  SHFL.BFLY P2, R38, R35, R32, R33 ;  /* 0x0c00002023267389 */ /* 0x0000640000040021 */
[----:B01----:R-:W-:Y:S01]  /*95f0*/  ENDCOLLECTIVE ;  /* 0x000000000000791b */ /* 0x003fe20003800000 */
.L_x_693:
[----:B------:R-:W-:Y:S01]  /*9600*/  FADD.FTZ R28, R28, R23 ;  /* 0x000000171c1c7221 */ /* 0x000fe20000010000 */
[C---:B------:R-:W-:Y:S02]  /*9610*/  @P0 IADD3 R23, R29.reuse, 0x5a, RZ ;  /* 0x0000005a1d170810 */ /* 0x040fe40007ffe0ff */
[----:B------:R-:W-:Y:S02]  /*9620*/  IADD3 R29, R29, R8, RZ ;  /* 0x000000081d1d7210 */ /* 0x000fe40007ffe0ff */
[----:B------:R-:W-:-:S05]  /*9630*/  @P0 LOP3.LUT R23, R23, R48, RZ, 0x3c, !PT ;  /* 0x0000003017170212 */ /* 0x000fca00078e3cff */
[----:B------:R-:W-:Y:S01]  /*9640*/  @P0 IMAD R44, R23, 0x4, R44 ;  /* 0x00000004172c0824 */ /* 0x000fe200078e022c */
[----:B------:R-:W-:Y:S01]  /*9650*/  HFMA2.MMA R32, -RZ, RZ, 0, 2.384185791015625e-07 ;  /* 0x00000004ff207435 */ /* 0x000fe200000001ff */
[----:B------:R-:W-:-:S03]  /*9660*/  IMAD.MOV.U32 R35, RZ, RZ, R28 ;  /* 0x000000ffff237224 */ /* 0x000fc600078e001c */
[----:B------:R0:W1:Y:S04]  /*9670*/  @P0 LDS R21, [R44] ;  /* 0x000000002c150984 */ /* 0x0000680000000800 */
[----:B------:R0:W2:Y:S01]  /*9680*/  @P0 LDS R20, [R44+0x780] ;  /* 0x000780002c140984 */ /* 0x0000a20000000800 */
[----:B------:R-:W-:-:S07]  /*9690*/  MOV R41, R38 ;  /* 0x0000002600297202 */ /* 0x000fce0000000f00 */
[----:B012---:R-:W-:Y:S05]  /*96a0*/  WARPSYNC.COLLECTIVE R30, `(.L_x_694) ;  /* 0x000000001e087348 */ /* 0x007fea0003c00000 */
[----:B------:R3:W4:Y:S02]  /*96b0*/  SHFL.BFLY P2, R38, R35, R32, R33 ;  /* 0x0c00002023267389 */ /* 0x0007240000040021 */
[----:B01234-:R-:W-:Y:S01]  /*96c0*/  ENDCOLLECTIVE ;  /* 0x000000000000791b */ /* 0x01ffe20003800000 */
.L_x_694:
[----:B------:R-:W-:-:S05]  /*96d0*/  FADD.FTZ R31, R41, R22 ;  /* 0x00000016291f7221 */ /* 0x000fca0000010000 */
[----:B------:R-:W-:Y:S02]  /*96e0*/  MOV R35, R31 ;  /* 0x0000001f00237202 */ /* 0x000fe40000000f00 */
[----:B------:R-:W-:-:S07]  /*96f0*/  MOV R41, R38 ;  /* 0x0000002600297202 */ /* 0x000fce0000000f00 */
[----:B------:R-:W-:Y:S05]  /*9700*/  WARPSYNC.COLLECTIVE R30, `(.L_x_695) ;  /* 0x000000001e087348 */ /* 0x000fea0003c00000 */
[----:B------:R0:W1:Y:S02]  /*9710*/  SHFL.BFLY P2, R38, R35, R32, R33 ;  /* 0x0c00002023267389 */ /* 0x0000640000040021 */
[----:B01----:R-:W-:Y:S01]  /*9720*/  ENDCOLLECTIVE ;  /* 0x000000000000791b */ /* 0x003fe20003800000 */
.L_x_695:
[----:B------:R-:W-:Y:S01]  /*9730*/  FADD.FTZ R42, R28, R41 ;  /* 0x000000291c2a7221 */ /* 0x000fe20000010000 */
[----:B------:R-:W-:Y:S01]  /*9740*/  @P0 MOV R18, R21 ;  /* 0x0000001500120202 */ /* 0x000fe20000000f00 */
[----:B------:R-:W-:-:S03]  /*9750*/  HFMA2.MMA R32, -RZ, RZ, 0, 1.1920928955078125e-07 ;  /* 0x00000002ff207435 */ /* 0x000fc600000001ff */
[----:B------:R-:W-:Y:S01]  /*9760*/  MOV R35, R42 ;  /* 0x0000002a00237202 */ /* 0x000fe20000000f00 */
[----:B------:R-:W-:-:S07]  /*9770*/  FADD.FTZ R43, R31, R38 ;  /* 0x000000261f2b7221 */ /* 0x000fce0000010000 */
[----:B------:R-:W-:Y:S05]  /*9780*/  WARPSYNC.COLLECTIVE R30, `(.L_x_696) ;  /* 0x000000001e087348 */ /* 0x000fea0003c00000 */
[----:B------:R0:W1:Y:S02]  /*9790*/  SHFL.BFLY P2, R38, R35, R32, R33 ;  /* 0x0c00002023267389 */ /* 0x0000640000040021 */
[----:B01----:R-:W-:Y:S01]  /*97a0*/  ENDCOLLECTIVE ;  /* 0x000000000000791b */ /* 0x003fe20003800000 */
.L_x_696:
[----:B------:R-:W-:Y:S02]  /*97b0*/  MOV R35, R43 ;  /* 0x0000002b00237202 */ /* 0x000fe40000000f00 */
[----:B------:R-:W-:-:S07]  /*97c0*/  MOV R19, R38 ;  /* 0x0000002600137202 */ /* 0x000fce0000000f00 */
[----:B------:R-:W-:Y:S05]  /*97d0*/  WARPSYNC.COLLECTIVE R30, `(.L_x_697) ;  /* 0x000000001e087348 */ /* 0x000fea0003c00000 */
[----:B------:R0:W1:Y:S02]  /*97e0*/  SHFL.BFLY P2, R38, R35, R32, R33 ;  /* 0x0c00002023267389 */ /* 0x0000640000040021 */
[----:B01----:R-:W-:Y:S01]  /*97f0*/  ENDCOLLECTIVE ;  /* 0x000000000000791b */ /* 0x003fe20003800000 */
.L_x_697:
[----:B------:R-:W-:Y:S01]  /*9800*/  FADD.FTZ R23, R42, R19 ;  /* 0x000000132a177221 */ /* 0x000fe20000010000 */
[----:B------:R-:W-:Y:S02]  /*9810*/  MOV R19, RZ ;  /* 0x000000ff00137202 */ /* 0x000fe40000000f00 */
[----:B------:R-:W-:Y:S02]  /*9820*/  @P0 MOV R19, R20 ;  /* 0x0000001400130202 */ /* 0x000fe40000000f00 */
[----:B------:R-:W-:Y:S01]  /*9830*/  ISETP.NE.AND P0, PT, R9, RZ, PT ;  /* 0x000000ff0900720c */ /* 0x000fe20003f05270 */
[----:B------:R-:W-:Y:S01]  /*9840*/  HFMA2.MMA R32, -RZ, RZ, 0, 5.9604644775390625e-08 ;  /* 0x00000001ff207435 */ /* 0x000fe200000001ff */
[----:B------:R-:W-:-:S11]  /*9850*/  MOV R35, R23 ;  /* 0x0000001700237202 */ /* 0x000fd60000000f00 */
[----:B------:R-:W-:Y:S02]  /*9860*/  @!P0 F2FP.BF16.F32.PACK_AB R34, RZ, R36 ;  /* 0x00000024ff22823e */ /* 0x000fe400000010ff */
[----:B------:R-:W-:Y:S01]  /*9870*/  @!P0 F2FP.BF16.F32.PACK_AB R36, RZ, R37 ;  /* 0x00000025ff24823e */ /* 0x000fe200000010ff */
[----:B------:R-:W-:-:S07]  /*9880*/  IMAD.MOV.U32 R28, RZ, RZ, R38 ;  /* 0x000000ffff1c7224 */ /* 0x000fce00078e0026 */
[----:B------:R-:W-:Y:S05]  /*9890*/  WARPSYNC.COLLECTIVE R30, `(.L_x_698) ;  /* 0x000000001e087348 */ /* 0x000fea0003c00000 */
[----:B------:R0:W1:Y:S02]  /*98a0*/  SHFL.BFLY P2, R38, R35, R32, R33 ;  /* 0x0c00002023267389 */ /* 0x0000640000040021 */
[----:B01----:R-:W-:Y:S01]  /*98b0*/  ENDCOLLECTIVE ;  /* 0x000000000000791b */ /* 0x003fe20003800000 */
.L_x_698:
[----:B------:R-:W-:-:S05]  /*98c0*/  FADD.FTZ R22, R43, R28 ;  /* 0x0000001c2b167221 */ /* 0x000fca0000010000 */
[----:B------:R-:W-:Y:S01]  /*98d0*/  MOV R35, R22 ;  /* 0x0000001600237202 */ /* 0x000fe20000000f00 */
[----:B------:R-:W-:-:S07]  /*98e0*/  IMAD.MOV.U32 R28, RZ, RZ, R38 ;  /* 0x000000ffff1c7224 */ /* 0x000fce00078e0026 */
[----:B------:R-:W-:Y:S05]  /*98f0*/  WARPSYNC.COLLECTIVE R30, `(.L_x_699) ;  /* 0x000000001e087348 */ /* 0x000fea0003c00000 */
[----:B------:R0:W1:Y:S02]  /*9900*/  SHFL.BFLY P2, R38, R35, R32, R33 ;  /* 0x0c00002023267389 */ /* 0x0000640000040021 */
[----:B01----:R-:W-:Y:S01]  /*9910*/  ENDCOLLECTIVE ;  /* 0x000000000000791b */ /* 0x003fe20003800000 */
.L_x_699:
[----:B------:R-:W-:Y:S01]  /*9920*/  FADD.FTZ R28, R23, R28 ;  /* 0x0000001c171c7221 */ /* 0x000fe20000010000 */
[----:B------:R-:W-:-:S04]  /*9930*/  @!P0 F2FP.BF16.F32.PACK_AB R23, RZ, R24 ;  /* 0x00000018ff17823e */ /* 0x000fc800000010ff */
[----:B------:R-:W-:Y:S01]  /*9940*/  @!P0 F2FP.BF16.F32.PACK_AB R24, RZ, R28 ;  /* 0x0000001cff18823e */ /* 0x000fe200000010ff */
[----:B------:R-:W-:Y:S01]  /*9950*/  HFMA2.MMA R32, -RZ, RZ, 0, 4.76837158203125e-07 ;  /* 0x00000008ff207435 */ /* 0x000fe200000001ff */
[----:B------:R-:W-:Y:S02]  /*9960*/  MOV R35, R18 ;  /* 0x0000001200237202 */ /* 0x000fe40000000f00 */
[----:B------:R-:W-:-:S08]  /*9970*/  MOV R31, R38 ;  /* 0x00000026001f7202 */ /* 0x000fd00000000f00 */
[----:B------:R-:W-:Y:S05]  /*9980*/  WARPSYNC.COLLECTIVE R30, `(.L_x_700) ;  /* 0x000000001e087348 */ /* 0x000fea0003c00000 */
[----:B------:R0:W1:Y:S02]  /*9990*/  SHFL.BFLY P2, R38, R35, R32, R33 ;  /* 0x0c00002023267389 */ /* 0x0000640000040021 */
[----:B01----:R-:W-:Y:S01]  /*99a0*/  ENDCOLLECTIVE ;  /* 0x000000000000791b */ /* 0x003fe20003800000 */
.L_x_700:
[----:B------:R-:W-:Y:S01]  /*99b0*/  FADD.FTZ R31, R22, R31 ;  /* 0x0000001f161f7221 */ /* 0x000fe20000010000 */
[----:B------:R-:W-:-:S04]  /*99c0*/  @!P0 F2FP.BF16.F32.PACK_AB R22, RZ, R25 ;  /* 0x00000019ff16823e */ /* 0x000fc800000010ff */
[----:B------:R-:W-:Y:S02]  /*99d0*/  PRMT R26, R22, 0x7610, R26 ;  /* 0x00007610161a7816 */ /* 0x000fe4000000001a */
[----:B------:R-:W-:Y:S02]  /*99e0*/  @!P0 F2FP.BF16.F32.PACK_AB R25, RZ, R31 ;  /* 0x0000001fff19823e */ /* 0x000fe400000010ff */
[----:B------:R-:W-:Y:S01]  /*99f0*/  MOV R35, R19 ;  /* 0x0000001300237202 */ /* 0x000fe20000000f00 */
[----:B------:R-:W-:-:S07]  /*9a00*/  IMAD.MOV.U32 R21, RZ, RZ, R38 ;  /* 0x000000ffff157224 */ /* 0x000fce00078e0026 */
[----:B------:R-:W-:Y:S05]  /*9a10*/  WARPSYNC.COLLECTIVE R30, `(.L_x_701) ;  /* 0x000000001e087348 */ /* 0x000fea0003c00000 */
[----:B------:R0:W1:Y:S02]  /*9a20*/  SHFL.BFLY P2, R38, R35, R32, R33 ;  /* 0x0c00002023267389 */ /* 0x0000640000040021 */
[----:B01----:R-:W-:Y:S01]  /*9a30*/  ENDCOLLECTIVE ;  /* 0x000000000000791b */ /* 0x003fe20003800000 */
.L_x_701:
[----:B------:R-:W-:Y:S01]  /*9a40*/  FADD.FTZ R21, R21, R18 ;  /* 0x0000001215157221 */ /* 0x000fe20000010000 */
[----:B------:R-:W-:-:S03]  /*9a50*/  HFMA2.MMA R32, -RZ, RZ, 0, 2.384185791015625e-07 ;  /* 0x00000004ff207435 */ /* 0x000fc600000001ff */
[----:B------:R-:W-:Y:S01]  /*9a60*/  IMAD.MOV.U32 R35, RZ, RZ, R21 ;  /* 0x000000ffff237224 */ /* 0x000fe200078e0015 */
[----:B------:R-:W-:-:S07]  /*9a70*/  MOV R20, R38 ;  /* 0x0000002600147202 */ /* 0x000fce0000000f00 */
[----:B------:R-:W-:Y:S05]  /*9a80*/  WARPSYNC.COLLECTIVE R30, `(.L_x_702) ;  /* 0x000000001e087348 */ /* 0x000fea0003c00000 */
[----:B------:R0:W1:Y:S02]  /*9a90*/  SHFL.BFLY P2, R38, R35, R32, R33 ;  /* 0x0c00002023267389 */ /* 0x0000640000040021 */
[----:B01----:R-:W-:Y:S01]  /*9aa0*/  ENDCOLLECTIVE ;  /* 0x000000000000791b */ /* 0x003fe20003800000 */
.L_x_702:
[----:B------:R-:W-:-:S05]  /*9ab0*/  FADD.FTZ R40, R20, R19 ;  /* 0x0000001314287221 */ /* 0x000fca0000010000 */
[----:B------:R-:W-:Y:S02]  /*9ac0*/  MOV R35, R40 ;  /* 0x0000002800237202 */ /* 0x000fe40000000f00 */
[----:B------:R-:W-:-:S07]  /*9ad0*/  MOV R18, R38 ;  /* 0x0000002600127202 */ /* 0x000fce0000000f00 */
[----:B------:R-:W-:Y:S05]  /*9ae0*/  WARPSYNC.COLLECTIVE R30, `(.L_x_703) ;  /* 0x000000001e087348 */ /* 0x000fea0003c00000 */
[----:B------:R0:W1:Y:S02]  /*9af0*/  SHFL.BFLY P2, R38, R35, R32, R33 ;  /* 0x0c00002023267389 */ /* 0x0000640000040021 */
[----:B01----:R-:W-:Y:S01]  /*9b00*/  ENDCOLLECTIVE ;  /* 0x000000000000791b */ /* 0x003fe20003800000 */
.L_x_703:
[----:B------:R-:W-:Y:S02]  /*9b10*/  FADD.FTZ R43, R21, R18 ;  /* 0x00000012152b7221 */ /* 0x000fe40000010000 */
[----:B------:R-:W0:Y:S08]  /*9b20*/  LDC.64 R18, c[0x0][0x218] ;  /* 0x00008600ff127b82 */ /* 0x000e300000000a00 */
[----:B------:R-:W1:Y:S01]  /*9b30*/  LDC.64 R20, c[0x0][0x220] ;  /* 0x00008800ff147b82 */ /* 0x000e620000000a00 */
[----:B------:R-:W-:Y:S01]  /*9b40*/  HFMA2.MMA R32, -RZ, RZ, 0, 1.1920928955078125e-07 ;  /* 0x00000002ff207435 */ /* 0x000fe200000001ff */
[----:B------:R-:W-:Y:S01]  /*9b50*/  IMAD.MOV.U32 R35, RZ, RZ, R43 ;  /* 0x000000ffff237224 */ /* 0x000fe200078e002b */
[----:B------:R-:W-:-:S09]  /*9b60*/  MOV R41, R38 ;  /* 0x0000002600297202 */ /* 0x000fd20000000f00 */
[----:B01----:R-:W-:Y:S05]  /*9b70*/  WARPSYNC.COLLECTIVE R30, `(.L_x_704) ;  /* 0x000000001e087348 */ /* 0x003fea0003c00000 */
[----:B------:R2:W3:Y:S02]  /*9b80*/  SHFL.BFLY P2, R38, R35, R32, R33 ;  /* 0x0c00002023267389 */ /* 0x0004e40000040021 */
[----:B0123--:R-:W-:Y:S01]  /*9b90*/  ENDCOLLECTIVE ;  /* 0x000000000000791b */ /* 0x00ffe20003800000 */
.L_x_704:
[----:B------:R-:W-:Y:S01]  /*9ba0*/  FADD.FTZ R41, R40, R41 ;  /* 0x0000002928297221 */ /* 0x000fe20000010000 */
[----:B------:R-:W-:-:S05]  /*9bb0*/  IMAD.WIDE R18, R29, 0x2, R18 ;  /* 0x000000021d127825 */ /* 0x000fca00078e0212 */
[----:B------:R0:W-:Y:S01]  /*9bc0*/  @!P0 STG.E.U16 desc[UR12][R18.64], R34 ;  /* 0x0000002212008986 */ /* 0x0001e2000c10150c */
[----:B------:R-:W-:Y:S01]  /*9bd0*/  IMAD.WIDE R20, R29, 0x2, R20 ;  /* 0x000000021d147825 */ /* 0x000fe200078e0214 */
[----:B------:R-:W-:-:S04]  /*9be0*/  MOV R35, R41 ;  /* 0x0000002900237202 */ /* 0x000fc80000000f00 */
[----:B------:R0:W-:Y:S04]  /*9bf0*/  @!P0 STG.E.U16 desc[UR12][R20.64], R36 ;  /* 0x0000002414008986 */ /* 0x0001e8000c10150c */
[----:B------:R0:W-:Y:S01]  /*9c00*/  @!P0 STG.E.U16 desc[UR12][R18.64+0x3c], R26 ;  /* 0x00003c1a12008986 */ /* 0x0001e2000c10150c */
[----:B------:R-:W-:-:S03]  /*9c10*/  MOV R42, R38 ;  /* 0x00000026002a7202 */ /* 0x000fc60000000f00 */
[----:B------:R0:W-:Y:S04]  /*9c20*/  @!P0 STG.E.U16 desc[UR12][R20.64+0x3c], R23 ;  /* 0x00003c1714008986 */ /* 0x0001e8000c10150c */
[----:B0-----:R-:W-:Y:S05]  /*9c30*/  WARPSYNC.COLLECTIVE R30, `(.L_x_705) ;  /* 0x000000001e087348 */ /* 0x001fea0003c00000 */
[----:B------:R1:W2:Y:S02]  /*9c40*/  SHFL.BFLY P2, R38, R35, R32, R33 ;  /* 0x0c00002023267389 */ /* 0x0002a40000040021 */
[----:B012---:R-:W-:Y:S01]  /*9c50*/  ENDCOLLECTIVE ;  /* 0x000000000000791b */ /* 0x007fe20003800000 */
.L_x_705:
[----:B------:R-:W-:Y:S01]  /*9c60*/  FADD.FTZ R42, R43, R42 ;  /* 0x0000002a2b2a7221 */ /* 0x000fe20000010000 */
[----:B------:R0:W-:Y:S04]  /*9c70*/  @!P0 STG.E.U16 desc[UR12][R18.64+0x78], R24 ;  /* 0x0000781812008986 */ /* 0x0001e8000c10150c */
[----:B------:R0:W-:Y:S01]  /*9c80*/  @!P0 STG.E.U16 desc[UR12][R20.64+0x78], R25 ;  /* 0x0000781914008986 */ /* 0x0001e2000c10150c */
[----:B------:R-:W-:Y:S01]  /*9c90*/  HFMA2.MMA R32, -RZ, RZ, 0, 5.9604644775390625e-08 ;  /* 0x00000001ff207435 */ /* 0x000fe200000001ff */
[----:B------:R-:W-:Y:S01]  /*9ca0*/  MOV R35, R42 ;  /* 0x0000002a00237202 */ /* 0x000fe20000000f00 */
[----:B------:R-:W-:-:S09]  /*9cb0*/  IMAD.MOV.U32 R40, RZ, RZ, R38 ;  /* 0x000000ffff287224 */ /* 0x000fd200078e0026 */
[----:B0-----:R-:W-:Y:S05]  /*9cc0*/  WARPSYNC.COLLECTIVE R30, `(.L_x_706) ;  /* 0x000000001e087348 */ /* 0x001fea0003c00000 */
[----:B------:R1:W2:Y:S02]  /*9cd0*/  SHFL.BFLY P2, R38, R35, R32, R33 ;  /* 0x0c00002023267389 */ /* 0x0002a40000040021 */
[----:B012---:R-:W-:Y:S01]  /*9ce0*/  ENDCOLLECTIVE ;  /* 0x000000000000791b */ /* 0x007fe20003800000 */
.L_x_706:
[----:B------:R-:W-:-:S05]  /*9cf0*/  FADD.FTZ R40, R41, R40 ;  /* 0x0000002829287221 */ /* 0x000fca0000010000 */
[----:B------:R-:W-:Y:S02]  /*9d00*/  MOV R35, R40 ;  /* 0x0000002800237202 */ /* 0x000fe40000000f00 */
[----:B------:R-:W-:-:S07]  /*9d10*/  MOV R27, R38 ;  /* 0x00000026001b7202 */ /* 0x000fce0000000f00 */
[----:B------:R-:W-:Y:S05]  /*9d20*/  WARPSYNC.COLLECTIVE R30, `(.L_x_707) ;  /* 0x000000001e087348 */ /* 0x000fea0003c00000 */
[----:B------:R0:W1:Y:S02]  /*9d30*/  SHFL.BFLY P2, R38, R35, R32, R33 ;  /* 0x0c00002023267389 */ /* 0x0000640000040021 */
[----:B01----:R-:W-:Y:S01]  /*9d40*/  ENDCOLLECTIVE ;  /* 0x000000000000791b */ /* 0x003fe20003800000 */
.L_x_707:
[----:B------:R-:W-:Y:S01]  /*9d50*/  FADD.FTZ R22, R42, R27 ;  /* 0x0000001b2a167221 */ /* 0x000fe20000010000 */
[----:B------:R-:W-:Y:S06]  /*9d60*/  BRA `(.L_x_708) ;  /* 0xffffffe400247947 */ /* 0x000fec000383ffff */
.L_x_709:
        /* <DEDUP_REMOVED lines=9> */
.L_x_3015:


//--------------------- .text._ZN13group_norm_v218gn_bwd_cuda_kernelI13__nv_bfloat16Li480ELi3ELi16ELi60ELi4096ELb1ELb1ELi16ELi960ELi960ELi4ELb1ELi1ELb1ELb0ELNS_15WgradSyncMethodE3ENS_16CompileConditionILi900EEEEEvPT_S6_S6_PKS5_S8_S8_S8_PKfflPfPj --------------------------
	.section	.text._ZN13group_norm_v218gn_bwd_cuda_kernelI13__nv_bfloat16Li480ELi3ELi16ELi60ELi4096ELb1ELb1ELi16ELi960ELi960ELi4ELb1ELi1ELb1ELb0ELNS_15WgradSyncMethodE3ENS_16CompileConditionILi900EEEEEvPT_S6_S6_PKS5_S8_S8_S8_PKfflPfPj,"ax",@progbits
	.align	128
        .global         _ZN13group_norm_v218gn_bwd_cuda_kernelI13__nv_bfloat16Li480ELi3ELi16ELi60ELi4096ELb1ELb1ELi16ELi960ELi960ELi4ELb1ELi1ELb1ELb0ELNS_15WgradSyncMethodE3ENS_16CompileConditionILi900EEEEEvPT_S6_S6_PKS5_S8_S8_S8_PKfflPfPj
        .type           _ZN13group_norm_v218gn_bwd_cuda_kernelI13__nv_bfloat16Li480ELi3ELi16ELi60ELi4096ELb1ELb1ELi16ELi960ELi960ELi4ELb1ELi1ELb1ELb0ELNS_15WgradSyncMethodE3ENS_16CompileConditionILi900EEEEEvPT_S6_S6_PKS5_S8_S8_S8_PKfflPfPj,@function
        .size           _ZN13group_norm_v218gn_bwd_cuda_kernelI13__nv_bfloat16Li480ELi3ELi16ELi60ELi4096ELb1ELb1ELi16ELi960ELi960ELi4ELb1ELi1ELb1ELb0ELNS_15WgradSyncMethodE3ENS_16CompileConditionILi900EEEEEvPT_S6_S6_PKS5_S8_S8_S8_PKfflPfPj,(.L_x_3016 - _ZN13group_norm_v218gn_bwd_cuda_kernelI13__nv_bfloat16Li480ELi3ELi16ELi60ELi4096ELb1ELb1ELi16ELi960ELi960ELi4ELb1ELi1ELb1ELb0ELNS_15WgradSyncMethodE3ENS_16CompileConditionILi900EEEEEvPT_S6_S6_PKS5_S8_S8_S8_PKfflPfPj)
        .other          _ZN13group_norm_v218gn_bwd_cuda_kernelI13__nv_bfloat16Li480ELi3ELi16ELi60ELi4096ELb1ELb1ELi16ELi960ELi960ELi4ELb1ELi1ELb1ELb0ELNS_15WgradSyncMethodE3ENS_16CompileConditionILi900EEEEEvPT_S6_S6_PKS5_S8_S8_S8_PKfflPfPj,@"STO_CUDA_ENTRY STV_DEFAULT"
_ZN13group_norm_v218gn_bwd_cuda_kernelI13__nv_bfloat16Li480ELi3ELi16ELi60ELi4096ELb1ELb1ELi16ELi960ELi960ELi4ELb1ELi1ELb1ELb0ELNS_15WgradSyncMethodE3ENS_16CompileConditionILi900EEEEEvPT_S6_S6_PKS5_S8_S8_S8_PKfflPfPj:
.text._ZN13group_norm_v218gn_bwd_cuda_kernelI13__nv_bfloat16Li480ELi3ELi16ELi60ELi4096ELb1ELb1ELi16ELi960ELi960ELi4ELb1ELi1ELb1ELb0ELNS_15WgradSyncMethodE3ENS_16CompileConditionILi900EEEEEvPT_S6_S6_PKS5_S8_S8_S8_PKfflPfPj:
        /* <DEDUP_REMOVED lines=29> */
.L_x_712:
[----:B------:R-:W2:Y:S04]  /*01d0*/  LD.E.STRONG.GPU R0, desc[UR12][R2.64] ;  /* 0x0000000c02007980 */ /* 0x000ea8000c10f900 */
[----:B--2---:R-:W-:Y:S01]  /*01e0*/  CCTL.IVALL ;  /* 0x00000000ff00798f */ /* 0x004fe20002000000 */
[----:B------:R-:W-:Y:S05]  /*01f0*/  YIELD ;  /* 0x0000000000007946 */ /* 0x000fea0003800000 */
[----:B-----5:R-:W-:-:S04]  /*0200*/  LOP3.LUT R0, R0, R5, RZ, 0x3c, !PT ;  /* 0x0000000500007212 */ /* 0x020fc800078e3cff */
[----:B------:R-:W-:-:S13]  /*0210*/  ISETP.GT.AND P0, PT, R0, -0x1, PT ;  /* 0xffffffff0000780c */ /* 0x000fda0003f04270 */
[----:B------:R-:W-:Y:S05]  /*0220*/  @P0 BRA `(.L_x_712) ;  /* 0xfffffffc00e80947 */ /* 0x000fea000383ffff */
.L_x_711:
[----:B------:R-:W-:Y:S05]  /*0230*/  WARPSYNC.ALL ;  /* 0x0000000000007948 */ /* 0x000fea0003800000 */
[----:B------:R-:W-:Y:S06]  /*0240*/  BAR.SYNC.DEFER_BLOCKING 0x0 ;  /* 0x0000000000007b1d */ /* 0x000fec0000010000 */
[----:B------:R-:W-:Y:S05]  /*0250*/  BRA `(.L_x_713) ;  /* 0x0000003000607947 */ /* 0x000fea0003800000 */
.L_x_710:
[----:B------:R-:W0:Y:S01]  /*0260*/  S2R R12, SR_TID.X ;  /* 0x00000000000c7919 */ /* 0x000e220000002100 */
[----:B------:R-:W1:Y:S08]  /*0270*/  LDC.64 R4, c[0x0][0x238] ;  /* 0x00008e00ff047b82 */ /* 0x000e700000000a00 */
[----:B------:R-:W2:Y:S01]  /*0280*/  LDC.64 R30, c[0x0][0x240] ;  /* 0x00009000ff1e7b82 */ /* 0x000ea20000000a00 */
[----:B0-----:R-:W-:-:S05]  /*0290*/  IMAD.WIDE.U32 R2, R12, -0x77777777, RZ ;  /* 0x888888890c027825 */ /* 0x001fca00078e00ff */
[----:B------:R-:W-:-:S05]  /*02a0*/  SHF.R.U32.HI R35, RZ, 0x7, R3 ;  /* 0x00000007ff237819 */ /* 0x000fca0000011603 */
[----:B------:R-:W-:-:S04]  /*02b0*/  IMAD R6, R35, -0xf0, R12 ;  /* 0xffffff1023067824 */ /* 0x000fc800078e020c */
[----:B------:R-:W-:-:S04]  /*02c0*/  IMAD.SHL.U32 R7, R6, 0x4, RZ ;  /* 0x0000000406077824 */ /* 0x000fc800078e00ff */
[----:B-1----:R-:W-:-:S04]  /*02d0*/  IMAD.WIDE R2, R7, 0x2, R4 ;  /* 0x0000000207027825 */ /* 0x002fc800078e0204 */
[----:B--2---:R-:W-:Y:S02]  /*02e0*/  IMAD.WIDE R30, R7, 0x2, R30 ;  /* 0x00000002071e7825 */ /* 0x004fe400078e021e */
[----:B------:R-:W2:Y:S04]  /*02f0*/  LDG.E.64.CONSTANT R2, desc[UR12][R2.64] ;  /* 0x0000000c02027981 */ /* 0x000ea8000c1e9b00 */
[----:B------:R-:W3:Y:S01]  /*0300*/  LDG.E.64.CONSTANT R30, desc[UR12][R30.64] ;  /* 0x0000000c1e1e7981 */ /* 0x000ee2000c1e9b00 */
[----:B------:R-:W0:Y:S01]  /*0310*/  S2UR UR7, SR_CgaCtaId ;  /* 0x00000000000779c3 */ /* 0x000e220000008800 */
[----:B------:R-:W-:Y:S01]  /*0320*/  IADD3 R8, R12, 0x1e0, RZ ;  /* 0x000001e00c087810 */ /* 0x000fe20007ffe0ff */
[----:B------:R-:W-:Y:S01]  /*0330*/  UMOV UR4, 0x400 ;  /* 0x0000040000047882 */ /* 0x000fe20000000000 */
[----:B------:R-:W-:Y:S01]  /*0340*/  SHF.R.S32.HI R0, RZ, 0x1f, R12 ;  /* 0x0000001fff007819 */ /* 0x000fe2000001140c */
[----:B------:R-:W-:Y:S01]  /*0350*/  UIADD3 UR4, UR4, 0x3c00, URZ ;  /* 0x00003c0004047890 */ /* 0x000fe2000fffe03f */
[----:B------:R-:W-:Y:S01]  /*0360*/  HFMA2.MMA R7, -RZ, RZ, 0, 1.430511474609375e-06 ;  /* 0x00000018ff077435 */ /* 0x000fe200000001ff */
[----:B------:R-:W-:-:S02]  /*0370*/  SHF.R.S32.HI R9, RZ, 0x1f, R8 ;  /* 0x0000001fff097819 */ /* 0x000fc40000011408 */
[----:B------:R-:W-:Y:S02]  /*0380*/  CS2R R20, SRZ ;  /* 0x0000000000147805 */ /* 0x000fe4000001ff00 */
[----:B------:R-:W-:Y:S02]  /*0390*/  LEA.HI R5, R0, R12, RZ, 0x2 ;  /* 0x0000000c00057211 */ /* 0x000fe400078f10ff */
[----:B------:R-:W-:Y:S02]  /*03a0*/  CS2R R18, SRZ ;  /* 0x0000000000127805 */ /* 0x000fe4000001ff00 */
[----:B------:R-:W-:Y:S02]  /*03b0*/  LEA.HI R4, R9, R8, RZ, 0x2 ;  /* 0x0000000809047211 */ /* 0x000fe400078f10ff */
[----:B------:R-:W-:Y:S02]  /*03c0*/  CS2R R16, SRZ ;  /* 0x0000000000107805 */ /* 0x000fe4000001ff00 */
[----:B------:R-:W-:-:S02]  /*03d0*/  SHF.R.S32.HI R13, RZ, 0x2, R5 ;  /* 0x00000002ff0d7819 */ /* 0x000fc40000011405 */
[----:B------:R-:W-:Y:S02]  /*03e0*/  CS2R R14, SRZ ;  /* 0x00000000000e7805 */ /* 0x000fe4000001ff00 */
[----:B------:R-:W-:Y:S02]  /*03f0*/  SHF.R.S32.HI R10, RZ, 0x2, R4 ;  /* 0x00000002ff0a7819 */ /* 0x000fe40000011404 */
[----:B------:R-:W-:Y:S02]  /*0400*/  LOP3.LUT R11, R4, 0xfffffffc, RZ, 0xc0, !PT ;  /* 0xfffffffc040b7812 */ /* 0x000fe400078ec0ff */
[----:B------:R-:W-:Y:S02]  /*0410*/  LEA.HI R9, R9, R8, RZ, 0x4 ;  /* 0x0000000809097211 */ /* 0x000fe400078f20ff */
[----:B------:R-:W-:Y:S02]  /*0420*/  IADD3 R10, R10, 0xf0, RZ ;  /* 0x000000f00a0a7810 */ /* 0x000fe40007ffe0ff */
[----:B------:R-:W-:Y:S01]  /*0430*/  IADD3 R11, R8, -R11, RZ ;  /* 0x8000000b080b7210 */ /* 0x000fe20007ffe0ff */
[----:B0-----:R-:W-:Y:S01]  /*0440*/  ULEA UR7, UR7, UR4, 0x18 ;  /* 0x0000000407077291 */ /* 0x001fe2000f8ec03f */
[----:B------:R-:W-:Y:S01]  /*0450*/  LOP3.LUT R5, R5, 0xfffffffc, RZ, 0xc0, !PT ;  /* 0xfffffffc05057812 */ /* 0x000fe200078ec0ff */
[----:B------:R-:W-:Y:S01]  /*0460*/  USHF.L.U32 UR4, UR11, 0x4, URZ ;  /* 0x000000040b047899 */ /* 0x000fe2000800063f */
[----:B------:R-:W-:-:S03]  /*0470*/  LEA.HI R0, R0, R12, RZ, 0x4 ;  /* 0x0000000c00007211 */ /* 0x000fc600078f20ff */
[C---:B------:R-:W-:Y:S01]  /*0480*/  IMAD R4, R6.reuse, R7, UR7 ;  /* 0x0000000706047e24 */ /* 0x040fe2000f8e0207 */
[----:B------:R-:W-:Y:S01]  /*0490*/  SHF.R.U32.HI R0, RZ, 0x4, R0 ;  /* 0x00000004ff007819 */ /* 0x000fe20000011600 */
[----:B------:R-:W-:Y:S01]  /*04a0*/  IMAD.WIDE.U32 R6, R6, -0x77777777, RZ ;  /* 0x8888888906067825 */ /* 0x000fe200078e00ff */
[----:B------:R-:W-:-:S03]  /*04b0*/  ULOP3.LUT UR4, UR4, 0xff0, URZ, 0xc0, !UPT ;  /* 0x00000ff004047892 */ /* 0x000fc6000f8ec03f */
[----:B------:R-:W-:Y:S01]  /*04c0*/  VIADD R6, R13, 0xf0 ;  /* 0x000000f00d067836 */ /* 0x000fe20000000000 */
[----:B------:R-:W-:Y:S01]  /*04d0*/  SHF.R.U32.HI R8, RZ, 0x3, R7 ;  /* 0x00000003ff087819 */ /* 0x000fe20000011607 */
[----:B------:R-:W-:Y:S01]  /*04e0*/  IMAD.IADD R5, R12, 0x1, -R5 ;  /* 0x000000010c057824 */ /* 0x000fe200078e0a05 */
[----:B------:R-:W-:Y:S02]  /*04f0*/  SHF.R.S32.HI R13, RZ, 0x1f, R10 ;  /* 0x0000001fff0d7819 */ /* 0x000fe4000001140a */
[----:B------:R-:W-:Y:S01]  /*0500*/  SHF.R.S32.HI R7, RZ, 0x1f, R6 ;  /* 0x0000001fff077819 */ /* 0x000fe20000011406 */
[----:B------:R0:W-:Y:S01]  /*0510*/  STL [R1], R8 ;  /* 0x0000000801007387 */ /* 0x0001e20000100800 */
[----:B------:R-:W-:Y:S02]  /*0520*/  LEA.HI R13, R13, R10, RZ, 0x2 ;  /* 0x0000000a0d0d7211 */ /* 0x000fe400078f10ff */
[----:B------:R-:W-:Y:S02]  /*0530*/  LEA.HI R7, R7, R6, RZ, 0x2 ;  /* 0x0000000607077211 */ /* 0x000fe400078f10ff */
[----:B------:R-:W-:-:S02]  /*0540*/  SHF.R.U32.HI R10, RZ, 0x2, R13 ;  /* 0x00000002ff0a7819 */ /* 0x000fc4000001160d */
[----:B------:R-:W-:Y:S02]  /*0550*/  SHF.R.U32.HI R6, RZ, 0x2, R7 ;  /* 0x00000002ff067819 */ /* 0x000fe40000011607 */
[----:B0-----:R-:W-:Y:S02]  /*0560*/  SHF.R.U32.HI R8, RZ, 0x4, R9 ;  /* 0x00000004ff087819 */ /* 0x001fe40000011609 */
[C---:B------:R-:W-:Y:S02]  /*0570*/  LOP3.LUT R9, R5.reuse, 0x3, R0, 0x78, !PT ;  /* 0x0000000305097812 */ /* 0x040fe400078e7800 */
[----:B------:R-:W-:Y:S02]  /*0580*/  LOP3.LUT R12, R5, 0x3, R6, 0x78, !PT ;  /* 0x00000003050c7812 */ /* 0x000fe400078e7806 */
[C---:B------:R-:W-:Y:S01]  /*0590*/  LOP3.LUT R0, R11.reuse, 0x3, R8, 0x78, !PT ;  /* 0x000000030b007812 */ /* 0x040fe200078e7808 */
[----:B------:R0:W-:Y:S04]  /*05a0*/  STL [R1+0x10], R9 ;  /* 0x0000100901007387 */ /* 0x0001e80000100800 */
[----:B------:R-:W-:Y:S04]  /*05b0*/  STL [R1+0xc], R12 ;  /* 0x00000c0c01007387 */ /* 0x000fe80000100800 */
[----:B------:R-:W-:Y:S01]  /*05c0*/  STL [R1+0x8], R0 ;  /* 0x0000080001007387 */ /* 0x000fe20000100800 */
[----:B0-----:R-:W-:-:S05]  /*05d0*/  LOP3.LUT R9, R11, 0x3, R10, 0x78, !PT ;  /* 0x000000030b097812 */ /* 0x001fca00078e780a */
[----:B------:R0:W-:Y:S02]  /*05e0*/  STL [R1+0x4], R9 ;  /* 0x0000040901007387 */ /* 0x0001e40000100800 */
[C---:B0-----:R-:W-:Y:S01]  /*05f0*/  LEA R9, R35.reuse, R4, 0x3 ;  /* 0x0000000423097211 */ /* 0x041fe200078e18ff */
[----:B------:R-:W-:Y:S01]  /*0600*/  VIADD R35, R35, UR4 ;  /* 0x0000000423237c36 */ /* 0x000fe20008000000 */
[----:B------:R-:W-:-:S03]  /*0610*/  UMOV UR4, URZ ;  /* 0x0000003f00047c82 */ /* 0x000fc60008000000 */
[----:B------:R0:W-:Y:S01]  /*0620*/  STL [R1+0x14], R9 ;  /* 0x0000140901007387 */ /* 0x0001e20000100800 */
[----:B--2---:R-:W-:Y:S02]  /*0630*/  PRMT R5, R2, 0x7632, R5 ;  /* 0x0000763202057816 */ /* 0x004fe40000000005 */
[----:B------:R-:W-:Y:S02]  /*0640*/  PRMT R6, R3, 0x7632, R6 ;  /* 0x0000763203067816 */ /* 0x000fe40000000006 */
[C---:B---3--:R-:W-:Y:S01]  /*0650*/  PRMT R7, R30.reuse, 0x7632, R7 ;  /* 0x000076321e077816 */ /* 0x048fe20000000007 */
[----:B------:R-:W-:Y:S01]  /*0660*/  IMAD.U32 R30, R30, 0x10000, RZ ;  /* 0x000100001e1e7824 */ /* 0x000fe200078e00ff */
[----:B------:R-:W-:Y:S02]  /*0670*/  PRMT R8, R31, 0x7632, R8 ;  /* 0x000076321f087816 */ /* 0x000fe40000000008 */
[----:B------:R-:W-:Y:S02]  /*0680*/  SHF.L.U32 R4, R5, 0x10, RZ ;  /* 0x0000001005047819 */ /* 0x000fe400000006ff */
[----:B------:R-:W-:-:S02]  /*0690*/  SHF.L.U32 R0, R2, 0x10, RZ ;  /* 0x0000001002007819 */ /* 0x000fc400000006ff */
[----:B------:R-:W-:Y:S01]  /*06a0*/  SHF.L.U32 R5, R6, 0x10, RZ ;  /* 0x0000001006057819 */ /* 0x000fe200000006ff */
[----:B------:R-:W-:Y:S01]  /*06b0*/  IMAD.U32 R6, R7, 0x10000, RZ ;  /* 0x0001000007067824 */ /* 0x000fe200078e00ff */
[----:B------:R-:W-:Y:S02]  /*06c0*/  SHF.L.U32 R2, R3, 0x10, RZ ;  /* 0x0000001003027819 */ /* 0x000fe400000006ff */
[----:B------:R-:W-:Y:S02]  /*06d0*/  SHF.L.U32 R3, R31, 0x10, RZ ;  /* 0x000000101f037819 */ /* 0x000fe400000006ff */
[----:B0-----:R-:W-:-:S07]  /*06e0*/  SHF.L.U32 R7, R8, 0x10, RZ ;  /* 0x0000001008077819 */ /* 0x001fce00000006ff */
.L_x_731:
[----:B------:R-:W2:Y:S01]  /*06f0*/  LDL R12, [R1] ;  /* 0x00000000010c7983 */ /* 0x000ea20000100800 */
[----:B------:R-:W-:Y:S01]  /*0700*/  MOV R8, UR10 ;  /* 0x0000000a00087c02 */ /* 0x000fe20008000f00 */
[----:B------:R-:W-:Y:S01]  /*0710*/  IMAD.U32 R9, RZ, RZ, UR10 ;  /* 0x0000000aff097e24 */ /* 0x000fe2000f8e00ff */
[----:B------:R-:W-:Y:S01]  /*0720*/  MOV R10, UR6 ;  /* 0x00000006000a7c02 */ /* 0x000fe20008000f00 */
[----:B------:R-:W-:Y:S01]  /*0730*/  ULDC.64 UR14, c[0x0][0x248] ;  /* 0x00009200000e7ab9 */ /* 0x000fe20000000a00 */
[----:B------:R-:W0:Y:S01]  /*0740*/  S2R R22, SR_TID.X ;  /* 0x0000000000167919 */ /* 0x000e220000002100 */
[----:B------:R-:W-:Y:S01]  /*0750*/  ULDC UR5, c[0x0][0x250] ;  /* 0x0000940000057ab9 */ /* 0x000fe20000000800 */
[----:B------:R-:W-:Y:S02]  /*0760*/  MOV R11, RZ ;  /* 0x000000ff000b7202 */ /* 0x000fe40000000f00 */
[----:B-1----:R-:W-:Y:S01]  /*0770*/  CS2R R24, SRZ ;  /* 0x0000000000187805 */ /* 0x002fe2000001ff00 */
[----:B------:R-:W-:Y:S01]  /*0780*/  ULDC.64 UR18, c[0x0][0x230] ;  /* 0x00008c0000127ab9 */ /* 0x000fe20000000a00 */
[----:B------:R-:W-:Y:S01]  /*0790*/  ULDC.64 UR20, c[0x0][0x228] ;  /* 0x00008a0000147ab9 */ /* 0x000fe20000000a00 */
[----:B--2---:R-:W-:-:S04]  /*07a0*/  LEA R8, P0, R8, R12, 0x4 ;  /* 0x0000000c08087211 */ /* 0x004fc800078020ff */
[----:B------:R-:W-:Y:S02]  /*07b0*/  LEA.HI.X R9, R9, RZ, R10, 0x4, P0 ;  /* 0x000000ff09097211 */ /* 0x000fe400000f240a */
[----:B------:R-:W-:-:S04]  /*07c0*/  LEA R12, P0, R8, UR14, 0x3 ;  /* 0x0000000e080c7c11 */ /* 0x000fc8000f8018ff */
[----:B------:R-:W-:-:S06]  /*07d0*/  LEA.HI.X R13, R8, UR15, R9, 0x3, P0 ;  /* 0x0000000f080d7c11 */ /* 0x000fcc00080f1c09 */
[----:B------:R-:W2:Y:S01]  /*07e0*/  LDG.E.64.CONSTANT R12, desc[UR12][R12.64] ;  /* 0x0000000c0c0c7981 */ /* 0x000ea2000c1e9b00 */
[----:B0-----:R-:W-:-:S05]  /*07f0*/  IMAD.WIDE.U32 R8, R22, -0x77777777, RZ ;  /* 0x8888888916087825 */ /* 0x001fca00078e00ff */
[----:B------:R-:W-:Y:S02]  /*0800*/  SHF.R.U32.HI R8, RZ, 0x7, R9 ;  /* 0x00000007ff087819 */ /* 0x000fe40000011609 */
[----:B------:R-:W-:-:S03]  /*0810*/  MOV R9, UR10 ;  /* 0x0000000a00097c02 */ /* 0x000fc60008000f00 */
[----:B------:R-:W-:-:S04]  /*0820*/  IMAD R10, R8, -0xf0, R22 ;  /* 0xffffff10080a7824 */ /* 0x000fc800078e0216 */
[----:B------:R-:W-:-:S04]  /*0830*/  IMAD.SHL.U32 R10, R10, 0x4, RZ ;  /* 0x000000040a0a7824 */ /* 0x000fc800078e00ff */
[----:B------:R-:W-:-:S04]  /*0840*/  IMAD.WIDE.U32 R10, R9, 0x3c0000, R10 ;  /* 0x003c0000090a7825 */ /* 0x000fc800078e000a */
[----:B--2---:R-:W-:Y:S01]  /*0850*/  FADD.FTZ R8, R13, UR5 ;  /* 0x000000050d087e21 */ /* 0x004fe20008010000 */
[----:B------:R-:W-:Y:S01]  /*0860*/  UIMAD UR5, UR6, 0x3c0000, URZ ;  /* 0x003c0000060578a4 */ /* 0x000fe2000f8e023f */
[----:B------:R-:W-:-:S04]  /*0870*/  MOV R13, RZ ;  /* 0x000000ff000d7202 */ /* 0x000fc80000000f00 */
[----:B------:R-:W0:Y:S01]  /*0880*/  MUFU.RSQ R8, R8 ;  /* 0x0000000800087308 */ /* 0x000e220000001400 */
[----:B------:R-:W-:-:S07]  /*0890*/  VIADD R9, R11, UR5 ;  /* 0x000000050b097c36 */ /* 0x000fce0008000000 */
.L_x_714:
[----:B------:R-:W-:-:S05]  /*08a0*/  LEA R22, R13, R35, 0x1 ;  /* 0x000000230d167211 */ /* 0x000fca00078e08ff */
[----:B------:R-:W-:-:S05]  /*08b0*/  IMAD R27, R22, 0x3c0, RZ ;  /* 0x000003c0161b7824 */ /* 0x000fca00078e02ff */
[----:B------:R-:W-:-:S04]  /*08c0*/  IADD3 R27, P0, R27, R10, RZ ;  /* 0x0000000a1b1b7210 */ /* 0x000fc80007f1e0ff */
[----:B------:R-:W-:Y:S01]  /*08d0*/  IADD3.X R22, RZ, R9, RZ, P0, !PT ;  /* 0x00000009ff167210 */ /* 0x000fe200007fe4ff */
[----:B------:R-:W-:-:S03]  /*08e0*/  IMAD.SHL.U32 R26, R27, 0x2, RZ ;  /* 0x000000021b1a7824 */ /* 0x000fc600078e00ff */
[----:B------:R-:W-:Y:S02]  /*08f0*/  SHF.L.U64.HI R27, R27, 0x1, R22 ;  /* 0x000000011b1b7819 */ /* 0x000fe40000010216 */
[----:B------:R-:W-:-:S04]  /*0900*/  IADD3 R22, P0, R26, UR18, RZ ;  /* 0x000000121a167c10 */ /* 0x000fc8000ff1e0ff */
[----:B------:R-:W-:-:S06]  /*0910*/  IADD3.X R23, R27, UR19, RZ, P0, !PT ;  /* 0x000000131b177c10 */ /* 0x000fcc00087fe4ff */
[----:B------:R-:W2:Y:S01]  /*0920*/  LDG.E.64.CONSTANT R22, desc[UR12][R22.64] ;  /* 0x0000000c16167981 */ /* 0x000ea2000c1e9b00 */
[----:B------:R-:W-:-:S04]  /*0930*/  IADD3 R26, P0, R26, UR20, RZ ;  /* 0x000000141a1a7c10 */ /* 0x000fc8000ff1e0ff */
[----:B------:R-:W-:-:S06]  /*0940*/  IADD3.X R27, R27, UR21, RZ, P0, !PT ;  /* 0x000000151b1b7c10 */ /* 0x000fcc00087fe4ff */
[----:B------:R-:W3:Y:S01]  /*0950*/  LDG.E.64.CONSTANT R26, desc[UR12][R26.64] ;  /* 0x0000000c1a1a7981 */ /* 0x000ee2000c1e9b00 */
[----:B------:R-:W-:-:S05]  /*0960*/  VIADD R13, R13, 0x1 ;  /* 0x000000010d0d7836 */ /* 0x000fca0000000000 */
[----:B------:R-:W-:Y:S02]  /*0970*/  ISETP.NE.AND P0, PT, R13, 0x8, PT ;  /* 0x000000080d00780c */ /* 0x000fe40003f05270 */
[C---:B--2---:R-:W-:Y:S02]  /*0980*/  SHF.L.U32 R28, R22.reuse, 0x10, RZ ;  /* 0x00000010161c7819 */ /* 0x044fe400000006ff */
[----:B------:R-:W-:-:S03]  /*0990*/  PRMT R22, R22, 0x7632, R22 ;  /* 0x0000763216167816 */ /* 0x000fc60000000016 */
[----:B------:R-:W-:Y:S02]  /*09a0*/  FADD.FTZ R28, -R12, R28 ;  /* 0x0000001c0c1c7221 */ /* 0x000fe40000010100 */
[----:B------:R-:W-:Y:S02]  /*09b0*/  IMAD.U32 R22, R22, 0x10000, RZ ;  /* 0x0001000016167824 */ /* 0x000fe400078e00ff */
[----:B0-----:R-:W-:Y:S02]  /*09c0*/  FMUL.FTZ R28, R8, R28 ;  /* 0x0000001c081c7220 */ /* 0x001fe40000410000 */
[----:B------:R-:W-:Y:S02]  /*09d0*/  FADD.FTZ R22, -R12, R22 ;  /* 0x000000160c167221 */ /* 0x000fe40000010100 */
[----:B------:R-:W-:Y:S02]  /*09e0*/  FFMA.FTZ R29, R0, R28, R30 ;  /* 0x0000001c001d7223 */ /* 0x000fe4000001001e */
[----:B------:R-:W-:-:S02]  /*09f0*/  FMUL.FTZ R22, R8, R22 ;  /* 0x0000001608167220 */ /* 0x000fc40000410000 */
[----:B------:R-:W-:-:S06]  /*0a00*/  FMUL.FTZ R31, R29, -1.4426950216293334961 ;  /* 0xbfb8aa3b1d1f7820 */ /* 0x000fcc0000410000 */
[----:B------:R-:W0:Y:S02]  /*0a10*/  MUFU.EX2 R31, R31 ;  /* 0x0000001f001f7308 */ /* 0x000e240000000800 */
[----:B0-----:R-:W-:-:S06]  /*0a20*/  FADD.FTZ R31, R31, 1 ;  /* 0x3f8000001f1f7421 */ /* 0x001fcc0000010000 */
[----:B------:R-:W0:Y:S02]  /*0a30*/  MUFU.RCP R31, R31 ;  /* 0x0000001f001f7308 */ /* 0x000e240000001000 */
[----:B0-----:R-:W-:-:S04]  /*0a40*/  FADD.FTZ R32, -R31, 1 ;  /* 0x3f8000001f207421 */ /* 0x001fc80000010100 */
[----:B------:R-:W-:-:S04]  /*0a50*/  FFMA.FTZ R29, R29, R32, 1 ;  /* 0x3f8000001d1d7423 */ /* 0x000fc80000010020 */
[----:B------:R-:W-:Y:S01]  /*0a60*/  FMUL.FTZ R29, R31, R29 ;  /* 0x0000001d1f1d7220 */ /* 0x000fe20000410000 */
[C---:B---3--:R-:W-:Y:S02]  /*0a70*/  SHF.L.U32 R31, R26.reuse, 0x10, RZ ;  /* 0x000000101a1f7819 */ /* 0x048fe400000006ff */
[----:B------:R-:W-:-:S03]  /*0a80*/  PRMT R26, R26, 0x7632, R26 ;  /* 0x000076321a1a7816 */ /* 0x000fc6000000001a */
[----:B------:R-:W-:-:S04]  /*0a90*/  FMUL.FTZ R29, R31, R29 ;  /* 0x0000001d1f1d7220 */ /* 0x000fc80000410000 */
[-C--:B------:R-:W-:Y:S01]  /*0aa0*/  FMUL.FTZ R31, R0, R29.reuse ;  /* 0x0000001d001f7220 */ /* 0x080fe20000410000 */
[-C--:B------:R-:W-:Y:S01]  /*0ab0*/  FFMA.FTZ R20, R28, R29.reuse, R20 ;  /* 0x0000001d1c147223 */ /* 0x080fe20000010014 */
[----:B------:R-:W-:Y:S01]  /*0ac0*/  FFMA.FTZ R24, R0, R29, R24 ;  /* 0x0000001d00187223 */ /* 0x000fe20000010018 */
[----:B------:R-:W-:Y:S01]  /*0ad0*/  FADD.FTZ R21, R29, R21 ;  /* 0x000000151d157221 */ /* 0x000fe20000010000 */
[----:B------:R-:W-:Y:S01]  /*0ae0*/  FFMA.FTZ R25, R28, R31, R25 ;  /* 0x0000001f1c197223 */ /* 0x000fe20000010019 */
[----:B------:R-:W-:-:S04]  /*0af0*/  FFMA.FTZ R28, R4, R22, R6 ;  /* 0x00000016041c7223 */ /* 0x000fc80000010006 */
[----:B------:R-:W-:-:S06]  /*0b00*/  FMUL.FTZ R31, R28, -1.4426950216293334961 ;  /* 0xbfb8aa3b1c1f7820 */ /* 0x000fcc0000410000 */
[----:B------:R-:W0:Y:S02]  /*0b10*/  MUFU.EX2 R31, R31 ;  /* 0x0000001f001f7308 */ /* 0x000e240000000800 */
[----:B0-----:R-:W-:-:S06]  /*0b20*/  FADD.FTZ R31, R31, 1 ;  /* 0x3f8000001f1f7421 */ /* 0x001fcc0000010000 */
[----:B------:R-:W0:Y:S02]  /*0b30*/  MUFU.RCP R31, R31 ;  /* 0x0000001f001f7308 */ /* 0x000e240000001000 */
[----:B0-----:R-:W-:-:S04]  /*0b40*/  FADD.FTZ R29, -R31, 1 ;  /* 0x3f8000001f1d7421 */ /* 0x001fc80000010100 */
[----:B------:R-:W-:-:S04]  /*0b50*/  FFMA.FTZ R29, R28, R29, 1 ;  /* 0x3f8000001c1d7423 */ /* 0x000fc8000001001d */
[----:B------:R-:W-:Y:S01]  /*0b60*/  FMUL.FTZ R28, R31, R29 ;  /* 0x0000001d1f1c7220 */ /* 0x000fe20000410000 */
[----:B------:R-:W-:Y:S02]  /*0b70*/  SHF.L.U32 R29, R26, 0x10, RZ ;  /* 0x000000101a1d7819 */ /* 0x000fe400000006ff */
[C---:B------:R-:W-:Y:S02]  /*0b80*/  SHF.L.U32 R26, R23.reuse, 0x10, RZ ;  /* 0x00000010171a7819 */ /* 0x040fe400000006ff */
[----:B------:R-:W-:Y:S01]  /*0b90*/  PRMT R23, R23, 0x7632, R23 ;  /* 0x0000763217177816 */ /* 0x000fe20000000017 */
[----:B------:R-:W-:Y:S02]  /*0ba0*/  FMUL.FTZ R28, R29, R28 ;  /* 0x0000001c1d1c7220 */ /* 0x000fe40000410000 */
[----:B------:R-:W-:Y:S02]  /*0bb0*/  FADD.FTZ R26, -R12, R26 ;  /* 0x0000001a0c1a7221 */ /* 0x000fe40000010100 */
[-C--:B------:R-:W-:Y:S01]  /*0bc0*/  FMUL.FTZ R29, R4, R28.reuse ;  /* 0x0000001c041d7220 */ /* 0x080fe20000410000 */
[----:B------:R-:W-:Y:S01]  /*0bd0*/  FFMA.FTZ R18, R22, R28, R18 ;  /* 0x0000001c16127223 */ /* 0x000fe20000010012 */
[----:B------:R-:W-:Y:S01]  /*0be0*/  FMUL.FTZ R26, R8, R26 ;  /* 0x0000001a081a7220 */ /* 0x000fe20000410000 */
[----:B------:R-:W-:Y:S01]  /*0bf0*/  FFMA.FTZ R24, R4, R28, R24 ;  /* 0x0000001c04187223 */ /* 0x000fe20000010018 */
[----:B------:R-:W-:Y:S01]  /*0c00*/  FFMA.FTZ R25, R22, R29, R25 ;  /* 0x0000001d16197223 */ /* 0x000fe20000010019 */
[----:B------:R-:W-:Y:S01]  /*0c10*/  FADD.FTZ R19, R28, R19 ;  /* 0x000000131c137221 */ /* 0x000fe20000010000 */
        /* <DEDUP_REMOVED lines=8> */
[----:B------:R-:W-:Y:S01]  /*0ca0*/  IMAD.U32 R22, R23, 0x10000, RZ ;  /* 0x0001000017167824 */ /* 0x000fe200078e00ff */
[C---:B------:R-:W-:Y:S02]  /*0cb0*/  SHF.L.U32 R23, R27.reuse, 0x10, RZ ;  /* 0x000000101b177819 */ /* 0x040fe400000006ff */
[----:B------:R-:W-:Y:S01]  /*0cc0*/  PRMT R27, R27, 0x7632, R27 ;  /* 0x000076321b1b7816 */ /* 0x000fe2000000001b */
[----:B------:R-:W-:Y:S02]  /*0cd0*/  FADD.FTZ R22, -R12, R22 ;  /* 0x000000160c167221 */ /* 0x000fe40000010100 */
[----:B------:R-:W-:Y:S01]  /*0ce0*/  FMUL.FTZ R23, R23, R31 ;  /* 0x0000001f17177220 */ /* 0x000fe20000410000 */
[----:B------:R-:W-:Y:S01]  /*0cf0*/  SHF.L.U32 R27, R27, 0x10, RZ ;  /* 0x000000101b1b7819 */ /* 0x000fe200000006ff */
[----:B------:R-:W-:Y:S02]  /*0d00*/  FMUL.FTZ R22, R8, R22 ;  /* 0x0000001608167220 */ /* 0x000fe40000410000 */
        /* <DEDUP_REMOVED lines=12> */
[----:B------:R-:W-:-:S04]  /*0dd0*/  FMUL.FTZ R26, R31, R26 ;  /* 0x0000001a1f1a7220 */ /* 0x000fc80000410000 */
[----:B------:R-:W-:-:S04]  /*0de0*/  FMUL.FTZ R26, R27, R26 ;  /* 0x0000001a1b1a7220 */ /* 0x000fc80000410000 */
[CC--:B------:R-:W-:Y:S01]  /*0df0*/  FMUL.FTZ R23, R5.reuse, R26.reuse ;  /* 0x0000001a05177220 */ /* 0x0c0fe20000410000 */
[-C--:B------:R-:W-:Y:S01]  /*0e00*/  FFMA.FTZ R14, R22, R26.reuse, R14 ;  /* 0x0000001a160e7223 */ /* 0x080fe2000001000e */
[----:B------:R-:W-:Y:S01]  /*0e10*/  FADD.FTZ R15, R26, R15 ;  /* 0x0000000f1a0f7221 */ /* 0x000fe20000010000 */
[----:B------:R-:W-:Y:S01]  /*0e20*/  FFMA.FTZ R24, R5, R26, R24 ;  /* 0x0000001a05187223 */ /* 0x000fe20000010018 */
[----:B------:R-:W-:Y:S01]  /*0e30*/  FFMA.FTZ R25, R22, R23, R25 ;  /* 0x0000001716197223 */ /* 0x000fe20000010019 */
[----:B------:R-:W-:Y:S06]  /*0e40*/  @P0 BRA `(.L_x_714) ;  /* 0xfffffff800940947 */ /* 0x000fec000383ffff */
[----:B------:R-:W2:Y:S01]  /*0e50*/  LDL R34, [R1+0x14] ;  /* 0x0000140001227983 */ /* 0x000ea20000100800 */
[----:B------:R-:W-:Y:S01]  /*0e60*/  UIADD3 UR16, UP0, UR10, 0x1, URZ ;  /* 0x000000010a107890 */ /* 0x000fe2000ff1e03f */
[----:B------:R-:W-:Y:S01]  /*0e70*/  ULDC.64 UR14, c[0x0][0x258] ;  /* 0x00009600000e7ab9 */ /* 0x000fe20000000a00 */
[----:B------:R-:W0:Y:S02]  /*0e80*/  S2R R33, SR_TID.X ;  /* 0x0000000000217919 */ /* 0x000e240000002100 */
[----:B------:R-:W-:Y:S02]  /*0e90*/  UIADD3.X UR17, URZ, UR6, URZ, UP0, !UPT ;  /* 0x000000063f117290 */ /* 0x000fe400087fe43f */
[----:B------:R-:W-:-:S04]  /*0ea0*/  UISETP.GE.U32.AND UP0, UPT, UR16, UR14, UPT ;  /* 0x0000000e1000728c */ /* 0x000fc8000bf06070 */
[----:B------:R-:W-:-:S06]  /*0eb0*/  UISETP.GE.AND.EX UP0, UPT, UR17, UR15, UPT, UP0 ;  /* 0x0000000f1100728c */ /* 0x000fcc000bf06300 */
[----:B------:R-:W-:Y:S02]  /*0ec0*/  PLOP3.LUT P1, PT, PT, PT, UP0, 0x80, 0x0 ;  /* 0x000000000000781c */ /* 0x000fe40003f2f008 */
[----:B0-----:R-:W-:Y:S01]  /*0ed0*/  ISETP.GT.U32.AND P0, PT, R33, 0x1f, PT ;  /* 0x0000001f2100780c */ /* 0x001fe20003f04070 */
[----:B--2---:R0:W-:Y:S01]  /*0ee0*/  STS.64 [R34], R24 ;  /* 0x0000001822007388 */ /* 0x0041e20000000a00 */
[----:B------:R-:W-:Y:S09]  /*0ef0*/  BAR.SYNC.DEFER_BLOCKING 0x0 ;  /* 0x0000000000007b1d */ /* 0x000ff20000010000 */
[----:B------:R-:W-:Y:S05]  /*0f00*/  @!P1 BRA `(.L_x_715) ;  /* 0x0000000000f49947 */ /* 0x000fea0003800000 */
[----:B------:R-:W2:Y:S04]  /*0f10*/  LDL R36, [R1+0x10] ;  /* 0x0000100001247983 */ /* 0x000ea80000100800 */
[----:B0-----:R-:W3:Y:S01]  /*0f20*/  LDL R34, [R1+0xc] ;  /* 0x00000c0001227983 */ /* 0x001ee20000100800 */
[----:B------:R-:W0:Y:S01]  /*0f30*/  S2UR UR8, SR_CgaCtaId ;  /* 0x00000000000879c3 */ /* 0x000e220000008800 */
[----:B------:R-:W-:Y:S01]  /*0f40*/  UMOV UR5, 0x400 ;  /* 0x0000040000057882 */ /* 0x000fe20000000000 */
[----:B------:R-:W-:Y:S01]  /*0f50*/  SHF.L.U32 R13, R33, 0x1, RZ ;  /* 0x00000001210d7819 */ /* 0x000fe200000006ff */
[----:B------:R-:W4:Y:S03]  /*0f60*/  LDL R31, [R1+0x4] ;  /* 0x00000400011f7983 */ /* 0x000f260000100800 */
[----:B------:R-:W-:Y:S01]  /*0f70*/  LOP3.LUT R22, R13, 0x18, RZ, 0xc0, !PT ;  /* 0x000000180d167812 */ /* 0x000fe200078ec0ff */
[----:B------:R-:W1:Y:S03]  /*0f80*/  S2R R32, SR_TID.X ;  /* 0x0000000000207919 */ /* 0x000e660000002100 */
[----:B------:R-:W-:-:S02]  /*0f90*/  LOP3.LUT R24, R22, 0x8, RZ, 0x3c, !PT ;  /* 0x0000000816187812 */ /* 0x000fc400078e3cff */
[----:B------:R-:W-:Y:S01]  /*0fa0*/  LOP3.LUT R28, R22, 0x10, RZ, 0x3c, !PT ;  /* 0x00000010161c7812 */ /* 0x000fe200078e3cff */
[----:B0-----:R-:W-:-:S06]  /*0fb0*/  ULEA UR5, UR8, UR5, 0x18 ;  /* 0x0000000508057291 */ /* 0x001fcc000f8ec03f */
[----:B------:R-:W-:-:S04]  /*0fc0*/  LEA R13, R33, UR5, 0x5 ;  /* 0x00000005210d7c11 */ /* 0x000fc8000f8e28ff */
[C---:B------:R-:W-:Y:S01]  /*0fd0*/  IADD3 R23, R13.reuse, R22, RZ ;  /* 0x000000160d177210 */ /* 0x040fe20007ffe0ff */
[C---:B------:R-:W-:Y:S01]  /*0fe0*/  IMAD.IADD R26, R13.reuse, 0x1, R24 ;  /* 0x000000010d1a7824 */ /* 0x040fe200078e0218 */
[C---:B------:R-:W-:Y:S02]  /*0ff0*/  IADD3 R28, R13.reuse, R28, RZ ;  /* 0x0000001c0d1c7210 */ /* 0x040fe40007ffe0ff */
[----:B------:R-:W-:Y:S01]  /*1000*/  LOP3.LUT R22, R22, 0x18, RZ, 0x3c, !PT ;  /* 0x0000001816167812 */ /* 0x000fe200078e3cff */
[----:B------:R-:W-:Y:S01]  /*1010*/  STS.64 [R23], R20 ;  /* 0x0000001417007388 */ /* 0x000fe20000000a00 */
[----:B-1----:R-:W-:Y:S02]  /*1020*/  SHF.R.S32.HI R37, RZ, 0x1f, R32 ;  /* 0x0000001fff257819 */ /* 0x002fe40000011420 */
[----:B------:R-:W-:Y:S01]  /*1030*/  IADD3 R13, R13, R22, RZ ;  /* 0x000000160d0d7210 */ /* 0x000fe20007ffe0ff */
[----:B------:R0:W-:Y:S01]  /*1040*/  STS.64 [R26], R18 ;  /* 0x000000121a007388 */ /* 0x0001e20000000a00 */
[----:B------:R-:W-:-:S03]  /*1050*/  LEA.HI R37, R37, R32, RZ, 0x2 ;  /* 0x0000002025257211 */ /* 0x000fc600078f10ff */
[----:B------:R1:W-:Y:S01]  /*1060*/  STS.64 [R28], R16 ;  /* 0x000000101c007388 */ /* 0x0003e20000000a00 */
[----:B------:R-:W-:Y:S01]  /*1070*/  SHF.R.S32.HI R37, RZ, 0x2, R37 ;  /* 0x00000002ff257819 */ /* 0x000fe20000011425 */
[----:B------:R-:W-:Y:S01]  /*1080*/  ULOP3.LUT UR8, UR11, 0xff, URZ, 0xc0, !UPT ;  /* 0x000000ff0b087892 */ /* 0x000fe2000f8ec03f */
[----:B0-----:R-:W0:Y:S01]  /*1090*/  LDC.64 R26, c[0x0][0x260] ;  /* 0x00009800ff1a7b82 */ /* 0x001e220000000a00 */
[----:B-1----:R-:W5:Y:S01]  /*10a0*/  LDL R28, [R1+0x8] ;  /* 0x00000800011c7983 */ /* 0x002f620000100800 */
[----:B------:R-:W-:-:S03]  /*10b0*/  LEA R22, R37, UR5, 0x5 ;  /* 0x0000000525167c11 */ /* 0x000fc6000f8e28ff */
[----:B------:R1:W-:Y:S01]  /*10c0*/  STS.64 [R13], R14 ;  /* 0x0000000e0d007388 */ /* 0x0003e20000000a00 */
[----:B------:R-:W-:-:S06]  /*10d0*/  UPRMT UR8, UR9, 0x2104, UR8 ;  /* 0x0000210409087896 */ /* 0x000fcc0008000008 */
[----:B-1----:R-:W-:-:S05]  /*10e0*/  MOV R13, UR8 ;  /* 0x00000008000d7c02 */ /* 0x002fca0008000f00 */
[----:B------:R-:W-:-:S04]  /*10f0*/  IMAD R13, R13, 0x3c0, R33 ;  /* 0x000003c00d0d7824 */ /* 0x000fc800078e0221 */
[----:B------:R-:W-:Y:S01]  /*1100*/  IMAD.SHL.U32 R13, R13, 0x2, RZ ;  /* 0x000000020d0d7824 */ /* 0x000fe200078e00ff */
[----:B------:R-:W-:Y:S01]  /*1110*/  BAR.SYNC.DEFER_BLOCKING 0x0 ;  /* 0x0000000000007b1d */ /* 0x000fe20000010000 */
[----:B--2---:R-:W-:Y:S01]  /*1120*/  IMAD R24, R36, 0x8, R22 ;  /* 0x0000000824187824 */ /* 0x004fe200078e0216 */
[----:B---3--:R-:W-:-:S05]  /*1130*/  LEA R29, R34, R22, 0x3 ;  /* 0x00000016221d7211 */ /* 0x008fca00078e18ff */
[----:B------:R-:W1:Y:S01]  /*1140*/  LDS.64 R24, [R24] ;  /* 0x0000000018187984 */ /* 0x000e620000000a00 */
[----:B------:R-:W2:Y:S03]  /*1150*/  S2R R34, SR_TID.X ;  /* 0x0000000000227919 */ /* 0x000ea60000002100 */
[----:B------:R-:W3:Y:S01]  /*1160*/  LDS.64 R22, [R29+0x1e00] ;  /* 0x001e00001d167984 */ /* 0x000ee20000000a00 */
[C---:B--2---:R-:W-:Y:S02]  /*1170*/  IADD3 R36, R34.reuse, 0x1e0, RZ ;  /* 0x000001e022247810 */ /* 0x044fe40007ffe0ff */
[----:B------:R-:W-:Y:S01]  /*1180*/  IADD3 R34, R34, 0x1e0, RZ ;  /* 0x000001e022227810 */ /* 0x000fe20007ffe0ff */
[----:B-1----:R-:W-:Y:S01]  /*1190*/  FADD.FTZ R32, RZ, R25 ;  /* 0x00000019ff207221 */ /* 0x002fe20000010000 */
[----:B------:R-:W-:Y:S02]  /*11a0*/  FADD.FTZ R25, RZ, R24 ;  /* 0x00000018ff197221 */ /* 0x000fe40000010000 */
[----:B------:R-:W-:-:S04]  /*11b0*/  SHF.R.S32.HI R34, RZ, 0x1f, R34 ;  /* 0x0000001fff227819 */ /* 0x000fc80000011422 */
[----:B------:R-:W-:Y:S01]  /*11c0*/  LEA.HI R34, R34, R36, RZ, 0x2 ;  /* 0x0000002422227211 */ /* 0x000fe200078f10ff */
[----:B---3--:R-:W-:Y:S01]  /*11d0*/  FADD.FTZ R22, R25, R22 ;  /* 0x0000001619167221 */ /* 0x008fe20000010000 */
[C---:B0-----:R-:W-:Y:S02]  /*11e0*/  IMAD.WIDE.U32 R24, R13.reuse, 0x4, R26 ;  /* 0x000000040d187825 */ /* 0x041fe400078e001a */
[----:B------:R-:W-:Y:S02]  /*11f0*/  SHF.R.S32.HI R34, RZ, 0x2, R34 ;  /* 0x00000002ff227819 */ /* 0x000fe40000011422 */
[----:B------:R-:W-:-:S04]  /*1200*/  VIADD R13, R13, 0x3c0 ;  /* 0x000003c00d0d7836 */ /* 0x000fc80000000000 */
[----:B------:R-:W-:Y:S01]  /*1210*/  IMAD.WIDE.U32 R26, R13, 0x4, R26 ;  /* 0x000000040d1a7825 */ /* 0x000fe200078e001a */
[----:B------:R-:W-:-:S03]  /*1220*/  LEA R13, R34, UR5, 0x5 ;  /* 0x00000005220d7c11 */ /* 0x000fc6000f8e28ff */
[----:B------:R-:W-:Y:S01]  /*1230*/  FADD.FTZ R23, R32, R23 ;  /* 0x0000001720177221 */ /* 0x000fe20000010000 */
[----:B-----5:R-:W-:-:S04]  /*1240*/  LEA R28, R28, R13, 0x3 ;  /* 0x0000000d1c1c7211 */ /* 0x020fc800078e18ff */
[----:B------:R-:W-:Y:S01]  /*1250*/  STG.E.64 desc[UR12][R24.64+0x10000], R22 ;  /* 0x0100001618007986 */ /* 0x000fe2000c101b0c */
[----:B----4-:R-:W-:-:S03]  /*1260*/  LEA R13, R31, R13, 0x3 ;  /* 0x0000000d1f0d7211 */ /* 0x010fc600078e18ff */
[----:B------:R-:W0:Y:S04]  /*1270*/  LDS.64 R24, [R28] ;  /* 0x000000001c187984 */ /* 0x000e280000000a00 */
[----:B------:R-:W1:Y:S01]  /*1280*/  LDS.64 R22, [R13+0x1e00] ;  /* 0x001e00000d167984 */ /* 0x000e620000000a00 */
[----:B0-----:R-:W-:Y:S01]  /*1290*/  FADD.FTZ R25, RZ, R25 ;  /* 0x00000019ff197221 */ /* 0x001fe20000010000 */
[----:B------:R-:W-:-:S03]  /*12a0*/  FADD.FTZ R24, RZ, R24 ;  /* 0x00000018ff187221 */ /* 0x000fc60000010000 */
[----:B-1----:R-:W-:Y:S01]  /*12b0*/  FADD.FTZ R23, R25, R23 ;  /* 0x0000001719177221 */ /* 0x002fe20000010000 */
[----:B------:R-:W-:-:S05]  /*12c0*/  FADD.FTZ R22, R24, R22 ;  /* 0x0000001618167221 */ /* 0x000fca0000010000 */
[----:B------:R1:W-:Y:S02]  /*12d0*/  STG.E.64 desc[UR12][R26.64+0x10000], R22 ;  /* 0x010000161a007986 */ /* 0x0003e4000c101b0c */
.L_x_715:
[----:B------:R-:W-:Y:S01]  /*12e0*/  BSSY B0, `(.L_x_716) ;  /* 0x000007f000007945 */ /* 0x000fe20003800000 */
[----:B0-----:R-:W-:Y:S01]  /*12f0*/  HFMA2.MMA R24, -RZ, RZ, 0, 0 ;  /* 0x00000000ff187435 */ /* 0x001fe200000001ff */
[----:B------:R-:W-:Y:S02]  /*1300*/  IMAD.MOV.U32 R28, RZ, RZ, RZ ;  /* 0x000000ffff1c7224 */ /* 0x000fe400078e00ff */
[----:B------:R-:W-:Y:S08]  /*1310*/  @P0 BRA `(.L_x_717) ;  /* 0x0000000400ec0947 */ /* 0x000ff00003800000 */
[----:B------:R-:W-:Y:S01]  /*1320*/  SHF.R.U32.HI R13, RZ, 0x1, R33 ;  /* 0x00000001ff0d7819 */ /* 0x000fe20000011621 */
[----:B-1----:R-:W-:Y:S01]  /*1330*/  IMAD.MOV.U32 R23, RZ, RZ, 0x18 ;  /* 0x00000018ff177424 */ /* 0x002fe200078e00ff */
[----:B------:R-:W-:Y:S02]  /*1340*/  MOV R25, 0x18 ;  /* 0x0000001800197802 */ /* 0x000fe40000000f00 */
[----:B------:R-:W-:Y:S01]  /*1350*/  SHF.L.U32 R26, R33, 0x3, RZ ;  /* 0x00000003211a7819 */ /* 0x000fe200000006ff */
[----:B------:R-:W-:-:S03]  /*1360*/  IMAD R13, R13, 0x3c, RZ ;  /* 0x0000003c0d0d7824 */ /* 0x000fc600078e02ff */
[----:B------:R-:W-:Y:S02]  /*1370*/  LOP3.LUT R26, R26, 0x8, RZ, 0xc0, !PT ;  /* 0x000000081a1a7812 */ /* 0x000fe400078ec0ff */
[----:B------:R-:W-:-:S04]  /*1380*/  IADD3 R22, R13, 0x4, RZ ;  /* 0x000000040d167810 */ /* 0x000fc80007ffe0ff */
[----:B------:R-:W-:-:S05]  /*1390*/  SHF.R.U32.HI R22, RZ, 0x2, R22 ;  /* 0x00000002ff167819 */ /* 0x000fca0000011616 */
[----:B------:R-:W-:Y:S01]  /*13a0*/  IMAD R23, R22, R23, UR7 ;  /* 0x0000000716177e24 */ /* 0x000fe2000f8e0217 */
[----:B------:R-:W-:-:S04]  /*13b0*/  SHF.R.U32.HI R22, RZ, 0x2, R13 ;  /* 0x00000002ff167819 */ /* 0x000fc8000001160d */
[----:B------:R-:W-:Y:S01]  /*13c0*/  IADD3 R28, R26, R23, RZ ;  /* 0x000000171a1c7210 */ /* 0x000fe20007ffe0ff */
[----:B------:R-:W-:-:S04]  /*13d0*/  IMAD R25, R22, R25, UR7 ;  /* 0x0000000716197e24 */ /* 0x000fc8000f8e0219 */
[----:B------:R-:W-:Y:S01]  /*13e0*/  IMAD.IADD R27, R25, 0x1, R26 ;  /* 0x00000001191b7824 */ /* 0x000fe200078e021a */
[----:B------:R-:W-:Y:S04]  /*13f0*/  LDS.64 R22, [R28] ;  /* 0x000000001c167984 */ /* 0x000fe80000000a00 */
[----:B------:R-:W0:Y:S02]  /*1400*/  LDS.64 R24, [R27] ;  /* 0x000000001b187984 */ /* 0x000e240000000a00 */
[----:B0-----:R-:W-:Y:S01]  /*1410*/  FADD.FTZ R24, RZ, R24 ;  /* 0x00000018ff187221 */ /* 0x001fe20000010000 */
[----:B------:R-:W-:-:S03]  /*1420*/  FADD.FTZ R25, RZ, R25 ;  /* 0x00000019ff197221 */ /* 0x000fc60000010000 */
[----:B------:R-:W-:Y:S01]  /*1430*/  FADD.FTZ R24, R24, R22 ;  /* 0x0000001618187221 */ /* 0x000fe20000010000 */
[----:B------:R-:W-:Y:S01]  /*1440*/  IADD3 R22, R13, 0x8, RZ ;  /* 0x000000080d167810 */ /* 0x000fe20007ffe0ff */
[----:B------:R-:W-:Y:S01]  /*1450*/  FADD.FTZ R25, R25, R23 ;  /* 0x0000001719197221 */ /* 0x000fe20000010000 */
[----:B------:R-:W-:Y:S02]  /*1460*/  IMAD.MOV.U32 R23, RZ, RZ, 0x18 ;  /* 0x00000018ff177424 */ /* 0x000fe400078e00ff */
[----:B------:R-:W-:-:S05]  /*1470*/  SHF.R.U32.HI R22, RZ, 0x2, R22 ;  /* 0x00000002ff167819 */ /* 0x000fca0000011616 */
[----:B------:R-:W-:-:S05]  /*1480*/  IMAD R23, R22, R23, UR7 ;  /* 0x0000000716177e24 */ /* 0x000fca000f8e0217 */
[----:B------:R-:W-:-:S05]  /*1490*/  IADD3 R29, R26, R23, RZ ;  /* 0x000000171a1d7210 */ /* 0x000fca0007ffe0ff */
[----:B------:R-:W0:Y:S02]  /*14a0*/  LDS.64 R22, [R29] ;  /* 0x000000001d167984 */ /* 0x000e240000000a00 */
[----:B0-----:R-:W-:Y:S01]  /*14b0*/  FADD.FTZ R24, R24, R22 ;  /* 0x0000001618187221 */ /* 0x001fe20000010000 */
        /* <DEDUP_REMOVED lines=82> */
[----:B------:R-:W-:Y:S01]  /*19e0*/  IMAD.MOV.U32 R23, RZ, RZ, 0x18 ;  /* 0x00000018ff177424 */ /* 0x000fe200078e00ff */
[----:B------:R-:W-:Y:S02]  /*19f0*/  IADD3 R13, R13, 0x38, RZ ;  /* 0x000000380d0d7810 */ /* 0x000fe40007ffe0ff */
[----:B------:R-:W-:Y:S02]  /*1a00*/  SHF.R.U32.HI R22, RZ, 0x2, R22 ;  /* 0x00000002ff167819 */ /* 0x000fe40000011616 */
[----:B------:R-:W-:-:S03]  /*1a10*/  SHF.R.U32.HI R13, RZ, 0x2, R13 ;  /* 0x00000002ff0d7819 */ /* 0x000fc6000001160d */
[----:B------:R-:W-:-:S05]  /*1a20*/  IMAD R23, R22, R23, UR7 ;  /* 0x0000000716177e24 */ /* 0x000fca000f8e0217 */
[----:B------:R-:W-:-:S05]  /*1a30*/  IADD3 R27, R26, R23, RZ ;  /* 0x000000171a1b7210 */ /* 0x000fca0007ffe0ff */
[----:B------:R-:W0:Y:S02]  /*1a40*/  LDS.64 R22, [R27] ;  /* 0x000000001b167984 */ /* 0x000e240000000a00 */
[----:B0-----:R-:W-:Y:S01]  /*1a50*/  FADD.FTZ R24, R24, R22 ;  /* 0x0000001618187221 */ /* 0x001fe20000010000 */
[----:B------:R-:W-:Y:S02]  /*1a60*/  IMAD.MOV.U32 R22, RZ, RZ, 0x18 ;  /* 0x00000018ff167424 */ /* 0x000fe400078e00ff */
[----:B------:R-:W-:Y:S02]  /*1a70*/  FADD.FTZ R28, R25, R23 ;  /* 0x00000017191c7221 */ /* 0x000fe40000010000 */
[----:B------:R-:W-:-:S05]  /*1a80*/  IMAD R13, R13, R22, UR7 ;  /* 0x000000070d0d7e24 */ /* 0x000fca000f8e0216 */
[----:B------:R-:W-:-:S05]  /*1a90*/  IADD3 R13, R26, R13, RZ ;  /* 0x0000000d1a0d7210 */ /* 0x000fca0007ffe0ff */
[----:B------:R-:W0:Y:S02]  /*1aa0*/  LDS.64 R22, [R13] ;  /* 0x000000000d167984 */ /* 0x000e240000000a00 */
[----:B0-----:R-:W-:Y:S01]  /*1ab0*/  FADD.FTZ R24, R24, R22 ;  /* 0x0000001618187221 */ /* 0x001fe20000010000 */
[----:B------:R-:W-:-:S07]  /*1ac0*/  FADD.FTZ R28, R28, R23 ;  /* 0x000000171c1c7221 */ /* 0x000fce0000010000 */
.L_x_717:
[----:B------:R-:W-:Y:S05]  /*1ad0*/  BSYNC B0 ;  /* 0x0000000000007941 */ /* 0x000fea0003800000 */
.L_x_716:
[----:B------:R-:W0:Y:S01]  /*1ae0*/  SHFL.BFLY PT, R13, R24, 0x1, 0x1f ;  /* 0x0c201f00180d7f89 */ /* 0x000e2200000e0000 */
[----:B------:R-:W-:Y:S01]  /*1af0*/  LOP3.LUT P0, RZ, R33, 0xffffffe1, RZ, 0xc0, !PT ;  /* 0xffffffe121ff7812 */ /* 0x000fe2000780c0ff */
[----:B------:R-:W-:Y:S02]  /*1b00*/  BSSY B0, `(.L_x_718) ;  /* 0x0000011000007945 */ /* 0x000fe40003800000 */
[----:B-1----:R-:W1:Y:S01]  /*1b10*/  SHFL.BFLY PT, R23, R28, 0x1, 0x1f ;  /* 0x0c201f001c177f89 */ /* 0x002e6200000e0000 */
[----:B0-----:R-:W-:Y:S01]  /*1b20*/  FADD.FTZ R22, R13, R24 ;  /* 0x000000180d167221 */ /* 0x001fe20000010000 */
[----:B-1----:R-:W-:-:S08]  /*1b30*/  FADD.FTZ R23, R23, R28 ;  /* 0x0000001c17177221 */ /* 0x002fd00000010000 */
[----:B------:R-:W-:Y:S05]  /*1b40*/  @P0 BRA `(.L_x_719) ;  /* 0x0000000000300947 */ /* 0x000fea0003800000 */
[----:B------:R-:W-:Y:S01]  /*1b50*/  ULOP3.LUT UR8, UR11, 0xff, URZ, 0xc0, !UPT ;  /* 0x000000ff0b087892 */ /* 0x000fe2000f8ec03f */
[----:B------:R-:W-:Y:S01]  /*1b60*/  SHF.R.U32.HI R13, RZ, 0x1, R33 ;  /* 0x00000001ff0d7819 */ /* 0x000fe20000011621 */
[----:B------:R-:W-:Y:S02]  /*1b70*/  ULDC UR5, c[0x0][0x10] ;  /* 0x0000040000057ab9 */ /* 0x000fe40000000800 */
[----:B------:R-:W-:Y:S02]  /*1b80*/  UIMAD UR5, UR5, UR4, UR9 ;  /* 0x00000004050572a4 */ /* 0x000fe4000f8e0209 */
[----:B------:R-:W-:-:S04]  /*1b90*/  MOV R24, UR8 ;  /* 0x0000000800187c02 */ /* 0x000fc80008000f00 */
[----:B------:R-:W-:Y:S02]  /*1ba0*/  PRMT R13, R13, 0x2104, R24 ;  /* 0x000021040d0d7816 */ /* 0x000fe40000000018 */
[----:B------:R-:W-:-:S05]  /*1bb0*/  MOV R24, UR5 ;  /* 0x0000000500187c02 */ /* 0x000fca0008000f00 */
[----:B------:R-:W-:Y:S02]  /*1bc0*/  IMAD R13, R24, 0x1000, R13 ;  /* 0x00001000180d7824 */ /* 0x000fe400078e020d */
[----:B------:R-:W0:Y:S03]  /*1bd0*/  LDC.64 R24, c[0x0][0x260] ;  /* 0x00009800ff187b82 */ /* 0x000e260000000a00 */
[----:B------:R-:W-:-:S05]  /*1be0*/  SHF.L.U32 R13, R13, 0x1, RZ ;  /* 0x000000010d0d7819 */ /* 0x000fca00000006ff */
[----:B0-----:R-:W-:-:S05]  /*1bf0*/  IMAD.WIDE.U32 R24, R13, 0x4, R24 ;  /* 0x000000040d187825 */ /* 0x001fca00078e0018 */
[----:B------:R0:W-:Y:S02]  /*1c00*/  STG.E.64 desc[UR12][R24.64], R22 ;  /* 0x0000001618007986 */ /* 0x0001e4000c101b0c */
.L_x_719:
[----:B------:R-:W-:Y:S05]  /*1c10*/  BSYNC B0 ;  /* 0x0000000000007941 */ /* 0x000fea0003800000 */
.L_x_718:
        /* <DEDUP_REMOVED lines=17> */
.L_x_722:
[----:B------:R-:W2:Y:S04]  /*1d30*/  LD.E.STRONG.GPU R24, desc[UR12][R22.64] ;  /* 0x0000000c16187980 */ /* 0x000ea8000c10f900 */
[----:B--2---:R-:W-:Y:S01]  /*1d40*/  CCTL.IVALL ;  /* 0x00000000ff00798f */ /* 0x004fe20002000000 */
[----:B------:R-:W-:Y:S05]  /*1d50*/  YIELD ;  /* 0x0000000000007946 */ /* 0x000fea0003800000 */
[----:B-----5:R-:W-:-:S04]  /*1d60*/  LOP3.LUT R24, R24, R13, RZ, 0x3c, !PT ;  /* 0x0000000d18187212 */ /* 0x020fc800078e3cff */
[----:B------:R-:W-:-:S13]  /*1d70*/  ISETP.GT.AND P0, PT, R24, -0x1, PT ;  /* 0xffffffff1800780c */ /* 0x000fda0003f04270 */
[----:B------:R-:W-:Y:S05]  /*1d80*/  @P0 BRA `(.L_x_722) ;  /* 0xfffffffc00e80947 */ /* 0x000fea000383ffff */
.L_x_721:
[----:B------:R-:W-:Y:S05]  /*1d90*/  WARPSYNC.ALL ;  /* 0x0000000000007948 */ /* 0x000fea0003800000 */
[----:B------:R-:W-:Y:S06]  /*1da0*/  BAR.SYNC.DEFER_BLOCKING 0x0 ;  /* 0x0000000000007b1d */ /* 0x000fec0000010000 */
[----:B------:R-:W-:Y:S05]  /*1db0*/  BRA `(.L_x_723) ;  /* 0x0000000000647947 */ /* 0x000fea0003800000 */
.L_x_720:
        /* <DEDUP_REMOVED lines=11> */
[----:B------:R-:W-:Y:S02]  /*1e70*/  SEL R13, R13, 0x1, !P0 ;  /* 0x000000010d0d7807 */ /* 0x000fe40004000000 */
[----:B------:R-:W-:Y:S01]  /*1e80*/  MOV R23, UR17 ;  /* 0x0000001100177c02 */ /* 0x000fe20008000f00 */
[----:B------:R-:W-:Y:S06]  /*1e90*/  MEMBAR.ALL.GPU ;  /* 0x0000000000007992 */ /* 0x000fec000000a000 */
[----:B------:R-:W-:-:S00]  /*1ea0*/  ERRBAR ;  /* 0x00000000000079ab */ /* 0x000fc00000000000 */
[----:B------:R-:W-:Y:S06]  /*1eb0*/  CGAERRBAR ;  /* 0x00000000000075ab */ /* 0x000fec0000000000 */
[----:B------:R0:W5:Y:S02]  /*1ec0*/  ATOM.E.ADD.STRONG.GPU PT, R13, desc[UR12][R22.64], R13 ;  /* 0x0000000d160d798a */ /* 0x00016400081ee1cc */
.L_x_725:
[----:B------:R-:W2:Y:S04]  /*1ed0*/  LD.E.STRONG.GPU R24, desc[UR12][R22.64] ;  /* 0x0000000c16187980 */ /* 0x000ea8000c10f900 */
[----:B--2---:R-:W-:Y:S01]  /*1ee0*/  CCTL.IVALL ;  /* 0x00000000ff00798f */ /* 0x004fe20002000000 */
[----:B------:R-:W-:Y:S05]  /*1ef0*/  YIELD ;  /* 0x0000000000007946 */ /* 0x000fea0003800000 */
[----:B-----5:R-:W-:-:S04]  /*1f00*/  LOP3.LUT R24, R24, R13, RZ, 0x3c, !PT ;  /* 0x0000000d18187212 */ /* 0x020fc800078e3cff */
[----:B------:R-:W-:-:S13]  /*1f10*/  ISETP.GT.AND P0, PT, R24, -0x1, PT ;  /* 0xffffffff1800780c */ /* 0x000fda0003f04270 */
[----:B------:R-:W-:Y:S05]  /*1f20*/  @P0 BRA `(.L_x_725) ;  /* 0xfffffffc00e80947 */ /* 0x000fea000383ffff */
.L_x_724:
[----:B------:R-:W-:Y:S05]  /*1f30*/  WARPSYNC.ALL ;  /* 0x0000000000007948 */ /* 0x000fea0003800000 */
[----:B------:R-:W-:Y:S06]  /*1f40*/  BAR.SYNC.DEFER_BLOCKING 0x0 ;  /* 0x0000000000007b1d */ /* 0x000fec0000010000 */
.L_x_723:
[----:B------:R-:W1:Y:S01]  /*1f50*/  S2R R34, SR_TID.X ;  /* 0x0000000000227919 */ /* 0x000e620000002100 */
[----:B------:R-:W-:Y:S01]  /*1f60*/  BSSY B0, `(.L_x_726) ;  /* 0x0000060000007945 */ /* 0x000fe20003800000 */
[----:B------:R-:W-:Y:S01]  /*1f70*/  HFMA2.MMA R13, -RZ, RZ, 0, 0 ;  /* 0x00000000ff0d7435 */ /* 0x000fe200000001ff */
[----:B0-----:R-:W-:Y:S01]  /*1f80*/  IMAD.MOV.U32 R23, RZ, RZ, RZ ;  /* 0x000000ffff177224 */ /* 0x001fe200078e00ff */
[----:B-1----:R-:W-:-:S13]  /*1f90*/  ISETP.GT.U32.AND P0, PT, R34, 0xff, PT ;  /* 0x000000ff2200780c */ /* 0x002fda0003f04070 */
        /* <DEDUP_REMOVED lines=8> */
[----:B0-----:R-:W0:Y:S04]  /*2020*/  LDC.64 R2, c[0x0][0x260] ;  /* 0x00009800ff027b82 */ /* 0x001e280000000a00 */
[----:B------:R-:W-:-:S05]  /*2030*/  IMAD R13, R24, 0x1000, R13 ;  /* 0x00001000180d7824 */ /* 0x000fca00078e020d */
[----:B------:R-:W-:-:S04]  /*2040*/  IADD3 R13, R13, R22, RZ ;  /* 0x000000160d0d7210 */ /* 0x000fc80007ffe0ff */
[----:B------:R-:W-:-:S04]  /*2050*/  SHF.L.U32 R13, R13, 0x1, RZ ;  /* 0x000000010d0d7819 */ /* 0x000fc800000006ff */
[C---:B------:R-:W-:Y:S01]  /*2060*/  IADD3 R22, R13.reuse, 0x20, RZ ;  /* 0x000000200d167810 */ /* 0x040fe20007ffe0ff */
[C---:B------:R-:W-:Y:S02]  /*2070*/  VIADD R28, R13.reuse, 0x40 ;  /* 0x000000400d1c7836 */ /* 0x040fe40000000000 */
[----:B0-----:R-:W-:-:S04]  /*2080*/  IMAD.WIDE.U32 R24, R13, 0x4, R2 ;  /* 0x000000040d187825 */ /* 0x001fc800078e0002 */
[--C-:B------:R-:W-:Y:S02]  /*2090*/  IMAD.WIDE.U32 R22, R22, 0x4, R2.reuse ;  /* 0x0000000416167825 */ /* 0x100fe400078e0002 */
[----:B------:R-:W2:Y:S02]  /*20a0*/  LDG.E.64 R24, desc[UR12][R24.64] ;  /* 0x0000000c18187981 */ /* 0x000ea4000c1e1b00 */
[----:B------:R-:W-:Y:S02]  /*20b0*/  IMAD.WIDE.U32 R28, R28, 0x4, R2 ;  /* 0x000000041c1c7825 */ /* 0x000fe400078e0002 */
[----:B------:R-:W3:Y:S04]  /*20c0*/  LDG.E.64 R22, desc[UR12][R22.64] ;  /* 0x0000000c16167981 */ /* 0x000ee8000c1e1b00 */
[----:B------:R-:W4:Y:S01]  /*20d0*/  LDG.E.64 R28, desc[UR12][R28.64] ;  /* 0x0000000c1c1c7981 */ /* 0x000f22000c1e1b00 */
[----:B------:R-:W-:-:S05]  /*20e0*/  IADD3 R26, R13, 0x60, RZ ;  /* 0x000000600d1a7810 */ /* 0x000fca0007ffe0ff */
[----:B------:R-:W-:-:S06]  /*20f0*/  IMAD.WIDE.U32 R26, R26, 0x4, R2 ;  /* 0x000000041a1a7825 */ /* 0x000fcc00078e0002 */
[----:B------:R-:W4:Y:S01]  /*2100*/  LDG.E.64 R26, desc[UR12][R26.64] ;  /* 0x0000000c1a1a7981 */ /* 0x000f22000c1e1b00 */
[----:B------:R-:W-:-:S04]  /*2110*/  VIADD R32, R13, 0xc0 ;  /* 0x000000c00d207836 */ /* 0x000fc80000000000 */
[----:B------:R-:W-:-:S06]  /*2120*/  IMAD.WIDE.U32 R32, R32, 0x4, R2 ;  /* 0x0000000420207825 */ /* 0x000fcc00078e0002 */
        /* <DEDUP_REMOVED lines=13> */
[----:B------:R-:W-:-:S04]  /*2200*/  FADD.FTZ R29, R29, R31 ;  /* 0x0000001f1d1d7221 */ /* 0x000fc80000010000 */
[----:B------:R-:W-:Y:S01]  /*2210*/  FADD.FTZ R27, R27, R29 ;  /* 0x0000001d1b1b7221 */ /* 0x000fe20000010000 */
[----:B------:R-:W-:-:S04]  /*2220*/  VIADD R36, R13, 0x140 ;  /* 0x000001400d247836 */ /* 0x000fc80000000000 */
[----:B------:R-:W-:-:S06]  /*2230*/  IMAD.WIDE.U32 R36, R36, 0x4, R2 ;  /* 0x0000000424247825 */ /* 0x000fcc00078e0002 */
[----:B------:R-:W4:Y:S01]  /*2240*/  LDG.E.64 R36, desc[UR12][R36.64] ;  /* 0x0000000c24247981 */ /* 0x000f22000c1e1b00 */
[----:B--2---:R-:W-:Y:S01]  /*2250*/  FADD.FTZ R24, R24, R26 ;  /* 0x0000001a18187221 */ /* 0x004fe20000010000 */
[----:B------:R-:W-:Y:S01]  /*2260*/  IADD3 R26, R13, 0xe0, RZ ;  /* 0x000000e00d1a7810 */ /* 0x000fe20007ffe0ff */
[----:B------:R-:W-:Y:S02]  /*2270*/  FADD.FTZ R25, R25, R27 ;  /* 0x0000001b19197221 */ /* 0x000fe40000010000 */
[----:B---3--:R-:W-:Y:S02]  /*2280*/  FADD.FTZ R22, R22, R24 ;  /* 0x0000001816167221 */ /* 0x008fe40000010000 */
[----:B------:R-:W-:Y:S01]  /*2290*/  IMAD.WIDE.U32 R26, R26, 0x4, R2 ;  /* 0x000000041a1a7825 */ /* 0x000fe200078e0002 */
[----:B------:R-:W-:-:S03]  /*22a0*/  IADD3 R24, R13, 0x100, RZ ;  /* 0x000001000d187810 */ /* 0x000fc60007ffe0ff */
[----:B------:R-:W-:Y:S01]  /*22b0*/  FADD.FTZ R28, R23, R25 ;  /* 0x00000019171c7221 */ /* 0x000fe20000010000 */
[----:B------:R-:W-:Y:S01]  /*22c0*/  FADD.FTZ R32, R32, R22 ;  /* 0x0000001620207221 */ /* 0x000fe20000010000 */
[----:B------:R-:W-:Y:S01]  /*22d0*/  IADD3 R22, R13, 0x120, RZ ;  /* 0x000001200d167810 */ /* 0x000fe20007ffe0ff */
[----:B------:R-:W2:Y:S01]  /*22e0*/  LDG.E.64 R26, desc[UR12][R26.64] ;  /* 0x0000000c1a1a7981 */ /* 0x000ea2000c1e1b00 */
[----:B------:R-:W-:-:S04]  /*22f0*/  IMAD.WIDE.U32 R24, R24, 0x4, R2 ;  /* 0x0000000418187825 */ /* 0x000fc800078e0002 */
[----:B------:R-:W-:Y:S02]  /*2300*/  IMAD.WIDE.U32 R22, R22, 0x4, R2 ;  /* 0x0000000416167825 */ /* 0x000fe400078e0002 */
[----:B------:R-:W3:Y:S04]  /*2310*/  LDG.E.64 R24, desc[UR12][R24.64] ;  /* 0x0000000c18187981 */ /* 0x000ee8000c1e1b00 */
[----:B------:R-:W4:Y:S01]  /*2320*/  LDG.E.64 R22, desc[UR12][R22.64] ;  /* 0x0000000c16167981 */ /* 0x000f22000c1e1b00 */
[----:B------:R-:W-:Y:S01]  /*2330*/  FADD.FTZ R28, R33, R28 ;  /* 0x0000001c211c7221 */ /* 0x000fe20000010000 */
[----:B--2---:R-:W-:Y:S01]  /*2340*/  FADD.FTZ R26, R26, R32 ;  /* 0x000000201a1a7221 */ /* 0x004fe20000010000 */
[----:B------:R-:W-:Y:S02]  /*2350*/  IADD3 R32, R13, 0x160, RZ ;  /* 0x000001600d207810 */ /* 0x000fe40007ffe0ff */
[----:B------:R-:W-:Y:S01]  /*2360*/  FADD.FTZ R27, R27, R28 ;  /* 0x0000001c1b1b7221 */ /* 0x000fe20000010000 */
[----:B------:R-:W-:-:S02]  /*2370*/  IADD3 R28, R13, 0x180, RZ ;  /* 0x000001800d1c7810 */ /* 0x000fc40007ffe0ff */
[----:B------:R-:W-:-:S04]  /*2380*/  IMAD.WIDE.U32 R32, R32, 0x4, R2 ;  /* 0x0000000420207825 */ /* 0x000fc800078e0002 */
[----:B---3--:R-:W-:Y:S01]  /*2390*/  FADD.FTZ R24, R24, R26 ;  /* 0x0000001a18187221 */ /* 0x008fe20000010000 */
[----:B------:R-:W-:Y:S01]  /*23a0*/  IADD3 R26, R13, 0x1a0, RZ ;  /* 0x000001a00d1a7810 */ /* 0x000fe20007ffe0ff */
[----:B------:R-:W-:-:S04]  /*23b0*/  IMAD.WIDE.U32 R28, R28, 0x4, R2 ;  /* 0x000000041c1c7825 */ /* 0x000fc800078e0002 */
[----:B------:R-:W-:Y:S01]  /*23c0*/  FADD.FTZ R25, R25, R27 ;  /* 0x0000001b19197221 */ /* 0x000fe20000010000 */
[----:B------:R-:W2:Y:S01]  /*23d0*/  LDG.E.64 R32, desc[UR12][R32.64] ;  /* 0x0000000c20207981 */ /* 0x000ea2000c1e1b00 */
[----:B----4-:R-:W-:Y:S01]  /*23e0*/  FADD.FTZ R22, R22, R24 ;  /* 0x0000001816167221 */ /* 0x010fe20000010000 */
[----:B------:R-:W-:Y:S02]  /*23f0*/  IMAD.WIDE.U32 R26, R26, 0x4, R2 ;  /* 0x000000041a1a7825 */ /* 0x000fe400078e0002 */
[----:B------:R-:W3:Y:S02]  /*2400*/  LDG.E.64 R28, desc[UR12][R28.64] ;  /* 0x0000000c1c1c7981 */ /* 0x000ee4000c1e1b00 */
[----:B------:R-:W-:Y:S02]  /*2410*/  VIADD R24, R13, 0x1c0 ;  /* 0x000001c00d187836 */ /* 0x000fe40000000000 */
[----:B------:R-:W-:Y:S01]  /*2420*/  FADD.FTZ R36, R36, R22 ;  /* 0x0000001624247221 */ /* 0x000fe20000010000 */
[----:B------:R-:W-:Y:S01]  /*2430*/  FADD.FTZ R31, R23, R25 ;  /* 0x00000019171f7221 */ /* 0x000fe20000010000 */
[----:B------:R-:W-:Y:S01]  /*2440*/  IADD3 R22, R13, 0x1e0, RZ ;  /* 0x000001e00d167810 */ /* 0x000fe20007ffe0ff */
[--C-:B------:R-:W-:Y:S01]  /*2450*/  IMAD.WIDE.U32 R24, R24, 0x4, R2.reuse ;  /* 0x0000000418187825 */ /* 0x100fe200078e0002 */
[----:B------:R-:W4:Y:S03]  /*2460*/  LDG.E.64 R26, desc[UR12][R26.64] ;  /* 0x0000000c1a1a7981 */ /* 0x000f26000c1e1b00 */
[----:B------:R-:W-:-:S02]  /*2470*/  IMAD.WIDE.U32 R22, R22, 0x4, R2 ;  /* 0x0000000416167825 */ /* 0x000fc400078e0002 */
[----:B------:R-:W4:Y:S04]  /*2480*/  LDG.E.64 R24, desc[UR12][R24.64] ;  /* 0x0000000c18187981 */ /* 0x000f28000c1e1b00 */
[----:B------:R-:W4:Y:S04]  /*2490*/  LDG.E.64 R22, desc[UR12][R22.64] ;  /* 0x0000000c16167981 */ /* 0x000f28000c1e1b00 */
        /* <DEDUP_REMOVED lines=12> */
.L_x_727:
[----:B------:R-:W-:Y:S05]  /*2560*/  BSYNC B0 ;  /* 0x0000000000007941 */ /* 0x000fea0003800000 */
.L_x_726:
[----:B------:R-:W0:Y:S01]  /*2570*/  SHFL.BFLY PT, R22, R13, 0x8, 0x1f ;  /* 0x0d001f000d167f89 */ /* 0x000e2200000e0000 */
        /* <DEDUP_REMOVED lines=13> */
[----:B------:R-:W0:Y:S02]  /*2650*/  SHFL.BFLY PT, R13, R26, 0x1, 0x1f ;  /* 0x0c201f001a0d7f89 */ /* 0x000e2400000e0000 */
[----:B0-----:R-:W-:Y:S02]  /*2660*/  FADD.FTZ R29, R26, R13 ;  /* 0x0000000d1a1d7221 */ /* 0x001fe40000010000 */
[----:B------:R-:W0:Y:S02]  /*2670*/  SHFL.BFLY PT, R13, R28, 0x1, 0x1f ;  /* 0x0c201f001c0d7f89 */ /* 0x000e2400000e0000 */
[----:B0-----:R-:W-:Y:S01]  /*2680*/  FADD.FTZ R13, R28, R13 ;  /* 0x0000000d1c0d7221 */ /* 0x001fe20000010000 */
[----:B------:R-:W-:Y:S06]  /*2690*/  @P0 BRA `(.L_x_729) ;  /* 0x0000000000240947 */ /* 0x000fec0003800000 */
[----:B------:R-:W0:Y:S01]  /*26a0*/  S2UR UR8, SR_CgaCtaId ;  /* 0x00000000000879c3 */ /* 0x000e220000008800 */
[----:B------:R-:W-:Y:S01]  /*26b0*/  UMOV UR5, 0x400 ;  /* 0x0000040000057882 */ /* 0x000fe20000000000 */
[----:B------:R-:W-:Y:S01]  /*26c0*/  SHF.R.U32.HI R24, RZ, 0x1, R34 ;  /* 0x00000001ff187819 */ /* 0x000fe20000011622 */
[----:B------:R-:W-:Y:S01]  /*26d0*/  UIADD3 UR5, UR5, 0x5280, URZ ;  /* 0x0000528005057890 */ /* 0x000fe2000fffe03f */
[----:B------:R-:W-:Y:S01]  /*26e0*/  FMUL.FTZ R23, R13, 4.0690106288820970803e-06 ;  /* 0x368888890d177820 */ /* 0x000fe20000410000 */
[----:B------:R-:W-:Y:S01]  /*26f0*/  FMUL.FTZ R22, R29, 4.0690106288820970803e-06 ;  /* 0x368888891d167820 */ /* 0x000fe20000410000 */
[----:B------:R-:W-:Y:S01]  /*2700*/  LOP3.LUT R13, R24, 0x7ffffff8, RZ, 0xc0, !PT ;  /* 0x7ffffff8180d7812 */ /* 0x000fe200078ec0ff */
[----:B0-----:R-:W-:-:S09]  /*2710*/  ULEA UR5, UR8, UR5, 0x18 ;  /* 0x0000000508057291 */ /* 0x001fd2000f8ec03f */
[----:B------:R0:W-:Y:S03]  /*2720*/  STS.64 [R13+UR5], R22 ;  /* 0x000000160d007988 */ /* 0x0001e60008000a05 */
.L_x_729:
[----:B------:R-:W-:Y:S05]  /*2730*/  BSYNC B0 ;  /* 0x0000000000007941 */ /* 0x000fea0003800000 */
.L_x_728:
[----:B0-----:R-:W2:Y:S01]  /*2740*/  LDL R13, [R1] ;  /* 0x00000000010d7983 */ /* 0x001ea20000100800 */
[----:B------:R-:W0:Y:S01]  /*2750*/  S2UR UR8, SR_CgaCtaId ;  /* 0x00000000000879c3 */ /* 0x000e220000008800 */
[----:B------:R-:W-:Y:S01]  /*2760*/  UMOV UR5, 0x400 ;  /* 0x0000040000057882 */ /* 0x000fe20000000000 */
[----:B------:R-:W-:Y:S01]  /*2770*/  ULDC.64 UR16, c[0x0][0x210] ;  /* 0x0000840000107ab9 */ /* 0x000fe20000000a00 */
[----:B------:R-:W-:-:S04]  /*2780*/  UIADD3 UR5, UR5, 0x5280, URZ ;  /* 0x0000528005057890 */ /* 0x000fc8000fffe03f */
[----:B0-----:R-:W-:Y:S01]  /*2790*/  ULEA UR5, UR8, UR5, 0x18 ;  /* 0x0000000508057291 */ /* 0x001fe2000f8ec03f */
[----:B------:R-:W-:Y:S05]  /*27a0*/  BAR.SYNC.DEFER_BLOCKING 0x0 ;  /* 0x0000000000007b1d */ /* 0x000fea0000010000 */
[----:B--2---:R-:W-:Y:S01]  /*27b0*/  LEA R22, R13, UR5, 0x3 ;  /* 0x000000050d167c11 */ /* 0x004fe2000f8e18ff */
[----:B------:R-:W-:-:S05]  /*27c0*/  UMOV UR5, URZ ;  /* 0x0000003f00057c82 */ /* 0x000fca0008000000 */
[----:B------:R-:W0:Y:S02]  /*27d0*/  LDS.64 R22, [R22] ;  /* 0x0000000016167984 */ /* 0x000e240000000a00 */
.L_x_730:
[----:B-1----:R-:W-:-:S04]  /*27e0*/  MOV R24, UR5 ;  /* 0x0000000500187c02 */ /* 0x002fc80008000f00 */
[----:B------:R-:W-:-:S05]  /*27f0*/  LEA R31, R24, R35, 0x1 ;  /* 0x00000023181f7211 */ /* 0x000fca00078e08ff */
[----:B------:R-:W-:-:S05]  /*2800*/  IMAD R31, R31, 0x3c0, RZ ;  /* 0x000003c01f1f7824 */ /* 0x000fca00078e02ff */
[----:B------:R-:W-:-:S04]  /*2810*/  IADD3 R13, P0, R31, R10, RZ ;  /* 0x0000000a1f0d7210 */ /* 0x000fc80007f1e0ff */
[----:B------:R-:W-:Y:S01]  /*2820*/  SHF.L.U32 R36, R13, 0x1, RZ ;  /* 0x000000010d247819 */ /* 0x000fe200000006ff */
[----:B------:R-:W-:-:S05]  /*2830*/  IMAD.X R24, RZ, RZ, R9, P0 ;  /* 0x000000ffff187224 */ /* 0x000fca00000e0609 */
[----:B------:R-:W-:Y:S02]  /*2840*/  SHF.L.U64.HI R13, R13, 0x1, R24 ;  /* 0x000000010d0d7819 */ /* 0x000fe40000010218 */
[----:B------:R-:W-:-:S04]  /*2850*/  IADD3 R24, P0, R36, UR18, RZ ;  /* 0x0000001224187c10 */ /* 0x000fc8000ff1e0ff */
[----:B------:R-:W-:-:S06]  /*2860*/  IADD3.X R25, R13, UR19, RZ, P0, !PT ;  /* 0x000000130d197c10 */ /* 0x000fcc00087fe4ff */
[----:B------:R-:W2:Y:S01]  /*2870*/  LDG.E.64.CONSTANT R24, desc[UR12][R24.64] ;  /* 0x0000000c18187981 */ /* 0x000ea2000c1e9b00 */
[----:B------:R-:W-:-:S04]  /*2880*/  IADD3 R26, P0, R36, UR20, RZ ;  /* 0x00000014241a7c10 */ /* 0x000fc8000ff1e0ff */
[----:B------:R-:W-:-:S06]  /*2890*/  IADD3.X R27, R13, UR21, RZ, P0, !PT ;  /* 0x000000150d1b7c10 */ /* 0x000fcc00087fe4ff */
[----:B------:R-:W3:Y:S01]  /*28a0*/  LDG.E.64.CONSTANT R26, desc[UR12][R26.64] ;  /* 0x0000000c1a1a7981 */ /* 0x000ee2000c1e9b00 */
[----:B------:R-:W-:-:S04]  /*28b0*/  IADD3 R31, R31, 0x780, RZ ;  /* 0x000007801f1f7810 */ /* 0x000fc80007ffe0ff */
[----:B------:R-:W-:Y:S02]  /*28c0*/  IADD3 R31, P0, R31, R10, RZ ;  /* 0x0000000a1f1f7210 */ /* 0x000fe40007f1e0ff */
[C---:B--2---:R-:W-:Y:S02]  /*28d0*/  SHF.L.U32 R28, R24.reuse, 0x10, RZ ;  /* 0x00000010181c7819 */ /* 0x044fe400000006ff */
[----:B------:R-:W-:-:S03]  /*28e0*/  PRMT R24, R24, 0x7632, R24 ;  /* 0x0000763218187816 */ /* 0x000fc60000000018 */
[----:B------:R-:W-:Y:S01]  /*28f0*/  FADD.FTZ R28, -R12, R28 ;  /* 0x0000001c0c1c7221 */ /* 0x000fe20000010100 */
[----:B------:R-:W-:-:S03]  /*2900*/  SHF.L.U32 R24, R24, 0x10, RZ ;  /* 0x0000001018187819 */ /* 0x000fc600000006ff */
[----:B------:R-:W-:Y:S02]  /*2910*/  FMUL.FTZ R28, R8, R28 ;  /* 0x0000001c081c7220 */ /* 0x000fe40000410000 */
[----:B------:R-:W-:Y:S02]  /*2920*/  FADD.FTZ R24, -R12, R24 ;  /* 0x000000180c187221 */ /* 0x000fe40000010100 */
[----:B------:R-:W-:-:S04]  /*2930*/  FFMA.FTZ R34, R0, R28, R30 ;  /* 0x0000001c00227223 */ /* 0x000fc8000001001e */
[----:B------:R-:W-:-:S06]  /*2940*/  FMUL.FTZ R29, R34, -1.4426950216293334961 ;  /* 0xbfb8aa3b221d7820 */ /* 0x000fcc0000410000 */
[----:B------:R-:W1:Y:S02]  /*2950*/  MUFU.EX2 R29, R29 ;  /* 0x0000001d001d7308 */ /* 0x000e640000000800 */
[----:B-1----:R-:W-:-:S06]  /*2960*/  FADD.FTZ R29, R29, 1 ;  /* 0x3f8000001d1d7421 */ /* 0x002fcc0000010000 */
[----:B------:R1:W2:Y:S02]  /*2970*/  MUFU.RCP R32, R29 ;  /* 0x0000001d00207308 */ /* 0x0002a40000001000 */
[----:B-1----:R-:W-:Y:S01]  /*2980*/  FMUL.FTZ R29, R8, R24 ;  /* 0x00000018081d7220 */ /* 0x002fe20000410000 */
[----:B--2---:R-:W-:-:S04]  /*2990*/  FADD.FTZ R24, -R32, 1 ;  /* 0x3f80000020187421 */ /* 0x004fc80000010100 */
[----:B------:R-:W-:Y:S01]  /*29a0*/  FFMA.FTZ R34, R34, R24, 1 ;  /* 0x3f80000022227423 */ /* 0x000fe20000010018 */
[----:B------:R-:W-:-:S03]  /*29b0*/  FFMA.FTZ R24, R4, R29, R6 ;  /* 0x0000001d04187223 */ /* 0x000fc60000010006 */
[----:B------:R-:W-:Y:S01]  /*29c0*/  FMUL.FTZ R34, R32, R34 ;  /* 0x0000002220227220 */ /* 0x000fe20000410000 */
[----:B------:R-:W-:Y:S01]  /*29d0*/  FMUL.FTZ R33, R24, -1.4426950216293334961 ;  /* 0xbfb8aa3b18217820 */ /* 0x000fe20000410000 */
[----:B---3--:R-:W-:-:S04]  /*29e0*/  IMAD.U32 R32, R26, 0x10000, RZ ;  /* 0x000100001a207824 */ /* 0x008fc800078e00ff */
[----:B------:R-:W-:Y:S01]  /*29f0*/  FMUL.FTZ R34, R32, R34 ;  /* 0x0000002220227220 */ /* 0x000fe20000410000 */
[----:B------:R-:W1:Y:S03]  /*2a00*/  MUFU.EX2 R33, R33 ;  /* 0x0000002100217308 */ /* 0x000e660000000800 */
[----:B0-----:R-:W-:-:S04]  /*2a10*/  FFMA.FTZ R34, R0, R34, -R22 ;  /* 0x0000002200227223 */ /* 0x001fc80000010816 */
[----:B------:R-:W-:Y:S01]  /*2a20*/  FFMA.FTZ R28, -R23, R28, R34 ;  /* 0x0000001c171c7223 */ /* 0x000fe20000010122 */
[----:B-1----:R-:W-:-:S06]  /*2a30*/  FADD.FTZ R33, R33, 1 ;  /* 0x3f80000021217421 */ /* 0x002fcc0000010000 */
[----:B------:R-:W0:Y:S02]  /*2a40*/  MUFU.RCP R33, R33 ;  /* 0x0000002100217308 */ /* 0x000e240000001000 */
[----:B0-----:R-:W-:-:S04]  /*2a50*/  FADD.FTZ R32, -R33, 1 ;  /* 0x3f80000021207421 */ /* 0x001fc80000010100 */
[----:B------:R-:W-:Y:S01]  /*2a60*/  FFMA.FTZ R24, R24, R32, 1 ;  /* 0x3f80000018187423 */ /* 0x000fe20000010020 */
[----:B------:R-:W-:Y:S02]  /*2a70*/  SHF.L.U32 R32, R25, 0x10, RZ ;  /* 0x0000001019207819 */ /* 0x000fe400000006ff */
[----:B------:R-:W-:Y:S01]  /*2a80*/  PRMT R25, R26, 0x7632, R25 ;  /* 0x000076321a197816 */ /* 0x000fe20000000019 */
[----:B------:R-:W-:Y:S02]  /*2a90*/  FMUL.FTZ R24, R33, R24 ;  /* 0x0000001821187220 */ /* 0x000fe40000410000 */
[----:B------:R-:W-:Y:S01]  /*2aa0*/  FADD.FTZ R26, -R12, R32 ;  /* 0x000000200c1a7221 */ /* 0x000fe20000010100 */
[C---:B------:R-:W-:Y:S02]  /*2ab0*/  SHF.L.U32 R32, R25.reuse, 0x10, RZ ;  /* 0x0000001019207819 */ /* 0x040fe400000006ff */
[----:B------:R-:W-:Y:S01]  /*2ac0*/  PRMT R25, R25, 0x7632, R25 ;  /* 0x0000763219197816 */ /* 0x000fe20000000019 */
[----:B------:R-:W-:-:S02]  /*2ad0*/  FMUL.FTZ R26, R8, R26 ;  /* 0x0000001a081a7220 */ /* 0x000fc40000410000 */
[----:B------:R-:W-:Y:S01]  /*2ae0*/  FMUL.FTZ R24, R32, R24 ;  /* 0x0000001820187220 */ /* 0x000fe20000410000 */
[----:B------:R-:W-:Y:S01]  /*2af0*/  SHF.L.U32 R25, R25, 0x10, RZ ;  /* 0x0000001019197819 */ /* 0x000fe200000006ff */
[----:B-----5:R-:W-:Y:S02]  /*2b00*/  FFMA.FTZ R33, R2, R26, R3 ;  /* 0x0000001a02217223 */ /* 0x020fe40000010003 */
[----:B------:R-:W-:Y:S02]  /*2b10*/  FFMA.FTZ R24, R4, R24, -R22 ;  /* 0x0000001804187223 */ /* 0x000fe40000010816 */
[----:B------:R-:W-:Y:S01]  /*2b20*/  FMUL.FTZ R32, R33, -1.4426950216293334961 ;  /* 0xbfb8aa3b21207820 */ /* 0x000fe20000410000 */
[----:B------:R-:W-:Y:S01]  /*2b30*/  FADD.FTZ R25, -R12, R25 ;  /* 0x000000190c197221 */ /* 0x000fe20000010100 */
[----:B------:R-:W-:Y:S01]  /*2b40*/  FFMA.FTZ R29, -R23, R29, R24 ;  /* 0x0000001d171d7223 */ /* 0x000fe20000010118 */
[C---:B------:R-:W-:Y:S01]  /*2b50*/  IMAD.U32 R24, R27.reuse, 0x10000, RZ ;  /* 0x000100001b187824 */ /* 0x040fe200078e00ff */
[----:B------:R-:W-:-:S02]  /*2b60*/  PRMT R27, R27, 0x7632, R27 ;  /* 0x000076321b1b7816 */ /* 0x000fc4000000001b */
[----:B------:R-:W0:Y:S02]  /*2b70*/  MUFU.EX2 R32, R32 ;  /* 0x0000002000207308 */ /* 0x000e240000000800 */
[----:B------:R-:W-:Y:S01]  /*2b80*/  SHF.L.U32 R27, R27, 0x10, RZ ;  /* 0x000000101b1b7819 */ /* 0x000fe200000006ff */
[----:B0-----:R-:W-:-:S06]  /*2b90*/  FADD.FTZ R32, R32, 1 ;  /* 0x3f80000020207421 */ /* 0x001fcc0000010000 */
[----:B------:R-:W0:Y:S02]  /*2ba0*/  MUFU.RCP R32, R32 ;  /* 0x0000002000207308 */ /* 0x000e240000001000 */
[----:B0-----:R-:W-:-:S04]  /*2bb0*/  FADD.FTZ R34, -R32, 1 ;  /* 0x3f80000020227421 */ /* 0x001fc80000010100 */
[----:B------:R-:W-:Y:S01]  /*2bc0*/  FFMA.FTZ R34, R33, R34, 1 ;  /* 0x3f80000021227423 */ /* 0x000fe20000010022 */
[----:B------:R-:W-:-:S03]  /*2bd0*/  FMUL.FTZ R33, R8, R25 ;  /* 0x0000001908217220 */ /* 0x000fc60000410000 */
[----:B------:R-:W-:Y:S01]  /*2be0*/  FMUL.FTZ R34, R32, R34 ;  /* 0x0000002220227220 */ /* 0x000fe20000410000 */
[----:B------:R-:W-:-:S03]  /*2bf0*/  FFMA.FTZ R25, R5, R33, R7 ;  /* 0x0000002105197223 */ /* 0x000fc60000010007 */
[----:B------:R-:W-:Y:S01]  /*2c00*/  FMUL.FTZ R34, R24, R34 ;  /* 0x0000002218227220 */ /* 0x000fe20000410000 */
[----:B------:R-:W-:-:S06]  /*2c10*/  FMUL.FTZ R32, R25, -1.4426950216293334961 ;  /* 0xbfb8aa3b19207820 */ /* 0x000fcc0000410000 */
[----:B------:R-:W0:Y:S02]  /*2c20*/  MUFU.EX2 R32, R32 ;  /* 0x0000002000207308 */ /* 0x000e240000000800 */
[----:B0-----:R-:W-:-:S06]  /*2c30*/  FADD.FTZ R32, R32, 1 ;  /* 0x3f80000020207421 */ /* 0x001fcc0000010000 */
[----:B------:R-:W0:Y:S02]  /*2c40*/  MUFU.RCP R32, R32 ;  /* 0x0000002000207308 */ /* 0x000e240000001000 */
[----:B0-----:R-:W-:-:S04]  /*2c50*/  FADD.FTZ R24, -R32, 1 ;  /* 0x3f80000020187421 */ /* 0x001fc80000010100 */
[----:B------:R-:W-:-:S04]  /*2c60*/  FFMA.FTZ R24, R25, R24, 1 ;  /* 0x3f80000019187423 */ /* 0x000fc80000010018 */
[----:B------:R-:W-:Y:S01]  /*2c70*/  FMUL.FTZ R32, R32, R24 ;  /* 0x0000001820207220 */ /* 0x000fe20000410000 */
[----:B------:R-:W-:-:S03]  /*2c80*/  IADD3.X R24, RZ, R9, RZ, P0, !PT ;  /* 0x00000009ff187210 */ /* 0x000fc600007fe4ff */
[----:B------:R-:W-:Y:S01]  /*2c90*/  FMUL.FTZ R27, R27, R32 ;  /* 0x000000201b1b7220 */ /* 0x000fe20000410000 */
[C---:B------:R-:W-:Y:S01]  /*2ca0*/  IMAD.SHL.U32 R32, R31.reuse, 0x2, RZ ;  /* 0x000000021f207824 */ /* 0x040fe200078e00ff */
[----:B------:R-:W-:-:S04]  /*2cb0*/  SHF.L.U64.HI R31, R31, 0x1, R24 ;  /* 0x000000011f1f7819 */ /* 0x000fc80000010218 */
[----:B------:R-:W-:-:S04]  /*2cc0*/  IADD3 R24, P0, R32, UR18, RZ ;  /* 0x0000001220187c10 */ /* 0x000fc8000ff1e0ff */
[----:B------:R-:W-:-:S06]  /*2cd0*/  IADD3.X R25, R31, UR19, RZ, P0, !PT ;  /* 0x000000131f197c10 */ /* 0x000fcc00087fe4ff */
[----:B------:R-:W2:Y:S01]  /*2ce0*/  LDG.E.64.CONSTANT R24, desc[UR12][R24.64] ;  /* 0x0000000c18187981 */ /* 0x000ea2000c1e9b00 */
[--C-:B------:R-:W-:Y:S01]  /*2cf0*/  FFMA.FTZ R34, R2, R34, -R22.reuse ;  /* 0x0000002202227223 */ /* 0x100fe20000010816 */
[----:B------:R-:W-:-:S03]  /*2d00*/  FFMA.FTZ R27, R5, R27, -R22 ;  /* 0x0000001b051b7223 */ /* 0x000fc60000010816 */
[C---:B------:R-:W-:Y:S01]  /*2d10*/  FFMA.FTZ R34, -R23.reuse, R26, R34 ;  /* 0x0000001a17227223 */ /* 0x040fe20000010122 */
[----:B------:R-:W-:Y:S01]  /*2d20*/  IADD3 R26, P0, R32, UR20, RZ ;  /* 0x00000014201a7c10 */ /* 0x000fe2000ff1e0ff */
[----:B------:R-:W-:-:S03]  /*2d30*/  FFMA.FTZ R33, -R23, R33, R27 ;  /* 0x0000002117217223 */ /* 0x000fc6000001011b */
[----:B------:R-:W-:-:S06]  /*2d40*/  IADD3.X R27, R31, UR21, RZ, P0, !PT ;  /* 0x000000151f1b7c10 */ /* 0x000fcc00087fe4ff */
[----:B------:R-:W3:Y:S01]  /*2d50*/  LDG.E.64.CONSTANT R26, desc[UR12][R26.64] ;  /* 0x0000000c1a1a7981 */ /* 0x000ee2000c1e9b00 */
[C---:B------:R-:W-:Y:S01]  /*2d60*/  FMUL.FTZ R37, R8.reuse, R28 ;  /* 0x0000001c08257220 */ /* 0x040fe20000410000 */
[C---:B------:R-:W-:Y:S01]  /*2d70*/  FMUL.FTZ R29, R8.reuse, R29 ;  /* 0x0000001d081d7220 */ /* 0x040fe20000410000 */
[C---:B------:R-:W-:Y:S01]  /*2d80*/  FMUL.FTZ R34, R8.reuse, R34 ;  /* 0x0000002208227220 */ /* 0x040fe20000410000 */
[----:B------:R-:W-:Y:S01]  /*2d90*/  FMUL.FTZ R33, R8, R33 ;  /* 0x0000002108217220 */ /* 0x000fe20000410000 */
[----:B------:R-:W-:Y:S01]  /*2da0*/  IADD3 R28, P0, R36, UR16, RZ ;  /* 0x00000010241c7c10 */ /* 0x000fe2000ff1e0ff */
[----:B------:R-:W-:Y:S01]  /*2db0*/  UIADD3 UR5, UR5, 0x2, URZ ;  /* 0x0000000205057890 */ /* 0x000fe2000fffe03f */
[----:B------:R-:W-:Y:S02]  /*2dc0*/  F2FP.BF16.F32.PACK_AB R37, R29, R37 ;  /* 0x000000251d25723e */ /* 0x000fe400000010ff */
[----:B------:R-:W-:Y:S01]  /*2dd0*/  F2FP.BF16.F32.PACK_AB R33, R33, R34 ;  /* 0x000000222121723e */ /* 0x000fe200000010ff */
[----:B------:R-:W-:Y:S01]  /*2de0*/  UISETP.NE.AND UP0, UPT, UR5, 0x8, UPT ;  /* 0x000000080500788c */ /* 0x000fe2000bf05270 */
[----:B------:R-:W-:-:S02]  /*2df0*/  IADD3.X R29, R13, UR17, RZ, P0, !PT ;  /* 0x000000110d1d7c10 */ /* 0x000fc400087fe4ff */
[----:B------:R-:W-:Y:S02]  /*2e00*/  PRMT R13, R37, 0x7632, R13 ;  /* 0x00007632250d7816 */ /* 0x000fe4000000000d */
[----:B------:R-:W-:Y:S01]  /*2e10*/  PRMT R34, R33, 0x7632, R34 ;  /* 0x0000763221227816 */ /* 0x000fe20000000022 */
[----:B------:R-:W-:Y:S04]  /*2e20*/  STG.E.U16 desc[UR12][R28.64+0x4], R33 ;  /* 0x000004211c007986 */ /* 0x000fe8000c10150c */
[----:B------:R2:W-:Y:S04]  /*2e30*/  STG.E.U16 desc[UR12][R28.64+0x2], R13 ;  /* 0x0000020d1c007986 */ /* 0x0005e8000c10150c */
[----:B------:R0:W-:Y:S04]  /*2e40*/  STG.E.U16 desc[UR12][R28.64+0x6], R34 ;  /* 0x000006221c007986 */ /* 0x0001e8000c10150c */
[----:B------:R1:W-:Y:S01]  /*2e50*/  STG.E.U16 desc[UR12][R28.64], R37 ;  /* 0x000000251c007986 */ /* 0x0003e2000c10150c */
[----:B--2---:R-:W-:-:S02]  /*2e60*/  SHF.L.U32 R13, R24, 0x10, RZ ;  /* 0x00000010180d7819 */ /* 0x004fc400000006ff */
[----:B0-----:R-:W-:-:S03]  /*2e70*/  PRMT R34, R24, 0x7632, R34 ;  /* 0x0000763218227816 */ /* 0x001fc60000000022 */
[----:B------:R-:W-:Y:S01]  /*2e80*/  FADD.FTZ R13, -R12, R13 ;  /* 0x0000000d0c0d7221 */ /* 0x000fe20000010100 */
[----:B------:R-:W-:-:S03]  /*2e90*/  SHF.L.U32 R34, R34, 0x10, RZ ;  /* 0x0000001022227819 */ /* 0x000fc600000006ff */
[----:B------:R-:W-:Y:S02]  /*2ea0*/  FMUL.FTZ R24, R8, R13 ;  /* 0x0000000d08187220 */ /* 0x000fe40000410000 */
[----:B------:R-:W-:Y:S02]  /*2eb0*/  FADD.FTZ R34, -R12, R34 ;  /* 0x000000220c227221 */ /* 0x000fe40000010100 */
[----:B------:R-:W-:Y:S02]  /*2ec0*/  FFMA.FTZ R33, R0, R24, R30 ;  /* 0x0000001800217223 */ /* 0x000fe4000001001e */
[----:B------:R-:W-:Y:S02]  /*2ed0*/  FMUL.FTZ R34, R8, R34 ;  /* 0x0000002208227220 */ /* 0x000fe40000410000 */
[----:B------:R-:W-:Y:S02]  /*2ee0*/  FMUL.FTZ R13, R33, -1.4426950216293334961 ;  /* 0xbfb8aa3b210d7820 */ /* 0x000fe40000410000 */
[----:B-1----:R-:W-:-:S04]  /*2ef0*/  FFMA.FTZ R29, R4, R34, R6 ;  /* 0x00000022041d7223 */ /* 0x002fc80000010006 */
[----:B------:R-:W-:Y:S01]  /*2f00*/  FMUL.FTZ R28, R29, -1.4426950216293334961 ;  /* 0xbfb8aa3b1d1c7820 */ /* 0x000fe20000410000 */
[----:B------:R-:W0:Y:S08]  /*2f10*/  MUFU.EX2 R13, R13 ;  /* 0x0000000d000d7308 */ /* 0x000e300000000800 */
[----:B------:R-:W1:Y:S01]  /*2f20*/  MUFU.EX2 R28, R28 ;  /* 0x0000001c001c7308 */ /* 0x000e620000000800 */
[----:B0-----:R-:W-:-:S07]  /*2f30*/  FADD.FTZ R13, R13, 1 ;  /* 0x3f8000000d0d7421 */ /* 0x001fce0000010000 */
[----:B------:R-:W0:Y:S01]  /*2f40*/  MUFU.RCP R13, R13 ;  /* 0x0000000d000d7308 */ /* 0x000e220000001000 */
[----:B-1----:R-:W-:-:S07]  /*2f50*/  FADD.FTZ R28, R28, 1 ;  /* 0x3f8000001c1c7421 */ /* 0x002fce0000010000 */
[----:B------:R-:W1:Y:S01]  /*2f60*/  MUFU.RCP R28, R28 ;  /* 0x0000001c001c7308 */ /* 0x000e620000001000 */
[----:B0-----:R-:W-:-:S04]  /*2f70*/  FADD.FTZ R36, -R13, 1 ;  /* 0x3f8000000d247421 */ /* 0x001fc80000010100 */
[----:B------:R-:W-:Y:S01]  /*2f80*/  FFMA.FTZ R36, R33, R36, 1 ;  /* 0x3f80000021247423 */ /* 0x000fe20000010024 */
[----:B-1----:R-:W-:-:S03]  /*2f90*/  FADD.FTZ R33, -R28, 1 ;  /* 0x3f8000001c217421 */ /* 0x002fc60000010100 */
[----:B------:R-:W-:Y:S01]  /*2fa0*/  FMUL.FTZ R13, R13, R36 ;  /* 0x000000240d0d7220 */ /* 0x000fe20000410000 */
[----:B------:R-:W-:Y:S01]  /*2fb0*/  FFMA.FTZ R33, R29, R33, 1 ;  /* 0x3f8000001d217423 */ /* 0x000fe20000010021 */
[----:B---3--:R-:W-:-:S03]  /*2fc0*/  IMAD.U32 R29, R26, 0x10000, RZ ;  /* 0x000100001a1d7824 */ /* 0x008fc600078e00ff */
[----:B------:R-:W-:Y:S01]  /*2fd0*/  FMUL.FTZ R28, R28, R33 ;  /* 0x000000211c1c7220 */ /* 0x000fe20000410000 */
[----:B------:R-:W-:Y:S01]  /*2fe0*/  SHF.L.U32 R33, R25, 0x10, RZ ;  /* 0x0000001019217819 */ /* 0x000fe200000006ff */
[----:B------:R-:W-:Y:S01]  /*2ff0*/  FMUL.FTZ R13, R29, R13 ;  /* 0x0000000d1d0d7220 */ /* 0x000fe20000410000 */
[----:B------:R-:W-:-:S03]  /*3000*/  PRMT R25, R26, 0x7632, R25 ;  /* 0x000076321a197816 */ /* 0x000fc60000000019 */
[----:B------:R-:W-:Y:S01]  /*3010*/  FADD.FTZ R33, -R12, R33 ;  /* 0x000000210c217221 */ /* 0x000fe20000010100 */
[C---:B------:R-:W-:Y:S01]  /*3020*/  PRMT R26, R25.reuse, 0x7632, R26 ;  /* 0x00007632191a7816 */ /* 0x040fe2000000001a */
[----:B------:R-:W-:Y:S01]  /*3030*/  FFMA.FTZ R13, R0, R13, -R22 ;  /* 0x0000000d000d7223 */ /* 0x000fe20000010816 */
[----:B------:R-:W-:Y:S01]  /*3040*/  SHF.L.U32 R25, R25, 0x10, RZ ;  /* 0x0000001019197819 */ /* 0x000fe200000006ff */
[----:B------:R-:W-:Y:S01]  /*3050*/  FMUL.FTZ R33, R8, R33 ;  /* 0x0000002108217220 */ /* 0x000fe20000410000 */
[----:B------:R-:W-:Y:S01]  /*3060*/  SHF.L.U32 R26, R26, 0x10, RZ ;  /* 0x000000101a1a7819 */ /* 0x000fe200000006ff */
[----:B------:R-:W-:Y:S01]  /*3070*/  FFMA.FTZ R13, -R23, R24, R13 ;  /* 0x00000018170d7223 */ /* 0x000fe2000001010d */
[----:B------:R-:W-:Y:S01]  /*3080*/  SHF.L.U32 R24, R27, 0x10, RZ ;  /* 0x000000101b187819 */ /* 0x000fe200000006ff */
[----:B------:R-:W-:Y:S01]  /*3090*/  FFMA.FTZ R29, R2, R33, R3 ;  /* 0x00000021021d7223 */ /* 0x000fe20000010003 */
[----:B------:R-:W-:Y:S01]  /*30a0*/  FMUL.FTZ R25, R25, R28 ;  /* 0x0000001c19197220 */ /* 0x000fe20000410000 */
[----:B------:R-:W-:Y:S01]  /*30b0*/  FADD.FTZ R26, -R12, R26 ;  /* 0x0000001a0c1a7221 */ /* 0x000fe20000010100 */
[----:B------:R-:W-:Y:S01]  /*30c0*/  PRMT R27, R27, 0x7632, R27 ;  /* 0x000076321b1b7816 */ /* 0x000fe2000000001b */
[----:B------:R-:W-:Y:S01]  /*30d0*/  FMUL.FTZ R36, R29, -1.4426950216293334961 ;  /* 0xbfb8aa3b1d247820 */ /* 0x000fe20000410000 */
[----:B------:R-:W-:Y:S01]  /*30e0*/  FFMA.FTZ R25, R4, R25, -R22 ;  /* 0x0000001904197223 */ /* 0x000fe20000010816 */
[C---:B------:R-:W-:Y:S01]  /*30f0*/  FMUL.FTZ R26, R8.reuse, R26 ;  /* 0x0000001a081a7220 */ /* 0x040fe20000410000 */
[----:B------:R-:W-:Y:S01]  /*3100*/  FMUL.FTZ R13, R8, R13 ;  /* 0x0000000d080d7220 */ /* 0x000fe20000410000 */
[----:B------:R-:W-:-:S02]  /*3110*/  IMAD.U32 R27, R27, 0x10000, RZ ;  /* 0x000100001b1b7824 */ /* 0x000fc400078e00ff */
[----:B------:R-:W-:Y:S01]  /*3120*/  FFMA.FTZ R25, -R23, R34, R25 ;  /* 0x0000002217197223 */ /* 0x000fe20000010119 */
[----:B------:R-:W0:Y:S03]  /*3130*/  MUFU.EX2 R36, R36 ;  /* 0x0000002400247308 */ /* 0x000e260000000800 */
[----:B------:R-:W-:-:S05]  /*3140*/  FMUL.FTZ R25, R8, R25 ;  /* 0x0000001908197220 */ /* 0x000fca0000410000 */
[----:B------:R-:W-:Y:S01]  /*3150*/  F2FP.BF16.F32.PACK_AB R13, R25, R13 ;  /* 0x0000000d190d723e */ /* 0x000fe200000010ff */
[----:B0-----:R-:W-:-:S06]  /*3160*/  FADD.FTZ R36, R36, 1 ;  /* 0x3f80000024247421 */ /* 0x001fcc0000010000 */
[----:B------:R-:W0:Y:S02]  /*3170*/  MUFU.RCP R36, R36 ;  /* 0x0000002400247308 */ /* 0x000e240000001000 */
[----:B0-----:R-:W-:-:S04]  /*3180*/  FADD.FTZ R28, -R36, 1 ;  /* 0x3f800000241c7421 */ /* 0x001fc80000010100 */
[----:B------:R-:W-:-:S04]  /*3190*/  FFMA.FTZ R28, R29, R28, 1 ;  /* 0x3f8000001d1c7423 */ /* 0x000fc8000001001c */
[----:B------:R-:W-:Y:S01]  /*31a0*/  FMUL.FTZ R36, R36, R28 ;  /* 0x0000001c24247220 */ /* 0x000fe20000410000 */
[----:B------:R-:W-:-:S03]  /*31b0*/  FFMA.FTZ R28, R5, R26, R7 ;  /* 0x0000001a051c7223 */ /* 0x000fc60000010007 */
[----:B------:R-:W-:Y:S01]  /*31c0*/  FMUL.FTZ R24, R24, R36 ;  /* 0x0000002418187220 */ /* 0x000fe20000410000 */
[----:B------:R-:W-:-:S03]  /*31d0*/  FMUL.FTZ R29, R28, -1.4426950216293334961 ;  /* 0xbfb8aa3b1c1d7820 */ /* 0x000fc60000410000 */
[----:B------:R-:W-:-:S03]  /*31e0*/  FFMA.FTZ R24, R2, R24, -R22 ;  /* 0x0000001802187223 */ /* 0x000fc60000010816 */
[----:B------:R-:W0:Y:S01]  /*31f0*/  MUFU.EX2 R29, R29 ;  /* 0x0000001d001d7308 */ /* 0x000e220000000800 */
[----:B------:R-:W-:Y:S01]  /*3200*/  FFMA.FTZ R24, -R23, R33, R24 ;  /* 0x0000002117187223 */ /* 0x000fe20000010118 */
[----:B0-----:R-:W-:-:S06]  /*3210*/  FADD.FTZ R29, R29, 1 ;  /* 0x3f8000001d1d7421 */ /* 0x001fcc0000010000 */
[----:B------:R-:W0:Y:S02]  /*3220*/  MUFU.RCP R29, R29 ;  /* 0x0000001d001d7308 */ /* 0x000e240000001000 */
[----:B0-----:R-:W-:-:S04]  /*3230*/  FADD.FTZ R36, -R29, 1 ;  /* 0x3f8000001d247421 */ /* 0x001fc80000010100 */
[----:B------:R-:W-:-:S04]  /*3240*/  FFMA.FTZ R36, R28, R36, 1 ;  /* 0x3f8000001c247423 */ /* 0x000fc80000010024 */
[----:B------:R-:W-:-:S04]  /*3250*/  FMUL.FTZ R36, R29, R36 ;  /* 0x000000241d247220 */ /* 0x000fc80000410000 */
[----:B------:R-:W-:-:S04]  /*3260*/  FMUL.FTZ R27, R27, R36 ;  /* 0x000000241b1b7220 */ /* 0x000fc80000410000 */
[----:B------:R-:W-:-:S04]  /*3270*/  FFMA.FTZ R27, R5, R27, -R22 ;  /* 0x0000001b051b7223 */ /* 0x000fc80000010816 */
[----:B------:R-:W-:Y:S01]  /*3280*/  FFMA.FTZ R27, -R23, R26, R27 ;  /* 0x0000001a171b7223 */ /* 0x000fe2000001011b */
[----:B------:R-:W-:Y:S01]  /*3290*/  FMUL.FTZ R26, R8, R24 ;  /* 0x00000018081a7220 */ /* 0x000fe20000410000 */
[----:B------:R-:W-:Y:S02]  /*32a0*/  IADD3 R24, P0, R32, UR16, RZ ;  /* 0x0000001020187c10 */ /* 0x000fe4000ff1e0ff */
[----:B------:R-:W-:Y:S02]  /*32b0*/  FMUL.FTZ R27, R8, R27 ;  /* 0x0000001b081b7220 */ /* 0x000fe40000410000 */
[----:B------:R-:W-:Y:S02]  /*32c0*/  IADD3.X R25, R31, UR17, RZ, P0, !PT ;  /* 0x000000111f197c10 */ /* 0x000fe400087fe4ff */
[----:B------:R-:W-:Y:S02]  /*32d0*/  PLOP3.LUT P0, PT, PT, PT, UP0, 0x80, 0x0 ;  /* 0x000000000000781c */ /* 0x000fe40003f0f008 */
[----:B------:R-:W-:-:S02]  /*32e0*/  F2FP.BF16.F32.PACK_AB R26, R27, R26 ;  /* 0x0000001a1b1a723e */ /* 0x000fc400000010ff */
[C---:B------:R-:W-:Y:S02]  /*32f0*/  PRMT R27, R13.reuse, 0x7610, R27 ;  /* 0x000076100d1b7816 */ /* 0x040fe4000000001b */
[----:B------:R-:W-:Y:S01]  /*3300*/  PRMT R13, R13, 0x7632, R13 ;  /* 0x000076320d0d7816 */ /* 0x000fe2000000000d */
[----:B------:R1:W-:Y:S01]  /*3310*/  STG.E.U16 desc[UR12][R24.64+0x4], R26 ;  /* 0x0000041a18007986 */ /* 0x0003e2000c10150c */
[----:B------:R-:W-:-:S03]  /*3320*/  PRMT R28, R26, 0x7632, R28 ;  /* 0x000076321a1c7816 */ /* 0x000fc6000000001c */
[----:B------:R1:W-:Y:S04]  /*3330*/  STG.E.U16 desc[UR12][R24.64], R27 ;  /* 0x0000001b18007986 */ /* 0x0003e8000c10150c */
[----:B------:R1:W-:Y:S04]  /*3340*/  STG.E.U16 desc[UR12][R24.64+0x2], R13 ;  /* 0x0000020d18007986 */ /* 0x0003e8000c10150c */
[----:B------:R1:W-:Y:S01]  /*3350*/  STG.E.U16 desc[UR12][R24.64+0x6], R28 ;  /* 0x0000061c18007986 */ /* 0x0003e2000c10150c */
[----:B------:R-:W-:Y:S05]  /*3360*/  @P0 BRA `(.L_x_730) ;  /* 0xfffffff4001c0947 */ /* 0x000fea000383ffff */
[----:B------:R-:W-:Y:S02]  /*3370*/  UIADD3 UR10, UP0, UR10, 0x1, URZ ;  /* 0x000000010a0a7890 */ /* 0x000fe4000ff1e03f */
[----:B------:R-:W-:Y:S02]  /*3380*/  ULOP3.LUT UR4, UR4, 0x1, URZ, 0x3c, !UPT ;  /* 0x0000000104047892 */ /* 0x000fe4000f8e3c3f */
[----:B------:R-:W-:Y:S02]  /*3390*/  UIADD3.X UR6, URZ, UR6, URZ, UP0, !UPT ;  /* 0x000000063f067290 */ /* 0x000fe400087fe43f */
[----:B------:R-:W-:-:S04]  /*33a0*/  UISETP.GE.U32.AND UP0, UPT, UR10, UR14, UPT ;  /* 0x0000000e0a00728c */ /* 0x000fc8000bf06070 */
[----:B------:R-:W-:-:S06]  /*33b0*/  UISETP.GE.AND.EX UP0, UPT, UR6, UR15, UPT, UP0 ;  /* 0x0000000f0600728c */ /* 0x000fcc000bf06300 */
[----:B------:R-:W-:-:S13]  /*33c0*/  PLOP3.LUT P0, PT, PT, PT, UP0, 0x80, 0x0 ;  /* 0x000000000000781c */ /* 0x000fda0003f0f008 */
[----:B------:R-:W-:Y:S05]  /*33d0*/  @!P0 BRA `(.L_x_731) ;  /* 0xffffffd000c48947 */ /* 0x000fea000383ffff */
.L_x_713:
[----:B------:R-:W-:-:S04]  /*33e0*/  ULEA UR5, UR9, UR11, 0x8 ;  /* 0x0000000b09057291 */ /* 0x000fc8000f8e403f */
[----:B------:R-:W-:-:S04]  /*33f0*/  USHF.L.U32 UR5, UR5, 0x5, URZ ;  /* 0x0000000505057899 */ /* 0x000fc8000800063f */
[----:B------:R-:W-:-:S06]  /*3400*/  UISETP.GT.AND UP0, UPT, UR5, 0x3bf, UPT ;  /* 0x000003bf0500788c */ /* 0x000fcc000bf04270 */
[----:B------:R-:W-:-:S13]  /*3410*/  PLOP3.LUT P0, PT, PT, PT, UP0, 0x80, 0x0 ;  /* 0x000000000000781c */ /* 0x000fda0003f0f008 */
[----:B------:R-:W-:Y:S05]  /*3420*/  @P0 EXIT ;  /* 0x000000000000094d */ /* 0x000fea0003800000 */
[----:B------:R-:W2:Y:S01]  /*3430*/  S2R R14, SR_TID.X ;  /* 0x00000000000e7919 */ /* 0x000ea20000002100 */
[----:B-1----:R-:W-:Y:S01]  /*3440*/  LOP3.LUT R26, RZ, UR14, RZ, 0x33, !PT ;  /* 0x0000000eff1a7c12 */ /* 0x002fe2000f8e33ff */
[----:B------:R-:W1:Y:S01]  /*3450*/  S2UR UR6, SR_CgaCtaId ;  /* 0x00000000000679c3 */ /* 0x000e620000008800 */
        /* <DEDUP_REMOVED lines=11> */
[----:B-1----:R-:W-:-:S03]  /*3510*/  ULEA UR8, UR6, UR4, 0x18 ;  /* 0x0000000406087291 */ /* 0x002fc6000f8ec03f */
[----:B------:R-:W-:Y:S02]  /*3520*/  ULDC.64 UR6, c[0x0][0x260] ;  /* 0x0000980000067ab9 */ /* 0x000fe40000000a00 */
[----:B------:R-:W-:Y:S01]  /*3530*/  UIADD3 UR4, UP1, UR6, 0x48400, URZ ;  /* 0x0004840006047890 */ /* 0x000fe2000ff3e03f */
[--C-:B--2---:R-:W-:Y:S02]  /*3540*/  SHF.R.U32.HI R35, RZ, 0x5, R14.reuse ;  /* 0x00000005ff237819 */ /* 0x104fe4000001160e */
[----:B------:R-:W-:Y:S01]  /*3550*/  SHF.R.U32.HI R37, RZ, 0x4, R14 ;  /* 0x00000004ff257819 */ /* 0x000fe2000001160e */
[----:B------:R-:W-:Y:S01]  /*3560*/  UIADD3.X UR6, URZ, UR7, URZ, UP1, !UPT ;  /* 0x000000073f067290 */ /* 0x000fe20008ffe43f */
[----:B------:R-:W-:Y:S01]  /*3570*/  IADD3 R13, P0, P1, -R0, -0x101, -R35 ;  /* 0xfffffeff000d7810 */ /* 0x000fe2000791e923 */
[----:B------:R-:W-:Y:S01]  /*3580*/  USEL UR7, UR15, URZ, UP0 ;  /* 0x0000003f0f077287 */ /* 0x000fe20008000000 */
[----:B------:R-:W-:Y:S01]  /*3590*/  SHF.L.U32 R0, R35, 0x1, RZ ;  /* 0x0000000123007819 */ /* 0x000fe200000006ff */
[----:B------:R-:W-:Y:S01]  /*35a0*/  VIADD R11, R37, 0x1e ;  /* 0x0000001e250b7836 */ /* 0x000fe20000000000 */
[----:B------:R-:W-:-:S02]  /*35b0*/  IADD3.X R26, ~R26, -0x1, R3, P0, P1 ;  /* 0xffffffff1a1a7810 */ /* 0x000fc400007e2503 */
[----:B------:R-:W-:Y:S02]  /*35c0*/  LEA R5, R35, UR8, 0x7 ;  /* 0x0000000823057c11 */ /* 0x000fe4000f8e38ff */
[----:B------:R-:W-:Y:S01]  /*35d0*/  LOP3.LUT R0, R0, 0x1f, R14, 0x78, !PT ;  /* 0x0000001f00007812 */ /* 0x000fe200078e780e */
[----:B------:R-:W-:Y:S01]  /*35e0*/  IMAD.WIDE.U32 R2, R26, -0x77777777, RZ ;  /* 0x888888891a027825 */ /* 0x000fe200078e00ff */
[----:B------:R-:W-:Y:S02]  /*35f0*/  LOP3.LUT R6, RZ, R37, RZ, 0x33, !PT ;  /* 0x00000025ff067212 */ /* 0x000fe400078e33ff */
[----:B------:R-:W-:Y:S02]  /*3600*/  SHF.L.U32 R34, R14, 0x1, RZ ;  /* 0x000000010e227819 */ /* 0x000fe400000006ff */
[----:B------:R-:W-:Y:S01]  /*3610*/  IADD3 R10, R37, 0x3c, RZ ;  /* 0x0000003c250a7810 */ /* 0x000fe20007ffe0ff */
[----:B------:R-:W-:Y:S01]  /*3620*/  IMAD.WIDE.U32 R8, P0, R13, -0x77777778, R2 ;  /* 0x888888880d087825 */ /* 0x000fe20007800002 */
[----:B------:R-:W-:-:S02]  /*3630*/  LEA R2, R0, R5, 0x2 ;  /* 0x0000000500027211 */ /* 0x000fc400078e10ff */
[----:B------:R-:W-:Y:S01]  /*3640*/  VIMNMX.U32 R3, R11, 0x20, !PT ;  /* 0x000000200b037848 */ /* 0x000fe20007fe0000 */
[----:B------:R-:W-:Y:S01]  /*3650*/  IMAD.SHL.U32 R0, R14, 0x80, RZ ;  /* 0x000000800e007824 */ /* 0x000fe200078e00ff */
[----:B------:R-:W-:Y:S01]  /*3660*/  IADD3.X R7, RZ, RZ, RZ, P0, !PT ;  /* 0x000000ffff077210 */ /* 0x000fe200007fe4ff */
[----:B------:R-:W-:Y:S01]  /*3670*/  IMAD.WIDE.U32 R4, R13, -0x77777777, RZ ;  /* 0x888888890d047825 */ /* 0x000fe200078e00ff */
[----:B------:R-:W-:Y:S02]  /*3680*/  IADD3 R3, R3, R6, RZ ;  /* 0x0000000603037210 */ /* 0x000fe40007ffe0ff */
[----:B------:R-:W-:Y:S02]  /*3690*/  LOP3.LUT R0, R0, 0x780, RZ, 0xc0, !PT ;  /* 0x0000078000007812 */ /* 0x000fe400078ec0ff */
[----:B------:R-:W-:Y:S02]  /*36a0*/  IADD3 RZ, P0, R5, R8, RZ ;  /* 0x0000000805ff7210 */ /* 0x000fe40007f1e0ff */
[----:B------:R-:W-:Y:S01]  /*36b0*/  MOV R6, R9 ;  /* 0x0000000900067202 */ /* 0x000fe20000000f00 */
[----:B------:R-:W-:Y:S01]  /*36c0*/  VIADD R15, R0, UR8 ;  /* 0x00000008000f7c36 */ /* 0x000fe20008000000 */
[----:B------:R-:W-:Y:S01]  /*36d0*/  LOP3.LUT R34, R34, 0x1e, RZ, 0xc0, !PT ;  /* 0x0000001e22227812 */ /* 0x000fe200078ec0ff */
[----:B------:R-:W-:Y:S01]  /*36e0*/  IMAD.WIDE.U32 R8, R3, -0x77777777, RZ ;  /* 0x8888888903087825 */ /* 0x000fe200078e00ff */
[----:B------:R-:W-:-:S02]  /*36f0*/  IADD3 R33, P2, R35, 0x2d, RZ ;  /* 0x0000002d23217810 */ /* 0x000fc40007f5e0ff */
[-C--:B------:R-:W-:Y:S02]  /*3700*/  LOP3.LUT R0, R11, R34.reuse, RZ, 0x3c, !PT ;  /* 0x000000220b007212 */ /* 0x080fe400078e3cff */
[-C--:B------:R-:W-:Y:S01]  /*3710*/  LOP3.LUT R12, R10, R34.reuse, RZ, 0x3c, !PT ;  /* 0x000000220a0c7212 */ /* 0x080fe200078e3cff */
[----:B------:R-:W-:Y:S01]  /*3720*/  IMAD.WIDE.U32.X R10, R26, -0x77777778, R6, P0 ;  /* 0x888888881a0a7825 */ /* 0x000fe200000e0406 */
[----:B------:R-:W-:Y:S02]  /*3730*/  LEA.HI R8, R9, 0x1, RZ, 0x1c ;  /* 0x0000000109087811 */ /* 0x000fe400078fe0ff */
[----:B------:R-:W-:Y:S01]  /*3740*/  LOP3.LUT R4, R37, R34, RZ, 0x3c, !PT ;  /* 0x0000002225047212 */ /* 0x000fe200078e3cff */
[----:B------:R-:W-:Y:S01]  /*3750*/  IMAD.U32 R7, RZ, RZ, UR5 ;  /* 0x00000005ff077e24 */ /* 0x000fe2000f8e00ff */
[----:B------:R-:W-:Y:S01]  /*3760*/  SHF.R.U64 R9, R10, 0x3, R11 ;  /* 0x000000030a097819 */ /* 0x000fe2000000120b */
[----:B------:R-:W-:Y:S01]  /*3770*/  USEL UR5, UR14, 0x1, UP0 ;  /* 0x000000010e057887 */ /* 0x000fe20008000000 */
[C---:B------:R-:W-:Y:S01]  /*3780*/  IADD3 R29, P0, R35.reuse, 0xf, RZ ;  /* 0x0000000f231d7810 */ /* 0x040fe20007f1e0ff */
[----:B------:R-:W-:Y:S01]  /*3790*/  IMAD.X R32, RZ, RZ, RZ, P2 ;  /* 0x000000ffff207224 */ /* 0x000fe200010e06ff */
[----:B------:R-:W-:Y:S01]  /*37a0*/  IADD3 R31, P1, R35, 0x1e, RZ ;  /* 0x0000001e231f7810 */ /* 0x000fe20007f3e0ff */
[----:B------:R-:W-:Y:S01]  /*37b0*/  USHF.L.U64.HI UR7, UR5, 0x8, UR7 ;  /* 0x0000000805077899 */ /* 0x000fe20008010207 */
[----:B------:R-:W-:Y:S01]  /*37c0*/  IADD3 R9, R9, 0x1, RZ ;  /* 0x0000000109097810 */ /* 0x000fe20007ffe0ff */
[----:B------:R-:W-:Y:S01]  /*37d0*/  USHF.L.U32 UR5, UR5, 0x8, URZ ;  /* 0x0000000805057899 */ /* 0x000fe2000800063f */
[----:B------:R-:W-:-:S02]  /*37e0*/  LEA R4, R4, R15, 0x2 ;  /* 0x0000000f04047211 */ /* 0x000fc400078e10ff */
[-C--:B------:R-:W-:Y:S02]  /*37f0*/  LEA R5, R0, R15.reuse, 0x2 ;  /* 0x0000000f00057211 */ /* 0x080fe400078e10ff */
[----:B------:R-:W-:Y:S02]  /*3800*/  LEA R6, R12, R15, 0x2 ;  /* 0x0000000f0c067211 */ /* 0x000fe400078e10ff */
[----:B------:R-:W-:Y:S02]  /*3810*/  LOP3.LUT R27, R14, 0xf, RZ, 0xc0, !PT ;  /* 0x0000000f0e1b7812 */ /* 0x000fe400078ec0ff */
[----:B------:R-:W-:Y:S02]  /*3820*/  IADD3.X R28, RZ, RZ, RZ, P0, !PT ;  /* 0x000000ffff1c7210 */ /* 0x000fe400007fe4ff */
[----:B------:R-:W-:Y:S02]  /*3830*/  IADD3.X R30, RZ, RZ, RZ, P1, !PT ;  /* 0x000000ffff1e7210 */ /* 0x000fe40000ffe4ff */
[----:B------:R-:W-:-:S02]  /*3840*/  LOP3.LUT R8, R8, 0x3, RZ, 0xc0, !PT ;  /* 0x0000000308087812 */ /* 0x000fc400078ec0ff */
[----:B------:R-:W-:-:S07]  /*3850*/  LOP3.LUT R9, R9, 0x3, RZ, 0xc0, !PT ;  /* 0x0000000309097812 */ /* 0x000fce00078ec0ff */
.L_x_748:
        /* <DEDUP_REMOVED lines=36> */
[----:B------:R-:W-:Y:S01]  /*3aa0*/  @P1 IMAD.MOV.U32 R0, RZ, RZ, R33 ;  /* 0x000000ffff001224 */ /* 0x000fe200078e0021 */
[----:B------:R-:W-:Y:S02]  /*3ab0*/  MOV R12, R30 ;  /* 0x0000001e000c7202 */ /* 0x000fe40000000f00 */
[----:B------:R-:W-:Y:S01]  /*3ac0*/  @P1 MOV R12, R32 ;  /* 0x00000020000c1202 */ /* 0x000fe20000000f00 */
[----:B--2---:R-:W-:Y:S01]  /*3ad0*/  FADD.FTZ R24, R24, R16 ;  /* 0x0000001018187221 */ /* 0x004fe20000010000 */
[----:B------:R-:W-:-:S03]  /*3ae0*/  FADD.FTZ R25, R25, R17 ;  /* 0x0000001119197221 */ /* 0x000fc60000010000 */
[----:B---3--:R-:W-:Y:S01]  /*3af0*/  @P1 FADD.FTZ R24, R24, R14 ;  /* 0x0000000e18181221 */ /* 0x008fe20000010000 */
[----:B------:R-:W-:-:S07]  /*3b00*/  @P1 FADD.FTZ R25, R25, R15 ;  /* 0x0000000f19191221 */ /* 0x000fce0000010000 */
.L_x_735:
[----:B------:R-:W-:Y:S05]  /*3b10*/  BSYNC B1 ;  /* 0x0000000000017941 */ /* 0x000fea0003800000 */
.L_x_734:
        /* <DEDUP_REMOVED lines=20> */
.L_x_738:
        /* <DEDUP_REMOVED lines=55> */
.L_x_737:
[----:B------:R-:W-:Y:S05]  /*3fd0*/  BSYNC B1 ;  /* 0x0000000000017941 */ /* 0x000fea0003800000 */
.L_x_736:
        /* <DEDUP_REMOVED lines=36> */
.L_x_740:
[----:B------:R-:W-:Y:S05]  /*4220*/  BSYNC B1 ;  /* 0x0000000000017941 */ /* 0x000fea0003800000 */
.L_x_739:
        /* <DEDUP_REMOVED lines=15> */
.L_x_733:
[----:B------:R-:W-:Y:S05]  /*4320*/  BSYNC B0 ;  /* 0x0000000000007941 */ /* 0x000fea0003800000 */
.L_x_732:
        /* <DEDUP_REMOVED lines=19> */
[----:B------:R-:W-:Y:S01]  /*4460*/  MOV R15, 0xffff ;  /* 0x0000ffff000f7802 */ /* 0x000fe20000000f00 */
[----:B------:R-:W-:Y:S01]  /*4470*/  IMAD.MOV.U32 R21, RZ, RZ, 0xffff ;  /* 0x0000ffffff157424 */ /* 0x000fe200078e00ff */
[----:B------:R-:W-:Y:S01]  /*4480*/  MOV R12, 0xffff ;  /* 0x0000ffff000c7802 */ /* 0x000fe20000000f00 */
        /* <DEDUP_REMOVED lines=17> */
.L_x_757:
        /* <DEDUP_REMOVED lines=9> */
[----:B------:R-:W-:Y:S02]  /*4630*/  PRMT R16, R0, 0x7610, R16 ;  /* 0x0000761000107816 */ /* 0x000fe40000000010 */
        /* <DEDUP_REMOVED lines=16> */
[----:B---3--:R-:W1:Y:S01]  /*4740*/  SHFL.BFLY PT, R22, R17, 0x8, 0x101f ;  /* 0x0d101f0011167f89 */ /* 0x008e6200000e0000 */
[----:B------:R-:W-:Y:S02]  /*4750*/  MOV R36, 0xffff ;  /* 0x0000ffff00247802 */ /* 0x000fe40000000f00 */
[----:B------:R-:W-:Y:S01]  /*4760*/  MOV R24, 0xffff ;  /* 0x0000ffff00187802 */ /* 0x000fe20000000f00 */
[----:B----4-:R-:W3:Y:S01]  /*4770*/  SHFL.BFLY PT, R21, R0, 0x8, 0x101f ;  /* 0x0d101f0000157f89 */ /* 0x010ee200000e0000 */
        /* <DEDUP_REMOVED lines=14> */
.L_x_767:
        /* <DEDUP_REMOVED lines=13> */
[----:B------:R1:W4:Y:S04]  /*4930*/  @P0 LDS R0, [R6+0x780] ;  /* 0x0007800006000984 */ /* 0x0003280000000800 */
[----:B------:R1:W0:Y:S01]  /*4940*/  @P0 LDS R17, [R6] ;  /* 0x0000000006110984 */ /* 0x0002220000000800 */
[----:B------:R-:W-:Y:S05]  /*4950*/  BRA.DIV UR9, `(.L_x_746) ;  /* 0x00000012098c7947 */ /* 0x000fea000b800000 */
[----:B------:R-:W-:Y:S01]  /*4960*/  MOV R18, 0xffff ;  /* 0x0000ffff00127802 */ /* 0x000fe20000000f00 */
[----:B------:R-:W-:Y:S01]  /*4970*/  IMAD.MOV.U32 R20, RZ, RZ, 0xffff ;  /* 0x0000ffffff147424 */ /* 0x000fe200078e00ff */
[----:B------:R-:W-:Y:S02]  /*4980*/  MOV R19, 0xffff ;  /* 0x0000ffff00137802 */ /* 0x000fe40000000f00 */
[----:B------:R-:W-:Y:S01]  /*4990*/  MOV R25, 0xffff ;  /* 0x0000ffff00197802 */ /* 0x000fe20000000f00 */
[----:B0-----:R-:W3:Y:S01]  /*49a0*/  SHFL.BFLY PT, R22, R17, 0x8, 0x101f ;  /* 0x0d101f0011167f89 */ /* 0x001ee200000e0000 */
[----:B------:R-:W-:Y:S02]  /*49b0*/  MOV R36, 0xffff ;  /* 0x0000ffff00247802 */ /* 0x000fe40000000f00 */
[----:B------:R-:W-:Y:S01]  /*49c0*/  MOV R24, 0xffff ;  /* 0x0000ffff00187802 */ /* 0x000fe20000000f00 */
[----:B----4-:R-:W0:Y:S01]  /*49d0*/  SHFL.BFLY PT, R21, R0, 0x8, 0x101f ;  /* 0x0d101f0000157f89 */ /* 0x010e2200000e0000 */
        /* <DEDUP_REMOVED lines=14> */
.L_x_777:
        /* <DEDUP_REMOVED lines=8> */
.L_x_743:
[----:B------:R-:W-:Y:S05]  /*4b40*/  BSYNC B0 ;  /* 0x0000000000007941 */ /* 0x000fea0003800000 */
.L_x_742:
[----:B------:R-:W-:-:S13]  /*4b50*/  ISETP.GE.U32.AND P0, PT, R3, 0x5a, PT ;  /* 0x0000005a0300780c */ /* 0x000fda0003f06070 */
[----:B------:R-:W-:Y:S05]  /*4b60*/  @!P0 BRA `(.L_x_741) ;  /* 0x0000000800548947 */ /* 0x000fea0003800000 */
[----:B------:R-:W-:Y:S01]  /*4b70*/  ISETP.NE.AND P0, PT, R27, 0xf, PT ;  /* 0x0000000f1b00780c */ /* 0x000fe20003f05270 */
[----:B------:R-:W-:Y:S01]  /*4b80*/  HFMA2.MMA R17, -RZ, RZ, 0, 0 ;  /* 0x00000000ff117435 */ /* 0x000fe200000001ff */
[----:B-1-34-:R-:W-:Y:S01]  /*4b90*/  IMAD.MOV.U32 R14, RZ, RZ, RZ ;  /* 0x000000ffff0e7224 */ /* 0x01afe200078e00ff */
[----:B------:R-:W-:-:S10]  /*4ba0*/  UMOV UR9, 0xffff ;  /* 0x0000ffff00097882 */ /* 0x000fd40000000000 */
[----:B------:R-:W-:Y:S02]  /*4bb0*/  @P0 LOP3.LUT R10, R0, R34, RZ, 0x3c, !PT ;  /* 0x00000022000a0212 */ /* 0x000fe400078e3cff */
[----:B------:R-:W-:-:S04]  /*4bc0*/  @P0 LEA R11, R27, UR8, 0x7 ;  /* 0x000000081b0b0c11 */ /* 0x000fc8000f8e38ff */
[----:B------:R-:W-:-:S05]  /*4bd0*/  @P0 LEA R10, R10, R11, 0x2 ;  /* 0x0000000b0a0a0211 */ /* 0x000fca00078e10ff */
[----:B------:R1:W3:Y:S04]  /*4be0*/  @P0 LDS R17, [R10] ;  /* 0x000000000a110984 */ /* 0x0002e80000000800 */
[----:B------:R1:W4:Y:S01]  /*4bf0*/  @P0 LDS R14, [R10+0x780] ;  /* 0x000780000a0e0984 */ /* 0x0003220000000800 */
[----:B------:R-:W-:Y:S05]  /*4c00*/  BRA.DIV UR9, `(.L_x_747) ;  /* 0x0000001209b87947 */ /* 0x000fea000b800000 */
[----:B------:R-:W-:Y:S01]  /*4c10*/  @P0 IADD3 R11, R0, 0x1e, RZ ;  /* 0x0000001e000b0810 */ /* 0x000fe20007ffe0ff */
[----:B------:R-:W-:Y:S01]  /*4c20*/  IMAD.MOV.U32 R22, RZ, RZ, 0xffff ;  /* 0x0000ffffff167424 */ /* 0x000fe200078e00ff */
[----:B-1----:R-:W-:Y:S02]  /*4c30*/  @P0 LEA R10, R27, UR8, 0x7 ;  /* 0x000000081b0a0c11 */ /* 0x002fe4000f8e38ff */
[----:B------:R-:W-:Y:S02]  /*4c40*/  @P0 LOP3.LUT R11, R11, R34, RZ, 0x3c, !PT ;  /* 0x000000220b0b0212 */ /* 0x000fe400078e3cff */
[----:B------:R-:W-:Y:S02]  /*4c50*/  MOV R19, 0xffff ;  /* 0x0000ffff00137802 */ /* 0x000fe40000000f00 */
[----:B------:R-:W-:Y:S02]  /*4c60*/  @P0 LEA R21, R11, R10, 0x2 ;  /* 0x0000000a0b150211 */ /* 0x000fe400078e10ff */
[----:B------:R-:W-:-:S02]  /*4c70*/  CS2R R10, SRZ ;  /* 0x00000000000a7805 */ /* 0x000fc4000001ff00 */
[----:B------:R-:W-:Y:S02]  /*4c80*/  MOV R24, 0xffff ;  /* 0x0000ffff00187802 */ /* 0x000fe40000000f00 */
[----:B------:R-:W-:Y:S01]  /*4c90*/  MOV R20, 0xffff ;  /* 0x0000ffff00147802 */ /* 0x000fe20000000f00 */
[----:B------:R-:W1:Y:S01]  /*4ca0*/  @P0 LDS R18, [R21+0x780] ;  /* 0x0007800015120984 */ /* 0x000e620000000800 */
[----:B------:R-:W-:Y:S02]  /*4cb0*/  MOV R36, 0xffff ;  /* 0x0000ffff00247802 */ /* 0x000fe40000000f00 */
[----:B------:R-:W-:Y:S01]  /*4cc0*/  MOV R25, 0xffff ;  /* 0x0000ffff00197802 */ /* 0x000fe20000000f00 */
[----:B------:R-:W5:Y:S01]  /*4cd0*/  @P0 LDS R15, [R21] ;  /* 0x00000000150f0984 */ /* 0x000f620000000800 */
[----:B------:R-:W-:Y:S01]  /*4ce0*/  ISETP.NE.AND P1, PT, R27, RZ, PT ;  /* 0x000000ff1b00720c */ /* 0x000fe20003f25270 */
[----:B-1----:R-:W-:Y:S01]  /*4cf0*/  @P0 IMAD.MOV.U32 R10, RZ, RZ, R18 ;  /* 0x000000ffff0a0224 */ /* 0x002fe200078e0012 */
[----:B------:R-:W-:-:S02]  /*4d00*/  MOV R18, 0xffff ;  /* 0x0000ffff00127802 */ /* 0x000fc40000000f00 */
[----:B-----5:R-:W-:Y:S02]  /*4d10*/  @P0 MOV R11, R15 ;  /* 0x0000000f000b0202 */ /* 0x020fe40000000f00 */
[----:B------:R-:W-:Y:S04]  /*4d20*/  SHFL.BFLY PT, R22, R10, 0x8, 0x101f ;  /* 0x0d101f000a167f89 */ /* 0x000fe800000e0000 */
[----:B----4-:R-:W1:Y:S04]  /*4d30*/  SHFL.BFLY PT, R15, R14, 0x8, 0x101f ;  /* 0x0d101f000e0f7f89 */ /* 0x010e6800000e0000 */
[----:B------:R-:W4:Y:S04]  /*4d40*/  SHFL.BFLY PT, R24, R11, 0x8, 0x101f ;  /* 0x0d101f000b187f89 */ /* 0x000f2800000e0000 */
[----:B---3--:R-:W3:Y:S01]  /*4d50*/  SHFL.BFLY PT, R16, R17, 0x8, 0x101f ;  /* 0x0d101f0011107f89 */ /* 0x008ee200000e0000 */
[----:B-1----:R-:W-:Y:S01]  /*4d60*/  FADD.FTZ R12, R15, R14 ;  /* 0x0000000e0f0c7221 */ /* 0x002fe20000010000 */
[----:B------:R-:W-:Y:S01]  /*4d70*/  FADD.FTZ R15, R22, R10 ;  /* 0x0000000a160f7221 */ /* 0x000fe20000010000 */
[----:B------:R-:W-:-:S02]  /*4d80*/  IMAD.MOV.U32 R22, RZ, RZ, 0xffff ;  /* 0x0000ffffff167424 */ /* 0x000fc400078e00ff */
[----:B----4-:R-:W-:Y:S01]  /*4d90*/  FADD.FTZ R23, R24, R11 ;  /* 0x0000000b18177221 */ /* 0x010fe20000010000 */
[----:B------:R-:W-:Y:S01]  /*4da0*/  MOV R24, 0xffff ;  /* 0x0000ffff00187802 */ /* 0x000fe20000000f00 */
[----:B------:R-:W1:Y:S01]  /*4db0*/  SHFL.BFLY PT, R11, R12, 0x4, 0x101f ;  /* 0x0c901f000c0b7f89 */ /* 0x000e6200000e0000 */
[----:B---3--:R-:W-:Y:S01]  /*4dc0*/  FADD.FTZ R16, R16, R17 ;  /* 0x0000001110107221 */ /* 0x008fe20000010000 */
[----:B------:R-:W-:Y:S02]  /*4dd0*/  MOV R17, 0xffff ;  /* 0x0000ffff00117802 */ /* 0x000fe40000000f00 */
        /* <DEDUP_REMOVED lines=34> */
[----:B------:R-:W-:Y:S02]  /*5000*/  PRMT R18, R16, 0x7610, R18 ;  /* 0x0000761010127816 */ /* 0x000fe40000000012 */
[----:B------:R-:W-:Y:S02]  /*5010*/  MOV R16, RZ ;  /* 0x000000ff00107202 */ /* 0x000fe40000000f00 */
        /* <DEDUP_REMOVED lines=12> */
[----:B0-----:R-:W-:-:S03]  /*50e0*/  MOV R20, 0xffff ;  /* 0x0000ffff00147802 */ /* 0x001fc60000000f00 */
[----:B------:R-:W-:Y:S04]  /*50f0*/  @!P1 STG.E.U16 desc[UR12][R10.64+0x3c], R24 ;  /* 0x00003c180a009986 */ /* 0x000fe8000c10150c */
[----:B------:R0:W-:Y:S02]  /*5100*/  @!P1 STG.E.U16 desc[UR12][R14.64+0x3c], R36 ;  /* 0x00003c240e009986 */ /* 0x0001e4000c10150c */
[----:B0-----:R-:W-:Y:S01]  /*5110*/  MOV R36, 0xffff ;  /* 0x0000ffff00247802 */ /* 0x001fe20000000f00 */
[----:B-1----:R-:W-:Y:S01]  /*5120*/  @P0 IMAD.MOV.U32 R16, RZ, RZ, R12 ;  /* 0x000000ffff100224 */ /* 0x002fe200078e000c */
[----:B------:R-:W-:Y:S01]  /*5130*/  MOV R12, RZ ;  /* 0x000000ff000c7202 */ /* 0x000fe20000000f00 */
[----:B---3--:R-:W-:-:S03]  /*5140*/  @P0 IMAD.MOV.U32 R12, RZ, RZ, R18 ;  /* 0x000000ffff0c0224 */ /* 0x008fc600078e0012 */
        /* <DEDUP_REMOVED lines=18> */
[----:B------:R-:W-:Y:S01]  /*5270*/  @P0 IMAD R25, R23, 0x4, R0 ;  /* 0x0000000417190824 */ /* 0x000fe200078e0200 */
[----:B------:R-:W-:-:S04]  /*5280*/  MOV R23, RZ ;  /* 0x000000ff00177202 */ /* 0x000fc80000000f00 */
[----:B------:R-:W-:Y:S04]  /*5290*/  @P0 LDS R0, [R25] ;  /* 0x0000000019000984 */ /* 0x000fe80000000800 */
[----:B------:R1:W-:Y:S02]  /*52a0*/  @P0 LDS R16, [R25+0x780] ;  /* 0x0007800019100984 */ /* 0x0003e40000000800 */
[----:B-1----:R-:W-:Y:S01]  /*52b0*/  MOV R25, 0xffff ;  /* 0x0000ffff00197802 */ /* 0x002fe20000000f00 */
[----:B0-----:R-:W-:-:S05]  /*52c0*/  FADD.FTZ R21, R12, R21 ;  /* 0x000000150c157221 */ /* 0x001fca0000010000 */
[----:B------:R-:W0:Y:S02]  /*52d0*/  SHFL.BFLY PT, R24, R21, 0x1, 0x101f ;  /* 0x0c301f0015187f89 */ /* 0x000e2400000e0000 */
[----:B0-----:R-:W-:Y:S01]  /*52e0*/  FADD.FTZ R17, R21, R24 ;  /* 0x0000001815117221 */ /* 0x001fe20000010000 */
[----:B------:R-:W-:Y:S01]  /*52f0*/  MOV R24, RZ ;  /* 0x000000ff00187202 */ /* 0x000fe20000000f00 */
[----:B------:R-:W-:Y:S01]  /*5300*/  @P0 IMAD.MOV.U32 R23, RZ, RZ, R16 ;  /* 0x000000ffff170224 */ /* 0x000fe200078e0010 */
[----:B------:R-:W-:-:S04]  /*5310*/  @P0 MOV R24, R0 ;  /* 0x0000000000180202 */ /* 0x000fc80000000f00 */
[----:B------:R-:W0:Y:S04]  /*5320*/  SHFL.BFLY PT, R0, R23, 0x8, 0x101f ;  /* 0x0d101f0017007f89 */ /* 0x000e2800000e0000 */
[----:B------:R-:W1:Y:S01]  /*5330*/  SHFL.BFLY PT, R16, R24, 0x8, 0x101f ;  /* 0x0d101f0018107f89 */ /* 0x000e6200000e0000 */
[----:B------:R-:W-:-:S05]  /*5340*/  PRMT R20, R22, 0x7610, R20 ;  /* 0x0000761016147816 */ /* 0x000fca0000000014 */
[----:B------:R-:W-:Y:S01]  /*5350*/  @!P1 STG.E.U16 desc[UR12][R10.64+0x78], R20 ;  /* 0x000078140a009986 */ /* 0x000fe2000c10150c */
[----:B0-----:R-:W-:Y:S01]  /*5360*/  FADD.FTZ R0, R0, R23 ;  /* 0x0000001700007221 */ /* 0x001fe20000010000 */
[----:B-1----:R-:W-:Y:S01]  /*5370*/  FADD.FTZ R16, R16, R24 ;  /* 0x0000001810107221 */ /* 0x002fe20000010000 */
[----:B------:R-:W-:Y:S02]  /*5380*/  @!P1 F2FP.BF16.F32.PACK_AB R24, RZ, R17 ;  /* 0x00000011ff18923e */ /* 0x000fe400000010ff */
[----:B------:R-:W-:Y:S02]  /*5390*/  MOV R17, 0xffff ;  /* 0x0000ffff00117802 */ /* 0x000fe40000000f00 */
        /* <DEDUP_REMOVED lines=8> */
[----:B------:R-:W-:-:S03]  /*5420*/  IMAD.MOV.U32 R23, RZ, RZ, 0xffff ;  /* 0x0000ffffff177424 */ /* 0x000fc600078e00ff */
[----:B------:R-:W1:Y:S01]  /*5430*/  SHFL.BFLY PT, R22, R16, 0x1, 0x101f ;  /* 0x0c301f0010167f89 */ /* 0x000e6200000e0000 */
[----:B0-----:R-:W-:Y:S01]  /*5440*/  FADD.FTZ R0, R21, R36 ;  /* 0x0000002415007221 */ /* 0x001fe20000010000 */
[----:B-1----:R-:W-:-:S04]  /*5450*/  FADD.FTZ R12, R16, R22 ;  /* 0x00000016100c7221 */ /* 0x002fc80000010000 */
[----:B------:R0:W1:Y:S03]  /*5460*/  SHFL.BFLY PT, R23, R0, 0x1, 0x101f ;  /* 0x0c301f0000177f89 */ /* 0x00006600000e0000 */
.L_x_811:
[----:B01----:R-:W-:Y:S01]  /*5470*/  FADD.FTZ R0, R0, R23 ;  /* 0x0000001700007221 */ /* 0x003fe20000010000 */
[----:B------:R-:W-:-:S04]  /*5480*/  @!P1 F2FP.BF16.F32.PACK_AB R12, RZ, R12 ;  /* 0x0000000cff0c923e */ /* 0x000fc800000010ff */
[----:B------:R-:W-:Y:S01]  /*5490*/  @!P1 F2FP.BF16.F32.PACK_AB R0, RZ, R0 ;  /* 0x00000000ff00923e */ /* 0x000fe200000010ff */
[----:B------:R0:W-:Y:S04]  /*54a0*/  @!P1 STG.E.U16 desc[UR12][R10.64+0xb4], R12 ;  /* 0x0000b40c0a009986 */ /* 0x0001e8000c10150c */
[----:B------:R0:W-:Y:S02]  /*54b0*/  @!P1 STG.E.U16 desc[UR12][R14.64+0xb4], R0 ;  /* 0x0000b4000e009986 */ /* 0x0001e4000c10150c */
.L_x_741:
[----:B------:R-:W-:Y:S05]  /*54c0*/  WARPSYNC.ALL ;  /* 0x0000000000007948 */ /* 0x000fea0003800000 */
[----:B------:R-:W-:Y:S01]  /*54d0*/  BAR.SYNC.DEFER_BLOCKING 0x0 ;  /* 0x0000000000007b1d */ /* 0x000fe20000010000 */
[C---:B------:R-:W-:Y:S02]  /*54e0*/  ISETP.GE.AND P0, PT, R7.reuse, -0x1c40, PT ;  /* 0xffffe3c00700780c */ /* 0x040fe40003f06270 */
[----:B------:R-:W-:-:S11]  /*54f0*/  IADD3 R7, R7, 0x2000, RZ ;  /* 0x0000200007077810 */ /* 0x000fd60007ffe0ff */
[----:B------:R-:W-:Y:S05]  /*5500*/  @!P0 BRA `(.L_x_748) ;  /* 0xffffffe000d48947 */ /* 0x000fea000383ffff */
[----:B------:R-:W-:Y:S05]  /*5510*/  EXIT ;  /* 0x000000000000794d */ /* 0x000fea0003800000 */
.L_x_744:
[----:B------:R-:W-:Y:S01]  /*5520*/  MOV R18, 0x8 ;  /* 0x0000000800127802 */ /* 0x000fe20000000f00 */
[----:B------:R-:W-:Y:S01]  /*5530*/  IMAD.MOV.U32 R20, RZ, RZ, 0xffff ;  /* 0x0000ffffff147424 */ /* 0x000fe200078e00ff */
[----:B------:R-:W-:-:S07]  /*5540*/  MOV R19, 0x101f ;  /* 0x0000101f00137802 */ /* 0x000fce0000000f00 */
[----:B012---:R-:W-:Y:S05]  /*5550*/  WARPSYNC.COLLECTIVE R20, `(.L_x_749) ;  /* 0x0000000014087348 */ /* 0x007fea0003c00000 */
[----:B-1----:R1:W3:Y:S02]  /*5560*/  SHFL.BFLY P2, R22, R17, R18, R19 ;  /* 0x0c00001211167389 */ /* 0x0022e40000040013 */
[----:B0123--:R-:W-:Y:S01]  /*5570*/  ENDCOLLECTIVE ;  /* 0x000000000000791b */ /* 0x00ffe20003800000 */
.L_x_749:
[----:B------:R-:W-:Y:S01]  /*5580*/  FADD.FTZ R10, R22, R17 ;  /* 0x00000011160a7221 */ /* 0x000fe20000010000 */
[----:B------:R-:W-:-:S07]  /*5590*/  MOV R17, R0 ;  /* 0x0000000000117202 */ /* 0x000fce0000000f00 */
[----:B------:R-:W-:Y:S05]  /*55a0*/  WARPSYNC.COLLECTIVE R20, `(.L_x_750) ;  /* 0x0000000014087348 */ /* 0x000fea0003c00000 */
[----:B------:R0:W1:Y:S02]  /*55b0*/  SHFL.BFLY P2, R22, R17, R18, R19 ;  /* 0x0c00001211167389 */ /* 0x0000640000040013 */
[----:B01----:R-:W-:Y:S01]  /*55c0*/  ENDCOLLECTIVE ;  /* 0x000000000000791b */ /* 0x003fe20003800000 */
.L_x_750:
[----:B------:R-:W-:Y:S01]  /*55d0*/  MOV R17, R10 ;  /* 0x0000000a00117202 */ /* 0x000fe20000000f00 */
[----:B------:R-:W-:Y:S01]  /*55e0*/  IMAD.MOV.U32 R18, RZ, RZ, 0x4 ;  /* 0x00000004ff127424 */ /* 0x000fe200078e00ff */
[----:B------:R-:W-:-:S07]  /*55f0*/  MOV R11, R22 ;  /* 0x00000016000b7202 */ /* 0x000fce0000000f00 */
[----:B------:R-:W-:Y:S05]  /*5600*/  WARPSYNC.COLLECTIVE R20, `(.L_x_751) ;  /* 0x0000000014087348 */ /* 0x000fea0003c00000 */
[----:B------:R0:W1:Y:S02]  /*5610*/  SHFL.BFLY P2, R22, R17, R18, R19 ;  /* 0x0c00001211167389 */ /* 0x0000640000040013 */
[----:B01----:R-:W-:Y:S01]  /*5620*/  ENDCOLLECTIVE ;  /* 0x000000000000791b */ /* 0x003fe20003800000 */
.L_x_751:
[----:B------:R-:W-:-:S05]  /*5630*/  FADD.FTZ R11, R11, R0 ;  /* 0x000000000b0b7221 */ /* 0x000fca0000010000 */
[----:B------:R-:W-:Y:S01]  /*5640*/  MOV R17, R11 ;  /* 0x0000000b00117202 */ /* 0x000fe20000000f00 */
[----:B------:R-:W-:-:S07]  /*5650*/  FADD.FTZ R14, R10, R22 ;  /* 0x000000160a0e7221 */ /* 0x000fce0000010000 */
[----:B------:R-:W-:Y:S05]  /*5660*/  WARPSYNC.COLLECTIVE R20, `(.L_x_752) ;  /* 0x0000000014087348 */ /* 0x000fea0003c00000 */
[----:B------:R0:W1:Y:S02]  /*5670*/  SHFL.BFLY P2, R22, R17, R18, R19 ;  /* 0x0c00001211167389 */ /* 0x0000640000040013 */
[----:B01----:R-:W-:Y:S01]  /*5680*/  ENDCOLLECTIVE ;  /* 0x000000000000791b */ /* 0x003fe20003800000 */
.L_x_752:
[----:B------:R-:W-:Y:S01]  /*5690*/  MOV R17, R14 ;  /* 0x0000000e00117202 */ /* 0x000fe20000000f00 */
[----:B------:R-:W-:Y:S01]  /*56a0*/  IMAD.MOV.U32 R18, RZ, RZ, 0x2 ;  /* 0x00000002ff127424 */ /* 0x000fe200078e00ff */
[----:B------:R-:W-:-:S07]  /*56b0*/  MOV R12, R22 ;  /* 0x00000016000c7202 */ /* 0x000fce0000000f00 */
[----:B------:R-:W-:Y:S05]  /*56c0*/  WARPSYNC.COLLECTIVE R20, `(.L_x_753) ;  /* 0x0000000014087348 */ /* 0x000fea0003c00000 */
[----:B------:R0:W1:Y:S02]  /*56d0*/  SHFL.BFLY P2, R22, R17, R18, R19 ;  /* 0x0c00001211167389 */ /* 0x0000640000040013 */
[----:B01----:R-:W-:Y:S01]  /*56e0*/  ENDCOLLECTIVE ;  /* 0x000000000000791b */ /* 0x003fe20003800000 */
.L_x_753:
[----:B------:R-:W-:-:S05]  /*56f0*/  FADD.FTZ R15, R11, R12 ;  /* 0x0000000c0b0f7221 */ /* 0x000fca0000010000 */
[----:B------:R-:W-:Y:S01]  /*5700*/  MOV R17, R15 ;  /* 0x0000000f00117202 */ /* 0x000fe20000000f00 */
[----:B------:R-:W-:-:S07]  /*5710*/  FADD.FTZ R10, R14, R22 ;  /* 0x000000160e0a7221 */ /* 0x000fce0000010000 */
[----:B------:R-:W-:Y:S05]  /*5720*/  WARPSYNC.COLLECTIVE R20, `(.L_x_754) ;  /* 0x0000000014087348 */ /* 0x000fea0003c00000 */
[----:B------:R0:W1:Y:S02]  /*5730*/  SHFL.BFLY P2, R22, R17, R18, R19 ;  /* 0x0c00001211167389 */ /* 0x0000640000040013 */
[----:B01----:R-:W-:Y:S01]  /*5740*/  ENDCOLLECTIVE ;  /* 0x000000000000791b */ /* 0x003fe20003800000 */
.L_x_754:
[----:B------:R-:W-:Y:S01]  /*5750*/  MOV R17, R10 ;  /* 0x0000000a00117202 */ /* 0x000fe20000000f00 */
[----:B------:R-:W-:Y:S01]  /*5760*/  IMAD.MOV.U32 R18, RZ, RZ, 0x1 ;  /* 0x00000001ff127424 */ /* 0x000fe200078e00ff */
[----:B------:R-:W-:-:S07]  /*5770*/  MOV R0, R22 ;  /* 0x0000001600007202 */ /* 0x000fce0000000f00 */
[----:B------:R-:W-:Y:S05]  /*5780*/  WARPSYNC.COLLECTIVE R20, `(.L_x_755) ;  /* 0x0000000014087348 */ /* 0x000fea0003c00000 */
[----:B------:R0:W1:Y:S02]  /*5790*/  SHFL.BFLY P2, R22, R17, R18, R19 ;  /* 0x0c00001211167389 */ /* 0x0000640000040013 */
[----:B01----:R-:W-:Y:S01]  /*57a0*/  ENDCOLLECTIVE ;  /* 0x000000000000791b */ /* 0x003fe20003800000 */
.L_x_755:
[----:B------:R-:W-:-:S05]  /*57b0*/  FADD.FTZ R0, R15, R0 ;  /* 0x000000000f007221 */ /* 0x000fca0000010000 */
[----:B------:R-:W-:Y:S01]  /*57c0*/  MOV R17, R0 ;  /* 0x0000000000117202 */ /* 0x000fe20000000f00 */
[----:B------:R-:W-:-:S07]  /*57d0*/  FADD.FTZ R12, R10, R22 ;  /* 0x000000160a0c7221 */ /* 0x000fce0000010000 */
[----:B------:R-:W-:Y:S05]  /*57e0*/  WARPSYNC.COLLECTIVE R20, `(.L_x_756) ;  /* 0x0000000014087348 */ /* 0x000fea0003c00000 */
[----:B------:R0:W1:Y:S02]  /*57f0*/  SHFL.BFLY P2, R22, R17, R18, R19 ;  /* 0x0c00001211167389 */ /* 0x0000640000040013 */
[----:B01----:R-:W-:Y:S01]  /*5800*/  ENDCOLLECTIVE ;  /* 0x000000000000791b */ /* 0x003fe20003800000 */
.L_x_756:
[----:B------:R-:W-:Y:S01]  /*5810*/  MOV R21, R22 ;  /* 0x0000001600157202 */ /* 0x000fe20000000f00 */
[----:B------:R-:W-:Y:S06]  /*5820*/  BRA `(.L_x_757) ;  /* 0xffffffec005c7947 */ /* 0x000fec000383ffff */
.L_x_745:
[----:B------:R-:W-:Y:S01]  /*5830*/  BSSY B1, `(.L_x_758) ;  /* 0x0000007000017945 */ /* 0x000fe20003800000 */
[----:B------:R-:W-:Y:S01]  /*5840*/  MOV R18, 0x8 ;  /* 0x0000000800127802 */ /* 0x000fe20000000f00 */
[----:B------:R-:W-:Y:S01]  /*5850*/  IMAD.MOV.U32 R19, RZ, RZ, 0x101f ;  /* 0x0000101fff137424 */ /* 0x000fe200078e00ff */
[----:B------:R-:W-:-:S07]  /*5860*/  MOV R20, 0xffff ;  /* 0x0000ffff00147802 */ /* 0x000fce0000000f00 */
[----:B01234-:R-:W-:Y:S05]  /*5870*/  WARPSYNC.COLLECTIVE R20, `(.L_x_759) ;  /* 0x0000000014087348 */ /* 0x01ffea0003c00000 */
[----:B---3--:R3:W0:Y:S02]  /*5880*/  SHFL.BFLY P2, R22, R17, R18, R19 ;  /* 0x0c00001211167389 */ /* 0x0086240000040013 */
[----:B01234-:R-:W-:Y:S01]  /*5890*/  ENDCOLLECTIVE ;  /* 0x000000000000791b */ /* 0x01ffe20003800000 */
.L_x_759:
[----:B------:R-:W-:Y:S05]  /*58a0*/  BSYNC B1 ;  /* 0x0000000000017941 */ /* 0x000fea0003800000 */
.L_x_758:
        /* <DEDUP_REMOVED lines=8> */
.L_x_760:
[----:B------:R-:W-:Y:S01]  /*5930*/  MOV R17, R12 ;  /* 0x0000000c00117202 */ /* 0x000fe20000000f00 */
[----:B------:R-:W-:Y:S01]  /*5940*/  IMAD.MOV.U32 R18, RZ, RZ, 0x4 ;  /* 0x00000004ff127424 */ /* 0x000fe200078e00ff */
[----:B------:R-:W-:-:S07]  /*5950*/  MOV R21, R22 ;  /* 0x0000001600157202 */ /* 0x000fce0000000f00 */
[----:B------:R-:W-:Y:S05]  /*5960*/  WARPSYNC.COLLECTIVE R20, `(.L_x_761) ;  /* 0x0000000014087348 */ /* 0x000fea0003c00000 */
[----:B------:R0:W1:Y:S02]  /*5970*/  SHFL.BFLY P2, R22, R17, R18, R19 ;  /* 0x0c00001211167389 */ /* 0x0000640000040013 */
[----:B01----:R-:W-:Y:S01]  /*5980*/  ENDCOLLECTIVE ;  /* 0x000000000000791b */ /* 0x003fe20003800000 */
.L_x_761:
[----:B------:R-:W-:-:S05]  /*5990*/  FADD.FTZ R16, R21, R0 ;  /* 0x0000000015107221 */ /* 0x000fca0000010000 */
[----:B------:R-:W-:Y:S01]  /*59a0*/  MOV R17, R16 ;  /* 0x0000001000117202 */ /* 0x000fe20000000f00 */
[----:B------:R-:W-:-:S07]  /*59b0*/  FADD.FTZ R21, R12, R22 ;  /* 0x000000160c157221 */ /* 0x000fce0000010000 */
[----:B------:R-:W-:Y:S05]  /*59c0*/  WARPSYNC.COLLECTIVE R20, `(.L_x_762) ;  /* 0x0000000014087348 */ /* 0x000fea0003c00000 */
[----:B------:R0:W1:Y:S02]  /*59d0*/  SHFL.BFLY P2, R22, R17, R18, R19 ;  /* 0x0c00001211167389 */ /* 0x0000640000040013 */
[----:B01----:R-:W-:Y:S01]  /*59e0*/  ENDCOLLECTIVE ;  /* 0x000000000000791b */ /* 0x003fe20003800000 */
.L_x_762:
[----:B------:R-:W-:Y:S01]  /*59f0*/  MOV R17, R21 ;  /* 0x0000001500117202 */ /* 0x000fe20000000f00 */
[----:B------:R-:W-:Y:S01]  /*5a00*/  IMAD.MOV.U32 R18, RZ, RZ, 0x2 ;  /* 0x00000002ff127424 */ /* 0x000fe200078e00ff */
[----:B------:R-:W-:-:S07]  /*5a10*/  MOV R23, R22 ;  /* 0x0000001600177202 */ /* 0x000fce0000000f00 */
[----:B------:R-:W-:Y:S05]  /*5a20*/  WARPSYNC.COLLECTIVE R20, `(.L_x_763) ;  /* 0x0000000014087348 */ /* 0x000fea0003c00000 */
[----:B------:R0:W1:Y:S02]  /*5a30*/  SHFL.BFLY P2, R22, R17, R18, R19 ;  /* 0x0c00001211167389 */ /* 0x0000640000040013 */
[----:B01----:R-:W-:Y:S01]  /*5a40*/  ENDCOLLECTIVE ;  /* 0x000000000000791b */ /* 0x003fe20003800000 */
.L_x_763:
[----:B------:R-:W-:-:S05]  /*5a50*/  FADD.FTZ R23, R16, R23 ;  /* 0x0000001710177221 */ /* 0x000fca0000010000 */
[----:B------:R-:W-:Y:S01]  /*5a60*/  MOV R17, R23 ;  /* 0x0000001700117202 */ /* 0x000fe20000000f00 */
[----:B------:R-:W-:-:S07]  /*5a70*/  FADD.FTZ R0, R21, R22 ;  /* 0x0000001615007221 */ /* 0x000fce0000010000 */
[----:B------:R-:W-:Y:S05]  /*5a80*/  WARPSYNC.COLLECTIVE R20, `(.L_x_764) ;  /* 0x0000000014087348 */ /* 0x000fea0003c00000 */
[----:B------:R0:W1:Y:S02]  /*5a90*/  SHFL.BFLY P2, R22, R17, R18, R19 ;  /* 0x0c00001211167389 */ /* 0x0000640000040013 */
[----:B01----:R-:W-:Y:S01]  /*5aa0*/  ENDCOLLECTIVE ;  /* 0x000000000000791b */ /* 0x003fe20003800000 */
.L_x_764:
[----:B------:R-:W-:Y:S01]  /*5ab0*/  MOV R17, R0 ;  /* 0x0000000000117202 */ /* 0x000fe20000000f00 */
[----:B------:R-:W-:Y:S01]  /*5ac0*/  IMAD.MOV.U32 R18, RZ, RZ, 0x1 ;  /* 0x00000001ff127424 */ /* 0x000fe200078e00ff */
[----:B------:R-:W-:-:S07]  /*5ad0*/  MOV R24, R22 ;  /* 0x0000001600187202 */ /* 0x000fce0000000f00 */
[----:B------:R-:W-:Y:S05]  /*5ae0*/  WARPSYNC.COLLECTIVE R20, `(.L_x_765) ;  /* 0x0000000014087348 */ /* 0x000fea0003c00000 */
[----:B------:R0:W1:Y:S02]  /*5af0*/  SHFL.BFLY P2, R22, R17, R18, R19 ;  /* 0x0c00001211167389 */ /* 0x0000640000040013 */
[----:B01----:R-:W-:Y:S01]  /*5b00*/  ENDCOLLECTIVE ;  /* 0x000000000000791b */ /* 0x003fe20003800000 */
.L_x_765:
[----:B------:R-:W-:-:S05]  /*5b10*/  FADD.FTZ R12, R23, R24 ;  /* 0x00000018170c7221 */ /* 0x000fca0000010000 */
[----:B------:R-:W-:Y:S01]  /*5b20*/  MOV R17, R12 ;  /* 0x0000000c00117202 */ /* 0x000fe20000000f00 */
[----:B------:R-:W-:-:S07]  /*5b30*/  FADD.FTZ R16, R0, R22 ;  /* 0x0000001600107221 */ /* 0x000fce0000010000 */
[----:B------:R-:W-:Y:S05]  /*5b40*/  WARPSYNC.COLLECTIVE R20, `(.L_x_766) ;  /* 0x0000000014087348 */ /* 0x000fea0003c00000 */
[----:B------:R0:W1:Y:S02]  /*5b50*/  SHFL.BFLY P2, R22, R17, R18, R19 ;  /* 0x0c00001211167389 */ /* 0x0000640000040013 */
[----:B01----:R-:W-:Y:S01]  /*5b60*/  ENDCOLLECTIVE ;  /* 0x000000000000791b */ /* 0x003fe20003800000 */
.L_x_766:
[----:B------:R-:W-:Y:S01]  /*5b70*/  MOV R25, R22 ;  /* 0x0000001600197202 */ /* 0x000fe20000000f00 */
[----:B------:R-:W-:Y:S06]  /*5b80*/  BRA `(.L_x_767) ;  /* 0xffffffec00347947 */ /* 0x000fec000383ffff */
.L_x_746:
[----:B------:R-:W-:Y:S01]  /*5b90*/  BSSY B1, `(.L_x_768) ;  /* 0x0000007000017945 */ /* 0x000fe20003800000 */
[----:B------:R-:W-:Y:S01]  /*5ba0*/  MOV R18, 0x8 ;  /* 0x0000000800127802 */ /* 0x000fe20000000f00 */
[----:B------:R-:W-:Y:S01]  /*5bb0*/  IMAD.MOV.U32 R19, RZ, RZ, 0x101f ;  /* 0x0000101fff137424 */ /* 0x000fe200078e00ff */
[----:B------:R-:W-:-:S07]  /*5bc0*/  MOV R20, 0xffff ;  /* 0x0000ffff00147802 */ /* 0x000fce0000000f00 */
[----:B01234-:R-:W-:Y:S05]  /*5bd0*/  WARPSYNC.COLLECTIVE R20, `(.L_x_769) ;  /* 0x0000000014087348 */ /* 0x01ffea0003c00000 */
[----:B0-----:R0:W0:Y:S02]  /*5be0*/  SHFL.BFLY P2, R22, R17, R18, R19 ;  /* 0x0c00001211167389 */ /* 0x0010240000040013 */
[----:B01234-:R-:W-:Y:S01]  /*5bf0*/  ENDCOLLECTIVE ;  /* 0x000000000000791b */ /* 0x01ffe20003800000 */
.L_x_769:
[----:B------:R-:W-:Y:S05]  /*5c00*/  BSYNC B1 ;  /* 0x0000000000017941 */ /* 0x000fea0003800000 */
.L_x_768:
        /* <DEDUP_REMOVED lines=8> */
.L_x_770:
[----:B------:R-:W-:Y:S01]  /*5c90*/  MOV R17, R12 ;  /* 0x0000000c00117202 */ /* 0x000fe20000000f00 */
[----:B------:R-:W-:Y:S01]  /*5ca0*/  IMAD.MOV.U32 R18, RZ, RZ, 0x4 ;  /* 0x00000004ff127424 */ /* 0x000fe200078e00ff */
[----:B------:R-:W-:-:S07]  /*5cb0*/  MOV R21, R22 ;  /* 0x0000001600157202 */ /* 0x000fce0000000f00 */
[----:B------:R-:W-:Y:S05]  /*5cc0*/  WARPSYNC.COLLECTIVE R20, `(.L_x_771) ;  /* 0x0000000014087348 */ /* 0x000fea0003c00000 */
[----:B------:R0:W1:Y:S02]  /*5cd0*/  SHFL.BFLY P2, R22, R17, R18, R19 ;  /* 0x0c00001211167389 */ /* 0x0000640000040013 */
[----:B01----:R-:W-:Y:S01]  /*5ce0*/  ENDCOLLECTIVE ;  /* 0x000000000000791b */ /* 0x003fe20003800000 */
.L_x_771:
[----:B------:R-:W-:-:S05]  /*5cf0*/  FADD.FTZ R16, R21, R0 ;  /* 0x0000000015107221 */ /* 0x000fca0000010000 */
[----:B------:R-:W-:Y:S01]  /*5d00*/  MOV R17, R16 ;  /* 0x0000001000117202 */ /* 0x000fe20000000f00 */
[----:B------:R-:W-:-:S07]  /*5d10*/  FADD.FTZ R21, R12, R22 ;  /* 0x000000160c157221 */ /* 0x000fce0000010000 */
[----:B------:R-:W-:Y:S05]  /*5d20*/  WARPSYNC.COLLECTIVE R20, `(.L_x_772) ;  /* 0x0000000014087348 */ /* 0x000fea0003c00000 */
[----:B------:R0:W1:Y:S02]  /*5d30*/  SHFL.BFLY P2, R22, R17, R18, R19 ;  /* 0x0c00001211167389 */ /* 0x0000640000040013 */
[----:B01----:R-:W-:Y:S01]  /*5d40*/  ENDCOLLECTIVE ;  /* 0x000000000000791b */ /* 0x003fe20003800000 */
.L_x_772:
[----:B------:R-:W-:Y:S01]  /*5d50*/  MOV R17, R21 ;  /* 0x0000001500117202 */ /* 0x000fe20000000f00 */
[----:B------:R-:W-:Y:S01]  /*5d60*/  IMAD.MOV.U32 R18, RZ, RZ, 0x2 ;  /* 0x00000002ff127424 */ /* 0x000fe200078e00ff */
[----:B------:R-:W-:-:S07]  /*5d70*/  MOV R23, R22 ;  /* 0x0000001600177202 */ /* 0x000fce0000000f00 */
[----:B------:R-:W-:Y:S05]  /*5d80*/  WARPSYNC.COLLECTIVE R20, `(.L_x_773) ;  /* 0x0000000014087348 */ /* 0x000fea0003c00000 */
[----:B------:R0:W1:Y:S02]  /*5d90*/  SHFL.BFLY P2, R22, R17, R18, R19 ;  /* 0x0c00001211167389 */ /* 0x0000640000040013 */
[----:B01----:R-:W-:Y:S01]  /*5da0*/  ENDCOLLECTIVE ;  /* 0x000000000000791b */ /* 0x003fe20003800000 */
.L_x_773:
[----:B------:R-:W-:-:S05]  /*5db0*/  FADD.FTZ R23, R16, R23 ;  /* 0x0000001710177221 */ /* 0x000fca0000010000 */
[----:B------:R-:W-:Y:S01]  /*5dc0*/  MOV R17, R23 ;  /* 0x0000001700117202 */ /* 0x000fe20000000f00 */
[----:B------:R-:W-:-:S07]  /*5dd0*/  FADD.FTZ R0, R21, R22 ;  /* 0x0000001615007221 */ /* 0x000fce0000010000 */
[----:B------:R-:W-:Y:S05]  /*5de0*/  WARPSYNC.COLLECTIVE R20, `(.L_x_774) ;  /* 0x0000000014087348 */ /* 0x000fea0003c00000 */
[----:B------:R0:W1:Y:S02]  /*5df0*/  SHFL.BFLY P2, R22, R17, R18, R19 ;  /* 0x0c00001211167389 */ /* 0x0000640000040013 */
[----:B01----:R-:W-:Y:S01]  /*5e00*/  ENDCOLLECTIVE ;  /* 0x000000000000791b */ /* 0x003fe20003800000 */
.L_x_774:
[----:B------:R-:W-:Y:S01]  /*5e10*/  MOV R17, R0 ;  /* 0x0000000000117202 */ /* 0x000fe20000000f00 */
[----:B------:R-:W-:Y:S01]  /*5e20*/  IMAD.MOV.U32 R18, RZ, RZ, 0x1 ;  /* 0x00000001ff127424 */ /* 0x000fe200078e00ff */
[----:B------:R-:W-:-:S07]  /*5e30*/  MOV R24, R22 ;  /* 0x0000001600187202 */ /* 0x000fce0000000f00 */
[----:B------:R-:W-:Y:S05]  /*5e40*/  WARPSYNC.COLLECTIVE R20, `(.L_x_775) ;  /* 0x0000000014087348 */ /* 0x000fea0003c00000 */
[----:B------:R0:W1:Y:S02]  /*5e50*/  SHFL.BFLY P2, R22, R17, R18, R19 ;  /* 0x0c00001211167389 */ /* 0x0000640000040013 */
[----:B01----:R-:W-:Y:S01]  /*5e60*/  ENDCOLLECTIVE ;  /* 0x000000000000791b */ /* 0x003fe20003800000 */
.L_x_775:
[----:B------:R-:W-:-:S05]  /*5e70*/  FADD.FTZ R12, R23, R24 ;  /* 0x00000018170c7221 */ /* 0x000fca0000010000 */
[----:B------:R-:W-:Y:S01]  /*5e80*/  MOV R17, R12 ;  /* 0x0000000c00117202 */ /* 0x000fe20000000f00 */
[----:B------:R-:W-:-:S07]  /*5e90*/  FADD.FTZ R16, R0, R22 ;  /* 0x0000001600107221 */ /* 0x000fce0000010000 */
[----:B------:R-:W-:Y:S05]  /*5ea0*/  WARPSYNC.COLLECTIVE R20, `(.L_x_776) ;  /* 0x0000000014087348 */ /* 0x000fea0003c00000 */
[----:B------:R0:W1:Y:S02]  /*5eb0*/  SHFL.BFLY P2, R22, R17, R18, R19 ;  /* 0x0c00001211167389 */ /* 0x0000640000040013 */
[----:B01----:R-:W-:Y:S01]  /*5ec0*/  ENDCOLLECTIVE ;  /* 0x000000000000791b */ /* 0x003fe20003800000 */
.L_x_776:
[----:B------:R-:W-:Y:S01]  /*5ed0*/  MOV R25, R22 ;  /* 0x0000001600197202 */ /* 0x000fe20000000f00 */
[----:B------:R-:W-:Y:S06]  /*5ee0*/  BRA `(.L_x_777) ;  /* 0xffffffe800f47947 */ /* 0x000fec000383ffff */
.L_x_747:
[----:B------:R-:W-:Y:S01]  /*5ef0*/  BSSY B0, `(.L_x_778) ;  /* 0x0000007000007945 */ /* 0x000fe20003800000 */
[----:B------:R-:W-:Y:S01]  /*5f00*/  MOV R18, 0x8 ;  /* 0x0000000800127802 */ /* 0x000fe20000000f00 */
[----:B------:R-:W-:Y:S01]  /*5f10*/  IMAD.MOV.U32 R19, RZ, RZ, 0x101f ;  /* 0x0000101fff137424 */ /* 0x000fe200078e00ff */
[----:B------:R-:W-:-:S07]  /*5f20*/  MOV R20, 0xffff ;  /* 0x0000ffff00147802 */ /* 0x000fce0000000f00 */
[----:B01234-:R-:W-:Y:S05]  /*5f30*/  WARPSYNC.COLLECTIVE R20, `(.L_x_779) ;  /* 0x0000000014087348 */ /* 0x01ffea0003c00000 */
[----:B---3--:R3:W0:Y:S02]  /*5f40*/  SHFL.BFLY P2, R22, R17, R18, R19 ;  /* 0x0c00001211167389 */ /* 0x0086240000040013 */
[----:B01234-:R-:W-:Y:S01]  /*5f50*/  ENDCOLLECTIVE ;  /* 0x000000000000791b */ /* 0x01ffe20003800000 */
.L_x_779:
[----:B------:R-:W-:Y:S05]  /*5f60*/  BSYNC B0 ;  /* 0x0000000000007941 */ /* 0x000fea0003800000 */
.L_x_778:
        /* <DEDUP_REMOVED lines=11> */
.L_x_780:
[----:B------:R-:W-:Y:S01]  /*6020*/  HFMA2.MMA R18, -RZ, RZ, 0, 2.384185791015625e-07 ;  /* 0x00000004ff127435 */ /* 0x000fe200000001ff */
[----:B------:R-:W-:Y:S01]  /*6030*/  IMAD.MOV.U32 R17, RZ, RZ, R16 ;  /* 0x000000ffff117224 */ /* 0x000fe200078e0010 */
[----:B------:R-:W-:-:S09]  /*6040*/  MOV R15, R22 ;  /* 0x00000016000f7202 */ /* 0x000fd20000000f00 */
[----:B------:R-:W-:Y:S05]  /*6050*/  WARPSYNC.COLLECTIVE R20, `(.L_x_781) ;  /* 0x0000000014087348 */ /* 0x000fea0003c00000 */
[----:B------:R0:W1:Y:S02]  /*6060*/  SHFL.BFLY P2, R22, R17, R18, R19 ;  /* 0x0c00001211167389 */ /* 0x0000640000040013 */
[----:B01----:R-:W-:Y:S01]  /*6070*/  ENDCOLLECTIVE ;  /* 0x000000000000791b */ /* 0x003fe20003800000 */
.L_x_781:
[----:B------:R-:W-:-:S05]  /*6080*/  FADD.FTZ R12, R15, R14 ;  /* 0x0000000e0f0c7221 */ /* 0x000fca0000010000 */
[----:B------:R-:W-:Y:S02]  /*6090*/  MOV R17, R12 ;  /* 0x0000000c00117202 */ /* 0x000fe40000000f00 */
[----:B------:R-:W-:-:S07]  /*60a0*/  MOV R21, R22 ;  /* 0x0000001600157202 */ /* 0x000fce0000000f00 */
[----:B------:R-:W-:Y:S05]  /*60b0*/  WARPSYNC.COLLECTIVE R20, `(.L_x_782) ;  /* 0x0000000014087348 */ /* 0x000fea0003c00000 */
[----:B------:R0:W1:Y:S02]  /*60c0*/  SHFL.BFLY P2, R22, R17, R18, R19 ;  /* 0x0c00001211167389 */ /* 0x0000640000040013 */
[----:B01----:R-:W-:Y:S01]  /*60d0*/  ENDCOLLECTIVE ;  /* 0x000000000000791b */ /* 0x003fe20003800000 */
.L_x_782:
[----:B------:R-:W-:Y:S01]  /*60e0*/  FADD.FTZ R21, R16, R21 ;  /* 0x0000001510157221 */ /* 0x000fe20000010000 */
[----:B------:R-:W-:-:S04]  /*60f0*/  HFMA2.MMA R18, -RZ, RZ, 0, 1.1920928955078125e-07 ;  /* 0x00000002ff127435 */ /* 0x000fc800000001ff */
[----:B------:R-:W-:Y:S01]  /*6100*/  MOV R17, R21 ;  /* 0x0000001500117202 */ /* 0x000fe20000000f00 */
[----:B------:R-:W-:-:S07]  /*6110*/  IMAD.MOV.U32 R11, RZ, RZ, R22 ;  /* 0x000000ffff0b7224 */ /* 0x000fce00078e0016 */
[----:B------:R-:W-:Y:S05]  /*6120*/  WARPSYNC.COLLECTIVE R20, `(.L_x_783) ;  /* 0x0000000014087348 */ /* 0x000fea0003c00000 */
[----:B------:R0:W1:Y:S02]  /*6130*/  SHFL.BFLY P2, R22, R17, R18, R19 ;  /* 0x0c00001211167389 */ /* 0x0000640000040013 */
[----:B01----:R-:W-:Y:S01]  /*6140*/  ENDCOLLECTIVE ;  /* 0x000000000000791b */ /* 0x003fe20003800000 */
.L_x_783:
[----:B------:R-:W-:-:S04]  /*6150*/  FADD.FTZ R14, R12, R11 ;  /* 0x0000000b0c0e7221 */ /* 0x000fc80000010000 */
[----:B------:R-:W-:Y:S01]  /*6160*/  IMAD.MOV.U32 R17, RZ, RZ, R14 ;  /* 0x000000ffff117224 */ /* 0x000fe200078e000e */
[----:B------:R-:W-:-:S07]  /*6170*/  MOV R16, R22 ;  /* 0x0000001600107202 */ /* 0x000fce0000000f00 */
[----:B------:R-:W-:Y:S05]  /*6180*/  WARPSYNC.COLLECTIVE R20, `(.L_x_784) ;  /* 0x0000000014087348 */ /* 0x000fea0003c00000 */
[----:B------:R0:W1:Y:S02]  /*6190*/  SHFL.BFLY P2, R22, R17, R18, R19 ;  /* 0x0c00001211167389 */ /* 0x0000640000040013 */
[----:B01----:R-:W-:Y:S01]  /*61a0*/  ENDCOLLECTIVE ;  /* 0x000000000000791b */ /* 0x003fe20003800000 */
.L_x_784:
[----:B------:R-:W-:Y:S01]  /*61b0*/  FADD.FTZ R16, R21, R16 ;  /* 0x0000001015107221 */ /* 0x000fe20000010000 */
[----:B------:R-:W-:-:S04]  /*61c0*/  HFMA2.MMA R18, -RZ, RZ, 0, 5.9604644775390625e-08 ;  /* 0x00000001ff127435 */ /* 0x000fc800000001ff */
[----:B------:R-:W-:Y:S02]  /*61d0*/  MOV R17, R16 ;  /* 0x0000001000117202 */ /* 0x000fe40000000f00 */
[----:B------:R-:W-:-:S07]  /*61e0*/  MOV R23, R22 ;  /* 0x0000001600177202 */ /* 0x000fce0000000f00 */
[----:B------:R-:W-:Y:S05]  /*61f0*/  WARPSYNC.COLLECTIVE R20, `(.L_x_785) ;  /* 0x0000000014087348 */ /* 0x000fea0003c00000 */
[----:B------:R0:W1:Y:S02]  /*6200*/  SHFL.BFLY P2, R22, R17, R18, R19 ;  /* 0x0c00001211167389 */ /* 0x0000640000040013 */
[----:B01----:R-:W-:Y:S01]  /*6210*/  ENDCOLLECTIVE ;  /* 0x000000000000791b */ /* 0x003fe20003800000 */
.L_x_785:
[----:B------:R-:W-:-:S04]  /*6220*/  FADD.FTZ R12, R14, R23 ;  /* 0x000000170e0c7221 */ /* 0x000fc80000010000 */
[----:B------:R-:W-:Y:S02]  /*6230*/  IMAD.MOV.U32 R17, RZ, RZ, R12 ;  /* 0x000000ffff117224 */ /* 0x000fe400078e000c */
[----:B------:R-:W-:-:S05]  /*6240*/  FADD.FTZ R22, R16, R22 ;  /* 0x0000001610167221 */ /* 0x000fca0000010000 */
[----:B------:R-:W-:-:S07]  /*6250*/  @!P1 F2FP.BF16.F32.PACK_AB R16, RZ, R22 ;  /* 0x00000016ff10923e */ /* 0x000fce00000010ff */
[----:B------:R-:W-:Y:S05]  /*6260*/  WARPSYNC.COLLECTIVE R20, `(.L_x_786) ;  /* 0x0000000014087348 */ /* 0x000fea0003c00000 */
[----:B------:R0:W1:Y:S02]  /*6270*/  SHFL.BFLY P2, R22, R17, R18, R19 ;  /* 0x0c00001211167389 */ /* 0x0000640000040013 */
[----:B01----:R-:W-:Y:S01]  /*6280*/  ENDCOLLECTIVE ;  /* 0x000000000000791b */ /* 0x003fe20003800000 */
.L_x_786:
[----:B------:R-:W-:-:S05]  /*6290*/  MOV R11, R22 ;  /* 0x00000016000b7202 */ /* 0x000fca0000000f00 */
[----:B------:R-:W-:Y:S01]  /*62a0*/  FADD.FTZ R12, R12, R11 ;  /* 0x0000000b0c0c7221 */ /* 0x000fe20000010000 */
[----:B------:R-:W-:-:S04]  /*62b0*/  @P0 IADD3 R11, R0, 0x1e, RZ ;  /* 0x0000001e000b0810 */ /* 0x000fc80007ffe0ff */
[----:B------:R-:W-:Y:S02]  /*62c0*/  @P0 LOP3.LUT R11, R11, R34, RZ, 0x3c, !PT ;  /* 0x000000220b0b0212 */ /* 0x000fe400078e3cff */
[----:B------:R-:W-:Y:S02]  /*62d0*/  @!P1 F2FP.BF16.F32.PACK_AB R12, RZ, R12 ;  /* 0x0000000cff0c923e */ /* 0x000fe400000010ff */
[----:B------:R-:W-:Y:S02]  /*62e0*/  @P0 LEA R21, R11, R10, 0x2 ;  /* 0x0000000a0b150211 */ /* 0x000fe400078e10ff */
[----:B------:R-:W-:-:S03]  /*62f0*/  CS2R R10, SRZ ;  /* 0x00000000000a7805 */ /* 0x000fc6000001ff00 */
[----:B------:R-:W0:Y:S04]  /*6300*/  @P0 LDS R15, [R21] ;  /* 0x00000000150f0984 */ /* 0x000e280000000800 */
[----:B------:R-:W1:Y:S01]  /*6310*/  @P0 LDS R18, [R21+0x780] ;  /* 0x0007800015120984 */ /* 0x000e620000000800 */
[----:B0-----:R-:W-:Y:S01]  /*6320*/  @P0 IMAD.MOV.U32 R11, RZ, RZ, R15 ;  /* 0x000000ffff0b0224 */ /* 0x001fe200078e000f */
[----:B-1----:R-:W-:Y:S01]  /*6330*/  @P0 MOV R10, R18 ;  /* 0x00000012000a0202 */ /* 0x002fe20000000f00 */
[----:B------:R-:W-:-:S03]  /*6340*/  HFMA2.MMA R18, -RZ, RZ, 0, 4.76837158203125e-07 ;  /* 0x00000008ff127435 */ /* 0x000fc600000001ff */
[----:B------:R-:W-:-:S08]  /*6350*/  MOV R17, R11 ;  /* 0x0000000b00117202 */ /* 0x000fd00000000f00 */
[----:B------:R-:W-:Y:S05]  /*6360*/  WARPSYNC.COLLECTIVE R20, `(.L_x_787) ;  /* 0x0000000014087348 */ /* 0x000fea0003c00000 */
[----:B------:R0:W1:Y:S02]  /*6370*/  SHFL.BFLY P2, R22, R17, R18, R19 ;  /* 0x0c00001211167389 */ /* 0x0000640000040013 */
[----:B01----:R-:W-:Y:S01]  /*6380*/  ENDCOLLECTIVE ;  /* 0x000000000000791b */ /* 0x003fe20003800000 */
.L_x_787:
[----:B------:R-:W-:Y:S01]  /*6390*/  MOV R17, R10 ;  /* 0x0000000a00117202 */ /* 0x000fe20000000f00 */
[----:B------:R-:W-:-:S07]  /*63a0*/  IMAD.MOV.U32 R24, RZ, RZ, R22 ;  /* 0x000000ffff187224 */ /* 0x000fce00078e0016 */
[----:B------:R-:W-:Y:S05]  /*63b0*/  WARPSYNC.COLLECTIVE R20, `(.L_x_788) ;  /* 0x0000000014087348 */ /* 0x000fea0003c00000 */
[----:B------:R0:W1:Y:S02]  /*63c0*/  SHFL.BFLY P2, R22, R17, R18, R19 ;  /* 0x0c00001211167389 */ /* 0x0000640000040013 */
[----:B01----:R-:W-:Y:S01]  /*63d0*/  ENDCOLLECTIVE ;  /* 0x000000000000791b */ /* 0x003fe20003800000 */
.L_x_788:
[----:B------:R-:W-:Y:S01]  /*63e0*/  FADD.FTZ R23, R24, R11 ;  /* 0x0000000b18177221 */ /* 0x000fe20000010000 */
[----:B------:R-:W-:-:S04]  /*63f0*/  HFMA2.MMA R18, -RZ, RZ, 0, 2.384185791015625e-07 ;  /* 0x00000004ff127435 */ /* 0x000fc800000001ff */
[----:B------:R-:W-:Y:S01]  /*6400*/  MOV R17, R23 ;  /* 0x0000001700117202 */ /* 0x000fe20000000f00 */
[----:B------:R-:W-:-:S07]  /*6410*/  FADD.FTZ R15, R22, R10 ;  /* 0x0000000a160f7221 */ /* 0x000fce0000010000 */
[----:B------:R-:W-:Y:S05]  /*6420*/  WARPSYNC.COLLECTIVE R20, `(.L_x_789) ;  /* 0x0000000014087348 */ /* 0x000fea0003c00000 */
[----:B------:R0:W1:Y:S02]  /*6430*/  SHFL.BFLY P2, R22, R17, R18, R19 ;  /* 0x0c00001211167389 */ /* 0x0000640000040013 */
[----:B01----:R-:W-:Y:S01]  /*6440*/  ENDCOLLECTIVE ;  /* 0x000000000000791b */ /* 0x003fe20003800000 */
.L_x_789:
[----:B------:R-:W-:Y:S01]  /*6450*/  MOV R17, R15 ;  /* 0x0000000f00117202 */ /* 0x000fe20000000f00 */
[----:B------:R-:W-:-:S07]  /*6460*/  IMAD.MOV.U32 R10, RZ, RZ, R22 ;  /* 0x000000ffff0a7224 */ /* 0x000fce00078e0016 */
[----:B------:R-:W-:Y:S05]  /*6470*/  WARPSYNC.COLLECTIVE R20, `(.L_x_790) ;  /* 0x0000000014087348 */ /* 0x000fea0003c00000 */
[----:B------:R0:W1:Y:S02]  /*6480*/  SHFL.BFLY P2, R22, R17, R18, R19 ;  /* 0x0c00001211167389 */ /* 0x0000640000040013 */
[----:B01----:R-:W-:Y:S01]  /*6490*/  ENDCOLLECTIVE ;  /* 0x000000000000791b */ /* 0x003fe20003800000 */
.L_x_790:
[----:B------:R-:W-:Y:S01]  /*64a0*/  FADD.FTZ R11, R23, R10 ;  /* 0x0000000a170b7221 */ /* 0x000fe20000010000 */
[----:B------:R-:W-:-:S04]  /*64b0*/  HFMA2.MMA R18, -RZ, RZ, 0, 1.1920928955078125e-07 ;  /* 0x00000002ff127435 */ /* 0x000fc800000001ff */
[----:B------:R-:W-:Y:S01]  /*64c0*/  MOV R17, R11 ;  /* 0x0000000b00117202 */ /* 0x000fe20000000f00 */
[----:B------:R-:W-:-:S07]  /*64d0*/  FADD.FTZ R10, R15, R22 ;  /* 0x000000160f0a7221 */ /* 0x000fce0000010000 */
[----:B------:R-:W-:Y:S05]  /*64e0*/  WARPSYNC.COLLECTIVE R20, `(.L_x_791) ;  /* 0x0000000014087348 */ /* 0x000fea0003c00000 */
[----:B------:R0:W1:Y:S02]  /*64f0*/  SHFL.BFLY P2, R22, R17, R18, R19 ;  /* 0x0c00001211167389 */ /* 0x0000640000040013 */
[----:B01----:R-:W-:Y:S01]  /*6500*/  ENDCOLLECTIVE ;  /* 0x000000000000791b */ /* 0x003fe20003800000 */
.L_x_791:
[----:B------:R-:W0:Y:S01]  /*6510*/  LDC.64 R14, c[0x0][0x220] ;  /* 0x00008800ff0e7b82 */ /* 0x000e220000000a00 */
[----:B------:R-:W-:Y:S01]  /*6520*/  MOV R17, R10 ;  /* 0x0000000a00117202 */ /* 0x000fe20000000f00 */
[----:B------:R-:W-:-:S07]  /*6530*/  IMAD.MOV.U32 R24, RZ, RZ, R22 ;  /* 0x000000ffff187224 */ /* 0x000fce00078e0016 */
[----:B0-----:R-:W-:Y:S05]  /*6540*/  WARPSYNC.COLLECTIVE R20, `(.L_x_792) ;  /* 0x0000000014087348 */ /* 0x001fea0003c00000 */
[----:B------:R1:W2:Y:S02]  /*6550*/  SHFL.BFLY P2, R22, R17, R18, R19 ;  /* 0x0c00001211167389 */ /* 0x0002a40000040013 */
[----:B012---:R-:W-:Y:S01]  /*6560*/  ENDCOLLECTIVE ;  /* 0x000000000000791b */ /* 0x007fe20003800000 */
.L_x_792:
[----:B------:R-:W-:Y:S01]  /*6570*/  FADD.FTZ R24, R11, R24 ;  /* 0x000000180b187221 */ /* 0x000fe20000010000 */
[----:B------:R-:W-:-:S04]  /*6580*/  HFMA2.MMA R18, -RZ, RZ, 0, 5.9604644775390625e-08 ;  /* 0x00000001ff127435 */ /* 0x000fc800000001ff */
[----:B------:R-:W-:Y:S01]  /*6590*/  MOV R17, R24 ;  /* 0x0000001800117202 */ /* 0x000fe20000000f00 */
[----:B------:R-:W-:-:S07]  /*65a0*/  FADD.FTZ R23, R10, R22 ;  /* 0x000000160a177221 */ /* 0x000fce0000010000 */
[----:B------:R-:W-:Y:S05]  /*65b0*/  WARPSYNC.COLLECTIVE R20, `(.L_x_793) ;  /* 0x0000000014087348 */ /* 0x000fea0003c00000 */
[----:B------:R0:W1:Y:S02]  /*65c0*/  SHFL.BFLY P2, R22, R17, R18, R19 ;  /* 0x0c00001211167389 */ /* 0x0000640000040013 */
[----:B01----:R-:W-:Y:S01]  /*65d0*/  ENDCOLLECTIVE ;  /* 0x000000000000791b */ /* 0x003fe20003800000 */
.L_x_793:
[----:B------:R-:W-:Y:S01]  /*65e0*/  MOV R17, R23 ;  /* 0x0000001700117202 */ /* 0x000fe20000000f00 */
[----:B------:R-:W-:-:S07]  /*65f0*/  IMAD.MOV.U32 R21, RZ, RZ, R22 ;  /* 0x000000ffff157224 */ /* 0x000fce00078e0016 */
[----:B------:R-:W-:Y:S05]  /*6600*/  WARPSYNC.COLLECTIVE R20, `(.L_x_794) ;  /* 0x0000000014087348 */ /* 0x000fea0003c00000 */
[----:B------:R0:W1:Y:S02]  /*6610*/  SHFL.BFLY P2, R22, R17, R18, R19 ;  /* 0x0c00001211167389 */ /* 0x0000640000040013 */
[----:B01----:R-:W-:Y:S01]  /*6620*/  ENDCOLLECTIVE ;  /* 0x000000000000791b */ /* 0x003fe20003800000 */
.L_x_794:
        /* <DEDUP_REMOVED lines=31> */
.L_x_795:
[----:B------:R-:W-:Y:S01]  /*6820*/  MOV R17, R12 ;  /* 0x0000000c00117202 */ /* 0x000fe20000000f00 */
[----:B------:R-:W-:-:S07]  /*6830*/  FADD.FTZ R16, R22, R16 ;  /* 0x0000001016107221 */ /* 0x000fce0000010000 */
[----:B------:R-:W-:Y:S05]  /*6840*/  WARPSYNC.COLLECTIVE R20, `(.L_x_796) ;  /* 0x0000000014087348 */ /* 0x000fea0003c00000 */
[----:B------:R0:W1:Y:S02]  /*6850*/  SHFL.BFLY P2, R22, R17, R18, R19 ;  /* 0x0c00001211167389 */ /* 0x0000640000040013 */
[----:B01----:R-:W-:Y:S01]  /*6860*/  ENDCOLLECTIVE ;  /* 0x000000000000791b */ /* 0x003fe20003800000 */
.L_x_796:
[----:B------:R-:W-:Y:S01]  /*6870*/  MOV R17, R16 ;  /* 0x0000001000117202 */ /* 0x000fe20000000f00 */
[----:B------:R-:W-:Y:S02]  /*6880*/  IMAD.MOV.U32 R18, RZ, RZ, 0x4 ;  /* 0x00000004ff127424 */ /* 0x000fe400078e00ff */
[----:B------:R-:W-:-:S07]  /*6890*/  FADD.FTZ R12, R22, R12 ;  /* 0x0000000c160c7221 */ /* 0x000fce0000010000 */
[----:B------:R-:W-:Y:S05]  /*68a0*/  WARPSYNC.COLLECTIVE R20, `(.L_x_797) ;  /* 0x0000000014087348 */ /* 0x000fea0003c00000 */
[----:B------:R0:W1:Y:S02]  /*68b0*/  SHFL.BFLY P2, R22, R17, R18, R19 ;  /* 0x0c00001211167389 */ /* 0x0000640000040013 */
[----:B01----:R-:W-:Y:S01]  /*68c0*/  ENDCOLLECTIVE ;  /* 0x000000000000791b */ /* 0x003fe20003800000 */
.L_x_797:
[----:B------:R-:W-:Y:S01]  /*68d0*/  MOV R17, R12 ;  /* 0x0000000c00117202 */ /* 0x000fe20000000f00 */
[----:B------:R-:W-:-:S07]  /*68e0*/  FADD.FTZ R16, R16, R22 ;  /* 0x0000001610107221 */ /* 0x000fce0000010000 */
[----:B------:R-:W-:Y:S05]  /*68f0*/  WARPSYNC.COLLECTIVE R20, `(.L_x_798) ;  /* 0x0000000014087348 */ /* 0x000fea0003c00000 */
[----:B------:R0:W1:Y:S02]  /*6900*/  SHFL.BFLY P2, R22, R17, R18, R19 ;  /* 0x0c00001211167389 */ /* 0x0000640000040013 */
[----:B01----:R-:W-:Y:S01]  /*6910*/  ENDCOLLECTIVE ;  /* 0x000000000000791b */ /* 0x003fe20003800000 */
.L_x_798:
[----:B------:R-:W-:Y:S01]  /*6920*/  MOV R17, R16 ;  /* 0x0000001000117202 */ /* 0x000fe20000000f00 */
[----:B------:R-:W-:Y:S01]  /*6930*/  IMAD.MOV.U32 R18, RZ, RZ, 0x2 ;  /* 0x00000002ff127424 */ /* 0x000fe200078e00ff */
[----:B------:R-:W-:-:S07]  /*6940*/  MOV R23, R22 ;  /* 0x0000001600177202 */ /* 0x000fce0000000f00 */
[----:B------:R-:W-:Y:S05]  /*6950*/  WARPSYNC.COLLECTIVE R20, `(.L_x_799) ;  /* 0x0000000014087348 */ /* 0x000fea0003c00000 */
[----:B------:R0:W1:Y:S02]  /*6960*/  SHFL.BFLY P2, R22, R17, R18, R19 ;  /* 0x0c00001211167389 */ /* 0x0000640000040013 */
[----:B01----:R-:W-:Y:S01]  /*6970*/  ENDCOLLECTIVE ;  /* 0x000000000000791b */ /* 0x003fe20003800000 */
.L_x_799:
        /* <DEDUP_REMOVED lines=12> */
.L_x_800:
[----:B------:R-:W-:Y:S01]  /*6a40*/  MOV R17, R16 ;  /* 0x0000001000117202 */ /* 0x000fe20000000f00 */
[----:B------:R-:W-:Y:S01]  /*6a50*/  IMAD.MOV.U32 R18, RZ, RZ, 0x1 ;  /* 0x00000001ff127424 */ /* 0x000fe200078e00ff */
[----:B------:R-:W-:-:S07]  /*6a60*/  MOV R21, R22 ;  /* 0x0000001600157202 */ /* 0x000fce0000000f00 */
[----:B------:R-:W-:Y:S05]  /*6a70*/  WARPSYNC.COLLECTIVE R20, `(.L_x_801) ;  /* 0x0000000014087348 */ /* 0x000fea0003c00000 */
[----:B------:R0:W1:Y:S02]  /*6a80*/  SHFL.BFLY P2, R22, R17, R18, R19 ;  /* 0x0c00001211167389 */ /* 0x0000640000040013 */
[----:B01----:R-:W-:Y:S01]  /*6a90*/  ENDCOLLECTIVE ;  /* 0x000000000000791b */ /* 0x003fe20003800000 */
.L_x_801:
        /* <DEDUP_REMOVED lines=9> */
.L_x_802:
        /* <DEDUP_REMOVED lines=14> */
.L_x_803:
[----:B------:R-:W-:Y:S01]  /*6c10*/  IMAD.MOV.U32 R17, RZ, RZ, R23 ;  /* 0x000000ffff117224 */ /* 0x000fe200078e0017 */
[----:B------:R-:W-:-:S07]  /*6c20*/  MOV R16, R22 ;  /* 0x0000001600107202 */ /* 0x000fce0000000f00 */
[----:B------:R-:W-:Y:S05]  /*6c30*/  WARPSYNC.COLLECTIVE R20, `(.L_x_804) ;  /* 0x0000000014087348 */ /* 0x000fea0003c00000 */
[----:B------:R0:W1:Y:S02]  /*6c40*/  SHFL.BFLY P2, R22, R17, R18, R19 ;  /* 0x0c00001211167389 */ /* 0x0000640000040013 */
[----:B01----:R-:W-:Y:S01]  /*6c50*/  ENDCOLLECTIVE ;  /* 0x000000000000791b */ /* 0x003fe20003800000 */
.L_x_804:
[----:B------:R-:W-:Y:S01]  /*6c60*/  FADD.FTZ R16, R16, R24 ;  /* 0x0000001810107221 */ /* 0x000fe20000010000 */
[----:B------:R-:W-:-:S04]  /*6c70*/  HFMA2.MMA R18, -RZ, RZ, 0, 2.384185791015625e-07 ;  /* 0x00000004ff127435 */ /* 0x000fc800000001ff */
[----:B------:R-:W-:Y:S02]  /*6c80*/  MOV R17, R16 ;  /* 0x0000001000117202 */ /* 0x000fe40000000f00 */
[----:B------:R-:W-:-:S07]  /*6c90*/  MOV R0, R22 ;  /* 0x0000001600007202 */ /* 0x000fce0000000f00 */
[----:B------:R-:W-:Y:S05]  /*6ca0*/  WARPSYNC.COLLECTIVE R20, `(.L_x_805) ;  /* 0x0000000014087348 */ /* 0x000fea0003c00000 */
[----:B------:R0:W1:Y:S02]  /*6cb0*/  SHFL.BFLY P2, R22, R17, R18, R19 ;  /* 0x0c00001211167389 */ /* 0x0000640000040013 */
[----:B01----:R-:W-:Y:S01]  /*6cc0*/  ENDCOLLECTIVE ;  /* 0x000000000000791b */ /* 0x003fe20003800000 */
.L_x_805:
[----:B------:R-:W-:-:S05]  /*6cd0*/  FADD.FTZ R0, R0, R23 ;  /* 0x0000001700007221 */ /* 0x000fca0000010000 */
[----:B------:R-:W-:Y:S01]  /*6ce0*/  MOV R17, R0 ;  /* 0x0000000000117202 */ /* 0x000fe20000000f00 */
[----:B------:R-:W-:-:S07]  /*6cf0*/  IMAD.MOV.U32 R21, RZ, RZ, R22 ;  /* 0x000000ffff157224 */ /* 0x000fce00078e0016 */
[----:B------:R-:W-:Y:S05]  /*6d00*/  WARPSYNC.COLLECTIVE R20, `(.L_x_806) ;  /* 0x0000000014087348 */ /* 0x000fea0003c00000 */
[----:B------:R0:W1:Y:S02]  /*6d10*/  SHFL.BFLY P2, R22, R17, R18, R19 ;  /* 0x0c00001211167389 */ /* 0x0000640000040013 */
[----:B01----:R-:W-:Y:S01]  /*6d20*/  ENDCOLLECTIVE ;  /* 0x000000000000791b */ /* 0x003fe20003800000 */
.L_x_806:
[----:B------:R-:W-:-:S05]  /*6d30*/  FADD.FTZ R12, R16, R21 ;  /* 0x00000015100c7221 */ /* 0x000fca0000010000 */
[----:B------:R-:W-:Y:S01]  /*6d40*/  MOV R17, R12 ;  /* 0x0000000c00117202 */ /* 0x000fe20000000f00 */
[----:B------:R-:W-:Y:S01]  /*6d50*/  IMAD.MOV.U32 R18, RZ, RZ, 0x2 ;  /* 0x00000002ff127424 */ /* 0x000fe200078e00ff */
[----:B------:R-:W-:-:S07]  /*6d60*/  MOV R21, R22 ;  /* 0x0000001600157202 */ /* 0x000fce0000000f00 */
[----:B------:R-:W-:Y:S05]  /*6d70*/  WARPSYNC.COLLECTIVE R20, `(.L_x_807) ;  /* 0x0000000014087348 */ /* 0x000fea0003c00000 */
[----:B------:R0:W1:Y:S02]  /*6d80*/  SHFL.BFLY P2, R22, R17, R18, R19 ;  /* 0x0c00001211167389 */ /* 0x0000640000040013 */
[----:B01----:R-:W-:Y:S01]  /*6d90*/  ENDCOLLECTIVE ;  /* 0x000000000000791b */ /* 0x003fe20003800000 */
.L_x_807:
[----:B------:R-:W-:-:S05]  /*6da0*/  FADD.FTZ R21, R0, R21 ;  /* 0x0000001500157221 */ /* 0x000fca0000010000 */
[----:B------:R-:W-:Y:S02]  /*6db0*/  MOV R17, R21 ;  /* 0x0000001500117202 */ /* 0x000fe40000000f00 */
[----:B------:R-:W-:-:S07]  /*6dc0*/  MOV R23, R22 ;  /* 0x0000001600177202 */ /* 0x000fce0000000f00 */
[----:B------:R-:W-:Y:S05]  /*6dd0*/  WARPSYNC.COLLECTIVE R20, `(.L_x_808) ;  /* 0x0000000014087348 */ /* 0x000fea0003c00000 */
[----:B------:R0:W1:Y:S02]  /*6de0*/  SHFL.BFLY P2, R22, R17, R18, R19 ;  /* 0x0c00001211167389 */ /* 0x0000640000040013 */
[----:B01----:R-:W-:Y:S01]  /*6df0*/  ENDCOLLECTIVE ;  /* 0x000000000000791b */ /* 0x003fe20003800000 */
.L_x_808:
[----:B------:R-:W-:Y:S01]  /*6e00*/  FADD.FTZ R16, R12, R23 ;  /* 0x000000170c107221 */ /* 0x000fe20000010000 */
[----:B------:R-:W-:-:S03]  /*6e10*/  HFMA2.MMA R18, -RZ, RZ, 0, 5.9604644775390625e-08 ;  /* 0x00000001ff127435 */ /* 0x000fc600000001ff */
[----:B------:R-:W-:Y:S01]  /*6e20*/  IMAD.MOV.U32 R17, RZ, RZ, R16 ;  /* 0x000000ffff117224 */ /* 0x000fe200078e0010 */
[----:B------:R-:W-:-:S07]  /*6e30*/  MOV R36, R22 ;  /* 0x0000001600247202 */ /* 0x000fce0000000f00 */
[----:B------:R-:W-:Y:S05]  /*6e40*/  WARPSYNC.COLLECTIVE R20, `(.L_x_809) ;  /* 0x0000000014087348 */ /* 0x000fea0003c00000 */
[----:B------:R0:W1:Y:S02]  /*6e50*/  SHFL.BFLY P2, R22, R17, R18, R19 ;  /* 0x0c00001211167389 */ /* 0x0000640000040013 */
[----:B01----:R-:W-:Y:S01]  /*6e60*/  ENDCOLLECTIVE ;  /* 0x000000000000791b */ /* 0x003fe20003800000 */
.L_x_809:
[----:B------:R-:W-:-:S05]  /*6e70*/  FADD.FTZ R0, R21, R36 ;  /* 0x0000002415007221 */ /* 0x000fca0000010000 */
[----:B------:R-:W-:Y:S01]  /*6e80*/  MOV R17, R0 ;  /* 0x0000000000117202 */ /* 0x000fe20000000f00 */
[----:B------:R-:W-:-:S07]  /*6e90*/  FADD.FTZ R12, R16, R22 ;  /* 0x00000016100c7221 */ /* 0x000fce0000010000 */
[----:B------:R-:W-:Y:S05]  /*6ea0*/  WARPSYNC.COLLECTIVE R20, `(.L_x_810) ;  /* 0x0000000014087348 */ /* 0x000fea0003c00000 */
[----:B------:R0:W1:Y:S02]  /*6eb0*/  SHFL.BFLY P2, R22, R17, R18, R19 ;  /* 0x0c00001211167389 */ /* 0x0000640000040013 */
[----:B01----:R-:W-:Y:S01]  /*6ec0*/  ENDCOLLECTIVE ;  /* 0x000000000000791b */ /* 0x003fe20003800000 */
.L_x_810:
[----:B------:R-:W-:Y:S01]  /*6ed0*/  MOV R23, R22 ;  /* 0x0000001600177202 */ /* 0x000fe20000000f00 */
[----:B------:R-:W-:Y:S06]  /*6ee0*/  BRA `(.L_x_811) ;  /* 0xffffffe400607947 */ /* 0x000fec000383ffff */
.L_x_812:
        /* <DEDUP_REMOVED lines=9> */
.L_x_3016:


//--------------------- .text._ZN13group_norm_v218gn_bwd_cuda_kernelI13__nv_bfloat16Li480ELi1ELi16ELi60ELi4096ELb1ELb1ELi32ELi960ELi960ELi4ELb1ELi1ELb0ELb0ELNS_15WgradSyncMethodE3ENS_16CompileConditionILi900EEEEEvPT_S6_S6_PKS5_S8_S8_S8_PKfflPfPj --------------------------
	.section	.text._ZN13group_norm_v218gn_bwd_cuda_kernelI13__nv_bfloat16Li480ELi1ELi16ELi60ELi4096ELb1ELb1ELi32ELi960ELi960ELi4ELb1ELi1ELb0ELb0ELNS_15WgradSyncMethodE3ENS_16CompileConditionILi900EEEEEvPT_S6_S6_PKS5_S8_S8_S8_PKfflPfPj,"ax",@progbits
	.align	128
        .global         _ZN13group_norm_v218gn_bwd_cuda_kernelI13__nv_bfloat16Li480ELi1ELi16ELi60ELi4096ELb1ELb1ELi32ELi960ELi960ELi4ELb1ELi1ELb0ELb0ELNS_15WgradSyncMethodE3ENS_16CompileConditionILi900EEEEEvPT_S6_S6_PKS5_S8_S8_S8_PKfflPfPj
        .type           _ZN13group_norm_v218gn_bwd_cuda_kernelI13__nv_bfloat16Li480ELi1ELi16ELi60ELi4096ELb1ELb1ELi32ELi960ELi960ELi4ELb1ELi1ELb0ELb0ELNS_15WgradSyncMethodE3ENS_16CompileConditionILi900EEEEEvPT_S6_S6_PKS5_S8_S8_S8_PKfflPfPj,@function
        .size           _ZN13group_norm_v218gn_bwd_cuda_kernelI13__nv_bfloat16Li480ELi1ELi16ELi60ELi4096ELb1ELb1ELi32ELi960ELi960ELi4ELb1ELi1ELb0ELb0ELNS_15WgradSyncMethodE3ENS_16CompileConditionILi900EEEEEvPT_S6_S6_PKS5_S8_S8_S8_PKfflPfPj,(.L_x_3017 - _ZN13group_norm_v218gn_bwd_cuda_kernelI13__nv_bfloat16Li480ELi1ELi16ELi60ELi4096ELb1ELb1ELi32ELi960ELi960ELi4ELb1ELi1ELb0ELb0ELNS_15WgradSyncMethodE3ENS_16CompileConditionILi900EEEEEvPT_S6_S6_PKS5_S8_S8_S8_PKfflPfPj)
        .other          _ZN13group_norm_v218gn_bwd_cuda_kernelI13__nv_bfloat16Li480ELi1ELi16ELi60ELi4096ELb1ELb1ELi32ELi960ELi960ELi4ELb1ELi1ELb0ELb0ELNS_15WgradSyncMethodE3ENS_16CompileConditionILi900EEEEEvPT_S6_S6_PKS5_S8_S8_S8_PKfflPfPj,@"STO_CUDA_ENTRY STV_DEFAULT"
_ZN13group_norm_v218gn_bwd_cuda_kernelI13__nv_bfloat16Li480ELi1ELi16ELi60ELi4096ELb1ELb1ELi32ELi960ELi960ELi4ELb1ELi1ELb0ELb0ELNS_15WgradSyncMethodE3ENS_16CompileConditionILi900EEEEEvPT_S6_S6_PKS5_S8_S8_S8_PKfflPfPj:
.text._ZN13group_norm_v218gn_bwd_cuda_kernelI13__nv_bfloat16Li480ELi1ELi16ELi60ELi4096ELb1ELb1ELi32ELi960ELi960ELi4ELb1ELi1ELb0ELb0ELNS_15WgradSyncMethodE3ENS_16CompileConditionILi900EEEEEvPT_S6_S6_PKS5_S8_S8_S8_PKfflPfPj:
        /* <DEDUP_REMOVED lines=28> */
.L_x_815:
        /* <DEDUP_REMOVED lines=8> */
.L_x_814:
[----:B------:R-:W-:Y:S05]  /*0240*/  WARPSYNC.ALL ;  /* 0x0000000000007948 */ /* 0x000fea0003800000 */
[----:B------:R-:W-:Y:S06]  /*0250*/  BAR.SYNC.DEFER_BLOCKING 0x0 ;  /* 0x0000000000007b1d */ /* 0x000fec0000010000 */
[----:B------:R-:W-:Y:S05]  /*0260*/  BRA `(.L_x_816) ;  /* 0x000000b400e87947 */ /* 0x000fea0003800000 */
.L_x_813:
[----:B------:R-:W0:Y:S01]  /*0270*/  S2R R38, SR_TID.X ;  /* 0x0000000000267919 */ /* 0x000e220000002100 */
[----:B------:R-:W1:Y:S08]  /*0280*/  LDC.64 R4, c[0x0][0x238] ;  /* 0x00008e00ff047b82 */ /* 0x000e700000000a00 */
[----:B------:R-:W2:Y:S01]  /*0290*/  LDC.64 R6, c[0x0][0x240] ;  /* 0x00009000ff067b82 */ /* 0x000ea20000000a00 */
[----:B0-----:R-:W-:-:S05]  /*02a0*/  IMAD.WIDE.U32 R2, R38, -0x77777777, RZ ;  /* 0x8888888926027825 */ /* 0x001fca00078e00ff */
[----:B------:R-:W-:-:S05]  /*02b0*/  SHF.R.U32.HI R0, RZ, 0x7, R3 ;  /* 0x00000007ff007819 */ /* 0x000fca0000011603 */
[----:B------:R-:W-:-:S05]  /*02c0*/  IMAD R0, R0, -0xf0, R38 ;  /* 0xffffff1000007824 */ /* 0x000fca00078e0226 */
[----:B------:R-:W-:-:S05]  /*02d0*/  SHF.L.U32 R9, R0, 0x2, RZ ;  /* 0x0000000200097819 */ /* 0x000fca00000006ff */
[----:B-1----:R-:W-:-:S04]  /*02e0*/  IMAD.WIDE R2, R9, 0x2, R4 ;  /* 0x0000000209027825 */ /* 0x002fc800078e0204 */
[----:B--2---:R-:W-:Y:S02]  /*02f0*/  IMAD.WIDE R4, R9, 0x2, R6 ;  /* 0x0000000209047825 */ /* 0x004fe400078e0206 */
[----:B------:R-:W2:Y:S04]  /*0300*/  LDG.E.64.CONSTANT R2, desc[UR14][R2.64] ;  /* 0x0000000e02027981 */ /* 0x000ea8000c1e9b00 */
[----:B------:R-:W3:Y:S01]  /*0310*/  LDG.E.64.CONSTANT R4, desc[UR14][R4.64] ;  /* 0x0000000e04047981 */ /* 0x000ee2000c1e9b00 */
[----:B------:R-:W-:Y:S01]  /*0320*/  ULOP3.LUT UR4, UR20, 0x7f, URZ, 0xc0, !UPT ;  /* 0x0000007f14047892 */ /* 0x000fe2000f8ec03f */
[----:B------:R-:W0:Y:S01]  /*0330*/  S2UR UR9, SR_CgaCtaId ;  /* 0x00000000000979c3 */ /* 0x000e220000008800 */
[----:B------:R-:W-:Y:S01]  /*0340*/  SHF.R.U32.HI R14, RZ, 0x1, R38 ;  /* 0x00000001ff0e7819 */ /* 0x000fe20000011626 */
[----:B------:R-:W-:Y:S01]  /*0350*/  UMOV UR8, 0x400 ;  /* 0x0000040000087882 */ /* 0x000fe20000000000 */
[----:B------:R-:W-:Y:S01]  /*0360*/  IADD3 R8, R38, 0x1e0, RZ ;  /* 0x000001e026087810 */ /* 0x000fe20007ffe0ff */
[----:B------:R-:W-:Y:S01]  /*0370*/  UIADD3 UR6, UR8, 0x3c00, URZ ;  /* 0x00003c0008067890 */ /* 0x000fe2000fffe03f */
[----:B------:R-:W-:Y:S01]  /*0380*/  MOV R6, UR4 ;  /* 0x0000000400067c02 */ /* 0x000fe20008000f00 */
[----:B------:R-:W-:Y:S01]  /*0390*/  USHF.L.U32 UR7, UR10, 0x7, URZ ;  /* 0x000000070a077899 */ /* 0x000fe2000800063f */
[----:B------:R-:W-:Y:S01]  /*03a0*/  SHF.L.U32 R7, R14, 0x7, RZ ;  /* 0x000000070e077819 */ /* 0x000fe200000006ff */
[----:B------:R-:W-:Y:S01]  /*03b0*/  UIADD3 UR11, -UR10, URZ, URZ ;  /* 0x0000003f0a0b7290 */ /* 0x000fe2000fffe13f */
[----:B------:R-:W-:Y:S01]  /*03c0*/  SHF.R.S32.HI R9, RZ, 0x1f, R8 ;  /* 0x0000001fff097819 */ /* 0x000fe20000011408 */
[----:B------:R-:W-:Y:S01]  /*03d0*/  ULOP3.LUT UR4, UR7, 0xffffff80, UR4, 0xe2, !UPT ;  /* 0xffffff8007047892 */ /* 0x000fe2000f8ee204 */
[----:B------:R-:W-:Y:S01]  /*03e0*/  LOP3.LUT R12, R7, 0xffffff80, R6, 0xe2, !PT ;  /* 0xffffff80070c7812 */ /* 0x000fe200078ee206 */
[----:B------:R-:W-:Y:S01]  /*03f0*/  IMAD.WIDE.U32 R6, R0, -0x77777777, RZ ;  /* 0x8888888900067825 */ /* 0x000fe200078e00ff */
[----:B------:R-:W-:-:S02]  /*0400*/  LEA.HI R10, R9, R8, RZ, 0x2 ;  /* 0x00000008090a7211 */ /* 0x000fc400078f10ff */
[----:B------:R-:W-:Y:S01]  /*0410*/  SHF.L.U32 R40, R38, 0x3, RZ ;  /* 0x0000000326287819 */ /* 0x000fe200000006ff */
[----:B------:R1:W-:Y:S01]  /*0420*/  STL [R1+0x170], R12 ;  /* 0x0001700c01007387 */ /* 0x0003e20000100800 */
[----:B------:R-:W-:Y:S02]  /*0430*/  SHF.R.U32.HI R0, RZ, 0x3, R7 ;  /* 0x00000003ff007819 */ /* 0x000fe40000011607 */
[----:B------:R-:W-:Y:S02]  /*0440*/  LOP3.LUT R11, R10, 0xfffffffc, RZ, 0xc0, !PT ;  /* 0xfffffffc0a0b7812 */ /* 0x000fe400078ec0ff */
[----:B------:R-:W-:Y:S01]  /*0450*/  SHF.R.S32.HI R10, RZ, 0x2, R10 ;  /* 0x00000002ff0a7819 */ /* 0x000fe2000001140a */
[----:B------:R4:W-:Y:S01]  /*0460*/  STL [R1+0x104], R0 ;  /* 0x0001040001007387 */ /* 0x0009e20000100800 */
[----:B------:R-:W-:Y:S01]  /*0470*/  LEA.HI R13, R9, R8, RZ, 0x4 ;  /* 0x00000008090d7211 */ /* 0x000fe200078f20ff */
[----:B0-----:R-:W-:Y:S01]  /*0480*/  ULEA UR6, UR9, UR6, 0x18 ;  /* 0x0000000609067291 */ /* 0x001fe2000f8ec03f */
[----:B-1----:R-:W-:Y:S01]  /*0490*/  IADD3 R12, R8, -R11, RZ ;  /* 0x8000000b080c7210 */ /* 0x002fe20007ffe0ff */
[----:B------:R-:W-:Y:S01]  /*04a0*/  ULEA UR9, UR9, UR8, 0x18 ;  /* 0x0000000809097291 */ /* 0x000fe2000f8ec03f */
[----:B------:R-:W-:-:S03]  /*04b0*/  SHF.R.S32.HI R8, RZ, 0x1f, R38 ;  /* 0x0000001fff087819 */ /* 0x000fc60000011426 */
[----:B------:R-:W-:Y:S01]  /*04c0*/  MOV R41, UR6 ;  /* 0x0000000600297c02 */ /* 0x000fe20008000f00 */
[----:B------:R-:W-:Y:S01]  /*04d0*/  ULEA UR6, UP0, UR10, UR12, 0x2 ;  /* 0x0000000c0a067291 */ /* 0x000fe2000f80103f */
[----:B----4-:R-:W-:Y:S01]  /*04e0*/  IMAD R0, R14, 0x3c, RZ ;  /* 0x0000003c0e007824 */ /* 0x010fe200078e02ff */
[CC--:B------:R-:W-:Y:S01]  /*04f0*/  LEA.HI R9, R8.reuse, R38.reuse, RZ, 0x2 ;  /* 0x0000002608097211 */ /* 0x0c0fe200078f10ff */
[----:B------:R-:W-:Y:S01]  /*0500*/  UMOV UR8, UR10 ;  /* 0x0000000a00087c82 */ /* 0x000fe20008000000 */
[----:B------:R-:W-:Y:S01]  /*0510*/  LEA.HI R8, R8, R38, RZ, 0x4 ;  /* 0x0000002608087211 */ /* 0x000fe200078f20ff */
[----:B------:R-:W-:Y:S01]  /*0520*/  ULEA.HI.X UR7, UR10, UR13, UR5, 0x2, UP0 ;  /* 0x0000000d0a077291 */ /* 0x000fe200080f1405 */
[C---:B------:R-:W-:Y:S01]  /*0530*/  IADD3 R11, R0.reuse, 0x8, RZ ;  /* 0x00000008000b7810 */ /* 0x040fe20007ffe0ff */
[----:B------:R-:W-:Y:S01]  /*0540*/  UISETP.NE.AND UP0, UPT, UR20, UR11, UPT ;  /* 0x0000000b1400728c */ /* 0x000fe2000bf05270 */
[C---:B------:R-:W-:Y:S02]  /*0550*/  IADD3 R7, R0.reuse, 0x4, RZ ;  /* 0x0000000400077810 */ /* 0x040fe40007ffe0ff */
[----:B------:R-:W-:-:S02]  /*0560*/  IADD3 R17, R0, 0x10, RZ ;  /* 0x0000001000117810 */ /* 0x000fc40007ffe0ff */
[----:B------:R-:W-:Y:S02]  /*0570*/  SHF.R.U32.HI R6, RZ, 0x2, R0 ;  /* 0x00000002ff067819 */ /* 0x000fe40000011600 */
[----:B------:R-:W-:Y:S02]  /*0580*/  SHF.R.U32.HI R14, RZ, 0x2, R11 ;  /* 0x00000002ff0e7819 */ /* 0x000fe4000001160b */
[----:B------:R-:W-:Y:S01]  /*0590*/  IADD3 R15, R0, 0xc, RZ ;  /* 0x0000000c000f7810 */ /* 0x000fe20007ffe0ff */
[----:B------:R-:W-:Y:S01]  /*05a0*/  IMAD R11, R6, 0x18, R41 ;  /* 0x00000018060b7824 */ /* 0x000fe200078e0229 */
[----:B------:R-:W-:Y:S02]  /*05b0*/  SHF.R.U32.HI R7, RZ, 0x2, R7 ;  /* 0x00000002ff077819 */ /* 0x000fe40000011607 */
[----:B------:R-:W-:Y:S02]  /*05c0*/  IADD3 R21, R0, 0x18, RZ ;  /* 0x0000001800157810 */ /* 0x000fe40007ffe0ff */
[----:B------:R-:W-:Y:S01]  /*05d0*/  SHF.R.U32.HI R18, RZ, 0x2, R17 ;  /* 0x00000002ff127819 */ /* 0x000fe20000011611 */
[----:B------:R-:W-:Y:S01]  /*05e0*/  IMAD R17, R14, 0x18, R41 ;  /* 0x000000180e117824 */ /* 0x000fe200078e0229 */
[----:B------:R-:W-:Y:S01]  /*05f0*/  SHF.R.U32.HI R16, RZ, 0x2, R15 ;  /* 0x00000002ff107819 */ /* 0x000fe2000001160f */
[----:B------:R-:W-:Y:S01]  /*0600*/  IMAD R15, R7, 0x18, R41 ;  /* 0x00000018070f7824 */ /* 0x000fe200078e0229 */
[----:B------:R-:W-:-:S02]  /*0610*/  LOP3.LUT R14, R40, 0x8, RZ, 0xc0, !PT ;  /* 0x00000008280e7812 */ /* 0x000fc400078ec0ff */
[----:B------:R-:W-:Y:S02]  /*0620*/  IADD3 R19, R0, 0x14, RZ ;  /* 0x0000001400137810 */ /* 0x000fe40007ffe0ff */
[----:B------:R-:W-:Y:S01]  /*0630*/  SHF.R.U32.HI R22, RZ, 0x2, R21 ;  /* 0x00000002ff167819 */ /* 0x000fe20000011615 */
[----:B------:R-:W-:Y:S01]  /*0640*/  IMAD R21, R18, 0x18, R41 ;  /* 0x0000001812157824 */ /* 0x000fe200078e0229 */
[----:B------:R-:W-:Y:S02]  /*0650*/  IADD3 R18, R11, R14, RZ ;  /* 0x0000000e0b127210 */ /* 0x000fe40007ffe0ff */
[----:B------:R-:W-:Y:S01]  /*0660*/  SHF.R.U32.HI R20, RZ, 0x2, R19 ;  /* 0x00000002ff147819 */ /* 0x000fe20000011613 */
[----:B------:R-:W-:Y:S01]  /*0670*/  IMAD R19, R16, 0x18, R41 ;  /* 0x0000001810137824 */ /* 0x000fe200078e0229 */
[----:B------:R-:W-:Y:S01]  /*0680*/  IADD3 R11, R14, R15, RZ ;  /* 0x0000000f0e0b7210 */ /* 0x000fe20007ffe0ff */
[----:B------:R-:W-:Y:S01]  /*0690*/  STL [R1+0x154], R18 ;  /* 0x0001541201007387 */ /* 0x000fe20000100800 */
[----:B------:R-:W-:-:S02]  /*06a0*/  IADD3 R23, R0, 0x1c, RZ ;  /* 0x0000001c00177810 */ /* 0x000fc40007ffe0ff */
[----:B------:R-:W-:Y:S01]  /*06b0*/  IADD3 R25, R0, 0x20, RZ ;  /* 0x0000002000197810 */ /* 0x000fe20007ffe0ff */
[----:B------:R-:W-:Y:S01]  /*06c0*/  STL [R1+0x108], R10 ;  /* 0x0001080a01007387 */ /* 0x000fe20000100800 */
[----:B------:R-:W-:Y:S02]  /*06d0*/  IADD3 R15, R14, R17, RZ ;  /* 0x000000110e0f7210 */ /* 0x000fe40007ffe0ff */
[----:B------:R-:W-:Y:S01]  /*06e0*/  IADD3 R27, R0, 0x24, RZ ;  /* 0x00000024001b7810 */ /* 0x000fe20007ffe0ff */
[----:B------:R0:W-:Y:S01]  /*06f0*/  STL [R1+0x150], R11 ;  /* 0x0001500b01007387 */ /* 0x0001e20000100800 */
[----:B------:R-:W-:Y:S01]  /*0700*/  SHF.R.U32.HI R24, RZ, 0x2, R23 ;  /* 0x00000002ff187819 */ /* 0x000fe20000011617 */
[----:B------:R-:W-:Y:S01]  /*0710*/  IMAD R23, R20, 0x18, R41 ;  /* 0x0000001814177824 */ /* 0x000fe200078e0229 */
[----:B------:R-:W-:Y:S01]  /*0720*/  SHF.R.U32.HI R26, RZ, 0x2, R25 ;  /* 0x00000002ff1a7819 */ /* 0x000fe20000011619 */
[----:B------:R-:W-:Y:S01]  /*0730*/  IMAD R25, R22, 0x18, R41 ;  /* 0x0000001816197824 */ /* 0x000fe200078e0229 */
[C---:B------:R-:W-:Y:S01]  /*0740*/  IADD3 R29, R0.reuse, 0x28, RZ ;  /* 0x00000028001d7810 */ /* 0x040fe20007ffe0ff */
[----:B------:R1:W-:Y:S01]  /*0750*/  STL [R1+0x14c], R15 ;  /* 0x00014c0f01007387 */ /* 0x0003e20000100800 */
[----:B------:R-:W-:-:S02]  /*0760*/  IADD3 R31, R0, 0x2c, RZ ;  /* 0x0000002c001f7810 */ /* 0x000fc40007ffe0ff */
[----:B------:R-:W-:Y:S01]  /*0770*/  SHF.R.U32.HI R28, RZ, 0x2, R27 ;  /* 0x00000002ff1c7819 */ /* 0x000fe2000001161b */
[----:B------:R-:W-:Y:S01]  /*0780*/  IMAD R27, R24, 0x18, R41 ;  /* 0x00000018181b7824 */ /* 0x000fe200078e0229 */
[----:B0-----:R-:W-:Y:S02]  /*0790*/  IADD3 R11, R14, R19, RZ ;  /* 0x000000130e0b7210 */ /* 0x001fe40007ffe0ff */
[C---:B------:R-:W-:Y:S02]  /*07a0*/  IADD3 R33, R0.reuse, 0x30, RZ ;  /* 0x0000003000217810 */ /* 0x040fe40007ffe0ff */
[----:B------:R-:W-:Y:S01]  /*07b0*/  IADD3 R35, R0, 0x34, RZ ;  /* 0x0000003400237810 */ /* 0x000fe20007ffe0ff */
[----:B------:R0:W-:Y:S01]  /*07c0*/  STL [R1+0x148], R11 ;  /* 0x0001480b01007387 */ /* 0x0001e20000100800 */
[----:B-1----:R-:W-:Y:S02]  /*07d0*/  IADD3 R15, R14, R21, RZ ;  /* 0x000000150e0f7210 */ /* 0x002fe40007ffe0ff */
[----:B------:R-:W-:Y:S01]  /*07e0*/  SHF.R.U32.HI R30, RZ, 0x2, R29 ;  /* 0x00000002ff1e7819 */ /* 0x000fe2000001161d */
[----:B------:R-:W-:Y:S01]  /*07f0*/  IMAD R29, R26, 0x18, R41 ;  /* 0x000000181a1d7824 */ /* 0x000fe200078e0229 */
[----:B------:R-:W-:Y:S01]  /*0800*/  IADD3 R17, R14, R23, RZ ;  /* 0x000000170e117210 */ /* 0x000fe20007ffe0ff */
[----:B------:R1:W-:Y:S01]  /*0810*/  STL [R1+0x144], R15 ;  /* 0x0001440f01007387 */ /* 0x0003e20000100800 */
[----:B------:R-:W-:-:S02]  /*0820*/  IADD3 R0, R0, 0x38, RZ ;  /* 0x0000003800007810 */ /* 0x000fc40007ffe0ff */
[----:B------:R-:W-:Y:S01]  /*0830*/  SHF.R.U32.HI R32, RZ, 0x2, R31 ;  /* 0x00000002ff207819 */ /* 0x000fe2000001161f */
[----:B------:R-:W-:Y:S01]  /*0840*/  IMAD R31, R28, 0x18, R41 ;  /* 0x000000181c1f7824 */ /* 0x000fe200078e0229 */
[----:B0-----:R-:W-:Y:S01]  /*0850*/  IADD3 R11, R14, R25, RZ ;  /* 0x000000190e0b7210 */ /* 0x001fe20007ffe0ff */
[----:B------:R0:W-:Y:S01]  /*0860*/  STL [R1+0x140], R17 ;  /* 0x0001401101007387 */ /* 0x0001e20000100800 */
[----:B------:R-:W-:Y:S02]  /*0870*/  SHF.R.S32.HI R37, RZ, 0x2, R9 ;  /* 0x00000002ff257819 */ /* 0x000fe40000011409 */
[----:B------:R-:W-:Y:S02]  /*0880*/  CS2R R24, SRZ ;  /* 0x0000000000187805 */ /* 0x000fe4000001ff00 */
[----:B------:R-:W-:Y:S01]  /*0890*/  SHF.R.U32.HI R34, RZ, 0x2, R33 ;  /* 0x00000002ff227819 */ /* 0x000fe20000011621 */
[----:B------:R-:W-:Y:S01]  /*08a0*/  IMAD R33, R30, 0x18, R41 ;  /* 0x000000181e217824 */ /* 0x000fe200078e0229 */
[----:B-1----:R-:W-:Y:S01]  /*08b0*/  IADD3 R15, R14, R27, RZ ;  /* 0x0000001b0e0f7210 */ /* 0x002fe20007ffe0ff */
[----:B------:R1:W-:Y:S01]  /*08c0*/  STL [R1+0x13c], R11 ;  /* 0x00013c0b01007387 */ /* 0x0003e20000100800 */
[----:B------:R-:W-:-:S02]  /*08d0*/  SHF.R.U32.HI R6, RZ, 0x2, R0 ;  /* 0x00000002ff067819 */ /* 0x000fc40000011600 */
[----:B------:R-:W-:Y:S02]  /*08e0*/  CS2R R26, SRZ ;  /* 0x00000000001a7805 */ /* 0x000fe4000001ff00 */
[----:B------:R-:W-:Y:S01]  /*08f0*/  SHF.R.U32.HI R36, RZ, 0x2, R35 ;  /* 0x00000002ff247819 */ /* 0x000fe20000011623 */
[--C-:B------:R-:W-:Y:S01]  /*0900*/  IMAD R35, R32, 0x18, R41.reuse ;  /* 0x0000001820237824 */ /* 0x100fe200078e0229 */
[----:B------:R-:W-:Y:S01]  /*0910*/  IADD3 R0, R37, 0xf0, RZ ;  /* 0x000000f025007810 */ /* 0x000fe20007ffe0ff */
[--C-:B------:R-:W-:Y:S01]  /*0920*/  IMAD R37, R34, 0x18, R41.reuse ;  /* 0x0000001822257824 */ /* 0x100fe200078e0229 */
[----:B0-----:R-:W-:Y:S01]  /*0930*/  IADD3 R17, R14, R29, RZ ;  /* 0x0000001d0e117210 */ /* 0x001fe20007ffe0ff */
[----:B------:R0:W-:Y:S01]  /*0940*/  STL [R1+0x138], R15 ;  /* 0x0001380f01007387 */ /* 0x0001e20000100800 */
[----:B------:R-:W-:Y:S01]  /*0950*/  SHF.R.S32.HI R7, RZ, 0x1f, R0 ;  /* 0x0000001fff077819 */ /* 0x000fe20000011400 */
[--C-:B------:R-:W-:Y:S01]  /*0960*/  IMAD R39, R36, 0x18, R41.reuse ;  /* 0x0000001824277824 */ /* 0x100fe200078e0229 */
[----:B-1----:R-:W-:Y:S01]  /*0970*/  IADD3 R11, R14, R31, RZ ;  /* 0x0000001f0e0b7210 */ /* 0x002fe20007ffe0ff */
[----:B------:R1:W-:Y:S01]  /*0980*/  STL [R1+0x134], R17 ;  /* 0x0001341101007387 */ /* 0x0003e20000100800 */
[----:B------:R-:W-:Y:S01]  /*0990*/  IMAD R41, R6, 0x18, R41 ;  /* 0x0000001806297824 */ /* 0x000fe200078e0229 */
[----:B------:R-:W-:-:S02]  /*09a0*/  LEA.HI R0, R7, R0, RZ, 0x2 ;  /* 0x0000000007007211 */ /* 0x000fc400078f10ff */
[----:B------:R-:W-:Y:S01]  /*09b0*/  CS2R R28, SRZ ;  /* 0x00000000001c7805 */ /* 0x000fe2000001ff00 */
[----:B------:R4:W-:Y:S01]  /*09c0*/  STL [R1+0x130], R11 ;  /* 0x0001300b01007387 */ /* 0x0009e20000100800 */
[----:B------:R-:W5:Y:S01]  /*09d0*/  LDC.64 R6, c[0x0][0x260] ;  /* 0x00009800ff067b82 */ /* 0x000f620000000a00 */
[C---:B0-----:R-:W-:Y:S02]  /*09e0*/  IADD3 R15, R14.reuse, R33, RZ ;  /* 0x000000210e0f7210 */ /* 0x041fe40007ffe0ff */
[----:B------:R-:W-:Y:S02]  /*09f0*/  CS2R R30, SRZ ;  /* 0x00000000001e7805 */ /* 0x000fe4000001ff00 */
[----:B------:R-:W-:Y:S01]  /*0a00*/  MOV R16, UR4 ;  /* 0x0000000400107c02 */ /* 0x000fe20008000f00 */
[----:B------:R-:W-:Y:S01]  /*0a10*/  UMOV UR4, 0x7fffff81 ;  /* 0x7fffff8100047882 */ /* 0x000fe20000000000 */
[C---:B-1----:R-:W-:Y:S01]  /*0a20*/  IADD3 R17, R14.reuse, R35, RZ ;  /* 0x000000230e117210 */ /* 0x042fe20007ffe0ff */
[----:B------:R0:W-:Y:S01]  /*0a30*/  STL [R1+0x12c], R15 ;  /* 0x00012c0f01007387 */ /* 0x0001e20000100800 */
[----:B------:R-:W-:Y:S01]  /*0a40*/  LOP3.LUT R9, R9, 0xfffffffc, RZ, 0xc0, !PT ;  /* 0xfffffffc09097812 */ /* 0x000fe200078ec0ff */
[----:B------:R-:W-:Y:S01]  /*0a50*/  USEL UR12, UR4, 0x1, !UP0 ;  /* 0x00000001040c7887 */ /* 0x000fe2000c000000 */
[----:B----4-:R-:W-:Y:S01]  /*0a60*/  IADD3 R11, R14, R37, RZ ;  /* 0x000000250e0b7210 */ /* 0x010fe20007ffe0ff */
[----:B------:R-:W-:Y:S01]  /*0a70*/  STL [R1+0x128], R17 ;  /* 0x0001281101007387 */ /* 0x000fe20000100800 */
[----:B------:R-:W-:Y:S01]  /*0a80*/  SHF.R.U32.HI R8, RZ, 0x4, R8 ;  /* 0x00000004ff087819 */ /* 0x000fe20000011608 */
[----:B------:R-:W-:Y:S01]  /*0a90*/  UMOV UR4, URZ ;  /* 0x0000003f00047c82 */ /* 0x000fe20008000000 */
[----:B------:R-:W-:Y:S01]  /*0aa0*/  IADD3 R9, -R9, R38, RZ ;  /* 0x0000002609097210 */ /* 0x000fe20007ffe1ff */
[----:B------:R1:W-:Y:S01]  /*0ab0*/  STL [R1+0x124], R11 ;  /* 0x0001240b01007387 */ /* 0x0003e20000100800 */
[----:B------:R-:W-:-:S02]  /*0ac0*/  SHF.R.U32.HI R0, RZ, 0x2, R0 ;  /* 0x00000002ff007819 */ /* 0x000fc40000011600 */
[C---:B0-----:R-:W-:Y:S02]  /*0ad0*/  IADD3 R15, R14.reuse, R39, RZ ;  /* 0x000000270e0f7210 */ /* 0x041fe40007ffe0ff */
[----:B------:R-:W-:Y:S02]  /*0ae0*/  IADD3 R14, R14, R41, RZ ;  /* 0x000000290e0e7210 */ /* 0x000fe40007ffe0ff */
[----:B------:R-:W-:Y:S01]  /*0af0*/  LOP3.LUT R0, R9, 0x3, R0, 0x78, !PT ;  /* 0x0000000309007812 */ /* 0x000fe200078e7800 */
[----:B------:R-:W-:Y:S01]  /*0b00*/  STL [R1+0x120], R15 ;  /* 0x0001200f01007387 */ /* 0x000fe20000100800 */
[----:B------:R-:W-:Y:S02]  /*0b10*/  SHF.R.U32.HI R13, RZ, 0x4, R13 ;  /* 0x00000004ff0d7819 */ /* 0x000fe4000001160d */
[----:B-1----:R-:W-:Y:S01]  /*0b20*/  IADD3 R11, R10, 0xf0, RZ ;  /* 0x000000f00a0b7810 */ /* 0x002fe20007ffe0ff */
[----:B------:R0:W-:Y:S01]  /*0b30*/  STL [R1+0x10c], R14 ;  /* 0x00010c0e01007387 */ /* 0x0001e20000100800 */
[----:B------:R-:W-:-:S02]  /*0b40*/  IMAD R10, R16, 0x3c0, R38 ;  /* 0x000003c0100a7824 */ /* 0x000fc400078e0226 */
[----:B0-----:R-:W-:-:S04]  /*0b50*/  SHF.R.S32.HI R14, RZ, 0x1f, R11 ;  /* 0x0000001fff0e7819 */ /* 0x001fc8000001140b */
[----:B------:R-:W-:Y:S02]  /*0b60*/  LEA.HI R14, R14, R11, RZ, 0x2 ;  /* 0x0000000b0e0e7211 */ /* 0x000fe400078f10ff */
[----:B------:R-:W-:Y:S02]  /*0b70*/  SHF.L.U32 R11, R10, 0x1, RZ ;  /* 0x000000010a0b7819 */ /* 0x000fe400000006ff */
[----:B------:R-:W-:Y:S02]  /*0b80*/  LOP3.LUT R10, R9, 0x3, R8, 0x78, !PT ;  /* 0x00000003090a7812 */ /* 0x000fe400078e7808 */
[----:B------:R-:W-:Y:S02]  /*0b90*/  SHF.R.U32.HI R9, RZ, 0x2, R14 ;  /* 0x00000002ff097819 */ /* 0x000fe4000001160e */
[----:B------:R-:W-:Y:S01]  /*0ba0*/  IADD3 R15, R11, 0x3c0, RZ ;  /* 0x000003c00b0f7810 */ /* 0x000fe20007ffe0ff */
[----:B------:R0:W-:Y:S04]  /*0bb0*/  STL [R1+0x164], R10 ;  /* 0x0001640a01007387 */ /* 0x0001e80000100800 */
[----:B------:R1:W-:Y:S01]  /*0bc0*/  STL [R1+0x160], R0 ;  /* 0x0001600001007387 */ /* 0x0003e20000100800 */
[----:B0-----:R-:W-:-:S02]  /*0bd0*/  LOP3.LUT R10, R12, 0x3, R13, 0x78, !PT ;  /* 0x000000030c0a7812 */ /* 0x001fc400078e780d */
[----:B-1----:R-:W-:Y:S01]  /*0be0*/  LOP3.LUT R0, R12, 0x3, R9, 0x78, !PT ;  /* 0x000000030c007812 */ /* 0x002fe200078e7809 */
[--C-:B-----5:R-:W-:Y:S02]  /*0bf0*/  IMAD.WIDE.U32 R12, R11, 0x4, R6.reuse ;  /* 0x000000040b0c7825 */ /* 0x120fe400078e0006 */
[----:B------:R0:W-:Y:S04]  /*0c00*/  STL [R1+0x15c], R10 ;  /* 0x00015c0a01007387 */ /* 0x0001e80000100800 */
[----:B------:R-:W-:Y:S04]  /*0c10*/  STL [R1+0x158], R0 ;  /* 0x0001580001007387 */ /* 0x000fe80000100800 */
[----:B------:R1:W-:Y:S01]  /*0c20*/  STL.64 [R1+0x118], R12 ;  /* 0x0001180c01007387 */ /* 0x0003e20000100a00 */
[----:B0-----:R-:W-:-:S05]  /*0c30*/  IMAD.WIDE.U32 R10, R15, 0x4, R6 ;  /* 0x000000040f0a7825 */ /* 0x001fca00078e0006 */
[----:B------:R0:W-:Y:S01]  /*0c40*/  STL.64 [R1+0x110], R10 ;  /* 0x0001100a01007387 */ /* 0x0001e20000100a00 */
[----:B-1----:R-:W-:Y:S02]  /*0c50*/  LEA R12, R38, UR9, 0x5 ;  /* 0x00000009260c7c11 */ /* 0x002fe4000f8e28ff */
[C---:B--2---:R-:W-:Y:S02]  /*0c60*/  PRMT R6, R2.reuse, 0x7632, R6 ;  /* 0x0000763202067816 */ /* 0x044fe40000000006 */
[----:B------:R-:W-:Y:S02]  /*0c70*/  SHF.L.U32 R0, R2, 0x10, RZ ;  /* 0x0000001002007819 */ /* 0x000fe400000006ff */
[C---:B------:R-:W-:Y:S02]  /*0c80*/  PRMT R7, R3.reuse, 0x7632, R7 ;  /* 0x0000763203077816 */ /* 0x040fe40000000007 */
[----:B------:R-:W-:Y:S02]  /*0c90*/  SHF.L.U32 R2, R3, 0x10, RZ ;  /* 0x0000001003027819 */ /* 0x000fe400000006ff */
[----:B---3--:R-:W-:-:S02]  /*0ca0*/  PRMT R8, R4, 0x7632, R8 ;  /* 0x0000763204087816 */ /* 0x008fc40000000008 */
[----:B------:R-:W-:Y:S02]  /*0cb0*/  SHF.L.U32 R3, R4, 0x10, RZ ;  /* 0x0000001004037819 */ /* 0x000fe400000006ff */
[C---:B------:R-:W-:Y:S02]  /*0cc0*/  PRMT R9, R5.reuse, 0x7632, R9 ;  /* 0x0000763205097816 */ /* 0x040fe40000000009 */
[----:B------:R-:W-:Y:S02]  /*0cd0*/  SHF.L.U32 R4, R5, 0x10, RZ ;  /* 0x0000001005047819 */ /* 0x000fe400000006ff */
[----:B------:R-:W-:Y:S02]  /*0ce0*/  SHF.L.U32 R5, R38, 0x1, RZ ;  /* 0x0000000126057819 */ /* 0x000fe400000006ff */
[----:B------:R-:W-:Y:S02]  /*0cf0*/  SHF.L.U32 R8, R8, 0x10, RZ ;  /* 0x0000001008087819 */ /* 0x000fe400000006ff */
[----:B0-----:R-:W-:-:S02]  /*0d00*/  LOP3.LUT R10, R5, 0x18, RZ, 0xc0, !PT ;  /* 0x00000018050a7812 */ /* 0x001fc400078ec0ff */
[----:B------:R-:W-:Y:S02]  /*0d10*/  LOP3.LUT R11, R5, 0x18, RZ, 0xc, !PT ;  /* 0x00000018050b7812 */ /* 0x000fe400078e0cff */
[C---:B------:R-:W-:Y:S02]  /*0d20*/  LOP3.LUT R5, R10.reuse, 0x8, RZ, 0x3c, !PT ;  /* 0x000000080a057812 */ /* 0x040fe400078e3cff */
[----:B------:R-:W-:Y:S02]  /*0d30*/  LOP3.LUT R10, R10, 0x10, RZ, 0x3c, !PT ;  /* 0x000000100a0a7812 */ /* 0x000fe400078e3cff */
[C---:B------:R-:W-:Y:S02]  /*0d40*/  IADD3 R13, R12.reuse, R11, RZ ;  /* 0x0000000b0c0d7210 */ /* 0x040fe40007ffe0ff */
[C---:B------:R-:W-:Y:S02]  /*0d50*/  IADD3 R11, R12.reuse, R5, RZ ;  /* 0x000000050c0b7210 */ /* 0x040fe40007ffe0ff */
[----:B------:R-:W-:-:S02]  /*0d60*/  IADD3 R10, R12, R10, RZ ;  /* 0x0000000a0c0a7210 */ /* 0x000fc40007ffe0ff */
[----:B------:R-:W-:Y:S01]  /*0d70*/  SHF.L.U32 R5, R6, 0x10, RZ ;  /* 0x0000001006057819 */ /* 0x000fe200000006ff */
[----:B------:R0:W-:Y:S01]  /*0d80*/  STL [R1+0x16c], R11 ;  /* 0x00016c0b01007387 */ /* 0x0001e20000100800 */
[----:B------:R-:W-:Y:S02]  /*0d90*/  SHF.L.U32 R6, R7, 0x10, RZ ;  /* 0x0000001007067819 */ /* 0x000fe400000006ff */
[----:B------:R-:W-:Y:S01]  /*0da0*/  SHF.L.U32 R7, R9, 0x10, RZ ;  /* 0x0000001009077819 */ /* 0x000fe200000006ff */
[----:B------:R0:W-:Y:S06]  /*0db0*/  STL [R1+0x168], R10 ;  /* 0x0001680a01007387 */ /* 0x0001ec0000100800 */
.L_x_830:
[----:B-1----:R-:W2:Y:S01]  /*0dc0*/  LDL R15, [R1+0x104] ;  /* 0x00010400010f7983 */ /* 0x002ea20000100800 */
[----:B------:R-:W-:Y:S01]  /*0dd0*/  USHF.L.U32 UR11, UR20, 0x5, URZ ;  /* 0x00000005140b7899 */ /* 0x000fe2000800063f */
[----:B------:R-:W-:Y:S01]  /*0de0*/  HFMA2.MMA R17, -RZ, RZ, 0, 0 ;  /* 0x00000000ff117435 */ /* 0x000fe200000001ff */
[----:B------:R-:W-:Y:S01]  /*0df0*/  MOV R13, UR10 ;  /* 0x0000000a000d7c02 */ /* 0x000fe20008000f00 */
[----:B------:R-:W0:Y:S01]  /*0e00*/  S2R R9, SR_TID.X ;  /* 0x0000000000097919 */ /* 0x000e220000002100 */
[----:B------:R-:W-:Y:S01]  /*0e10*/  ULOP3.LUT UR11, UR11, 0xfe0, URZ, 0xc0, !UPT ;  /* 0x00000fe00b0b7892 */ /* 0x000fe2000f8ec03f */
[----:B------:R-:W-:Y:S01]  /*0e20*/  MOV R18, UR5 ;  /* 0x0000000500127c02 */ /* 0x000fe20008000f00 */
[----:B------:R-:W-:Y:S01]  /*0e30*/  ULDC.64 UR16, c[0x0][0x248] ;  /* 0x0000920000107ab9 */ /* 0x000fe20000000a00 */
[----:B-----5:R1:W-:Y:S01]  /*0e40*/  STL [R1+0x1d4], R24 ;  /* 0x0001d41801007387 */ /* 0x0203e20000100800 */
[----:B------:R-:W-:-:S03]  /*0e50*/  ULDC.64 UR22, c[0x0][0x228] ;  /* 0x00008a0000167ab9 */ /* 0x000fc60000000a00 */
[----:B------:R-:W-:Y:S04]  /*0e60*/  STL [R1+0x1d0], R25 ;  /* 0x0001d01901007387 */ /* 0x000fe80000100800 */
[----:B------:R-:W-:Y:S04]  /*0e70*/  STL [R1+0x1cc], R28 ;  /* 0x0001cc1c01007387 */ /* 0x000fe80000100800 */
[----:B------:R-:W-:Y:S01]  /*0e80*/  STL [R1+0x1c8], R29 ;  /* 0x0001c81d01007387 */ /* 0x000fe20000100800 */
[----:B0-----:R-:W-:Y:S01]  /*0e90*/  IMAD.WIDE.U32 R10, R9, -0x77777777, RZ ;  /* 0x88888889090a7825 */ /* 0x001fe200078e00ff */
[----:B------:R-:W-:-:S04]  /*0ea0*/  MOV R10, UR10 ;  /* 0x0000000a000a7c02 */ /* 0x000fc80008000f00 */
[----:B------:R-:W-:-:S04]  /*0eb0*/  SHF.R.U32.HI R12, RZ, 0x7, R11 ;  /* 0x00000007ff0c7819 */ /* 0x000fc8000001160b */
[C---:B------:R-:W-:Y:S01]  /*0ec0*/  IADD3 R11, R12.reuse, UR11, RZ ;  /* 0x0000000b0c0b7c10 */ /* 0x040fe2000fffe0ff */
[----:B------:R-:W-:Y:S01]  /*0ed0*/  IMAD R14, R12, -0xf0, R9 ;  /* 0xffffff100c0e7824 */ /* 0x000fe200078e0209 */
[----:B------:R-:W-:Y:S01]  /*0ee0*/  MOV R9, UR10 ;  /* 0x0000000a00097c02 */ /* 0x000fe20008000f00 */
[----:B------:R-:W-:Y:S02]  /*0ef0*/  UIMAD UR11, UR5, 0x3c0000, URZ ;  /* 0x003c0000050b78a4 */ /* 0x000fe4000f8e023f */
[----:B------:R-:W-:Y:S01]  /*0f00*/  IMAD R11, R11, 0x3c0, RZ ;  /* 0x000003c00b0b7824 */ /* 0x000fe200078e02ff */
[----:B------:R-:W-:-:S05]  /*0f10*/  SHF.L.U32 R16, R14, 0x2, RZ ;  /* 0x000000020e107819 */ /* 0x000fca00000006ff */
[----:B------:R-:W-:-:S03]  /*0f20*/  IMAD.WIDE.U32 R16, R9, 0x3c0000, R16 ;  /* 0x003c000009107825 */ /* 0x000fc600078e0010 */
[----:B------:R-:W-:-:S04]  /*0f30*/  IADD3 R9, P1, R11, R16, RZ ;  /* 0x000000100b097210 */ /* 0x000fc80007f3e0ff */
[----:B-1----:R-:W-:-:S05]  /*0f40*/  SHF.L.U32 R24, R9, 0x1, RZ ;  /* 0x0000000109187819 */ /* 0x002fca00000006ff */
[----:B------:R-:W-:Y:S01]  /*0f50*/  STL [R1+0xb0], R24 ;  /* 0x0000b01801007387 */ /* 0x000fe20000100800 */
[----:B--2---:R-:W-:Y:S02]  /*0f60*/  LEA R10, P0, R10, R15, 0x4 ;  /* 0x0000000f0a0a7211 */ /* 0x004fe400078020ff */
[----:B------:R-:W-:Y:S01]  /*0f70*/  IADD3 R15, R17, UR11, RZ ;  /* 0x0000000b110f7c10 */ /* 0x000fe2000fffe0ff */
[----:B------:R-:W-:Y:S01]  /*0f80*/  ULDC UR11, c[0x0][0x250] ;  /* 0x00009400000b7ab9 */ /* 0x000fe20000000800 */
[----:B------:R-:W-:Y:S02]  /*0f90*/  LEA.HI.X R13, R13, RZ, R18, 0x4, P0 ;  /* 0x000000ff0d0d7211 */ /* 0x000fe400000f2412 */
[----:B------:R-:W-:-:S04]  /*0fa0*/  LEA R32, P0, R10, UR16, 0x3 ;  /* 0x000000100a207c11 */ /* 0x000fc8000f8018ff */
[----:B------:R-:W-:Y:S01]  /*0fb0*/  LEA.HI.X R33, R10, UR17, R13, 0x3, P0 ;  /* 0x000000110a217c11 */ /* 0x000fe200080f1c0d */
[----:B------:R-:W-:Y:S01]  /*0fc0*/  ULDC.64 UR16, c[0x0][0x230] ;  /* 0x00008c0000107ab9 */ /* 0x000fe20000000a00 */
[----:B------:R-:W-:Y:S02]  /*0fd0*/  IADD3.X R10, RZ, R15, RZ, P1, !PT ;  /* 0x0000000fff0a7210 */ /* 0x000fe40000ffe4ff */
[----:B------:R-:W-:Y:S02]  /*0fe0*/  IADD3 R34, P0, R24, UR16, RZ ;  /* 0x0000001018227c10 */ /* 0x000fe4000ff1e0ff */
[----:B------:R-:W-:Y:S01]  /*0ff0*/  SHF.L.U64.HI R20, R9, 0x1, R10 ;  /* 0x0000000109147819 */ /* 0x000fe2000001020a */
[----:B------:R-:W2:Y:S03]  /*1000*/  LDG.E.64.CONSTANT R32, desc[UR14][R32.64] ;  /* 0x0000000e20207981 */ /* 0x000ea6000c1e9b00 */
[----:B------:R-:W-:Y:S01]  /*1010*/  IADD3.X R35, R20, UR17, RZ, P0, !PT ;  /* 0x0000001114237c10 */ /* 0x000fe200087fe4ff */
[----:B------:R0:W-:Y:S05]  /*1020*/  STL [R1+0xfc], R20 ;  /* 0x0000fc1401007387 */ /* 0x0001ea0000100800 */
[----:B------:R-:W3:Y:S01]  /*1030*/  LDG.E.64.CONSTANT R34, desc[UR14][R34.64] ;  /* 0x0000000e22227981 */ /* 0x000ee2000c1e9b00 */
[----:B------:R-:W-:-:S04]  /*1040*/  IADD3 R9, R11, 0x780, RZ ;  /* 0x000007800b097810 */ /* 0x000fc80007ffe0ff */
[----:B------:R-:W-:-:S04]  /*1050*/  IADD3 R9, P0, R9, R16, RZ ;  /* 0x0000001009097210 */ /* 0x000fc80007f1e0ff */
[----:B------:R-:W-:Y:S02]  /*1060*/  IADD3.X R10, RZ, R15, RZ, P0, !PT ;  /* 0x0000000fff0a7210 */ /* 0x000fe400007fe4ff */
[C---:B------:R-:W-:Y:S02]  /*1070*/  SHF.L.U32 R23, R9.reuse, 0x1, RZ ;  /* 0x0000000109177819 */ /* 0x040fe400000006ff */
[----:B------:R-:W-:Y:S02]  /*1080*/  SHF.L.U64.HI R22, R9, 0x1, R10 ;  /* 0x0000000109167819 */ /* 0x000fe4000001020a */
[----:B------:R-:W-:Y:S01]  /*1090*/  IADD3 R36, P0, R23, UR16, RZ ;  /* 0x0000001017247c10 */ /* 0x000fe2000ff1e0ff */
[----:B------:R-:W-:Y:S01]  /*10a0*/  STL [R1+0xf4], R23 ;  /* 0x0000f41701007387 */ /* 0x000fe20000100800 */
[----:B------:R-:W-:Y:S02]  /*10b0*/  IADD3 R9, R11, 0xf00, RZ ;  /* 0x00000f000b097810 */ /* 0x000fe40007ffe0ff */
[----:B------:R-:W-:Y:S01]  /*10c0*/  IADD3.X R37, R22, UR17, RZ, P0, !PT ;  /* 0x0000001116257c10 */ /* 0x000fe200087fe4ff */
[----:B------:R-:W-:Y:S01]  /*10d0*/  STL [R1+0xf8], R22 ;  /* 0x0000f81601007387 */ /* 0x000fe20000100800 */
[----:B------:R-:W-:-:S04]  /*10e0*/  IADD3 R9, P1, R9, R16, RZ ;  /* 0x0000001009097210 */ /* 0x000fc80007f3e0ff */
[----:B------:R-:W-:Y:S01]  /*10f0*/  IADD3.X R10, RZ, R15, RZ, P1, !PT ;  /* 0x0000000fff0a7210 */ /* 0x000fe20000ffe4ff */
[----:B------:R-:W4:Y:S01]  /*1100*/  LDG.E.64.CONSTANT R36, desc[UR14][R36.64] ;  /* 0x0000000e24247981 */ /* 0x000f22000c1e9b00 */
[C---:B------:R-:W-:Y:S02]  /*1110*/  SHF.L.U32 R21, R9.reuse, 0x1, RZ ;  /* 0x0000000109157819 */ /* 0x040fe400000006ff */
[----:B------:R-:W-:Y:S02]  /*1120*/  SHF.L.U64.HI R19, R9, 0x1, R10 ;  /* 0x0000000109137819 */ /* 0x000fe4000001020a */
[----:B------:R-:W-:Y:S01]  /*1130*/  IADD3 R38, P0, R21, UR16, RZ ;  /* 0x0000001015267c10 */ /* 0x000fe2000ff1e0ff */
[----:B------:R-:W-:Y:S03]  /*1140*/  STL [R1+0xec], R21 ;  /* 0x0000ec1501007387 */ /* 0x000fe60000100800 */
[----:B------:R-:W-:Y:S01]  /*1150*/  IADD3.X R39, R19, UR17, RZ, P0, !PT ;  /* 0x0000001113277c10 */ /* 0x000fe200087fe4ff */
[----:B------:R1:W-:Y:S05]  /*1160*/  STL [R1+0xf0], R19 ;  /* 0x0000f01301007387 */ /* 0x0003ea0000100800 */
[----:B------:R-:W4:Y:S01]  /*1170*/  LDG.E.64.CONSTANT R38, desc[UR14][R38.64] ;  /* 0x0000000e26267981 */ /* 0x000f22000c1e9b00 */
[----:B------:R-:W-:-:S04]  /*1180*/  IADD3 R40, P0, R24, UR22, RZ ;  /* 0x0000001618287c10 */ /* 0x000fc8000ff1e0ff */
[----:B------:R-:W-:-:S06]  /*1190*/  IADD3.X R41, R20, UR23, RZ, P0, !PT ;  /* 0x0000001714297c10 */ /* 0x000fcc00087fe4ff */
[----:B------:R-:W4:Y:S01]  /*11a0*/  LDG.E.64.CONSTANT R40, desc[UR14][R40.64] ;  /* 0x0000000e28287981 */ /* 0x000f22000c1e9b00 */
[----:B------:R-:W-:-:S04]  /*11b0*/  IADD3 R9, R11, 0x1680, RZ ;  /* 0x000016800b097810 */ /* 0x000fc80007ffe0ff */
[----:B------:R-:W-:-:S04]  /*11c0*/  IADD3 R9, P0, R9, R16, RZ ;  /* 0x0000001009097210 */ /* 0x000fc80007f1e0ff */
[----:B------:R-:W-:Y:S02]  /*11d0*/  IADD3.X R10, RZ, R15, RZ, P0, !PT ;  /* 0x0000000fff0a7210 */ /* 0x000fe400007fe4ff */
[C---:B0-----:R-:W-:Y:S02]  /*11e0*/  SHF.L.U32 R20, R9.reuse, 0x1, RZ ;  /* 0x0000000109147819 */ /* 0x041fe400000006ff */
[----:B------:R-:W-:Y:S02]  /*11f0*/  SHF.L.U64.HI R18, R9, 0x1, R10 ;  /* 0x0000000109127819 */ /* 0x000fe4000001020a */
[----:B------:R-:W-:Y:S01]  /*1200*/  IADD3 R42, P0, R20, UR16, RZ ;  /* 0x00000010142a7c10 */ /* 0x000fe2000ff1e0ff */
[----:B------:R0:W-:Y:S03]  /*1210*/  STL [R1+0xe4], R20 ;  /* 0x0000e41401007387 */ /* 0x0001e60000100800 */
[----:B------:R-:W-:Y:S01]  /*1220*/  IADD3.X R43, R18, UR17, RZ, P0, !PT ;  /* 0x00000011122b7c10 */ /* 0x000fe200087fe4ff */
[----:B------:R-:W1:Y:S01]  /*1230*/  S2R R10, SR_CgaCtaId ;  /* 0x00000000000a7919 */ /* 0x000e620000008800 */
[----:B------:R-:W-:Y:S01]  /*1240*/  MOV R9, 0x400 ;  /* 0x0000040000097802 */ /* 0x000fe20000000f00 */
[----:B------:R-:W-:Y:S04]  /*1250*/  STL [R1+0xe8], R18 ;  /* 0x0000e81201007387 */ /* 0x000fe80000100800 */
[----:B------:R-:W4:Y:S01]  /*1260*/  LDG.E.64.CONSTANT R42, desc[UR14][R42.64] ;  /* 0x0000000e2a2a7981 */ /* 0x000f22000c1e9b00 */
[----:B------:R-:W-:-:S04]  /*1270*/  IADD3 R44, P0, R23, UR22, RZ ;  /* 0x00000016172c7c10 */ /* 0x000fc8000ff1e0ff */
[----:B------:R-:W-:-:S06]  /*1280*/  IADD3.X R45, R22, UR23, RZ, P0, !PT ;  /* 0x00000017162d7c10 */ /* 0x000fcc00087fe4ff */
[----:B------:R-:W4:Y:S01]  /*1290*/  LDG.E.64.CONSTANT R44, desc[UR14][R44.64] ;  /* 0x0000000e2c2c7981 */ /* 0x000f22000c1e9b00 */
[----:B------:R-:W-:Y:S02]  /*12a0*/  IADD3 R9, R9, 0x3c00, RZ ;  /* 0x00003c0009097810 */ /* 0x000fe40007ffe0ff */
[----:B------:R-:W-:-:S04]  /*12b0*/  IADD3 R46, P0, R21, UR22, RZ ;  /* 0x00000016152e7c10 */ /* 0x000fc8000ff1e0ff */
[----:B------:R-:W-:Y:S02]  /*12c0*/  IADD3.X R47, R19, UR23, RZ, P0, !PT ;  /* 0x00000017132f7c10 */ /* 0x000fe400087fe4ff */
[----:B-1----:R-:W-:-:S04]  /*12d0*/  LEA R9, R10, R9, 0x18 ;  /* 0x000000090a097211 */ /* 0x002fc800078ec0ff */
[----:B------:R-:W4:Y:S01]  /*12e0*/  LDG.E.64.CONSTANT R46, desc[UR14][R46.64] ;  /* 0x0000000e2e2e7981 */ /* 0x000f22000c1e9b00 */
[C---:B------:R-:W-:Y:S02]  /*12f0*/  IADD3 R19, R11.reuse, 0x2d00, RZ ;  /* 0x00002d000b137810 */ /* 0x040fe40007ffe0ff */
[C---:B------:R-:W-:Y:S01]  /*1300*/  IADD3 R21, R11.reuse, 0x3480, RZ ;  /* 0x000034800b157810 */ /* 0x040fe20007ffe0ff */
[----:B------:R-:W-:Y:S01]  /*1310*/  IMAD R9, R14, 0x18, R9 ;  /* 0x000000180e097824 */ /* 0x000fe200078e0209 */
[C---:B------:R-:W-:Y:S02]  /*1320*/  IADD3 R59, R11.reuse, 0x2580, RZ ;  /* 0x000025800b3b7810 */ /* 0x040fe40007ffe0ff */
[C---:B------:R-:W-:Y:S02]  /*1330*/  IADD3 R53, R11.reuse, 0x3c00, RZ ;  /* 0x00003c000b357810 */ /* 0x040fe40007ffe0ff */
[----:B------:R-:W-:Y:S02]  /*1340*/  LEA R10, R12, R9, 0x3 ;  /* 0x000000090c0a7211 */ /* 0x000fe400078e18ff */
[----:B------:R-:W-:-:S02]  /*1350*/  IADD3 R9, R11, 0x1e00, RZ ;  /* 0x00001e000b097810 */ /* 0x000fc40007ffe0ff */
[----:B------:R-:W-:Y:S01]  /*1360*/  IADD3 R55, R11, 0x5280, RZ ;  /* 0x000052800b377810 */ /* 0x000fe20007ffe0ff */
[----:B------:R2:W-:Y:S01]  /*1370*/  STL [R1+0x100], R10 ;  /* 0x0001000a01007387 */ /* 0x0005e20000100800 */
[----:B------:R-:W-:Y:S02]  /*1380*/  IADD3 R12, P0, R9, R16, RZ ;  /* 0x00000010090c7210 */ /* 0x000fe40007f1e0ff */
[----:B------:R-:W-:Y:S02]  /*1390*/  IADD3 R17, R11, 0x4380, RZ ;  /* 0x000043800b117810 */ /* 0x000fe40007ffe0ff */
[----:B------:R-:W-:Y:S02]  /*13a0*/  IADD3.X R23, RZ, R15, RZ, P0, !PT ;  /* 0x0000000fff177210 */ /* 0x000fe400007fe4ff */
[C---:B------:R-:W-:Y:S02]  /*13b0*/  SHF.L.U32 R25, R12.reuse, 0x1, RZ ;  /* 0x000000010c197819 */ /* 0x040fe400000006ff */
[----:B------:R-:W-:-:S02]  /*13c0*/  SHF.L.U64.HI R70, R12, 0x1, R23 ;  /* 0x000000010c467819 */ /* 0x000fc40000010217 */
[----:B------:R-:W-:Y:S02]  /*13d0*/  IADD3 R48, P1, R25, UR16, RZ ;  /* 0x0000001019307c10 */ /* 0x000fe4000ff3e0ff */
[----:B------:R-:W-:Y:S01]  /*13e0*/  IADD3 R50, P0, R20, UR22, RZ ;  /* 0x0000001614327c10 */ /* 0x000fe2000ff1e0ff */
[----:B------:R1:W-:Y:S01]  /*13f0*/  STL [R1+0xe0], R70 ;  /* 0x0000e04601007387 */ /* 0x0003e20000100800 */
[----:B------:R-:W-:Y:S02]  /*1400*/  IADD3.X R49, R70, UR17, RZ, P1, !PT ;  /* 0x0000001146317c10 */ /* 0x000fe40008ffe4ff */
[----:B------:R-:W-:Y:S01]  /*1410*/  IADD3.X R51, R18, UR23, RZ, P0, !PT ;  /* 0x0000001712337c10 */ /* 0x000fe200087fe4ff */
[----:B------:R1:W-:Y:S01]  /*1420*/  STL [R1+0xdc], R25 ;  /* 0x0000dc1901007387 */ /* 0x0003e20000100800 */
[-C--:B------:R-:W-:Y:S02]  /*1430*/  IADD3 R58, P5, R21, R16.reuse, RZ ;  /* 0x00000010153a7210 */ /* 0x080fe40007fbe0ff */
[----:B------:R-:W-:Y:S01]  /*1440*/  IADD3 R56, P6, R53, R16, RZ ;  /* 0x0000001035387210 */ /* 0x000fe20007fde0ff */
[----:B------:R-:W4:Y:S01]  /*1450*/  LDG.E.64.CONSTANT R48, desc[UR14][R48.64] ;  /* 0x0000000e30307981 */ /* 0x000f22000c1e9b00 */
[----:B------:R-:W-:-:S02]  /*1460*/  IADD3 R57, R11, 0x4b00, RZ ;  /* 0x00004b000b397810 */ /* 0x000fc40007ffe0ff */
[----:B------:R-:W-:Y:S01]  /*1470*/  IADD3 R13, R11, 0x5a00, RZ ;  /* 0x00005a000b0d7810 */ /* 0x000fe20007ffe0ff */
[----:B------:R-:W4:Y:S01]  /*1480*/  LDG.E.64.CONSTANT R50, desc[UR14][R50.64] ;  /* 0x0000000e32327981 */ /* 0x000f22000c1e9b00 */
[----:B------:R-:W-:Y:S02]  /*1490*/  IADD3 R60, P1, R19, R16, RZ ;  /* 0x00000010133c7210 */ /* 0x000fe40007f3e0ff */
[C---:B0-----:R-:W-:Y:S02]  /*14a0*/  IADD3 R20, R11.reuse, 0x6900, RZ ;  /* 0x000069000b147810 */ /* 0x041fe40007ffe0ff */
[----:B------:R-:W-:Y:S02]  /*14b0*/  IADD3 R68, R11, 0x7080, RZ ;  /* 0x000070800b447810 */ /* 0x000fe40007ffe0ff */
[----:B------:R-:W-:Y:S02]  /*14c0*/  SHF.L.U32 R63, R60, 0x1, RZ ;  /* 0x000000013c3f7819 */ /* 0x000fe400000006ff */
[----:B------:R-:W-:Y:S01]  /*14d0*/  SHF.L.U32 R64, R58, 0x1, RZ ;  /* 0x000000013a407819 */ /* 0x000fe200000006ff */
[----:B--2---:R-:W-:Y:S01]  /*14e0*/  FADD.FTZ R10, R33, UR11 ;  /* 0x0000000b210a7e21 */ /* 0x004fe20008010000 */
[----:B------:R-:W-:-:S03]  /*14f0*/  IADD3 R33, R11, 0x6180, RZ ;  /* 0x000061800b217810 */ /* 0x000fc60007ffe0ff */
[----:B------:R0:W2:Y:S01]  /*1500*/  MUFU.RSQ R9, R10 ;  /* 0x0000000a00097308 */ /* 0x0000a20000001400 */
[C---:B---3--:R-:W-:Y:S01]  /*1510*/  SHF.L.U32 R23, R34.reuse, 0x10, RZ ;  /* 0x0000001022177819 */ /* 0x048fe200000006ff */
[----:B------:R-:W-:Y:S01]  /*1520*/  STL [R1+0x178], R34 ;  /* 0x0001782201007387 */ /* 0x000fe20000100800 */
[----:B------:R-:W-:-:S03]  /*1530*/  PRMT R12, R34, 0x7632, R12 ;  /* 0x00007632220c7816 */ /* 0x000fc6000000000c */
[----:B0-----:R-:W-:Y:S01]  /*1540*/  FADD.FTZ R10, -R32, R23 ;  /* 0x00000017200a7221 */ /* 0x001fe20000010100 */
[----:B------:R-:W-:-:S05]  /*1550*/  SHF.L.U32 R23, R35, 0x10, RZ ;  /* 0x0000001023177819 */ /* 0x000fca00000006ff */
[----:B------:R-:W-:Y:S01]  /*1560*/  FADD.FTZ R14, -R32, R23 ;  /* 0x00000017200e7221 */ /* 0x000fe20000010100 */
[----:B------:R-:W-:Y:S01]  /*1570*/  SHF.L.U32 R23, R12, 0x10, RZ ;  /* 0x000000100c177819 */ /* 0x000fe200000006ff */
[----:B--2---:R-:W-:Y:S01]  /*1580*/  FMUL.FTZ R28, R9, R10 ;  /* 0x0000000a091c7220 */ /* 0x004fe20000410000 */
[----:B------:R-:W-:Y:S01]  /*1590*/  PRMT R12, R35, 0x7632, R12 ;  /* 0x00007632230c7816 */ /* 0x000fe2000000000c */
[----:B------:R-:W-:Y:S02]  /*15a0*/  FMUL.FTZ R29, R9, R14 ;  /* 0x0000000e091d7220 */ /* 0x000fe40000410000 */
[----:B------:R-:W-:Y:S01]  /*15b0*/  FADD.FTZ R18, -R32, R23 ;  /* 0x0000001720127221 */ /* 0x000fe20000010100 */
[----:B------:R-:W-:Y:S01]  /*15c0*/  FFMA.FTZ R10, R0, R28, R3 ;  /* 0x0000001c000a7223 */ /* 0x000fe20000010003 */
[----:B------:R-:W-:Y:S01]  /*15d0*/  FFMA.FTZ R23, R2, R29, R4 ;  /* 0x0000001d02177223 */ /* 0x000fe20000010004 */
[----:B------:R-:W-:Y:S01]  /*15e0*/  SHF.L.U32 R61, R12, 0x10, RZ ;  /* 0x000000100c3d7819 */ /* 0x000fe200000006ff */
[----:B------:R-:W-:Y:S01]  /*15f0*/  STL [R1+0x30], R28 ;  /* 0x0000301c01007387 */ /* 0x000fe20000100800 */
[----:B------:R-:W-:Y:S01]  /*1600*/  FMUL.FTZ R52, R10, -1.4426950216293334961 ;  /* 0xbfb8aa3b0a347820 */ /* 0x000fe20000410000 */
[----:B------:R-:W-:-:S02]  /*1610*/  FMUL.FTZ R54, R23, -1.4426950216293334961 ;  /* 0xbfb8aa3b17367820 */ /* 0x000fc40000410000 */
[----:B------:R-:W-:Y:S01]  /*1620*/  FADD.FTZ R12, -R32, R61 ;  /* 0x0000003d200c7221 */ /* 0x000fe20000010100 */
[C---:B------:R-:W-:Y:S02]  /*1630*/  FMUL.FTZ R18, R9.reuse, R18 ;  /* 0x0000001209127220 */ /* 0x040fe40000410000 */
[----:B------:R-:W0:Y:S01]  /*1640*/  MUFU.EX2 R52, R52 ;  /* 0x0000003400347308 */ /* 0x000e220000000800 */
[----:B------:R-:W-:Y:S01]  /*1650*/  FMUL.FTZ R19, R9, R12 ;  /* 0x0000000c09137220 */ /* 0x000fe20000410000 */
[----:B------:R-:W-:-:S06]  /*1660*/  FFMA.FTZ R22, R5, R18, R8 ;  /* 0x0000001205167223 */ /* 0x000fcc0000010008 */
[----:B------:R-:W2:Y:S01]  /*1670*/  MUFU.EX2 R54, R54 ;  /* 0x0000003600367308 */ /* 0x000ea20000000800 */
[----:B------:R-:W-:Y:S01]  /*1680*/  FFMA.FTZ R21, R6, R19, R7 ;  /* 0x0000001306157223 */ /* 0x000fe20000010007 */
[-C--:B------:R-:W-:Y:S01]  /*1690*/  IADD3 R61, P2, R59, R16.reuse, RZ ;  /* 0x000000103b3d7210 */ /* 0x080fe20007f5e0ff */
[----:B------:R-:W-:Y:S02]  /*16a0*/  FMUL.FTZ R59, R22, -1.4426950216293334961 ;  /* 0xbfb8aa3b163b7820 */ /* 0x000fe40000410000 */
[----:B------:R-:W-:Y:S01]  /*16b0*/  FMUL.FTZ R73, R21, -1.4426950216293334961 ;  /* 0xbfb8aa3b15497820 */ /* 0x000fe20000410000 */
[-C--:B------:R-:W-:Y:S02]  /*16c0*/  IADD3 R12, P3, R55, R16.reuse, RZ ;  /* 0x00000010370c7210 */ /* 0x080fe40007f7e0ff */
[----:B------:R-:W1:Y:S01]  /*16d0*/  MUFU.EX2 R53, R59 ;  /* 0x0000003b00357308 */ /* 0x000e620000000800 */
[----:B------:R-:W-:Y:S02]  /*16e0*/  IADD3.X R55, RZ, R15, RZ, P1, !PT ;  /* 0x0000000fff377210 */ /* 0x000fe40000ffe4ff */
[----:B------:R-:W-:Y:S01]  /*16f0*/  IADD3 R11, P1, R33, R16, RZ ;  /* 0x00000010210b7210 */ /* 0x000fe20007f3e0ff */
[----:B0-----:R-:W-:-:S04]  /*1700*/  FADD.FTZ R33, R52, 1 ;  /* 0x3f80000034217421 */ /* 0x001fc80000010000 */
[----:B------:R-:W0:Y:S01]  /*1710*/  MUFU.EX2 R73, R73 ;  /* 0x0000004900497308 */ /* 0x000e220000000800 */
[----:B--2---:R-:W-:Y:S01]  /*1720*/  FADD.FTZ R118, R54, 1 ;  /* 0x3f80000036767421 */ /* 0x004fe20000010000 */
[----:B------:R-:W-:Y:S02]  /*1730*/  SHF.L.U64.HI R65, R60, 0x1, R55 ;  /* 0x000000013c417819 */ /* 0x000fe40000010237 */
[-C--:B------:R-:W-:Y:S02]  /*1740*/  IADD3.X R55, RZ, R15.reuse, RZ, P6, !PT ;  /* 0x0000000fff377210 */ /* 0x080fe400037fe4ff */
[----:B------:R-:W-:Y:S02]  /*1750*/  IADD3 R54, P6, R25, UR22, RZ ;  /* 0x0000001619367c10 */ /* 0x000fe4000ffde0ff */
[----:B------:R-:W-:Y:S01]  /*1760*/  IADD3.X R62, RZ, R15, RZ, P2, !PT ;  /* 0x0000000fff3e7210 */ /* 0x000fe200017fe4ff */
[----:B------:R-:W2:Y:S01]  /*1770*/  MUFU.RCP R118, R118 ;  /* 0x0000007600767308 */ /* 0x000ea20000001000 */
[----:B------:R-:W-:-:S02]  /*1780*/  SHF.L.U32 R67, R61, 0x1, RZ ;  /* 0x000000013d437819 */ /* 0x000fc400000006ff */
[-C--:B------:R-:W-:Y:S02]  /*1790*/  IADD3 R14, P0, R17, R16.reuse, RZ ;  /* 0x00000010110e7210 */ /* 0x080fe40007f1e0ff */
[----:B------:R-:W-:Y:S02]  /*17a0*/  IADD3 R17, P4, R57, R16, RZ ;  /* 0x0000001039117210 */ /* 0x000fe40007f9e0ff */
[----:B------:R-:W-:Y:S01]  /*17b0*/  SHF.L.U64.HI R24, R56, 0x1, R55 ;  /* 0x0000000138187819 */ /* 0x000fe20000010237 */
[----:B------:R-:W3:Y:S01]  /*17c0*/  MUFU.RCP R33, R33 ;  /* 0x0000002100217308 */ /* 0x000ee20000001000 */
[----:B------:R-:W-:Y:S02]  /*17d0*/  IADD3.X R57, RZ, R15, RZ, P5, !PT ;  /* 0x0000000fff397210 */ /* 0x000fe40002ffe4ff */
[----:B------:R-:W-:Y:S02]  /*17e0*/  IADD3.X R55, R70, UR23, RZ, P6, !PT ;  /* 0x0000001746377c10 */ /* 0x000fe4000b7fe4ff */
[----:B------:R-:W-:-:S02]  /*17f0*/  SHF.L.U64.HI R66, R61, 0x1, R62 ;  /* 0x000000013d427819 */ /* 0x000fc4000001023e */
[C---:B------:R-:W-:Y:S02]  /*1800*/  IADD3 R52, P5, R67.reuse, UR16, RZ ;  /* 0x0000001043347c10 */ /* 0x040fe4000ffbe0ff */
[----:B------:R-:W-:Y:S01]  /*1810*/  IADD3 R60, P6, R67, UR22, RZ ;  /* 0x00000016433c7c10 */ /* 0x000fe2000ffde0ff */
[----:B------:R-:W-:Y:S01]  /*1820*/  STL [R1+0x17c], R35 ;  /* 0x00017c2301007387 */ /* 0x000fe20000100800 */
[----:B-1----:R-:W-:Y:S01]  /*1830*/  FADD.FTZ R70, R53, 1 ;  /* 0x3f80000035467421 */ /* 0x002fe20000010000 */
[----:B------:R-:W-:Y:S01]  /*1840*/  SHF.L.U32 R25, R56, 0x1, RZ ;  /* 0x0000000138197819 */ /* 0x000fe200000006ff */
[----:B0-----:R-:W-:Y:S01]  /*1850*/  FADD.FTZ R73, R73, 1 ;  /* 0x3f80000049497421 */ /* 0x001fe20000010000 */
[----:B------:R-:W-:Y:S01]  /*1860*/  STL [R1+0x2c], R29 ;  /* 0x00002c1d01007387 */ /* 0x000fe20000100800 */
[C---:B------:R-:W-:Y:S02]  /*1870*/  IADD3.X R53, R66.reuse, UR17, RZ, P5, !PT ;  /* 0x0000001142357c10 */ /* 0x040fe4000affe4ff */
[----:B------:R-:W-:Y:S01]  /*1880*/  IADD3.X R61, R66, UR23, RZ, P6, !PT ;  /* 0x00000017423d7c10 */ /* 0x000fe2000b7fe4ff */
[----:B------:R-:W-:Y:S01]  /*1890*/  STL [R1+0xd8], R66 ;  /* 0x0000d84201007387 */ /* 0x000fe20000100800 */
[----:B------:R-:W-:-:S02]  /*18a0*/  IADD3 R56, P5, R63, UR16, RZ ;  /* 0x000000103f387c10 */ /* 0x000fc4000ffbe0ff */
[----:B------:R-:W-:Y:S01]  /*18b0*/  IADD3 R62, P6, R63, UR22, RZ ;  /* 0x000000163f3e7c10 */ /* 0x000fe2000ffde0ff */
[----:B------:R-:W-:Y:S01]  /*18c0*/  STL [R1+0xd4], R67 ;  /* 0x0000d44301007387 */ /* 0x000fe20000100800 */
[----:B------:R-:W-:-:S03]  /*18d0*/  SHF.L.U64.HI R69, R58, 0x1, R57 ;  /* 0x000000013a457819 */ /* 0x000fc60000010239 */
[----:B------:R-:W-:Y:S01]  /*18e0*/  STL [R1+0xd0], R65 ;  /* 0x0000d04101007387 */ /* 0x000fe20000100800 */
[----:B------:R-:W-:-:S03]  /*18f0*/  IADD3.X R57, R65, UR17, RZ, P5, !PT ;  /* 0x0000001141397c10 */ /* 0x000fc6000affe4ff */
[----:B------:R0:W-:Y:S01]  /*1900*/  STL [R1+0xcc], R63 ;  /* 0x0000cc3f01007387 */ /* 0x0001e20000100800 */
[----:B------:R-:W-:Y:S01]  /*1910*/  IADD3 R58, P5, R64, UR16, RZ ;  /* 0x00000010403a7c10 */ /* 0x000fe2000ffbe0ff */
[----:B------:R-:W1:Y:S01]  /*1920*/  MUFU.RCP R73, R73 ;  /* 0x0000004900497308 */ /* 0x000e620000001000 */
[----:B--2---:R-:W-:Y:S01]  /*1930*/  FADD.FTZ R71, -R118, 1 ;  /* 0x3f80000076477421 */ /* 0x004fe20000010100 */
[----:B------:R3:W-:Y:S01]  /*1940*/  STL [R1+0xc8], R69 ;  /* 0x0000c84501007387 */ /* 0x0007e20000100800 */
[----:B------:R-:W-:Y:S02]  /*1950*/  IADD3.X R59, R69, UR17, RZ, P5, !PT ;  /* 0x00000011453b7c10 */ /* 0x000fe4000affe4ff */
[----:B------:R-:W-:Y:S01]  /*1960*/  IADD3 R13, P2, R13, R16, RZ ;  /* 0x000000100d0d7210 */ /* 0x000fe20007f5e0ff */
[----:B------:R-:W2:Y:S01]  /*1970*/  LDG.E.64.CONSTANT R52, desc[UR14][R52.64] ;  /* 0x0000000e34347981 */ /* 0x000ea2000c1e9b00 */
[----:B0-----:R-:W-:Y:S02]  /*1980*/  IADD3.X R63, R65, UR23, RZ, P6, !PT ;  /* 0x00000017413f7c10 */ /* 0x001fe4000b7fe4ff */
[----:B------:R-:W-:Y:S01]  /*1990*/  IADD3 R66, P6, R64, UR22, RZ ;  /* 0x0000001640427c10 */ /* 0x000fe2000ffde0ff */
[----:B------:R-:W0:Y:S01]  /*19a0*/  MUFU.RCP R70, R70 ;  /* 0x0000004600467308 */ /* 0x000e220000001000 */
[----:B------:R-:W-:Y:S01]  /*19b0*/  FFMA.FTZ R71, R23, R71, 1 ;  /* 0x3f80000017477423 */ /* 0x000fe20000010047 */
[----:B------:R1:W-:Y:S01]  /*19c0*/  STL [R1+0xc4], R64 ;  /* 0x0000c44001007387 */ /* 0x0003e20000100800 */
[----:B------:R-:W-:Y:S01]  /*19d0*/  IADD3.X R67, R69, UR23, RZ, P6, !PT ;  /* 0x0000001745437c10 */ /* 0x000fe2000b7fe4ff */
[C---:B---3--:R-:W-:Y:S01]  /*19e0*/  FADD.FTZ R69, -R33.reuse, 1 ;  /* 0x3f80000021457421 */ /* 0x048fe20000010100 */
[----:B----4-:R-:W-:Y:S01]  /*19f0*/  SHF.L.U32 R23, R36, 0x10, RZ ;  /* 0x0000001024177819 */ /* 0x010fe200000006ff */
[----:B------:R-:W3:Y:S02]  /*1a00*/  LDG.E.64.CONSTANT R54, desc[UR14][R54.64] ;  /* 0x0000000e36367981 */ /* 0x000ee4000c1e9b00 */
[----:B------:R-:W-:Y:S01]  /*1a10*/  FFMA.FTZ R10, R10, R69, 1 ;  /* 0x3f8000000a0a7423 */ /* 0x000fe20000010045 */
[----:B------:R-:W-:Y:S01]  /*1a20*/  PRMT R97, R38, 0x7632, R97 ;  /* 0x0000763226617816 */ /* 0x000fe20000000061 */
[----:B------:R-:W4:Y:S02]  /*1a30*/  LDG.E.64.CONSTANT R56, desc[UR14][R56.64] ;  /* 0x0000000e38387981 */ /* 0x000f24000c1e9b00 */
[----:B------:R-:W-:Y:S01]  /*1a40*/  FMUL.FTZ R10, R33, R10 ;  /* 0x0000000a210a7220 */ /* 0x000fe20000410000 */
[----:B------:R-:W-:Y:S01]  /*1a50*/  FADD.FTZ R33, -R32, R23 ;  /* 0x0000001720217221 */ /* 0x000fe20000010100 */
[----:B-1----:R-:W-:Y:S01]  /*1a60*/  FADD.FTZ R23, -R73, 1 ;  /* 0x3f80000049177421 */ /* 0x002fe20000010100 */
[----:B------:R-:W-:Y:S01]  /*1a70*/  IADD3 R64, P5, R25, UR16, RZ ;  /* 0x0000001019407c10 */ /* 0x000fe2000ffbe0ff */
[----:B------:R-:W-:Y:S01]  /*1a80*/  FMUL.FTZ R118, R118, R71 ;  /* 0x0000004776767220 */ /* 0x000fe20000410000 */
[----:B------:R-:W-:Y:S01]  /*1a90*/  FMUL.FTZ R88, R9, R33 ;  /* 0x0000002109587220 */ /* 0x000fe20000410000 */
[----:B------:R-:W-:Y:S01]  /*1aa0*/  FFMA.FTZ R23, R21, R23, 1 ;  /* 0x3f80000015177423 */ /* 0x000fe20000010017 */
[----:B------:R-:W-:-:S02]  /*1ab0*/  IADD3 R20, P6, R20, R16, RZ ;  /* 0x0000001014147210 */ /* 0x000fc40007fde0ff */
[----:B------:R-:W-:Y:S01]  /*1ac0*/  SHF.L.U32 R84, R44, 0x10, RZ ;  /* 0x000000102c547819 */ /* 0x000fe200000006ff */
[----:B------:R-:W-:Y:S01]  /*1ad0*/  FFMA.FTZ R117, R0, R88, R3 ;  /* 0x0000005800757223 */ /* 0x000fe20000010003 */
[----:B------:R-:W-:Y:S02]  /*1ae0*/  IADD3.X R65, R24, UR17, RZ, P5, !PT ;  /* 0x0000001118417c10 */ /* 0x000fe4000affe4ff */
[----:B------:R-:W-:Y:S01]  /*1af0*/  PRMT R85, R45, 0x7632, R85 ;  /* 0x000076322d557816 */ /* 0x000fe20000000055 */
[----:B------:R-:W-:Y:S01]  /*1b00*/  STL [R1+0xc0], R24 ;  /* 0x0000c01801007387 */ /* 0x000fe20000100800 */
[----:B------:R-:W-:Y:S02]  /*1b10*/  SHF.L.U32 R21, R38, 0x10, RZ ;  /* 0x0000001026157819 */ /* 0x000fe400000006ff */
[----:B------:R-:W-:Y:S01]  /*1b20*/  IADD3 R16, P5, R68, R16, RZ ;  /* 0x0000001044107210 */ /* 0x000fe20007fbe0ff */
[----:B0-----:R-:W-:Y:S01]  /*1b30*/  FADD.FTZ R68, -R70, 1 ;  /* 0x3f80000046447421 */ /* 0x001fe20000010100 */
[----:B------:R-:W-:Y:S01]  /*1b40*/  FMUL.FTZ R75, R117, -1.4426950216293334961 ;  /* 0xbfb8aa3b754b7820 */ /* 0x000fe20000410000 */
[----:B------:R-:W-:Y:S01]  /*1b50*/  FMUL.FTZ R73, R73, R23 ;  /* 0x0000001749497220 */ /* 0x000fe20000410000 */
[----:B------:R-:W-:Y:S01]  /*1b60*/  PRMT R23, R36, 0x7632, R23 ;  /* 0x0000763224177816 */ /* 0x000fe20000000017 */
[----:B------:R-:W-:Y:S01]  /*1b70*/  FADD.FTZ R21, -R32, R21 ;  /* 0x0000001520157221 */ /* 0x000fe20000010100 */
[----:B------:R-:W-:Y:S01]  /*1b80*/  FFMA.FTZ R68, R22, R68, 1 ;  /* 0x3f80000016447423 */ /* 0x000fe20000010044 */
[----:B------:R-:W-:Y:S01]  /*1b90*/  SHF.L.U32 R22, R37, 0x10, RZ ;  /* 0x0000001025167819 */ /* 0x000fe200000006ff */
[----:B------:R-:W0:Y:S01]  /*1ba0*/  MUFU.EX2 R75, R75 ;  /* 0x0000004b004b7308 */ /* 0x000e220000000800 */
[----:B------:R-:W-:Y:S01]  /*1bb0*/  SHF.L.U32 R23, R23, 0x10, RZ ;  /* 0x0000001017177819 */ /* 0x000fe200000006ff */
[----:B------:R-:W-:Y:S01]  /*1bc0*/  FMUL.FTZ R87, R9, R21 ;  /* 0x0000001509577220 */ /* 0x000fe20000410000 */
[----:B------:R-:W-:Y:S01]  /*1bd0*/  PRMT R21, R37, 0x7632, R21 ;  /* 0x0000763225157816 */ /* 0x000fe20000000015 */
[----:B------:R-:W-:Y:S01]  /*1be0*/  FADD.FTZ R22, -R32, R22 ;  /* 0x0000001620167221 */ /* 0x000fe20000010100 */
[----:B------:R-:W-:Y:S01]  /*1bf0*/  PRMT R33, R40, 0x7632, R33 ;  /* 0x0000763228217816 */ /* 0x000fe20000000021 */
[----:B------:R-:W-:Y:S01]  /*1c00*/  FADD.FTZ R23, -R32, R23 ;  /* 0x0000001720177221 */ /* 0x000fe20000010100 */
[----:B------:R-:W-:Y:S01]  /*1c10*/  SHF.L.U32 R21, R21, 0x10, RZ ;  /* 0x0000001015157819 */ /* 0x000fe200000006ff */
[C---:B------:R-:W-:Y:S01]  /*1c20*/  FMUL.FTZ R86, R9.reuse, R22 ;  /* 0x0000001609567220 */ /* 0x040fe20000410000 */
[----:B------:R-:W-:Y:S01]  /*1c30*/  SHF.L.U32 R71, R40, 0x10, RZ ;  /* 0x0000001028477819 */ /* 0x000fe200000006ff */
[----:B------:R-:W-:Y:S01]  /*1c40*/  FMUL.FTZ R23, R9, R23 ;  /* 0x0000001709177220 */ /* 0x000fe20000410000 */
[----:B------:R-:W-:Y:S01]  /*1c50*/  SHF.L.U32 R33, R33, 0x10, RZ ;  /* 0x0000001021217819 */ /* 0x000fe200000006ff */
[----:B------:R-:W-:Y:S01]  /*1c60*/  FADD.FTZ R21, -R32, R21 ;  /* 0x0000001520157221 */ /* 0x000fe20000010100 */
[----:B------:R-:W-:Y:S01]  /*1c70*/  FFMA.FTZ R116, R2, R86, R4 ;  /* 0x0000005602747223 */ /* 0x000fe20000010004 */
[----:B------:R-:W-:Y:S01]  /*1c80*/  FMUL.FTZ R70, R70, R68 ;  /* 0x0000004446467220 */ /* 0x000fe20000410000 */
[----:B------:R-:W-:Y:S01]  /*1c90*/  FFMA.FTZ R78, R5, R23, R8 ;  /* 0x00000017054e7223 */ /* 0x000fe20000010008 */
[----:B------:R-:W-:Y:S01]  /*1ca0*/  FMUL.FTZ R10, R71, R10 ;  /* 0x0000000a470a7220 */ /* 0x000fe20000410000 */
[----:B------:R-:W-:Y:S01]  /*1cb0*/  FMUL.FTZ R21, R9, R21 ;  /* 0x0000001509157220 */ /* 0x000fe20000410000 */
[----:B------:R-:W-:Y:S01]  /*1cc0*/  FMUL.FTZ R79, R116, -1.4426950216293334961 ;  /* 0xbfb8aa3b744f7820 */ /* 0x000fe20000410000 */
[----:B------:R-:W-:Y:S01]  /*1cd0*/  PRMT R71, R41, 0x7632, R71 ;  /* 0x0000763229477816 */ /* 0x000fe20000000047 */
[----:B------:R-:W-:Y:S01]  /*1ce0*/  FMUL.FTZ R70, R33, R70 ;  /* 0x0000004621467220 */ /* 0x000fe20000410000 */
[----:B------:R-:W-:Y:S01]  /*1cf0*/  SHF.L.U32 R69, R41, 0x10, RZ ;  /* 0x0000001029457819 */ /* 0x000fe200000006ff */
[----:B------:R-:W-:Y:S01]  /*1d00*/  FMUL.FTZ R72, R78, -1.4426950216293334961 ;  /* 0xbfb8aa3b4e487820 */ /* 0x000fe20000410000 */
[----:B0-----:R-:W-:Y:S01]  /*1d10*/  FADD.FTZ R75, R75, 1 ;  /* 0x3f8000004b4b7421 */ /* 0x001fe20000010000 */
[----:B------:R-:W-:Y:S01]  /*1d20*/  FMUL.FTZ R33, R0, R10 ;  /* 0x0000000a00217220 */ /* 0x000fe20000410000 */
[----:B------:R-:W-:Y:S01]  /*1d30*/  FFMA.FTZ R77, R6, R21, R7 ;  /* 0x00000015064d7223 */ /* 0x000fe20000010007 */
[----:B------:R-:W-:Y:S01]  /*1d40*/  SHF.L.U32 R71, R71, 0x10, RZ ;  /* 0x0000001047477819 */ /* 0x000fe200000006ff */
[----:B------:R-:W0:Y:S01]  /*1d50*/  MUFU.EX2 R79, R79 ;  /* 0x0000004f004f7308 */ /* 0x000e220000000800 */
[----:B------:R-:W-:Y:S01]  /*1d60*/  FFMA.FTZ R33, R28, R33, RZ ;  /* 0x000000211c217223 */ /* 0x000fe200000100ff */
[----:B------:R-:W-:Y:S01]  /*1d70*/  FMUL.FTZ R76, R5, R70 ;  /* 0x00000046054c7220 */ /* 0x000fe20000410000 */
[----:B------:R-:W-:Y:S01]  /*1d80*/  FMUL.FTZ R118, R69, R118 ;  /* 0x0000007645767220 */ /* 0x000fe20000410000 */
[----:B------:R-:W-:Y:S01]  /*1d90*/  FMUL.FTZ R74, R77, -1.4426950216293334961 ;  /* 0xbfb8aa3b4d4a7820 */ /* 0x000fe20000410000 */
[----:B------:R-:W-:Y:S01]  /*1da0*/  SHF.L.U32 R69, R39, 0x10, RZ ;  /* 0x0000001027457819 */ /* 0x000fe200000006ff */
[----:B------:R-:W-:Y:S01]  /*1db0*/  FMUL.FTZ R73, R71, R73 ;  /* 0x0000004947497220 */ /* 0x000fe20000410000 */
[----:B------:R-:W-:Y:S01]  /*1dc0*/  SHF.L.U32 R97, R97, 0x10, RZ ;  /* 0x0000001061617819 */ /* 0x000fe200000006ff */
[----:B------:R-:W1:Y:S01]  /*1dd0*/  MUFU.EX2 R72, R72 ;  /* 0x0000004800487308 */ /* 0x000e620000000800 */
[C---:B------:R-:W-:Y:S01]  /*1de0*/  FFMA.FTZ R71, R18.reuse, R70, R26 ;  /* 0x0000004612477223 */ /* 0x040fe2000001001a */
[----:B------:R-:W-:Y:S01]  /*1df0*/  FFMA.FTZ R33, R18, R76, R33 ;  /* 0x0000004c12217223 */ /* 0x000fe20000010021 */
[----:B------:R-:W-:Y:S01]  /*1e00*/  FADD.FTZ R69, -R32, R69 ;  /* 0x0000004520457221 */ /* 0x000fe20000010100 */
[----:B------:R-:W-:Y:S01]  /*1e10*/  SHF.L.U32 R115, R46, 0x10, RZ ;  /* 0x000000102e737819 */ /* 0x000fe200000006ff */
[----:B------:R-:W4:Y:S03]  /*1e20*/  LDG.E.64.CONSTANT R60, desc[UR14][R60.64] ;  /* 0x0000000e3c3c7981 */ /* 0x000f26000c1e9b00 */
[----:B------:R-:W1:Y:S01]  /*1e30*/  MUFU.RCP R75, R75 ;  /* 0x0000004b004b7308 */ /* 0x000e620000001000 */
[----:B------:R-:W-:Y:S01]  /*1e40*/  FFMA.FTZ R26, R0, R10, RZ ;  /* 0x0000000a001a7223 */ /* 0x000fe200000100ff */
[----:B------:R-:W-:Y:S01]  /*1e50*/  FMUL.FTZ R35, R9, R69 ;  /* 0x0000004509237220 */ /* 0x000fe20000410000 */
[----:B------:R-:W-:Y:S01]  /*1e60*/  SHF.L.U32 R114, R47, 0x10, RZ ;  /* 0x000000102f727819 */ /* 0x000fe200000006ff */
[----:B------:R-:W4:Y:S04]  /*1e70*/  LDG.E.64.CONSTANT R58, desc[UR14][R58.64] ;  /* 0x0000000e3a3a7981 */ /* 0x000f28000c1e9b00 */
[----:B------:R-:W1:Y:S01]  /*1e80*/  MUFU.EX2 R18, R74 ;  /* 0x0000004a00127308 */ /* 0x000e620000000800 */
[----:B------:R-:W-:Y:S01]  /*1e90*/  FMUL.FTZ R69, R2, R118 ;  /* 0x0000007602457220 */ /* 0x000fe20000410000 */
[----:B------:R-:W-:Y:S01]  /*1ea0*/  FFMA.FTZ R26, R5, R70, R26 ;  /* 0x00000046051a7223 */ /* 0x000fe2000001001a */
[----:B------:R-:W-:Y:S01]  /*1eb0*/  FADD.FTZ R70, R70, R27 ;  /* 0x0000001b46467221 */ /* 0x000fe20000010000 */
[----:B0-----:R-:W-:Y:S01]  /*1ec0*/  FADD.FTZ R79, R79, 1 ;  /* 0x3f8000004f4f7421 */ /* 0x001fe20000010000 */
[----:B------:R-:W-:Y:S01]  /*1ed0*/  FFMA.FTZ R27, R29, R69, R33 ;  /* 0x000000451d1b7223 */ /* 0x000fe20000010021 */
[----:B------:R-:W-:Y:S01]  /*1ee0*/  FFMA.FTZ R69, R19, R73, R30 ;  /* 0x0000004913457223 */ /* 0x000fe2000001001e */
[----:B------:R-:W-:Y:S01]  /*1ef0*/  FFMA.FTZ R30, R2, R118, R26 ;  /* 0x00000076021e7223 */ /* 0x000fe2000001001a */
[----:B-1----:R-:W-:Y:S01]  /*1f00*/  FADD.FTZ R72, R72, 1 ;  /* 0x3f80000048487421 */ /* 0x002fe20000010000 */
[----:B------:R-:W-:Y:S01]  /*1f10*/  FADD.FTZ R26, -R75, 1 ;  /* 0x3f8000004b1a7421 */ /* 0x000fe20000010100 */
[----:B------:R-:W0:Y:S01]  /*1f20*/  MUFU.RCP R79, R79 ;  /* 0x0000004f004f7308 */ /* 0x000e220000001000 */
[----:B------:R-:W-:Y:S01]  /*1f30*/  SHF.L.U32 R112, R51, 0x10, RZ ;  /* 0x0000001033707819 */ /* 0x000fe200000006ff */
[----:B------:R-:W4:Y:S01]  /*1f40*/  LDG.E.64.CONSTANT R62, desc[UR14][R62.64] ;  /* 0x0000000e3e3e7981 */ /* 0x000f22000c1e9b00 */
[----:B------:R-:W-:Y:S01]  /*1f50*/  FFMA.FTZ R117, R117, R26, 1 ;  /* 0x3f80000075757423 */ /* 0x000fe2000001001a */
[----:B------:R-:W-:-:S02]  /*1f60*/  SHF.L.U32 R26, R42, 0x10, RZ ;  /* 0x000000102a1a7819 */ /* 0x000fc400000006ff */
[----:B------:R-:W4:Y:S01]  /*1f70*/  LDG.E.64.CONSTANT R64, desc[UR14][R64.64] ;  /* 0x0000000e40407981 */ /* 0x000f22000c1e9b00 */
[----:B------:R-:W-:Y:S01]  /*1f80*/  FADD.FTZ R80, R18, 1 ;  /* 0x3f80000012507421 */ /* 0x000fe20000010000 */
[----:B------:R0:W1:Y:S01]  /*1f90*/  MUFU.RCP R81, R72 ;  /* 0x0000004800517308 */ /* 0x0000620000001000 */
[----:B------:R-:W-:Y:S01]  /*1fa0*/  FFMA.FTZ R22, R0, R87, R3 ;  /* 0x0000005700167223 */ /* 0x000fe20000010003 */
[----:B------:R-:W-:Y:S01]  /*1fb0*/  FADD.FTZ R31, R73, R31 ;  /* 0x0000001f491f7221 */ /* 0x000fe20000010000 */
[CC--:B------:R-:W-:Y:S01]  /*1fc0*/  FMUL.FTZ R74, R6.reuse, R73.reuse ;  /* 0x00000049064a7220 */ /* 0x0c0fe20000410000 */
[----:B------:R-:W-:Y:S01]  /*1fd0*/  FFMA.FTZ R30, R6, R73, R30 ;  /* 0x00000049061e7223 */ /* 0x000fe2000001001e */
[--C-:B------:R-:W-:Y:S01]  /*1fe0*/  FADD.FTZ R73, -R32, R26.reuse ;  /* 0x0000001a20497221 */ /* 0x100fe20000010100 */
[----:B------:R-:W-:Y:S01]  /*1ff0*/  PRMT R26, R39, 0x7632, R26 ;  /* 0x00007632271a7816 */ /* 0x000fe2000000001a */
[----:B------:R-:W4:Y:S01]  /*2000*/  LDG.E.64.CONSTANT R66, desc[UR14][R66.64] ;  /* 0x0000000e42427981 */ /* 0x000f22000c1e9b00 */
[----:B------:R-:W1:Y:S01]  /*2010*/  MUFU.RCP R80, R80 ;  /* 0x0000005000507308 */ /* 0x000e620000001000 */
[----:B------:R-:W-:Y:S01]  /*2020*/  FMUL.FTZ R68, R22, -1.4426950216293334961 ;  /* 0xbfb8aa3b16447820 */ /* 0x000fe20000410000 */
[----:B------:R-:W-:Y:S01]  /*2030*/  FFMA.FTZ R33, R2, R35, R4 ;  /* 0x0000002302217223 */ /* 0x000fe20000010004 */
[----:B------:R-:W-:Y:S01]  /*2040*/  SHF.L.U32 R26, R26, 0x10, RZ ;  /* 0x000000101a1a7819 */ /* 0x000fe200000006ff */
[----:B------:R-:W-:-:S02]  /*2050*/  FADD.FTZ R97, -R32, R97 ;  /* 0x0000006120617221 */ /* 0x000fc40000010100 */
[----:B------:R-:W-:Y:S02]  /*2060*/  FMUL.FTZ R76, R33, -1.4426950216293334961 ;  /* 0xbfb8aa3b214c7820 */ /* 0x000fe40000410000 */
[----:B------:R-:W1:Y:S01]  /*2070*/  MUFU.EX2 R68, R68 ;  /* 0x0000004400447308 */ /* 0x000e620000000800 */
[----:B------:R-:W-:Y:S01]  /*2080*/  FMUL.FTZ R97, R9, R97 ;  /* 0x0000006109617220 */ /* 0x000fe20000410000 */
[----:B------:R-:W-:Y:S01]  /*2090*/  FADD.FTZ R26, -R32, R26 ;  /* 0x0000001a201a7221 */ /* 0x000fe20000010100 */
[----:B0-----:R-:W-:Y:S01]  /*20a0*/  FADD.FTZ R72, -R79, 1 ;  /* 0x3f8000004f487421 */ /* 0x001fe20000010100 */
[----:B-1----:R-:W-:Y:S01]  /*20b0*/  FADD.FTZ R83, -R81, 1 ;  /* 0x3f80000051537421 */ /* 0x002fe20000010100 */
[----:B------:R-:W-:Y:S01]  /*20c0*/  FFMA.FTZ R27, R19, R74, R27 ;  /* 0x0000004a131b7223 */ /* 0x000fe2000001001b */
[----:B------:R-:W-:Y:S01]  /*20d0*/  FFMA.FTZ R74, R5, R97, R8 ;  /* 0x00000061054a7223 */ /* 0x000fe20000010008 */
[----:B------:R-:W-:Y:S01]  /*20e0*/  FMUL.FTZ R26, R9, R26 ;  /* 0x0000001a091a7220 */ /* 0x000fe20000410000 */
[----:B------:R-:W0:Y:S01]  /*20f0*/  MUFU.EX2 R76, R76 ;  /* 0x0000004c004c7308 */ /* 0x000e220000000800 */
[----:B------:R-:W-:Y:S01]  /*2100*/  FFMA.FTZ R116, R116, R72, 1 ;  /* 0x3f80000074747423 */ /* 0x000fe20000010048 */
[----:B------:R-:W-:Y:S01]  /*2110*/  FFMA.FTZ R83, R78, R83, 1 ;  /* 0x3f8000004e537423 */ /* 0x000fe20000010053 */
[----:B------:R-:W-:Y:S01]  /*2120*/  FADD.FTZ R78, -R80, 1 ;  /* 0x3f800000504e7421 */ /* 0x000fe20000010100 */
[----:B------:R-:W-:Y:S01]  /*2130*/  FMUL.FTZ R117, R75, R117 ;  /* 0x000000754b757220 */ /* 0x000fe20000410000 */
[----:B------:R-:W-:Y:S01]  /*2140*/  FMUL.FTZ R82, R74, -1.4426950216293334961 ;  /* 0xbfb8aa3b4a527820 */ /* 0x000fe20000410000 */
[----:B------:R-:W-:Y:S01]  /*2150*/  FFMA.FTZ R75, R6, R26, R7 ;  /* 0x0000001a064b7223 */ /* 0x000fe20000010007 */
[----:B------:R-:W-:Y:S01]  /*2160*/  FMUL.FTZ R116, R79, R116 ;  /* 0x000000744f747220 */ /* 0x000fe20000410000 */
[----:B------:R-:W-:Y:S01]  /*2170*/  FFMA.FTZ R78, R77, R78, 1 ;  /* 0x3f8000004d4e7423 */ /* 0x000fe2000001004e */
[----:B------:R-:W-:Y:S01]  /*2180*/  PRMT R79, R44, 0x7632, R79 ;  /* 0x000076322c4f7816 */ /* 0x000fe2000000004f */
[----:B------:R-:W-:Y:S01]  /*2190*/  FMUL.FTZ R77, R81, R83 ;  /* 0x00000053514d7220 */ /* 0x000fe20000410000 */
[----:B------:R-:W-:Y:S01]  /*21a0*/  FMUL.FTZ R81, R75, -1.4426950216293334961 ;  /* 0xbfb8aa3b4b517820 */ /* 0x000fe20000410000 */
[----:B------:R-:W1:Y:S01]  /*21b0*/  MUFU.EX2 R82, R82 ;  /* 0x0000005200527308 */ /* 0x000e620000000800 */
[----:B------:R-:W-:Y:S01]  /*21c0*/  SHF.L.U32 R79, R79, 0x10, RZ ;  /* 0x000000104f4f7819 */ /* 0x000fe200000006ff */
[----:B------:R-:W-:Y:S01]  /*21d0*/  FADD.FTZ R68, R68, 1 ;  /* 0x3f80000044447421 */ /* 0x000fe20000010000 */
[----:B------:R-:W-:Y:S01]  /*21e0*/  FMUL.FTZ R78, R80, R78 ;  /* 0x0000004e504e7220 */ /* 0x000fe20000410000 */
[----:B------:R-:W-:-:S02]  /*21f0*/  SHF.L.U32 R83, R45, 0x10, RZ ;  /* 0x000000102d537819 */ /* 0x000fc400000006ff */
[----:B------:R-:W-:Y:S02]  /*2200*/  FMUL.FTZ R80, R79, R77 ;  /* 0x0000004d4f507220 */ /* 0x000fe40000410000 */
[----:B------:R-:W1:Y:S01]  /*2210*/  MUFU.EX2 R81, R81 ;  /* 0x0000005100517308 */ /* 0x000e620000000800 */
[----:B------:R-:W-:Y:S01]  /*2220*/  FMUL.FTZ R34, R9, R73 ;  /* 0x0000004909227220 */ /* 0x000fe20000410000 */
[----:B------:R-:W-:Y:S01]  /*2230*/  FMUL.FTZ R117, R84, R117 ;  /* 0x0000007554757220 */ /* 0x000fe20000410000 */
[----:B0-----:R-:W-:Y:S01]  /*2240*/  FADD.FTZ R76, R76, 1 ;  /* 0x3f8000004c4c7421 */ /* 0x001fe20000010000 */
[----:B------:R-:W-:-:S04]  /*2250*/  SHF.L.U32 R19, R43, 0x10, RZ ;  /* 0x000000102b137819 */ /* 0x000fc800000006ff */
[----:B------:R0:W1:Y:S01]  /*2260*/  MUFU.RCP R77, R68 ;  /* 0x00000044004d7308 */ /* 0x0000620000001000 */
[----:B------:R-:W-:Y:S01]  /*2270*/  PRMT R84, R43, 0x7632, R84 ;  /* 0x000076322b547816 */ /* 0x000fe20000000054 */
[----:B------:R-:W-:Y:S01]  /*2280*/  FMUL.FTZ R116, R83, R116 ;  /* 0x0000007453747220 */ /* 0x000fe20000410000 */
[C---:B------:R-:W-:Y:S01]  /*2290*/  FFMA.FTZ R18, R0.reuse, R34, R3 ;  /* 0x0000002200127223 */ /* 0x040fe20000010003 */
[----:B------:R-:W-:Y:S01]  /*22a0*/  FMUL.FTZ R83, R0, R117 ;  /* 0x0000007500537220 */ /* 0x000fe20000410000 */
[----:B0-----:R-:W-:-:S03]  /*22b0*/  PRMT R68, R42, 0x7632, R68 ;  /* 0x000076322a447816 */ /* 0x001fc60000000044 */
[----:B------:R0:W1:Y:S01]  /*22c0*/  MUFU.RCP R79, R76 ;  /* 0x0000004c004f7308 */ /* 0x0000620000001000 */
[----:B------:R-:W-:Y:S01]  /*22d0*/  SHF.L.U32 R68, R68, 0x10, RZ ;  /* 0x0000001044447819 */ /* 0x000fe200000006ff */
[----:B------:R-:W-:Y:S01]  /*22e0*/  FADD.FTZ R19, -R32, R19 ;  /* 0x0000001320137221 */ /* 0x000fe20000010100 */
[----:B------:R-:W-:Y:S01]  /*22f0*/  FMUL.FTZ R72, R18, -1.4426950216293334961 ;  /* 0xbfb8aa3b12487820 */ /* 0x000fe20000410000 */
[----:B------:R-:W-:Y:S01]  /*2300*/  FFMA.FTZ R27, R88, R83, R27 ;  /* 0x00000053581b7223 */ /* 0x000fe2000001001b */
[----:B0-----:R-:W-:Y:S01]  /*2310*/  SHF.L.U32 R76, R84, 0x10, RZ ;  /* 0x00000010544c7819 */ /* 0x001fe200000006ff */
[----:B-1----:R-:W-:Y:S01]  /*2320*/  FADD.FTZ R84, R82, 1 ;  /* 0x3f80000052547421 */ /* 0x002fe20000010000 */
[C---:B------:R-:W-:Y:S01]  /*2330*/  FADD.FTZ R68, -R32.reuse, R68 ;  /* 0x0000004420447221 */ /* 0x040fe20000010100 */
[----:B------:R-:W-:Y:S01]  /*2340*/  FMUL.FTZ R83, R5, R80 ;  /* 0x0000005005537220 */ /* 0x000fe20000410000 */
[C---:B------:R-:W-:Y:S01]  /*2350*/  FMUL.FTZ R28, R9.reuse, R19 ;  /* 0x00000013091c7220 */ /* 0x040fe20000410000 */
[----:B------:R-:W-:Y:S01]  /*2360*/  FADD.FTZ R82, -R32, R76 ;  /* 0x0000004c20527221 */ /* 0x000fe20000010100 */
[----:B------:R-:W-:Y:S01]  /*2370*/  FMUL.FTZ R68, R9, R68 ;  /* 0x0000004409447220 */ /* 0x000fe20000410000 */
[----:B------:R0:W1:Y:S01]  /*2380*/  MUFU.RCP R76, R84 ;  /* 0x00000054004c7308 */ /* 0x0000620000001000 */
[----:B------:R-:W-:Y:S01]  /*2390*/  FFMA.FTZ R83, R23, R83, R27 ;  /* 0x0000005317537223 */ /* 0x000fe2000001001b */
[----:B------:R-:W-:Y:S01]  /*23a0*/  FADD.FTZ R81, R81, 1 ;  /* 0x3f80000051517421 */ /* 0x000fe20000010000 */
[----:B------:R-:W-:Y:S01]  /*23b0*/  FFMA.FTZ R19, R2, R28, R4 ;  /* 0x0000001c02137223 */ /* 0x000fe20000010004 */
[----:B------:R-:W-:Y:S01]  /*23c0*/  FMUL.FTZ R27, R9, R82 ;  /* 0x00000052091b7220 */ /* 0x000fe20000410000 */
[----:B------:R-:W-:Y:S01]  /*23d0*/  SHF.L.U32 R85, R85, 0x10, RZ ;  /* 0x0000001055557819 */ /* 0x000fe200000006ff */
[----:B------:R-:W-:Y:S01]  /*23e0*/  FFMA.FTZ R71, R23, R80, R71 ;  /* 0x0000005017477223 */ /* 0x000fe20000010047 */
[----:B------:R-:W-:Y:S01]  /*23f0*/  FFMA.FTZ R82, R0, R117, R30 ;  /* 0x0000007500527223 */ /* 0x000fe2000001001e */
[----:B------:R-:W1:Y:S01]  /*2400*/  MUFU.EX2 R72, R72 ;  /* 0x0000004800487308 */ /* 0x000e620000000800 */
[----:B------:R-:W-:Y:S01]  /*2410*/  FFMA.FTZ R23, R5, R68, R8 ;  /* 0x0000004405177223 */ /* 0x000fe20000010008 */
[----:B------:R-:W-:Y:S01]  /*2420*/  FMUL.FTZ R73, R19, -1.4426950216293334961 ;  /* 0xbfb8aa3b13497820 */ /* 0x000fe20000410000 */
[----:B------:R-:W-:Y:S01]  /*2430*/  FADD.FTZ R70, R70, R80 ;  /* 0x0000005046467221 */ /* 0x000fe20000010000 */
[----:B------:R-:W-:Y:S01]  /*2440*/  FMUL.FTZ R30, R2, R116 ;  /* 0x00000074021e7220 */ /* 0x000fe20000410000 */
[----:B------:R-:W-:Y:S01]  /*2450*/  FFMA.FTZ R80, R5, R80, R82 ;  /* 0x0000005005507223 */ /* 0x000fe20000010052 */
[----:B------:R-:W-:Y:S01]  /*2460*/  STL [R1+0xbc], R25 ;  /* 0x0000bc1901007387 */ /* 0x000fe20000100800 */
[----:B------:R-:W-:Y:S01]  /*2470*/  FMUL.FTZ R78, R85, R78 ;  /* 0x0000004e554e7220 */ /* 0x000fe20000410000 */
[----:B------:R-:W1:Y:S01]  /*2480*/  MUFU.RCP R81, R81 ;  /* 0x0000005100517308 */ /* 0x000e620000001000 */
[----:B------:R-:W-:Y:S01]  /*2490*/  FMUL.FTZ R82, R23, -1.4426950216293334961 ;  /* 0xbfb8aa3b17527820 */ /* 0x000fe20000410000 */
[----:B------:R-:W-:Y:S01]  /*24a0*/  STL [R1+0x3c], R88 ;  /* 0x00003c5801007387 */ /* 0x000fe20000100800 */
[----:B------:R-:W-:-:S03]  /*24b0*/  FFMA.FTZ R83, R86, R30, R83 ;  /* 0x0000001e56537223 */ /* 0x000fc60000010053 */
[----:B------:R-:W-:Y:S02]  /*24c0*/  STL [R1+0x180], R36 ;  /* 0x0001802401007387 */ /* 0x000fe40000100800 */
[----:B------:R-:W1:Y:S02]  /*24d0*/  MUFU.EX2 R73, R73 ;  /* 0x0000004900497308 */ /* 0x000e640000000800 */
[----:B------:R1:W-:Y:S01]  /*24e0*/  STL [R1+0x40], R86 ;  /* 0x0000405601007387 */ /* 0x0003e20000100800 */
[----:B0-----:R-:W-:Y:S01]  /*24f0*/  FADD.FTZ R84, -R77, 1 ;  /* 0x3f8000004d547421 */ /* 0x001fe20000010100 */
[----:B------:R-:W-:Y:S01]  /*2500*/  FFMA.FTZ R69, R21, R78, R69 ;  /* 0x0000004e15457223 */ /* 0x000fe20000010045 */
[----:B------:R-:W-:-:S03]  /*2510*/  FADD.FTZ R85, -R79, 1 ;  /* 0x3f8000004f557421 */ /* 0x000fc60000010100 */
[----:B------:R-:W0:Y:S01]  /*2520*/  MUFU.EX2 R82, R82 ;  /* 0x0000005200527308 */ /* 0x000e220000000800 */
[----:B-1----:R-:W-:Y:S01]  /*2530*/  FMUL.FTZ R86, R6, R78 ;  /* 0x0000004e06567220 */ /* 0x002fe20000410000 */
[----:B------:R-:W-:-:S03]  /*2540*/  FFMA.FTZ R84, R22, R84, 1 ;  /* 0x3f80000016547423 */ /* 0x000fc60000010054 */
[----:B------:R-:W-:Y:S01]  /*2550*/  FFMA.FTZ R83, R21, R86, R83 ;  /* 0x0000005615537223 */ /* 0x000fe20000010053 */
[----:B------:R-:W-:Y:S01]  /*2560*/  FADD.FTZ R21, -R76, 1 ;  /* 0x3f8000004c157421 */ /* 0x000fe20000010100 */
[----:B------:R-:W-:Y:S01]  /*2570*/  FADD.FTZ R72, R72, 1 ;  /* 0x3f80000048487421 */ /* 0x000fe20000010000 */
[----:B------:R-:W-:Y:S01]  /*2580*/  FFMA.FTZ R85, R33, R85, 1 ;  /* 0x3f80000021557423 */ /* 0x000fe20000010055 */
[----:B------:R-:W-:Y:S01]  /*2590*/  PRMT R33, R46, 0x7632, R33 ;  /* 0x000076322e217816 */ /* 0x000fe20000000021 */
[----:B------:R-:W-:Y:S01]  /*25a0*/  FMUL.FTZ R84, R77, R84 ;  /* 0x000000544d547220 */ /* 0x000fe20000410000 */
[----:B------:R-:W-:Y:S01]  /*25b0*/  FFMA.FTZ R74, R74, R21, 1 ;  /* 0x3f8000004a4a7423 */ /* 0x000fe20000010015 */
[----:B------:R-:W-:Y:S01]  /*25c0*/  FADD.FTZ R22, -R81, 1 ;  /* 0x3f80000051167421 */ /* 0x000fe20000010100 */
[----:B------:R0:W1:Y:S01]  /*25d0*/  MUFU.RCP R21, R72 ;  /* 0x0000004800157308 */ /* 0x0000620000001000 */
[----:B------:R-:W-:Y:S01]  /*25e0*/  SHF.L.U32 R33, R33, 0x10, RZ ;  /* 0x0000001021217819 */ /* 0x000fe200000006ff */
[----:B------:R-:W-:Y:S01]  /*25f0*/  FMUL.FTZ R74, R76, R74 ;  /* 0x0000004a4c4a7220 */ /* 0x000fe20000410000 */
[----:B------:R-:W-:Y:S01]  /*2600*/  FMUL.FTZ R115, R115, R84 ;  /* 0x0000005473737220 */ /* 0x000fe20000410000 */
[----:B------:R-:W-:Y:S01]  /*2610*/  FFMA.FTZ R75, R75, R22, 1 ;  /* 0x3f8000004b4b7423 */ /* 0x000fe20000010016 */
[----:B------:R-:W-:Y:S01]  /*2620*/  FADD.FTZ R22, R73, 1 ;  /* 0x3f80000049167421 */ /* 0x000fe20000010000 */
[----:B------:R-:W-:Y:S01]  /*2630*/  FMUL.FTZ R33, R33, R74 ;  /* 0x0000004a21217220 */ /* 0x000fe20000410000 */
[----:B------:R-:W-:Y:S01]  /*2640*/  FMUL.FTZ R73, R0, R115 ;  /* 0x0000007300497220 */ /* 0x000fe20000410000 */
[----:B0-----:R-:W-:-:S02]  /*2650*/  FADD.FTZ R72, R82, 1 ;  /* 0x3f80000052487421 */ /* 0x001fc40000010000 */
[----:B------:R-:W-:Y:S01]  /*2660*/  FMUL.FTZ R76, R5, R33 ;  /* 0x00000021054c7220 */ /* 0x000fe20000410000 */
[----:B------:R-:W-:Y:S01]  /*2670*/  FFMA.FTZ R83, R87, R73, R83 ;  /* 0x0000004957537223 */ /* 0x000fe20000010053 */
[----:B------:R-:W-:Y:S01]  /*2680*/  STL [R1+0x44], R87 ;  /* 0x0000445701007387 */ /* 0x000fe20000100800 */
[----:B------:R-:W-:Y:S01]  /*2690*/  PRMT R74, R47, 0x7632, R74 ;  /* 0x000076322f4a7816 */ /* 0x000fe2000000004a */
[----:B------:R-:W0:Y:S02]  /*26a0*/  MUFU.RCP R72, R72 ;  /* 0x0000004800487308 */ /* 0x000e240000001000 */
[----:B------:R-:W-:Y:S01]  /*26b0*/  STL [R1+0x184], R40 ;  /* 0x0001842801007387 */ /* 0x000fe20000100800 */
[C---:B------:R-:W-:Y:S01]  /*26c0*/  FFMA.FTZ R76, R97.reuse, R76, R83 ;  /* 0x0000004c614c7223 */ /* 0x040fe20000010053 */
[----:B------:R-:W-:Y:S02]  /*26d0*/  FFMA.FTZ R97, R97, R33, R71 ;  /* 0x0000002161617223 */ /* 0x000fe40000010047 */
[----:B------:R-:W-:Y:S01]  /*26e0*/  STL [R1+0x188], R37 ;  /* 0x0001882501007387 */ /* 0x000fe20000100800 */
[----:B-1----:R-:W-:Y:S01]  /*26f0*/  FADD.FTZ R71, -R21, 1 ;  /* 0x3f80000015477421 */ /* 0x002fe20000010100 */
[----:B------:R-:W-:-:S02]  /*2700*/  FMUL.FTZ R85, R79, R85 ;  /* 0x000000554f557220 */ /* 0x000fc40000410000 */
[----:B------:R-:W-:Y:S01]  /*2710*/  STL [R1+0x18c], R41 ;  /* 0x00018c2901007387 */ /* 0x000fe20000100800 */
[----:B------:R-:W1:Y:S03]  /*2720*/  MUFU.RCP R22, R22 ;  /* 0x0000001600167308 */ /* 0x000e660000001000 */
[----:B------:R0:W-:Y:S01]  /*2730*/  STL [R1+0x1d8], R10 ;  /* 0x0001d80a01007387 */ /* 0x0001e20000100800 */
[----:B------:R-:W-:-:S03]  /*2740*/  SHF.L.U32 R74, R74, 0x10, RZ ;  /* 0x000000104a4a7819 */ /* 0x000fc600000006ff */
[----:B------:R-:W-:Y:S01]  /*2750*/  STL [R1+0x48], R35 ;  /* 0x0000482301007387 */ /* 0x000fe20000100800 */
[----:B------:R-:W-:Y:S01]  /*2760*/  FMUL.FTZ R75, R81, R75 ;  /* 0x0000004b514b7220 */ /* 0x000fe20000410000 */
[----:B------:R-:W-:Y:S02]  /*2770*/  FFMA.FTZ R71, R18, R71, 1 ;  /* 0x3f80000012477423 */ /* 0x000fe40000010047 */
[----:B------:R-:W-:Y:S01]  /*2780*/  STL [R1+0x1dc], R29 ;  /* 0x0001dc1d01007387 */ /* 0x000fe20000100800 */
[----:B------:R-:W-:Y:S01]  /*2790*/  FMUL.FTZ R114, R114, R85 ;  /* 0x0000005572727220 */ /* 0x000fe20000410000 */
[----:B------:R-:W-:Y:S02]  /*27a0*/  SHF.L.U32 R18, R48, 0x10, RZ ;  /* 0x0000001030127819 */ /* 0x000fe400000006ff */
[----:B------:R-:W-:Y:S04]  /*27b0*/  STL [R1+0x1e0], R118 ;  /* 0x0001e07601007387 */ /* 0x000fe80000100800 */
[----:B------:R-:W-:Y:S01]  /*27c0*/  STL [R1+0x190], R38 ;  /* 0x0001902601007387 */ /* 0x000fe20000100800 */
[----:B------:R-:W-:-:S03]  /*27d0*/  FMUL.FTZ R74, R74, R75 ;  /* 0x0000004b4a4a7220 */ /* 0x000fc60000410000 */
[----:B------:R-:W-:Y:S01]  /*27e0*/  STL [R1+0x194], R39 ;  /* 0x0001942701007387 */ /* 0x000fe20000100800 */
[----:B------:R-:W-:-:S03]  /*27f0*/  FMUL.FTZ R75, R2, R114 ;  /* 0x00000072024b7220 */ /* 0x000fc60000410000 */
[----:B------:R-:W-:Y:S01]  /*2800*/  STL [R1+0x4c], R34 ;  /* 0x00004c2201007387 */ /* 0x000fe20000100800 */
[----:B------:R-:W-:-:S03]  /*2810*/  FMUL.FTZ R113, R21, R71 ;  /* 0x0000004715717220 */ /* 0x000fc60000410000 */
[----:B------:R-:W-:Y:S01]  /*2820*/  STL [R1+0x50], R28 ;  /* 0x0000501c01007387 */ /* 0x000fe20000100800 */
[----:B------:R-:W-:-:S03]  /*2830*/  FADD.FTZ R21, -R32, R18 ;  /* 0x0000001220157221 */ /* 0x000fc60000010100 */
[----:B------:R-:W-:Y:S01]  /*2840*/  STL [R1+0x198], R44 ;  /* 0x0001982c01007387 */ /* 0x000fe20000100800 */
[----:B------:R-:W-:-:S03]  /*2850*/  SHF.L.U32 R18, R49, 0x10, RZ ;  /* 0x0000001031127819 */ /* 0x000fc600000006ff */
[----:B------:R-:W-:Y:S01]  /*2860*/  STL [R1+0x19c], R45 ;  /* 0x00019c2d01007387 */ /* 0x000fe20000100800 */
[----:B------:R-:W-:-:S03]  /*2870*/  FADD.FTZ R96, R70, R33 ;  /* 0x0000002146607221 */ /* 0x000fc60000010000 */
[----:B------:R-:W-:Y:S01]  /*2880*/  STL [R1+0x1a0], R42 ;  /* 0x0001a02a01007387 */ /* 0x000fe20000100800 */
[----:B------:R-:W-:Y:S01]  /*2890*/  FFMA.FTZ R75, R35, R75, R76 ;  /* 0x0000004b234b7223 */ /* 0x000fe2000001004c */
[-C--:B------:R-:W-:Y:S02]  /*28a0*/  FMUL.FTZ R70, R6, R74.reuse ;  /* 0x0000004a06467220 */ /* 0x080fe40000410000 */
[----:B------:R-:W-:Y:S01]  /*28b0*/  STL [R1+0x1a4], R43 ;  /* 0x0001a42b01007387 */ /* 0x000fe20000100800 */
[----:B------:R-:W-:Y:S01]  /*28c0*/  FFMA.FTZ R95, R26, R74, R69 ;  /* 0x0000004a1a5f7223 */ /* 0x000fe20000010045 */
[----:B0-----:R-:W-:Y:S02]  /*28d0*/  FADD.FTZ R69, -R72, 1 ;  /* 0x3f80000048457421 */ /* 0x001fe40000010100 */
[----:B------:R-:W-:Y:S01]  /*28e0*/  STL [R1+0x1e4], R117 ;  /* 0x0001e47501007387 */ /* 0x000fe20000100800 */
[----:B------:R-:W-:-:S03]  /*28f0*/  FMUL.FTZ R10, R9, R21 ;  /* 0x00000015090a7220 */ /* 0x000fc60000410000 */
[----:B------:R-:W-:Y:S01]  /*2900*/  STL [R1+0x1c4], R116 ;  /* 0x0001c47401007387 */ /* 0x000fe20000100800 */
[----:B------:R-:W-:-:S03]  /*2910*/  FADD.FTZ R18, -R32, R18 ;  /* 0x0000001220127221 */ /* 0x000fc60000010100 */
[----:B------:R-:W-:Y:S01]  /*2920*/  STL [R1+0x1a8], R46 ;  /* 0x0001a82e01007387 */ /* 0x000fe20000100800 */
[----:B------:R-:W-:-:S03]  /*2930*/  FFMA.FTZ R26, R26, R70, R75 ;  /* 0x000000461a1a7223 */ /* 0x000fc6000001004b */
[----:B------:R-:W-:Y:S01]  /*2940*/  STL [R1+0x1ac], R47 ;  /* 0x0001ac2f01007387 */ /* 0x000fe20000100800 */
[----:B-1----:R-:W-:Y:S01]  /*2950*/  FADD.FTZ R70, -R22, 1 ;  /* 0x3f80000016467421 */ /* 0x002fe20000010100 */
[----:B------:R-:W-:Y:S02]  /*2960*/  FFMA.FTZ R69, R23, R69, 1 ;  /* 0x3f80000017457423 */ /* 0x000fe40000010045 */
[----:B------:R-:W-:Y:S01]  /*2970*/  STL [R1+0x1c0], R115 ;  /* 0x0001c07301007387 */ /* 0x000fe20000100800 */
[----:B------:R-:W-:-:S03]  /*2980*/  FFMA.FTZ R23, R0, R10, R3 ;  /* 0x0000000a00177223 */ /* 0x000fc60000010003 */
[----:B------:R-:W-:Y:S04]  /*2990*/  STL [R1+0x1e8], R114 ;  /* 0x0001e87201007387 */ /* 0x000fe80000100800 */
[----:B------:R-:W-:Y:S01]  /*29a0*/  STL [R1+0x1b0], R48 ;  /* 0x0001b03001007387 */ /* 0x000fe20000100800 */
[----:B------:R-:W-:-:S03]  /*29b0*/  FFMA.FTZ R70, R19, R70, 1 ;  /* 0x3f80000013467423 */ /* 0x000fc60000010046 */
[----:B------:R0:W-:Y:S01]  /*29c0*/  STL [R1+0x54], R10 ;  /* 0x0000540a01007387 */ /* 0x0001e20000100800 */
[----:B------:R-:W-:Y:S01]  /*29d0*/  FMUL.FTZ R70, R22, R70 ;  /* 0x0000004616467220 */ /* 0x000fe20000410000 */
[----:B------:R-:W-:Y:S01]  /*29e0*/  PRMT R22, R49, 0x7632, R22 ;  /* 0x0000763231167816 */ /* 0x000fe20000000016 */
[----:B0-----:R-:W-:Y:S01]  /*29f0*/  FMUL.FTZ R10, R9, R18 ;  /* 0x00000012090a7220 */ /* 0x001fe20000410000 */
[----:B------:R-:W-:-:S04]  /*2a00*/  FMUL.FTZ R69, R72, R69 ;  /* 0x0000004548457220 */ /* 0x000fc80000410000 */
[----:B------:R-:W-:Y:S01]  /*2a10*/  STL [R1+0x58], R10 ;  /* 0x0000580a01007387 */ /* 0x000fe20000100800 */
[----:B------:R-:W-:-:S03]  /*2a20*/  PRMT R72, R51, 0x7632, R72 ;  /* 0x0000763233487816 */ /* 0x000fc60000000048 */
[----:B------:R-:W-:Y:S04]  /*2a30*/  STL [R1+0x1b4], R50 ;  /* 0x0001b43201007387 */ /* 0x000fe80000100800 */
[----:B------:R0:W-:Y:S04]  /*2a40*/  STL [R1+0x1b8], R49 ;  /* 0x0001b83101007387 */ /* 0x0001e80000100800 */
[----:B0-----:R-:W4:Y:S04]  /*2a50*/  LDL R49, [R1+0x58] ;  /* 0x0000580001317983 */ /* 0x001f280000100800 */
[----:B------:R0:W-:Y:S04]  /*2a60*/  STL [R1+0x1bc], R51 ;  /* 0x0001bc3301007387 */ /* 0x0001e80000100800 */
[----:B0-----:R-:W4:Y:S01]  /*2a70*/  LDL R51, [R1+0x54] ;  /* 0x0000540001337983 */ /* 0x001f220000100800 */
[----:B------:R-:W-:Y:S01]  /*2a80*/  FFMA.FTZ R80, R2, R116, R80 ;  /* 0x0000007402507223 */ /* 0x000fe20000010050 */
[----:B------:R-:W-:Y:S01]  /*2a90*/  FFMA.FTZ R30, R6, R27, R7 ;  /* 0x0000001b061e7223 */ /* 0x000fe20000010007 */
[----:B------:R-:W-:-:S02]  /*2aa0*/  FADD.FTZ R31, R31, R78 ;  /* 0x0000004e1f1f7221 */ /* 0x000fc40000010000 */
[----:B------:R-:W-:Y:S01]  /*2ab0*/  FFMA.FTZ R80, R6, R78, R80 ;  /* 0x0000004e06507223 */ /* 0x000fe20000010050 */
[----:B------:R-:W-:-:S06]  /*2ac0*/  FMUL.FTZ R78, R30, -1.4426950216293334961 ;  /* 0xbfb8aa3b1e4e7820 */ /* 0x000fcc0000410000 */
[----:B------:R-:W0:Y:S01]  /*2ad0*/  MUFU.EX2 R78, R78 ;  /* 0x0000004e004e7308 */ /* 0x000e220000000800 */
[----:B------:R-:W-:Y:S01]  /*2ae0*/  SHF.L.U32 R19, R50, 0x10, RZ ;  /* 0x0000001032137819 */ /* 0x000fe200000006ff */
[----:B0-----:R-:W-:-:S06]  /*2af0*/  FADD.FTZ R73, R78, 1 ;  /* 0x3f8000004e497421 */ /* 0x001fcc0000010000 */
[----:B------:R-:W0:Y:S01]  /*2b00*/  MUFU.RCP R73, R73 ;  /* 0x0000004900497308 */ /* 0x000e220000001000 */
[----:B------:R-:W-:Y:S01]  /*2b10*/  PRMT R21, R48, 0x7632, R21 ;  /* 0x0000763230157816 */ /* 0x000fe20000000015 */
[----:B------:R-:W-:Y:S01]  /*2b20*/  FMUL.FTZ R113, R19, R113 ;  /* 0x0000007113717220 */ /* 0x000fe20000410000 */
[----:B------:R-:W-:Y:S01]  /*2b30*/  FADD.FTZ R94, R31, R74 ;  /* 0x0000004a1f5e7221 */ /* 0x000fe20000010000 */
[----:B------:R-:W-:Y:S01]  /*2b40*/  FMUL.FTZ R19, R23, -1.4426950216293334961 ;  /* 0xbfb8aa3b17137820 */ /* 0x000fe20000410000 */
[----:B------:R-:W-:Y:S01]  /*2b50*/  SHF.L.U32 R21, R21, 0x10, RZ ;  /* 0x0000001015157819 */ /* 0x000fe200000006ff */
[----:B------:R-:W-:-:S04]  /*2b60*/  FFMA.FTZ R18, R2, R10, R4 ;  /* 0x0000000a02127223 */ /* 0x000fc80000010004 */
[----:B------:R-:W1:Y:S01]  /*2b70*/  MUFU.EX2 R19, R19 ;  /* 0x0000001300137308 */ /* 0x000e620000000800 */
[----:B0-----:R-:W-:Y:S01]  /*2b80*/  FADD.FTZ R31, -R73, 1 ;  /* 0x3f800000491f7421 */ /* 0x001fe20000010100 */
[----:B------:R-:W-:-:S03]  /*2b90*/  FADD.FTZ R21, -R32, R21 ;  /* 0x0000001520157221 */ /* 0x000fc60000010100 */
[----:B------:R-:W-:Y:S01]  /*2ba0*/  FFMA.FTZ R31, R30, R31, 1 ;  /* 0x3f8000001e1f7423 */ /* 0x000fe2000001001f */
[----:B------:R-:W-:Y:S01]  /*2bb0*/  FMUL.FTZ R112, R112, R70 ;  /* 0x0000004670707220 */ /* 0x000fe20000410000 */
[----:B------:R-:W-:Y:S02]  /*2bc0*/  SHF.L.U32 R22, R22, 0x10, RZ ;  /* 0x0000001016167819 */ /* 0x000fe400000006ff */
[----:B------:R-:W-:Y:S01]  /*2bd0*/  FMUL.FTZ R71, R73, R31 ;  /* 0x0000001f49477220 */ /* 0x000fe20000410000 */
[----:B------:R-:W-:Y:S01]  /*2be0*/  PRMT R31, R50, 0x7632, R31 ;  /* 0x00007632321f7816 */ /* 0x000fe2000000001f */
[----:B------:R-:W-:Y:S01]  /*2bf0*/  FMUL.FTZ R70, R18, -1.4426950216293334961 ;  /* 0xbfb8aa3b12467820 */ /* 0x000fe20000410000 */
[----:B------:R-:W-:Y:S01]  /*2c00*/  FMUL.FTZ R21, R9, R21 ;  /* 0x0000001509157220 */ /* 0x000fe20000410000 */
[----:B------:R-:W-:Y:S01]  /*2c10*/  FADD.FTZ R22, -R32, R22 ;  /* 0x0000001620167221 */ /* 0x000fe20000010100 */
[----:B------:R-:W-:Y:S01]  /*2c20*/  SHF.L.U32 R31, R31, 0x10, RZ ;  /* 0x000000101f1f7819 */ /* 0x000fe200000006ff */
[C---:B------:R-:W-:Y:S01]  /*2c30*/  FFMA.FTZ R80, R0.reuse, R115, R80 ;  /* 0x0000007300507223 */ /* 0x040fe20000010050 */
[----:B------:R-:W-:Y:S01]  /*2c40*/  FFMA.FTZ R30, R5, R21, R8 ;  /* 0x00000015051e7223 */ /* 0x000fe20000010008 */
[----:B------:R-:W0:Y:S01]  /*2c50*/  MUFU.EX2 R70, R70 ;  /* 0x0000004600467308 */ /* 0x000e220000000800 */
[----:B------:R-:W-:Y:S01]  /*2c60*/  FMUL.FTZ R73, R0, R113 ;  /* 0x0000007100497220 */ /* 0x000fe20000410000 */
[----:B------:R-:W-:Y:S01]  /*2c70*/  FMUL.FTZ R69, R31, R69 ;  /* 0x000000451f457220 */ /* 0x000fe20000410000 */
[----:B------:R-:W-:Y:S01]  /*2c80*/  FMUL.FTZ R22, R9, R22 ;  /* 0x0000001609167220 */ /* 0x000fe20000410000 */
[----:B------:R-:W-:Y:S01]  /*2c90*/  FFMA.FTZ R80, R5, R33, R80 ;  /* 0x0000002105507223 */ /* 0x000fe20000010050 */
[----:B------:R-:W-:Y:S01]  /*2ca0*/  FMUL.FTZ R31, R30, -1.4426950216293334961 ;  /* 0xbfb8aa3b1e1f7820 */ /* 0x000fe20000410000 */
[----:B------:R-:W-:Y:S01]  /*2cb0*/  SHF.L.U32 R72, R72, 0x10, RZ ;  /* 0x0000001048487819 */ /* 0x000fe200000006ff */
[----:B------:R-:W-:Y:S01]  /*2cc0*/  FFMA.FTZ R73, R34, R73, R26 ;  /* 0x0000004922497223 */ /* 0x000fe2000001001a */
[----:B-1----:R-:W-:Y:S01]  /*2cd0*/  FADD.FTZ R111, R19, 1 ;  /* 0x3f800000136f7421 */ /* 0x002fe20000010000 */
[----:B------:R-:W-:Y:S01]  /*2ce0*/  FFMA.FTZ R26, R6, R22, R7 ;  /* 0x00000016061a7223 */ /* 0x000fe20000010007 */
[----:B------:R-:W-:Y:S01]  /*2cf0*/  FFMA.FTZ R33, R2, R114, R80 ;  /* 0x0000007202217223 */ /* 0x000fe20000010050 */
[----:B------:R-:W-:Y:S01]  /*2d00*/  FMUL.FTZ R19, R72, R71 ;  /* 0x0000004748137220 */ /* 0x000fe20000410000 */
[----:B------:R-:W1:Y:S01]  /*2d10*/  MUFU.EX2 R31, R31 ;  /* 0x0000001f001f7308 */ /* 0x000e620000000800 */
[----:B------:R-:W-:Y:S01]  /*2d20*/  IADD3.X R72, RZ, R15, RZ, P0, !PT ;  /* 0x0000000fff487210 */ /* 0x000fe200007fe4ff */
[----:B------:R-:W-:Y:S01]  /*2d30*/  FMUL.FTZ R71, R26, -1.4426950216293334961 ;  /* 0xbfb8aa3b1a477820 */ /* 0x000fe20000410000 */
[----:B------:R-:W-:Y:S01]  /*2d40*/  FFMA.FTZ R33, R6, R74, R33 ;  /* 0x0000004a06217223 */ /* 0x000fe20000010021 */
[----:B------:R-:W-:Y:S01]  /*2d50*/  FMUL.FTZ R74, R5, R69 ;  /* 0x00000045054a7220 */ /* 0x000fe20000410000 */
[----:B------:R-:W-:-:S02]  /*2d60*/  SHF.L.U64.HI R29, R14, 0x1, R72 ;  /* 0x000000010e1d7819 */ /* 0x000fc40000010248 */
[----:B------:R-:W-:Y:S01]  /*2d70*/  SHF.L.U32 R34, R14, 0x1, RZ ;  /* 0x000000010e227819 */ /* 0x000fe200000006ff */
[----:B------:R-:W2:Y:S01]  /*2d80*/  MUFU.RCP R111, R111 ;  /* 0x0000006f006f7308 */ /* 0x000ea20000001000 */
[C---:B------:R-:W-:Y:S01]  /*2d90*/  FFMA.FTZ R97, R68.reuse, R69, R97 ;  /* 0x0000004544617223 */ /* 0x040fe20000010061 */
[----:B------:R-:W-:Y:S01]  /*2da0*/  FFMA.FTZ R68, R68, R74, R73 ;  /* 0x0000004a44447223 */ /* 0x000fe20000010049 */
[----:B------:R-:W-:Y:S01]  /*2db0*/  FFMA.FTZ R33, R0, R113, R33 ;  /* 0x0000007100217223 */ /* 0x000fe20000010021 */
[----:B0-----:R-:W-:-:S04]  /*2dc0*/  FADD.FTZ R110, R70, 1 ;  /* 0x3f800000466e7421 */ /* 0x001fc80000010000 */
[----:B------:R0:W3:Y:S01]  /*2dd0*/  MUFU.EX2 R14, R71 ;  /* 0x00000047000e7308 */ /* 0x0000e20000000800 */
[----:B------:R-:W-:Y:S01]  /*2de0*/  FFMA.FTZ R33, R5, R69, R33 ;  /* 0x0000004505217223 */ /* 0x000fe20000010021 */
[----:B0-----:R-:W-:-:S06]  /*2df0*/  FMUL.FTZ R71, R2, R112 ;  /* 0x0000007002477220 */ /* 0x001fcc0000410000 */
[----:B------:R-:W0:Y:S01]  /*2e00*/  MUFU.RCP R110, R110 ;  /* 0x0000006e006e7308 */ /* 0x000e220000001000 */
[----:B------:R-:W-:Y:S01]  /*2e10*/  FFMA.FTZ R70, R28, R71, R68 ;  /* 0x000000471c467223 */ /* 0x000fe20000010044 */
[----:B------:R-:W-:Y:S01]  /*2e20*/  IADD3 R68, P0, R34, UR16, RZ ;  /* 0x0000001022447c10 */ /* 0x000fe2000ff1e0ff */
[----:B------:R-:W-:Y:S01]  /*2e30*/  FADD.FTZ R96, R96, R69 ;  /* 0x0000004560607221 */ /* 0x000fe20000010000 */
[----:B------:R-:W-:Y:S01]  /*2e40*/  FFMA.FTZ R33, R2, R112, R33 ;  /* 0x0000007002217223 */ /* 0x000fe20000010021 */
[----:B-1----:R-:W-:Y:S01]  /*2e50*/  FADD.FTZ R71, R31, 1 ;  /* 0x3f8000001f477421 */ /* 0x002fe20000010000 */
[----:B------:R-:W-:Y:S01]  /*2e60*/  IADD3.X R69, R29, UR17, RZ, P0, !PT ;  /* 0x000000111d457c10 */ /* 0x000fe200087fe4ff */
[-C--:B------:R-:W-:Y:S01]  /*2e70*/  FMUL.FTZ R72, R6, R19.reuse ;  /* 0x0000001306487220 */ /* 0x080fe20000410000 */
[-C--:B------:R-:W-:Y:S01]  /*2e80*/  FFMA.FTZ R95, R27, R19.reuse, R95 ;  /* 0x000000131b5f7223 */ /* 0x080fe2000001005f */
[----:B------:R-:W-:Y:S01]  /*2e90*/  FADD.FTZ R94, R94, R19 ;  /* 0x000000135e5e7221 */ /* 0x000fe20000010000 */
[----:B------:R-:W-:Y:S01]  /*2ea0*/  FFMA.FTZ R31, R6, R19, R33 ;  /* 0x00000013061f7223 */ /* 0x000fe20000010021 */
[----:B--2---:R-:W-:Y:S01]  /*2eb0*/  FADD.FTZ R19, -R111, 1 ;  /* 0x3f8000006f137421 */ /* 0x004fe20000010100 */
[----:B------:R1:W2:Y:S01]  /*2ec0*/  MUFU.RCP R33, R71 ;  /* 0x0000004700217308 */ /* 0x0002a20000001000 */
[----:B------:R-:W-:Y:S01]  /*2ed0*/  FFMA.FTZ R27, R27, R72, R70 ;  /* 0x000000481b1b7223 */ /* 0x000fe20000010046 */
[----:B---3--:R-:W-:Y:S01]  /*2ee0*/  FADD.FTZ R14, R14, 1 ;  /* 0x3f8000000e0e7421 */ /* 0x008fe20000010000 */
[----:B------:R-:W3:Y:S01]  /*2ef0*/  LDG.E.64.CONSTANT R68, desc[UR14][R68.64] ;  /* 0x0000000e44447981 */ /* 0x000ee2000c1e9b00 */
[----:B------:R-:W-:Y:S01]  /*2f00*/  SHF.L.U32 R72, R52, 0x10, RZ ;  /* 0x0000001034487819 */ /* 0x000fe200000006ff */
[----:B------:R-:W-:-:S03]  /*2f10*/  FFMA.FTZ R23, R23, R19, 1 ;  /* 0x3f80000017177423 */ /* 0x000fc60000010013 */
[----:B------:R0:W2:Y:S01]  /*2f20*/  MUFU.RCP R19, R14 ;  /* 0x0000000e00137308 */ /* 0x0000a20000001000 */
[----:B------:R-:W-:Y:S01]  /*2f30*/  FADD.FTZ R72, -R32, R72 ;  /* 0x0000004820487221 */ /* 0x000fe20000010100 */
[----:B-1----:R-:W-:Y:S02]  /*2f40*/  SHF.L.U32 R71, R53, 0x10, RZ ;  /* 0x0000001035477819 */ /* 0x002fe400000006ff */
[----:B------:R-:W-:Y:S01]  /*2f50*/  PRMT R70, R52, 0x7632, R70 ;  /* 0x0000763234467816 */ /* 0x000fe20000000046 */
[----:B------:R-:W-:Y:S01]  /*2f60*/  FMUL.FTZ R50, R9, R72 ;  /* 0x0000004809327220 */ /* 0x000fe20000410000 */
[----:B0-----:R-:W-:Y:S01]  /*2f70*/  FADD.FTZ R14, -R110, 1 ;  /* 0x3f8000006e0e7421 */ /* 0x001fe20000010100 */
[----:B------:R-:W-:Y:S01]  /*2f80*/  FADD.FTZ R72, -R32, R71 ;  /* 0x0000004720487221 */ /* 0x000fe20000010100 */
[----:B------:R-:W-:Y:S02]  /*2f90*/  SHF.L.U32 R70, R70, 0x10, RZ ;  /* 0x0000001046467819 */ /* 0x000fe400000006ff */
[----:B------:R-:W-:Y:S01]  /*2fa0*/  FFMA.FTZ R14, R18, R14, 1 ;  /* 0x3f800000120e7423 */ /* 0x000fe2000001000e */
[----:B------:R-:W-:Y:S01]  /*2fb0*/  FFMA.FTZ R18, R0, R50, R3 ;  /* 0x0000003200127223 */ /* 0x000fe20000010003 */
[----:B--2---:R-:W-:Y:S01]  /*2fc0*/  FADD.FTZ R71, -R33, 1 ;  /* 0x3f80000021477421 */ /* 0x004fe20000010100 */
[----:B------:R-:W-:Y:S01]  /*2fd0*/  FMUL.FTZ R48, R9, R72 ;  /* 0x0000004809307220 */ /* 0x000fe20000410000 */
[----:B------:R-:W-:Y:S01]  /*2fe0*/  FADD.FTZ R70, -R32, R70 ;  /* 0x0000004620467221 */ /* 0x000fe20000010100 */
[----:B------:R-:W-:Y:S01]  /*2ff0*/  FMUL.FTZ R109, R18, -1.4426950216293334961 ;  /* 0xbfb8aa3b126d7820 */ /* 0x000fe20000410000 */
[----:B------:R-:W-:Y:S01]  /*3000*/  FMUL.FTZ R111, R111, R23 ;  /* 0x000000176f6f7220 */ /* 0x000fe20000410000 */
[----:B------:R-:W-:Y:S01]  /*3010*/  FFMA.FTZ R30, R30, R71, 1 ;  /* 0x3f8000001e1e7423 */ /* 0x000fe20000010047 */
[----:B------:R-:W-:Y:S01]  /*3020*/  FFMA.FTZ R23, R2, R48, R4 ;  /* 0x0000003002177223 */ /* 0x000fe20000010004 */
[----:B------:R-:W-:Y:S01]  /*3030*/  FADD.FTZ R71, -R19, 1 ;  /* 0x3f80000013477421 */ /* 0x000fe20000010100 */
[----:B------:R-:W-:Y:S01]  /*3040*/  FMUL.FTZ R110, R110, R14 ;  /* 0x0000000e6e6e7220 */ /* 0x000fe20000410000 */
[----:B------:R-:W-:Y:S01]  /*3050*/  FMUL.FTZ R14, R9, R70 ;  /* 0x00000046090e7220 */ /* 0x000fe20000410000 */
[----:B------:R-:W0:Y:S01]  /*3060*/  MUFU.EX2 R109, R109 ;  /* 0x0000006d006d7308 */ /* 0x000e220000000800 */
[----:B------:R-:W-:Y:S01]  /*3070*/  FMUL.FTZ R70, R23, -1.4426950216293334961 ;  /* 0xbfb8aa3b17467820 */ /* 0x000fe20000410000 */
[----:B------:R-:W-:Y:S01]  /*3080*/  FFMA.FTZ R26, R26, R71, 1 ;  /* 0x3f8000001a1a7423 */ /* 0x000fe20000010047 */
[----:B------:R-:W-:Y:S01]  /*3090*/  FMUL.FTZ R33, R33, R30 ;  /* 0x0000001e21217220 */ /* 0x000fe20000410000 */
[----:B------:R-:W-:-:S02]  /*30a0*/  FFMA.FTZ R30, R5, R14, R8 ;  /* 0x0000000e051e7223 */ /* 0x000fc40000010008 */
[----:B------:R-:W-:Y:S02]  /*30b0*/  FMUL.FTZ R19, R19, R26 ;  /* 0x0000001a13137220 */ /* 0x000fe40000410000 */
[----:B------:R-:W1:Y:S01]  /*30c0*/  MUFU.EX2 R70, R70 ;  /* 0x0000004600467308 */ /* 0x000e620000000800 */
[----:B------:R-:W-:Y:S01]  /*30d0*/  FMUL.FTZ R26, R30, -1.4426950216293334961 ;  /* 0xbfb8aa3b1e1a7820 */ /* 0x000fe20000410000 */
[C---:B------:R-:W-:Y:S02]  /*30e0*/  SHF.L.U32 R74, R54.reuse, 0x10, RZ ;  /* 0x00000010364a7819 */ /* 0x040fe400000006ff */
[----:B------:R-:W-:Y:S02]  /*30f0*/  PRMT R73, R54, 0x7632, R73 ;  /* 0x0000763236497816 */ /* 0x000fe40000000049 */
[----:B------:R-:W-:Y:S01]  /*3100*/  SHF.L.U32 R71, R55, 0x10, RZ ;  /* 0x0000001037477819 */ /* 0x000fe200000006ff */
[----:B------:R-:W-:Y:S01]  /*3110*/  FMUL.FTZ R111, R74, R111 ;  /* 0x0000006f4a6f7220 */ /* 0x000fe20000410000 */
[----:B------:R-:W2:Y:S01]  /*3120*/  MUFU.EX2 R26, R26 ;  /* 0x0000001a001a7308 */ /* 0x000ea20000000800 */
[----:B------:R-:W-:Y:S01]  /*3130*/  SHF.L.U32 R73, R73, 0x10, RZ ;  /* 0x0000001049497819 */ /* 0x000fe200000006ff */
[----:B0-----:R-:W-:Y:S01]  /*3140*/  FADD.FTZ R109, R109, 1 ;  /* 0x3f8000006d6d7421 */ /* 0x001fe20000010000 */
[----:B------:R-:W-:Y:S01]  /*3150*/  FMUL.FTZ R110, R71, R110 ;  /* 0x0000006e476e7220 */ /* 0x000fe20000410000 */
[----:B------:R-:W-:-:S02]  /*3160*/  FMUL.FTZ R71, R0, R111 ;  /* 0x0000006f00477220 */ /* 0x000fc40000410000 */
[----:B------:R-:W-:Y:S01]  /*3170*/  FMUL.FTZ R33, R73, R33 ;  /* 0x0000002149217220 */ /* 0x000fe20000410000 */
[----:B------:R-:W-:Y:S01]  /*3180*/  FFMA.FTZ R31, R0, R111, R31 ;  /* 0x0000006f001f7223 */ /* 0x000fe2000001001f */
[----:B------:R-:W0:Y:S01]  /*3190*/  MUFU.RCP R109, R109 ;  /* 0x0000006d006d7308 */ /* 0x000e220000001000 */
[----:B-1----:R-:W-:Y:S01]  /*31a0*/  FADD.FTZ R70, R70, 1 ;  /* 0x3f80000046467421 */ /* 0x002fe20000010000 */
[-C--:B------:R-:W-:Y:S01]  /*31b0*/  FFMA.FTZ R97, R21, R33.reuse, R97 ;  /* 0x0000002115617223 */ /* 0x080fe20000010061 */
[----:B------:R-:W-:Y:S01]  /*31c0*/  FADD.FTZ R96, R96, R33 ;  /* 0x0000002160607221 */ /* 0x000fe20000010000 */
[----:B------:R-:W-:Y:S01]  /*31d0*/  FFMA.FTZ R31, R5, R33, R31 ;  /* 0x00000021051f7223 */ /* 0x000fe2000001001f */
[----:B------:R-:W-:-:S03]  /*31e0*/  PRMT R72, R55, 0x7632, R72 ;  /* 0x0000763237487816 */ /* 0x000fc60000000048 */
[----:B------:R1:W0:Y:S01]  /*31f0*/  MUFU.RCP R108, R70 ;  /* 0x00000046006c7308 */ /* 0x0002220000001000 */
[----:B------:R-:W-:Y:S02]  /*3200*/  SHF.L.U32 R72, R72, 0x10, RZ ;  /* 0x0000001048487819 */ /* 0x000fe400000006ff */
[----:B-1----:R-:W-:-:S03]  /*3210*/  IADD3 R70, P0, R25, UR22, RZ ;  /* 0x0000001619467c10 */ /* 0x002fc6000ff1e0ff */
[----:B------:R-:W-:-:S04]  /*3220*/  FMUL.FTZ R19, R72, R19 ;  /* 0x0000001348137220 */ /* 0x000fc80000410000 */
[-C--:B------:R-:W-:Y:S01]  /*3230*/  FFMA.FTZ R95, R22, R19.reuse, R95 ;  /* 0x00000013165f7223 */ /* 0x080fe2000001005f */
[----:B------:R-:W-:Y:S01]  /*3240*/  FADD.FTZ R94, R94, R19 ;  /* 0x000000135e5e7221 */ /* 0x000fe20000010000 */
[----:B------:R-:W-:Y:S01]  /*3250*/  FMUL.FTZ R72, R6, R19 ;  /* 0x0000001306487220 */ /* 0x000fe20000410000 */
[----:B------:R-:W-:Y:S02]  /*3260*/  SHF.L.U32 R28, R17, 0x1, RZ ;  /* 0x00000001111c7819 */ /* 0x000fe400000006ff */
[----:B----4-:R-:W-:-:S04]  /*3270*/  PRMT R79, R57, 0x7632, R79 ;  /* 0x00007632394f7816 */ /* 0x010fc8000000004f */
[----:B------:R-:W-:-:S05]  /*3280*/  SHF.L.U32 R79, R79, 0x10, RZ ;  /* 0x000000104f4f7819 */ /* 0x000fca00000006ff */
[----:B------:R-:W-:Y:S01]  /*3290*/  FADD.FTZ R79, -R32, R79 ;  /* 0x0000004f204f7221 */ /* 0x000fe20000010100 */
[----:B------:R-:W-:Y:S01]  /*32a0*/  FFMA.FTZ R27, R51, R71, R27 ;  /* 0x00000047331b7223 */ /* 0x000fe2000001001b */
[----:B------:R-:W-:Y:S01]  /*32b0*/  FMUL.FTZ R71, R5, R33 ;  /* 0x0000002105477220 */ /* 0x000fe20000410000 */
[----:B--2---:R-:W-:-:S03]  /*32c0*/  FADD.FTZ R33, R26, 1 ;  /* 0x3f8000001a217421 */ /* 0x004fc60000010000 */
[----:B------:R-:W-:Y:S01]  /*32d0*/  FFMA.FTZ R27, R21, R71, R27 ;  /* 0x00000047151b7223 */ /* 0x000fe2000001001b */
[----:B------:R-:W-:Y:S01]  /*32e0*/  PRMT R71, R53, 0x7632, R71 ;  /* 0x0000763235477816 */ /* 0x000fe20000000047 */
[----:B------:R-:W-:-:S03]  /*32f0*/  FMUL.FTZ R21, R2, R110 ;  /* 0x0000006e02157220 */ /* 0x000fc60000410000 */
[----:B------:R-:W-:Y:S02]  /*3300*/  SHF.L.U32 R26, R71, 0x10, RZ ;  /* 0x00000010471a7819 */ /* 0x000fe400000006ff */
[----:B------:R-:W-:Y:S01]  /*3310*/  IADD3.X R71, R24, UR23, RZ, P0, !PT ;  /* 0x0000001718477c10 */ /* 0x000fe200087fe4ff */
[----:B------:R-:W1:Y:S01]  /*3320*/  MUFU.RCP R33, R33 ;  /* 0x0000002100217308 */ /* 0x000e620000001000 */
[----:B------:R-:W-:Y:S01]  /*3330*/  FFMA.FTZ R27, R49, R21, R27 ;  /* 0x00000015311b7223 */ /* 0x000fe2000001001b */
[----:B------:R-:W-:Y:S01]  /*3340*/  FADD.FTZ R26, -R32, R26 ;  /* 0x0000001a201a7221 */ /* 0x000fe20000010100 */
[----:B------:R-:W-:Y:S02]  /*3350*/  FFMA.FTZ R21, R2, R110, R31 ;  /* 0x0000006e02157223 */ /* 0x000fe4000001001f */
[----:B------:R-:W2:Y:S01]  /*3360*/  LDG.E.64.CONSTANT R70, desc[UR14][R70.64] ;  /* 0x0000000e46467981 */ /* 0x000ea2000c1e9b00 */
[----:B0-----:R-:W-:Y:S01]  /*3370*/  FADD.FTZ R31, -R109, 1 ;  /* 0x3f8000006d1f7421 */ /* 0x001fe20000010100 */
[----:B------:R-:W-:Y:S01]  /*3380*/  FMUL.FTZ R26, R9, R26 ;  /* 0x0000001a091a7220 */ /* 0x000fe20000410000 */
[----:B------:R-:W-:Y:S01]  /*3390*/  FFMA.FTZ R21, R6, R19, R21 ;  /* 0x0000001306157223 */ /* 0x000fe20000010015 */
[----:B------:R-:W-:Y:S01]  /*33a0*/  FADD.FTZ R19, -R108, 1 ;  /* 0x3f8000006c137421 */ /* 0x000fe20000010100 */
[----:B------:R-:W-:Y:S01]  /*33b0*/  FFMA.FTZ R31, R18, R31, 1 ;  /* 0x3f800000121f7423 */ /* 0x000fe2000001001f */
[----:B------:R-:W-:-:S02]  /*33c0*/  FFMA.FTZ R18, R6, R26, R7 ;  /* 0x0000001a06127223 */ /* 0x000fc40000010007 */
[----:B------:R-:W-:Y:S02]  /*33d0*/  FFMA.FTZ R23, R23, R19, 1 ;  /* 0x3f80000017177423 */ /* 0x000fe40000010013 */
[----:B------:R-:W-:Y:S01]  /*33e0*/  FMUL.FTZ R19, R18, -1.4426950216293334961 ;  /* 0xbfb8aa3b12137820 */ /* 0x000fe20000410000 */
[----:B------:R-:W-:Y:S01]  /*33f0*/  FFMA.FTZ R22, R22, R72, R27 ;  /* 0x0000004816167223 */ /* 0x000fe2000001001b */
[----:B------:R-:W-:Y:S01]  /*3400*/  FMUL.FTZ R109, R109, R31 ;  /* 0x0000001f6d6d7220 */ /* 0x000fe20000410000 */
[----:B-1----:R-:W-:Y:S01]  /*3410*/  FADD.FTZ R72, -R33, 1 ;  /* 0x3f80000021487421 */ /* 0x002fe20000010100 */
[-C--:B------:R-:W-:Y:S02]  /*3420*/  IADD3.X R31, RZ, R15.reuse, RZ, P4, !PT ;  /* 0x0000000fff1f7210 */ /* 0x080fe400027fe4ff */
[----:B------:R-:W0:Y:S01]  /*3430*/  MUFU.EX2 R19, R19 ;  /* 0x0000001300137308 */ /* 0x000e220000000800 */
[----:B------:R-:W-:Y:S01]  /*3440*/  IADD3.X R27, RZ, R15, RZ, P3, !PT ;  /* 0x0000000fff1b7210 */ /* 0x000fe20001ffe4ff */
[----:B------:R-:W-:Y:S01]  /*3450*/  FFMA.FTZ R30, R30, R72, 1 ;  /* 0x3f8000001e1e7423 */ /* 0x000fe20000010048 */
[----:B------:R-:W-:-:S02]  /*3460*/  SHF.L.U64.HI R25, R17, 0x1, R31 ;  /* 0x0000000111197819 */ /* 0x000fc4000001021f */
[----:B------:R-:W-:Y:S02]  /*3470*/  IADD3 R72, P3, R28, UR16, RZ ;  /* 0x000000101c487c10 */ /* 0x000fe4000ff7e0ff */
[----:B------:R-:W-:Y:S02]  /*3480*/  IADD3 R76, P0, R34, UR22, RZ ;  /* 0x00000016224c7c10 */ /* 0x000fe4000ff1e0ff */
[----:B------:R-:W-:Y:S02]  /*3490*/  IADD3.X R73, R25, UR17, RZ, P3, !PT ;  /* 0x0000001119497c10 */ /* 0x000fe40009ffe4ff */
[C---:B------:R-:W-:Y:S02]  /*34a0*/  SHF.L.U64.HI R10, R12.reuse, 0x1, R27 ;  /* 0x000000010c0a7819 */ /* 0x040fe4000001021b */
[----:B------:R-:W-:Y:S02]  /*34b0*/  SHF.L.U32 R24, R12, 0x1, RZ ;  /* 0x000000010c187819 */ /* 0x000fe400000006ff */
[----:B------:R-:W-:Y:S01]  /*34c0*/  SHF.L.U32 R12, R56, 0x10, RZ ;  /* 0x00000010380c7819 */ /* 0x000fe200000006ff */
[----:B------:R-:W4:Y:S01]  /*34d0*/  LDG.E.64.CONSTANT R72, desc[UR14][R72.64] ;  /* 0x0000000e48487981 */ /* 0x000f22000c1e9b00 */
[----:B------:R-:W-:Y:S01]  /*34e0*/  IADD3.X R77, R29, UR23, RZ, P0, !PT ;  /* 0x000000171d4d7c10 */ /* 0x000fe200087fe4ff */
[----:B0-----:R-:W-:Y:S01]  /*34f0*/  FADD.FTZ R19, R19, 1 ;  /* 0x3f80000013137421 */ /* 0x001fe20000010000 */
[----:B------:R-:W-:Y:S01]  /*3500*/  IADD3 R74, P4, R24, UR16, RZ ;  /* 0x00000010184a7c10 */ /* 0x000fe2000ff9e0ff */
[----:B------:R-:W-:Y:S01]  /*3510*/  FADD.FTZ R17, -R32, R12 ;  /* 0x0000000c20117221 */ /* 0x000fe20000010100 */
[----:B------:R-:W-:-:S02]  /*3520*/  SHF.L.U32 R12, R57, 0x10, RZ ;  /* 0x00000010390c7819 */ /* 0x000fc400000006ff */
[----:B------:R-:W4:Y:S01]  /*3530*/  LDG.E.64.CONSTANT R76, desc[UR14][R76.64] ;  /* 0x0000000e4c4c7981 */ /* 0x000f22000c1e9b00 */
[----:B------:R-:W-:Y:S01]  /*3540*/  FMUL.FTZ R108, R108, R23 ;  /* 0x000000176c6c7220 */ /* 0x000fe20000410000 */
[----:B------:R-:W-:Y:S01]  /*3550*/  IADD3.X R75, R10, UR17, RZ, P4, !PT ;  /* 0x000000110a4b7c10 */ /* 0x000fe2000a7fe4ff */
[----:B------:R-:W0:Y:S01]  /*3560*/  MUFU.RCP R23, R19 ;  /* 0x0000001300177308 */ /* 0x000e220000001000 */
[----:B------:R-:W-:-:S04]  /*3570*/  FADD.FTZ R12, -R32, R12 ;  /* 0x0000000c200c7221 */ /* 0x000fc80000010100 */
[C---:B------:R-:W-:Y:S01]  /*3580*/  FMUL.FTZ R46, R9.reuse, R12 ;  /* 0x0000000c092e7220 */ /* 0x040fe20000410000 */
[----:B------:R-:W4:Y:S01]  /*3590*/  LDG.E.64.CONSTANT R74, desc[UR14][R74.64] ;  /* 0x0000000e4a4a7981 */ /* 0x000f22000c1e9b00 */
[----:B------:R-:W-:Y:S01]  /*35a0*/  PRMT R12, R56, 0x7632, R12 ;  /* 0x00007632380c7816 */ /* 0x000fe2000000000c */
[----:B------:R-:W-:-:S03]  /*35b0*/  FMUL.FTZ R47, R9, R17 ;  /* 0x00000011092f7220 */ /* 0x000fc60000410000 */
[----:B------:R-:W-:Y:S01]  /*35c0*/  SHF.L.U32 R12, R12, 0x10, RZ ;  /* 0x000000100c0c7819 */ /* 0x000fe200000006ff */
[----:B------:R-:W-:Y:S01]  /*35d0*/  FFMA.FTZ R17, R0, R47, R3 ;  /* 0x0000002f00117223 */ /* 0x000fe20000010003 */
[----:B------:R-:W-:-:S03]  /*35e0*/  FFMA.FTZ R81, R2, R46, R4 ;  /* 0x0000002e02517223 */ /* 0x000fc60000010004 */
[----:B------:R-:W-:Y:S01]  /*35f0*/  FADD.FTZ R12, -R32, R12 ;  /* 0x0000000c200c7221 */ /* 0x000fe20000010100 */
[----:B0-----:R-:W-:Y:S01]  /*3600*/  FADD.FTZ R78, -R23, 1 ;  /* 0x3f800000174e7421 */ /* 0x001fe20000010100 */
[----:B------:R-:W-:Y:S01]  /*3610*/  FMUL.FTZ R31, R17, -1.4426950216293334961 ;  /* 0xbfb8aa3b111f7820 */ /* 0x000fe20000410000 */
[----:B------:R-:W-:Y:S01]  /*3620*/  FMUL.FTZ R27, R81, -1.4426950216293334961 ;  /* 0xbfb8aa3b511b7820 */ /* 0x000fe20000410000 */
[C---:B------:R-:W-:Y:S01]  /*3630*/  FMUL.FTZ R12, R9.reuse, R12 ;  /* 0x0000000c090c7220 */ /* 0x040fe20000410000 */
[----:B------:R-:W-:Y:S01]  /*3640*/  FFMA.FTZ R78, R18, R78, 1 ;  /* 0x3f800000124e7423 */ /* 0x000fe2000001004e */
[----:B------:R-:W-:Y:S02]  /*3650*/  FMUL.FTZ R18, R9, R79 ;  /* 0x0000004f09127220 */ /* 0x000fe40000410000 */
[----:B------:R-:W-:Y:S01]  /*3660*/  FFMA.FTZ R83, R5, R12, R8 ;  /* 0x0000000c05537223 */ /* 0x000fe20000010008 */
[----:B------:R-:W0:Y:S01]  /*3670*/  MUFU.EX2 R31, R31 ;  /* 0x0000001f001f7308 */ /* 0x000e220000000800 */
[----:B------:R-:W-:Y:S01]  /*3680*/  FMUL.FTZ R33, R33, R30 ;  /* 0x0000001e21217220 */ /* 0x000fe20000410000 */
[----:B------:R-:W-:Y:S01]  /*3690*/  FFMA.FTZ R82, R6, R18, R7 ;  /* 0x0000001206527223 */ /* 0x000fe20000010007 */
[----:B------:R-:W-:Y:S01]  /*36a0*/  FMUL.FTZ R30, R83, -1.4426950216293334961 ;  /* 0xbfb8aa3b531e7820 */ /* 0x000fe20000410000 */
[----:B------:R-:W-:-:S04]  /*36b0*/  FMUL.FTZ R78, R23, R78 ;  /* 0x0000004e174e7220 */ /* 0x000fc80000410000 */
[----:B------:R-:W1:Y:S01]  /*36c0*/  MUFU.EX2 R27, R27 ;  /* 0x0000001b001b7308 */ /* 0x000e620000000800 */
[----:B------:R-:W-:Y:S01]  /*36d0*/  FMUL.FTZ R23, R82, -1.4426950216293334961 ;  /* 0xbfb8aa3b52177820 */ /* 0x000fe20000410000 */
[C---:B------:R-:W-:Y:S02]  /*36e0*/  PRMT R84, R60.reuse, 0x7632, R84 ;  /* 0x000076323c547816 */ /* 0x040fe40000000054 */
[----:B------:R-:W-:Y:S02]  /*36f0*/  SHF.L.U32 R85, R60, 0x10, RZ ;  /* 0x000000103c557819 */ /* 0x000fe400000006ff */
[C---:B------:R-:W-:Y:S02]  /*3700*/  PRMT R79, R61.reuse, 0x7632, R79 ;  /* 0x000076323d4f7816 */ /* 0x040fe4000000004f */
[----:B------:R-:W3:Y:S01]  /*3710*/  MUFU.EX2 R30, R30 ;  /* 0x0000001e001e7308 */ /* 0x000ee20000000800 */
[----:B------:R-:W-:Y:S02]  /*3720*/  SHF.L.U32 R80, R61, 0x10, RZ ;  /* 0x000000103d507819 */ /* 0x000fe400000006ff */
[----:B------:R-:W-:Y:S01]  /*3730*/  SHF.L.U32 R84, R84, 0x10, RZ ;  /* 0x0000001054547819 */ /* 0x000fe200000006ff */
[----:B------:R-:W-:Y:S01]  /*3740*/  FMUL.FTZ R109, R85, R109 ;  /* 0x0000006d556d7220 */ /* 0x000fe20000410000 */
[----:B------:R-:W-:-:S03]  /*3750*/  SHF.L.U32 R79, R79, 0x10, RZ ;  /* 0x000000104f4f7819 */ /* 0x000fc600000006ff */
[----:B------:R-:W3:Y:S01]  /*3760*/  MUFU.EX2 R23, R23 ;  /* 0x0000001700177308 */ /* 0x000ee20000000800 */
[----:B0-----:R-:W-:Y:S01]  /*3770*/  FADD.FTZ R107, R31, 1 ;  /* 0x3f8000001f6b7421 */ /* 0x001fe20000010000 */
[----:B------:R-:W-:Y:S01]  /*3780*/  FMUL.FTZ R108, R80, R108 ;  /* 0x0000006c506c7220 */ /* 0x000fe20000410000 */
[----:B------:R-:W-:Y:S01]  /*3790*/  FMUL.FTZ R31, R84, R33 ;  /* 0x00000021541f7220 */ /* 0x000fe20000410000 */
[----:B-1----:R-:W-:Y:S01]  /*37a0*/  FADD.FTZ R27, R27, 1 ;  /* 0x3f8000001b1b7421 */ /* 0x002fe20000010000 */
[CC--:B------:R-:W-:Y:S01]  /*37b0*/  FMUL.FTZ R80, R0.reuse, R109.reuse ;  /* 0x0000006d00507220 */ /* 0x0c0fe20000410000 */
[----:B------:R-:W-:Y:S01]  /*37c0*/  FMUL.FTZ R33, R79, R78 ;  /* 0x0000004e4f217220 */ /* 0x000fe20000410000 */
[----:B------:R-:W-:Y:S01]  /*37d0*/  FFMA.FTZ R78, R0, R109, R21 ;  /* 0x0000006d004e7223 */ /* 0x000fe20000010015 */
[----:B------:R0:W-:Y:S01]  /*37e0*/  MUFU.RCP R106, R27 ;  /* 0x0000001b006a7308 */ /* 0x0001e20000001000 */
[----:B------:R-:W-:Y:S01]  /*37f0*/  FFMA.FTZ R22, R50, R80, R22 ;  /* 0x0000005032167223 */ /* 0x000fe20000010016 */
[CC--:B------:R-:W-:Y:S01]  /*3800*/  FMUL.FTZ R21, R5.reuse, R31.reuse ;  /* 0x0000001f05157220 */ /* 0x0c0fe20000410000 */
[-C--:B------:R-:W-:Y:S01]  /*3810*/  FFMA.FTZ R97, R14, R31.reuse, R97 ;  /* 0x0000001f0e617223 */ /* 0x080fe20000010061 */
[----:B------:R-:W-:Y:S01]  /*3820*/  FADD.FTZ R96, R96, R31 ;  /* 0x0000001f60607221 */ /* 0x000fe20000010000 */
[----:B------:R-:W-:Y:S01]  /*3830*/  FFMA.FTZ R78, R5, R31, R78 ;  /* 0x0000001f054e7223 */ /* 0x000fe2000001004e */
[----:B---3--:R-:W-:-:S02]  /*3840*/  FADD.FTZ R31, R30, 1 ;  /* 0x3f8000001e1f7421 */ /* 0x008fc40000010000 */
[----:B------:R-:W1:Y:S01]  /*3850*/  MUFU.RCP R107, R107 ;  /* 0x0000006b006b7308 */ /* 0x000e620000001000 */
[----:B0-----:R-:W-:Y:S01]  /*3860*/  SHF.L.U32 R27, R59, 0x10, RZ ;  /* 0x000000103b1b7819 */ /* 0x001fe200000006ff */
[----:B------:R-:W-:Y:S01]  /*3870*/  FMUL.FTZ R30, R2, R108 ;  /* 0x0000006c021e7220 */ /* 0x000fe20000410000 */
[----:B------:R-:W-:Y:S01]  /*3880*/  FFMA.FTZ R22, R14, R21, R22 ;  /* 0x000000150e167223 */ /* 0x000fe20000010016 */
[----:B------:R-:W-:Y:S02]  /*3890*/  FADD.FTZ R23, R23, 1 ;  /* 0x3f80000017177421 */ /* 0x000fe40000010000 */
[----:B------:R-:W-:Y:S01]  /*38a0*/  FADD.FTZ R27, -R32, R27 ;  /* 0x0000001b201b7221 */ /* 0x000fe20000010100 */
[----:B------:R-:W-:Y:S02]  /*38b0*/  FFMA.FTZ R22, R48, R30, R22 ;  /* 0x0000001e30167223 */ /* 0x000fe40000010016 */
[----:B------:R0:W3:Y:S01]  /*38c0*/  MUFU.RCP R30, R23 ;  /* 0x00000017001e7308 */ /* 0x0000e20000001000 */
[----:B------:R-:W-:Y:S01]  /*38d0*/  FMUL.FTZ R42, R9, R27 ;  /* 0x0000001b092a7220 */ /* 0x000fe20000410000 */
[----:B------:R-:W-:Y:S01]  /*38e0*/  FFMA.FTZ R78, R2, R108, R78 ;  /* 0x0000006c024e7223 */ /* 0x000fe2000001004e */
[----:B------:R-:W-:-:S02]  /*38f0*/  FFMA.FTZ R95, R26, R33, R95 ;  /* 0x000000211a5f7223 */ /* 0x000fc4000001005f */
[----:B------:R-:W-:Y:S01]  /*3900*/  FFMA.FTZ R27, R2, R42, R4 ;  /* 0x0000002a021b7223 */ /* 0x000fe20000010004 */
[----:B------:R-:W-:Y:S01]  /*3910*/  FADD.FTZ R94, R94, R33 ;  /* 0x000000215e5e7221 */ /* 0x000fe20000010000 */
[----:B------:R-:W-:Y:S01]  /*3920*/  PRMT R14, R59, 0x7632, R14 ;  /* 0x000076323b0e7816 */ /* 0x000fe2000000000e */
[CC--:B0-----:R-:W-:Y:S01]  /*3930*/  FMUL.FTZ R23, R6.reuse, R33.reuse ;  /* 0x0000002106177220 */ /* 0x0c1fe20000410000 */
[----:B------:R-:W-:Y:S01]  /*3940*/  FFMA.FTZ R33, R6, R33, R78 ;  /* 0x0000002106217223 */ /* 0x000fe2000001004e */
[----:B------:R-:W-:Y:S01]  /*3950*/  FMUL.FTZ R79, R27, -1.4426950216293334961 ;  /* 0xbfb8aa3b1b4f7820 */ /* 0x000fe20000410000 */
[----:B-1----:R-:W-:Y:S01]  /*3960*/  FADD.FTZ R78, -R107, 1 ;  /* 0x3f8000006b4e7421 */ /* 0x002fe20000010100 */
[----:B------:R-:W0:Y:S01]  /*3970*/  MUFU.RCP R31, R31 ;  /* 0x0000001f001f7308 */ /* 0x000e220000001000 */
[----:B------:R-:W-:Y:S02]  /*3980*/  SHF.L.U32 R14, R14, 0x10, RZ ;  /* 0x000000100e0e7819 */ /* 0x000fe400000006ff */
[----:B------:R-:W-:Y:S01]  /*3990*/  FFMA.FTZ R78, R17, R78, 1 ;  /* 0x3f800000114e7423 */ /* 0x000fe2000001004e */
[----:B------:R-:W-:Y:S01]  /*39a0*/  FADD.FTZ R80, -R106, 1 ;  /* 0x3f8000006a507421 */ /* 0x000fe20000010100 */
[----:B------:R-:W-:-:S03]  /*39b0*/  FFMA.FTZ R26, R26, R23, R22 ;  /* 0x000000171a1a7223 */ /* 0x000fc60000010016 */
[----:B------:R-:W1:Y:S01]  /*39c0*/  MUFU.EX2 R79, R79 ;  /* 0x0000004f004f7308 */ /* 0x000e620000000800 */
[----:B------:R-:W-:Y:S01]  /*39d0*/  FMUL.FTZ R107, R107, R78 ;  /* 0x0000004e6b6b7220 */ /* 0x000fe20000410000 */
[----:B------:R-:W-:Y:S01]  /*39e0*/  FADD.FTZ R23, -R32, R14 ;  /* 0x0000000e20177221 */ /* 0x000fe20000010100 */
[----:B---3--:R-:W-:Y:S01]  /*39f0*/  FADD.FTZ R78, -R30, 1 ;  /* 0x3f8000001e4e7421 */ /* 0x008fe20000010100 */
[----:B------:R-:W-:Y:S02]  /*3a00*/  FFMA.FTZ R81, R81, R80, 1 ;  /* 0x3f80000051517423 */ /* 0x000fe40000010050 */
[----:B------:R-:W-:Y:S01]  /*3a10*/  FMUL.FTZ R23, R9, R23 ;  /* 0x0000001709177220 */ /* 0x000fe20000410000 */
[----:B------:R-:W-:Y:S01]  /*3a20*/  FFMA.FTZ R82, R82, R78, 1 ;  /* 0x3f80000052527423 */ /* 0x000fe2000001004e */
[----:B------:R-:W-:Y:S01]  /*3a30*/  SHF.L.U32 R78, R63, 0x10, RZ ;  /* 0x000000103f4e7819 */ /* 0x000fe200000006ff */
[----:B------:R-:W-:Y:S01]  /*3a40*/  FMUL.FTZ R106, R106, R81 ;  /* 0x000000516a6a7220 */ /* 0x000fe20000410000 */
[----:B------:R-:W-:Y:S01]  /*3a50*/  PRMT R21, R58, 0x7632, R21 ;  /* 0x000076323a157816 */ /* 0x000fe20000000015 */
[----:B------:R-:W-:Y:S01]  /*3a60*/  FFMA.FTZ R17, R6, R23, R7 ;  /* 0x0000001706117223 */ /* 0x000fe20000010007 */
[----:B0-----:R-:W-:Y:S01]  /*3a70*/  FADD.FTZ R84, -R31, 1 ;  /* 0x3f8000001f547421 */ /* 0x001fe20000010100 */
[----:B------:R-:W-:Y:S01]  /*3a80*/  FMUL.FTZ R106, R78, R106 ;  /* 0x0000006a4e6a7220 */ /* 0x000fe20000410000 */
[----:B------:R-:W-:Y:S01]  /*3a90*/  SHF.L.U32 R21, R21, 0x10, RZ ;  /* 0x0000001015157819 */ /* 0x000fe200000006ff */
[----:B------:R-:W-:Y:S01]  /*3aa0*/  FMUL.FTZ R80, R17, -1.4426950216293334961 ;  /* 0xbfb8aa3b11507820 */ /* 0x000fe20000410000 */
[----:B------:R-:W-:Y:S01]  /*3ab0*/  IADD3 R78, P0, R28, UR22, RZ ;  /* 0x000000161c4e7c10 */ /* 0x000fe2000ff1e0ff */
[----:B------:R-:W-:Y:S01]  /*3ac0*/  FFMA.FTZ R83, R83, R84, 1 ;  /* 0x3f80000053537423 */ /* 0x000fe20000010054 */
[----:B-1----:R-:W-:Y:S01]  /*3ad0*/  FADD.FTZ R104, R79, 1 ;  /* 0x3f8000004f687421 */ /* 0x002fe20000010000 */
[----:B------:R-:W-:Y:S01]  /*3ae0*/  FADD.FTZ R21, -R32, R21 ;  /* 0x0000001520157221 */ /* 0x000fe20000010100 */
[----:B------:R-:W-:Y:S01]  /*3af0*/  IADD3.X R79, R25, UR23, RZ, P0, !PT ;  /* 0x00000017194f7c10 */ /* 0x000fe200087fe4ff */
[----:B------:R-:W-:Y:S01]  /*3b00*/  FMUL.FTZ R31, R31, R83 ;  /* 0x000000531f1f7220 */ /* 0x000fe20000410000 */
[C---:B------:R-:W-:Y:S01]  /*3b10*/  SHF.L.U32 R81, R62.reuse, 0x10, RZ ;  /* 0x000000103e517819 */ /* 0x040fe200000006ff */
[----:B------:R-:W0:Y:S01]  /*3b20*/  MUFU.EX2 R80, R80 ;  /* 0x0000005000507308 */ /* 0x000e220000000800 */
[----:B------:R-:W-:Y:S01]  /*3b30*/  PRMT R83, R62, 0x7632, R83 ;  /* 0x000076323e537816 */ /* 0x000fe20000000053 */
[----:B------:R-:W-:Y:S01]  /*3b40*/  FMUL.FTZ R21, R9, R21 ;  /* 0x0000001509157220 */ /* 0x000fe20000410000 */
[----:B------:R-:W3:Y:S01]  /*3b50*/  LDG.E.64.CONSTANT R78, desc[UR14][R78.64] ;  /* 0x0000000e4e4e7981 */ /* 0x000ee2000c1e9b00 */
[----:B------:R-:W-:Y:S01]  /*3b60*/  SHF.L.U32 R19, R58, 0x10, RZ ;  /* 0x000000103a137819 */ /* 0x000fe200000006ff */
[----:B------:R-:W-:Y:S01]  /*3b70*/  FMUL.FTZ R107, R81, R107 ;  /* 0x0000006b516b7220 */ /* 0x000fe20000410000 */
[----:B------:R-:W-:Y:S01]  /*3b80*/  SHF.L.U32 R83, R83, 0x10, RZ ;  /* 0x0000001053537819 */ /* 0x000fe200000006ff */
[----:B------:R-:W-:Y:S01]  /*3b90*/  FFMA.FTZ R14, R5, R21, R8 ;  /* 0x00000015050e7223 */ /* 0x000fe20000010008 */
[----:B------:R-:W-:Y:S01]  /*3ba0*/  FMUL.FTZ R30, R30, R82 ;  /* 0x000000521e1e7220 */ /* 0x000fe20000410000 */
[----:B------:R-:W-:Y:S01]  /*3bb0*/  FMUL.FTZ R81, R0, R107 ;  /* 0x0000006b00517220 */ /* 0x000fe20000410000 */
[----:B------:R-:W-:Y:S01]  /*3bc0*/  FADD.FTZ R19, -R32, R19 ;  /* 0x0000001320137221 */ /* 0x000fe20000010100 */
[----:B------:R-:W-:Y:S01]  /*3bd0*/  FMUL.FTZ R22, R14, -1.4426950216293334961 ;  /* 0xbfb8aa3b0e167820 */ /* 0x000fe20000410000 */
[----:B------:R-:W-:Y:S01]  /*3be0*/  PRMT R82, R63, 0x7632, R82 ;  /* 0x000076323f527816 */ /* 0x000fe20000000052 */
[----:B------:R-:W-:Y:S01]  /*3bf0*/  FMUL.FTZ R31, R83, R31 ;  /* 0x0000001f531f7220 */ /* 0x000fe20000410000 */
[----:B------:R-:W-:Y:S01]  /*3c00*/  FFMA.FTZ R26, R47, R81, R26 ;  /* 0x000000512f1a7223 */ /* 0x000fe2000001001a */
[----:B------:R-:W-:Y:S01]  /*3c10*/  FMUL.FTZ R43, R9, R19 ;  /* 0x00000013092b7220 */ /* 0x000fe20000410000 */
[----:B------:R-:W-:Y:S01]  /*3c20*/  SHF.L.U32 R82, R82, 0x10, RZ ;  /* 0x0000001052527819 */ /* 0x000fe200000006ff */
[----:B------:R-:W-:Y:S01]  /*3c30*/  FMUL.FTZ R81, R5, R31 ;  /* 0x0000001f05517220 */ /* 0x000fe20000410000 */
[----:B------:R-:W1:Y:S01]  /*3c40*/  MUFU.EX2 R22, R22 ;  /* 0x0000001600167308 */ /* 0x000e620000000800 */
[----:B------:R-:W-:Y:S01]  /*3c50*/  STL [R1+0xb8], R29 ;  /* 0x0000b81d01007387 */ /* 0x000fe20000100800 */
[----:B------:R-:W-:Y:S01]  /*3c60*/  FFMA.FTZ R19, R0, R43, R3 ;  /* 0x0000002b00137223 */ /* 0x000fe20000010003 */
[----:B0-----:R-:W-:Y:S01]  /*3c70*/  FADD.FTZ R80, R80, 1 ;  /* 0x3f80000050507421 */ /* 0x001fe20000010000 */
[C---:B------:R-:W-:Y:S01]  /*3c80*/  FFMA.FTZ R97, R12.reuse, R31, R97 ;  /* 0x0000001f0c617223 */ /* 0x040fe20000010061 */
[----:B------:R-:W-:Y:S01]  /*3c90*/  FFMA.FTZ R81, R12, R81, R26 ;  /* 0x000000510c517223 */ /* 0x000fe2000001001a */
[----:B------:R-:W-:Y:S01]  /*3ca0*/  STL [R1+0xb4], R34 ;  /* 0x0000b42201007387 */ /* 0x000fe20000100800 */
[----:B------:R-:W-:Y:S01]  /*3cb0*/  FMUL.FTZ R30, R82, R30 ;  /* 0x0000001e521e7220 */ /* 0x000fe20000410000 */
[----:B------:R-:W-:Y:S01]  /*3cc0*/  FFMA.FTZ R33, R0, R107, R33 ;  /* 0x0000006b00217223 */ /* 0x000fe20000010021 */
[----:B------:R-:W-:Y:S01]  /*3cd0*/  FMUL.FTZ R12, R2, R106 ;  /* 0x0000006a020c7220 */ /* 0x000fe20000410000 */
[----:B------:R-:W-:Y:S01]  /*3ce0*/  STL [R1+0x5c], R50 ;  /* 0x00005c3201007387 */ /* 0x000fe20000100800 */
[----:B------:R-:W-:Y:S01]  /*3cf0*/  FMUL.FTZ R105, R19, -1.4426950216293334961 ;  /* 0xbfb8aa3b13697820 */ /* 0x000fe20000410000 */
[----:B------:R0:W-:Y:S02]  /*3d00*/  MUFU.RCP R26, R80 ;  /* 0x00000050001a7308 */ /* 0x0001e40000001000 */
[----:B------:R-:W-:Y:S01]  /*3d10*/  STL [R1+0x60], R48 ;  /* 0x0000603001007387 */ /* 0x000fe20000100800 */
[----:B------:R-:W-:Y:S01]  /*3d20*/  FFMA.FTZ R33, R5, R31, R33 ;  /* 0x0000001f05217223 */ /* 0x000fe20000010021 */
[----:B------:R-:W-:Y:S01]  /*3d30*/  FADD.FTZ R96, R96, R31 ;  /* 0x0000001f60607221 */ /* 0x000fe20000010000 */
[----:B------:R-:W-:Y:S01]  /*3d40*/  FFMA.FTZ R81, R46, R12, R81 ;  /* 0x0000000c2e517223 */ /* 0x000fe20000010051 */
[----:B------:R1:W-:Y:S01]  /*3d50*/  STL [R1+0xac], R25 ;  /* 0x0000ac1901007387 */ /* 0x0003e20000100800 */
[----:B------:R-:W-:Y:S01]  /*3d60*/  IADD3.X R31, RZ, R15, RZ, P2, !PT ;  /* 0x0000000fff1f7210 */ /* 0x000fe200017fe4ff */
[----:B0-----:R-:W-:-:S02]  /*3d70*/  FMUL.FTZ R80, R6, R30 ;  /* 0x0000001e06507220 */ /* 0x001fc40000410000 */
[----:B------:R0:W-:Y:S01]  /*3d80*/  STL [R1+0xa8], R28 ;  /* 0x0000a81c01007387 */ /* 0x0001e20000100800 */
[C---:B------:R-:W-:Y:S01]  /*3d90*/  FFMA.FTZ R95, R18.reuse, R30, R95 ;  /* 0x0000001e125f7223 */ /* 0x040fe2000001005f */
[----:B------:R-:W0:Y:S01]  /*3da0*/  MUFU.EX2 R105, R105 ;  /* 0x0000006900697308 */ /* 0x000e220000000800 */
[----:B------:R-:W-:Y:S01]  /*3db0*/  FFMA.FTZ R18, R18, R80, R81 ;  /* 0x0000005012127223 */ /* 0x000fe20000010051 */
[C---:B-1----:R-:W-:Y:S02]  /*3dc0*/  SHF.L.U64.HI R25, R13.reuse, 0x1, R31 ;  /* 0x000000010d197819 */ /* 0x042fe4000001021f */
[----:B0-----:R-:W-:-:S04]  /*3dd0*/  SHF.L.U32 R28, R13, 0x1, RZ ;  /* 0x000000010d1c7819 */ /* 0x001fc800000006ff */
[----:B------:R-:W0:Y:S01]  /*3de0*/  MUFU.RCP R104, R104 ;  /* 0x0000006800687308 */ /* 0x000e220000001000 */
[----:B------:R-:W-:Y:S01]  /*3df0*/  IADD3 R80, P0, R28, UR16, RZ ;  /* 0x000000101c507c10 */ /* 0x000fe2000ff1e0ff */
[----:B------:R-:W-:-:S03]  /*3e00*/  FADD.FTZ R22, R22, 1 ;  /* 0x3f80000016167421 */ /* 0x000fc60000010000 */
[----:B------:R-:W-:-:S03]  /*3e10*/  IADD3.X R81, R25, UR17, RZ, P0, !PT ;  /* 0x0000001119517c10 */ /* 0x000fc600087fe4ff */
[----:B------:R-:W1:Y:S03]  /*3e20*/  MUFU.RCP R22, R22 ;  /* 0x0000001600167308 */ /* 0x000e660000001000 */
[----:B------:R-:W3:Y:S01]  /*3e30*/  LDG.E.64.CONSTANT R80, desc[UR14][R80.64] ;  /* 0x0000000e50507981 */ /* 0x000ee2000c1e9b00 */
[----:B------:R-:W-:Y:S01]  /*3e40*/  FFMA.FTZ R33, R2, R106, R33 ;  /* 0x0000006a02217223 */ /* 0x000fe20000010021 */
[----:B------:R-:W-:Y:S01]  /*3e50*/  IADD3 R82, P0, R24, UR22, RZ ;  /* 0x0000001618527c10 */ /* 0x000fe2000ff1e0ff */
[----:B------:R-:W-:Y:S02]  /*3e60*/  FADD.FTZ R105, R105, 1 ;  /* 0x3f80000069697421 */ /* 0x000fe40000010000 */
[----:B------:R-:W-:Y:S01]  /*3e70*/  FFMA.FTZ R12, R6, R30, R33 ;  /* 0x0000001e060c7223 */ /* 0x000fe20000010021 */
[----:B0-----:R-:W-:Y:S01]  /*3e80*/  FADD.FTZ R33, -R104, 1 ;  /* 0x3f80000068217421 */ /* 0x001fe20000010100 */
[----:B------:R-:W-:-:S02]  /*3e90*/  IADD3.X R83, R10, UR23, RZ, P0, !PT ;  /* 0x000000170a537c10 */ /* 0x000fc400087fe4ff */
[----:B------:R-:W0:Y:S01]  /*3ea0*/  MUFU.RCP R105, R105 ;  /* 0x0000006900697308 */ /* 0x000e220000001000 */
[----:B------:R-:W-:-:S03]  /*3eb0*/  FFMA.FTZ R27, R27, R33, 1 ;  /* 0x3f8000001b1b7423 */ /* 0x000fc60000010021 */
[----:B------:R-:W3:Y:S01]  /*3ec0*/  LDG.E.64.CONSTANT R82, desc[UR14][R82.64] ;  /* 0x0000000e52527981 */ /* 0x000ee2000c1e9b00 */
[----:B-1----:R-:W-:Y:S01]  /*3ed0*/  FADD.FTZ R13, -R22, 1 ;  /* 0x3f800000160d7421 */ /* 0x002fe20000010100 */
[----:B------:R-:W-:Y:S01]  /*3ee0*/  FMUL.FTZ R104, R104, R27 ;  /* 0x0000001b68687220 */ /* 0x000fe20000410000 */
[C---:B------:R-:W-:Y:S02]  /*3ef0*/  SHF.L.U32 R27, R65.reuse, 0x10, RZ ;  /* 0x00000010411b7819 */ /* 0x040fe400000006ff */
[----:B------:R-:W-:Y:S01]  /*3f00*/  FFMA.FTZ R14, R14, R13, 1 ;  /* 0x3f8000000e0e7423 */ /* 0x000fe2000001000d */
[----:B------:R-:W-:Y:S02]  /*3f10*/  SHF.L.U32 R13, R64, 0x10, RZ ;  /* 0x00000010400d7819 */ /* 0x000fe400000006ff */
[----:B------:R-:W-:Y:S01]  /*3f20*/  FADD.FTZ R27, -R32, R27 ;  /* 0x0000001b201b7221 */ /* 0x000fe20000010100 */
[----:B------:R-:W-:Y:S01]  /*3f30*/  PRMT R98, R65, 0x7632, R98 ;  /* 0x0000763241627816 */ /* 0x000fe20000000062 */
[----:B------:R-:W-:Y:S01]  /*3f40*/  FADD.FTZ R94, R94, R30 ;  /* 0x0000001e5e5e7221 */ /* 0x000fe20000010000 */
[----:B------:R-:W-:Y:S01]  /*3f50*/  FADD.FTZ R13, -R32, R13 ;  /* 0x0000000d200d7221 */ /* 0x000fe20000010100 */
[----:B------:R-:W-:Y:S01]  /*3f60*/  FMUL.FTZ R44, R9, R27 ;  /* 0x0000001b092c7220 */ /* 0x000fe20000410000 */
[----:B0-----:R-:W-:Y:S01]  /*3f70*/  FADD.FTZ R30, -R105, 1 ;  /* 0x3f800000691e7421 */ /* 0x001fe20000010100 */
[----:B------:R-:W-:Y:S01]  /*3f80*/  SHF.L.U32 R98, R98, 0x10, RZ ;  /* 0x0000001062627819 */ /* 0x000fe200000006ff */
[----:B------:R-:W-:Y:S01]  /*3f90*/  FMUL.FTZ R45, R9, R13 ;  /* 0x0000000d092d7220 */ /* 0x000fe20000410000 */
[----:B------:R-:W-:Y:S01]  /*3fa0*/  FFMA.FTZ R84, R2, R44, R4 ;  /* 0x0000002c02547223 */ /* 0x000fe20000010004 */
[----:B------:R-:W-:Y:S01]  /*3fb0*/  FFMA.FTZ R30, R19, R30, 1 ;  /* 0x3f800000131e7423 */ /* 0x000fe2000001001e */
[----:B------:R-:W-:Y:S01]  /*3fc0*/  FADD.FTZ R19, -R26, 1 ;  /* 0x3f8000001a137421 */ /* 0x000fe20000010100 */
[----:B------:R-:W-:Y:S01]  /*3fd0*/  FFMA.FTZ R13, R0, R45, R3 ;  /* 0x0000002d000d7223 */ /* 0x000fe20000010003 */
[----:B------:R-:W-:Y:S01]  /*3fe0*/  FMUL.FTZ R102, R84, -1.4426950216293334961 ;  /* 0xbfb8aa3b54667820 */ /* 0x000fe20000410000 */
[----:B------:R-:W-:Y:S01]  /*3ff0*/  FADD.FTZ R98, -R32, R98 ;  /* 0x0000006220627221 */ /* 0x000fe20000010100 */
[----:B------:R-:W-:Y:S01]  /*4000*/  FFMA.FTZ R19, R17, R19, 1 ;  /* 0x3f80000011137423 */ /* 0x000fe20000010013 */
[----:B------:R-:W-:-:S02]  /*4010*/  FMUL.FTZ R103, R13, -1.4426950216293334961 ;  /* 0xbfb8aa3b0d677820 */ /* 0x000fc40000410000 */
[----:B------:R-:W-:Y:S01]  /*4020*/  FMUL.FTZ R98, R9, R98 ;  /* 0x0000006209627220 */ /* 0x000fe20000410000 */
[----:B------:R-:W0:Y:S01]  /*4030*/  MUFU.EX2 R102, R102 ;  /* 0x0000006600667308 */ /* 0x000e220000000800 */
[----:B------:R-:W-:Y:S01]  /*4040*/  FMUL.FTZ R26, R26, R19 ;  /* 0x000000131a1a7220 */ /* 0x000fe20000410000 */
[----:B------:R-:W-:Y:S01]  /*4050*/  PRMT R17, R64, 0x7632, R17 ;  /* 0x0000763240117816 */ /* 0x000fe20000000011 */
[----:B------:R-:W-:Y:S01]  /*4060*/  FFMA.FTZ R88, R6, R98, R7 ;  /* 0x0000006206587223 */ /* 0x000fe20000010007 */
[----:B------:R-:W-:Y:S01]  /*4070*/  SHF.L.U32 R19, R67, 0x10, RZ ;  /* 0x0000001043137819 */ /* 0x000fe200000006ff */
[----:B------:R-:W-:Y:S01]  /*4080*/  FMUL.FTZ R14, R22, R14 ;  /* 0x0000000e160e7220 */ /* 0x000fe20000410000 */
[----:B------:R-:W-:Y:S01]  /*4090*/  SHF.L.U32 R22, R66, 0x10, RZ ;  /* 0x0000001042167819 */ /* 0x000fe200000006ff */
[----:B------:R-:W-:Y:S01]  /*40a0*/  FMUL.FTZ R105, R105, R30 ;  /* 0x0000001e69697220 */ /* 0x000fe20000410000 */
[----:B------:R-:W1:Y:S01]  /*40b0*/  MUFU.EX2 R103, R103 ;  /* 0x0000006700677308 */ /* 0x000e620000000800 */
[----:B------:R-:W-:Y:S01]  /*40c0*/  SHF.L.U32 R17, R17, 0x10, RZ ;  /* 0x0000001011117819 */ /* 0x000fe200000006ff */
[----:B------:R-:W-:Y:S01]  /*40d0*/  FMUL.FTZ R33, R88, -1.4426950216293334961 ;  /* 0xbfb8aa3b58217820 */ /* 0x000fe20000410000 */
[----:B------:R-:W-:Y:S01]  /*40e0*/  FMUL.FTZ R104, R19, R104 ;  /* 0x0000006813687220 */ /* 0x000fe20000410000 */
[----:B------:R-:W-:Y:S01]  /*40f0*/  PRMT R19, R67, 0x7632, R19 ;  /* 0x0000763243137816 */ /* 0x000fe20000000013 */
[----:B------:R-:W-:Y:S01]  /*4100*/  FMUL.FTZ R105, R22, R105 ;  /* 0x0000006916697220 */ /* 0x000fe20000410000 */
[----:B------:R-:W-:Y:S01]  /*4110*/  PRMT R22, R66, 0x7632, R22 ;  /* 0x0000763242167816 */ /* 0x000fe20000000016 */
[----:B------:R-:W-:Y:S01]  /*4120*/  FADD.FTZ R17, -R32, R17 ;  /* 0x0000001120117221 */ /* 0x000fe20000010100 */
[----:B------:R-:W-:Y:S01]  /*4130*/  SHF.L.U32 R19, R19, 0x10, RZ ;  /* 0x0000001013137819 */ /* 0x000fe200000006ff */
[----:B------:R-:W2:Y:S01]  /*4140*/  MUFU.EX2 R33, R33 ;  /* 0x0000002100217308 */ /* 0x000ea20000000800 */
[----:B------:R-:W-:Y:S01]  /*4150*/  SHF.L.U32 R22, R22, 0x10, RZ ;  /* 0x0000001016167819 */ /* 0x000fe200000006ff */
[----:B------:R-:W-:Y:S01]  /*4160*/  FMUL.FTZ R17, R9, R17 ;  /* 0x0000001109117220 */ /* 0x000fe20000410000 */
[----:B0-----:R-:W-:Y:S01]  /*4170*/  FADD.FTZ R102, R102, 1 ;  /* 0x3f80000066667421 */ /* 0x001fe20000010000 */
[----:B------:R-:W-:Y:S01]  /*4180*/  FMUL.FTZ R26, R19, R26 ;  /* 0x0000001a131a7220 */ /* 0x000fe20000410000 */
[----:B------:R-:W-:Y:S01]  /*4190*/  FMUL.FTZ R19, R0, R105 ;  /* 0x0000006900137220 */ /* 0x000fe20000410000 */
[----:B------:R-:W-:Y:S01]  /*41a0*/  FFMA.FTZ R27, R5, R17, R8 ;  /* 0x00000011051b7223 */ /* 0x000fe20000010008 */
[----:B------:R-:W-:Y:S01]  /*41b0*/  FMUL.FTZ R14, R22, R14 ;  /* 0x0000000e160e7220 */ /* 0x000fe20000410000 */
[----:B-1----:R-:W-:Y:S01]  /*41c0*/  FADD.FTZ R103, R103, 1 ;  /* 0x3f80000067677421 */ /* 0x002fe20000010000 */
[----:B------:R-:W-:Y:S01]  /*41d0*/  FFMA.FTZ R18, R43, R19, R18 ;  /* 0x000000132b127223 */ /* 0x000fe20000010012 */
[----:B------:R-:W-:Y:S01]  /*41e0*/  FMUL.FTZ R31, R27, -1.4426950216293334961 ;  /* 0xbfb8aa3b1b1f7820 */ /* 0x000fe20000410000 */
[-C--:B------:R-:W-:Y:S01]  /*41f0*/  FMUL.FTZ R19, R5, R14.reuse ;  /* 0x0000000e05137220 */ /* 0x080fe20000410000 */
[----:B------:R-:W0:Y:S01]  /*4200*/  MUFU.RCP R102, R102 ;  /* 0x0000006600667308 */ /* 0x000e220000001000 */
[----:B------:R-:W-:-:S02]  /*4210*/  FFMA.FTZ R97, R21, R14, R97 ;  /* 0x0000000e15617223 */ /* 0x000fc40000010061 */
[----:B------:R-:W-:Y:S01]  /*4220*/  FFMA.FTZ R21, R21, R19, R18 ;  /* 0x0000001315157223 */ /* 0x000fe20000010012 */
[----:B------:R-:W-:Y:S01]  /*4230*/  FFMA.FTZ R19, R0, R105, R12 ;  /* 0x0000006900137223 */ /* 0x000fe2000001000c */
[----:B------:R-:W-:Y:S01]  /*4240*/  SHF.L.U32 R18, R68, 0x10, RZ ;  /* 0x0000001044127819 */ /* 0x000fe200000006ff */
[----:B------:R-:W-:Y:S02]  /*4250*/  FMUL.FTZ R12, R2, R104 ;  /* 0x00000068020c7220 */ /* 0x000fe40000410000 */
[----:B------:R-:W1:Y:S01]  /*4260*/  MUFU.RCP R103, R103 ;  /* 0x0000006700677308 */ /* 0x000e620000001000 */
[----:B--2---:R-:W-:Y:S01]  /*4270*/  FADD.FTZ R33, R33, 1 ;  /* 0x3f80000021217421 */ /* 0x004fe20000010000 */
[----:B------:R-:W-:Y:S01]  /*4280*/  FADD.FTZ R96, R96, R14 ;  /* 0x0000000e60607221 */ /* 0x000fe20000010000 */
[----:B------:R-:W-:Y:S01]  /*4290*/  FFMA.FTZ R19, R5, R14, R19 ;  /* 0x0000000e05137223 */ /* 0x000fe20000010013 */
[----:B------:R-:W-:-:S04]  /*42a0*/  FFMA.FTZ R14, R42, R12, R21 ;  /* 0x0000000c2a0e7223 */ /* 0x000fc80000010015 */
[----:B------:R-:W2:Y:S01]  /*42b0*/  MUFU.EX2 R31, R31 ;  /* 0x0000001f001f7308 */ /* 0x000ea20000000800 */
[----:B------:R-:W-:Y:S01]  /*42c0*/  FADD.FTZ R12, -R32, R18 ;  /* 0x00000012200c7221 */ /* 0x000fe20000010100 */
[-C--:B------:R-:W-:Y:S01]  /*42d0*/  FMUL.FTZ R18, R6, R26.reuse ;  /* 0x0000001a06127220 */ /* 0x080fe20000410000 */
[----:B------:R-:W-:Y:S01]  /*42e0*/  FFMA.FTZ R95, R23, R26, R95 ;  /* 0x0000001a175f7223 */ /* 0x000fe2000001005f */
[----:B------:R-:W-:-:S04]  /*42f0*/  FFMA.FTZ R19, R2, R104, R19 ;  /* 0x0000006802137223 */ /* 0x000fc80000010013 */
[----:B------:R-:W2:Y:S01]  /*4300*/  MUFU.RCP R33, R33 ;  /* 0x0000002100217308 */ /* 0x000ea20000001000 */
[----:B------:R-:W-:Y:S01]  /*4310*/  FFMA.FTZ R23, R23, R18, R14 ;  /* 0x0000001217177223 */ /* 0x000fe2000001000e */
[----:B0-----:R-:W-:Y:S01]  /*4320*/  FADD.FTZ R18, -R102, 1 ;  /* 0x3f80000066127421 */ /* 0x001fe20000010100 */
[----:B------:R-:W-:Y:S01]  /*4330*/  FADD.FTZ R94, R94, R26 ;  /* 0x0000001a5e5e7221 */ /* 0x000fe20000010000 */
[----:B------:R-:W-:Y:S01]  /*4340*/  FFMA.FTZ R26, R6, R26, R19 ;  /* 0x0000001a061a7223 */ /* 0x000fe20000010013 */
[----:B-1----:R-:W-:Y:S01]  /*4350*/  FADD.FTZ R19, -R103, 1 ;  /* 0x3f80000067137421 */ /* 0x002fe20000010100 */
[----:B------:R-:W-:Y:S01]  /*4360*/  FFMA.FTZ R84, R84, R18, 1 ;  /* 0x3f80000054547423 */ /* 0x000fe20000010012 */
[----:B------:R-:W-:Y:S01]  /*4370*/  STL [R1+0xa4], R10 ;  /* 0x0000a40a01007387 */ /* 0x000fe20000100800 */
[----:B--2---:R-:W-:Y:S01]  /*4380*/  FADD.FTZ R31, R31, 1 ;  /* 0x3f8000001f1f7421 */ /* 0x004fe20000010000 */
[----:B------:R-:W-:Y:S02]  /*4390*/  FFMA.FTZ R13, R13, R19, 1 ;  /* 0x3f8000000d0d7423 */ /* 0x000fe40000010013 */
[----:B------:R0:W-:Y:S01]  /*43a0*/  STL [R1+0xa0], R24 ;  /* 0x0000a01801007387 */ /* 0x0001e20000100800 */
[----:B------:R-:W-:Y:S01]  /*43b0*/  FMUL.FTZ R102, R102, R84 ;  /* 0x0000005466667220 */ /* 0x000fe20000410000 */
[----:B------:R-:W-:-:S02]  /*43c0*/  IADD3.X R19, RZ, R15, RZ, P1, !PT ;  /* 0x0000000fff137210 */ /* 0x000fc40000ffe4ff */
[----:B------:R-:W-:Y:S01]  /*43d0*/  IADD3 R84, P0, R28, UR22, RZ ;  /* 0x000000161c547c10 */ /* 0x000fe2000ff1e0ff */
[----:B------:R-:W1:Y:S01]  /*43e0*/  MUFU.RCP R31, R31 ;  /* 0x0000001f001f7308 */ /* 0x000e620000001000 */
[----:B------:R-:W-:Y:S01]  /*43f0*/  FADD.FTZ R87, -R33, 1 ;  /* 0x3f80000021577421 */ /* 0x000fe20000010100 */
[C---:B0-----:R-:W-:Y:S02]  /*4400*/  SHF.L.U32 R24, R11.reuse, 0x1, RZ ;  /* 0x000000010b187819 */ /* 0x041fe400000006ff */
[----:B------:R-:W-:Y:S02]  /*4410*/  SHF.L.U64.HI R10, R11, 0x1, R19 ;  /* 0x000000010b0a7819 */ /* 0x000fe40000010213 */
[----:B------:R-:W-:Y:S02]  /*4420*/  IADD3 R86, P1, R24, UR16, RZ ;  /* 0x0000001018567c10 */ /* 0x000fe4000ff3e0ff */
[----:B------:R-:W-:Y:S01]  /*4430*/  IADD3.X R85, R25, UR23, RZ, P0, !PT ;  /* 0x0000001719557c10 */ /* 0x000fe200087fe4ff */
[----:B------:R-:W-:Y:S01]  /*4440*/  FMUL.FTZ R39, R9, R12 ;  /* 0x0000000c09277220 */ /* 0x000fe20000410000 */
[----:B------:R-:W-:Y:S01]  /*4450*/  SHF.L.U32 R12, R69, 0x10, RZ ;  /* 0x00000010450c7819 */ /* 0x000fe200000006ff */
[----:B------:R-:W-:Y:S01]  /*4460*/  FFMA.FTZ R88, R88, R87, 1 ;  /* 0x3f80000058587423 */ /* 0x000fe20000010057 */
[----:B------:R-:W-:-:S02]  /*4470*/  PRMT R22, R68, 0x7632, R22 ;  /* 0x0000763244167816 */ /* 0x000fc40000000016 */
[----:B------:R-:W-:Y:S01]  /*4480*/  IADD3.X R87, R10, UR17, RZ, P1, !PT ;  /* 0x000000110a577c10 */ /* 0x000fe20008ffe4ff */
[----:B------:R-:W2:Y:S01]  /*4490*/  LDG.E.64.CONSTANT R84, desc[UR14][R84.64] ;  /* 0x0000000e54547981 */ /* 0x000ea2000c1e9b00 */
[----:B------:R-:W-:Y:S01]  /*44a0*/  SHF.L.U32 R22, R22, 0x10, RZ ;  /* 0x0000001016167819 */ /* 0x000fe200000006ff */
[----:B------:R-:W-:Y:S01]  /*44b0*/  FADD.FTZ R12, -R32, R12 ;  /* 0x0000000c200c7221 */ /* 0x000fe20000010100 */
[----:B------:R-:W-:Y:S01]  /*44c0*/  FFMA.FTZ R14, R0, R39, R3 ;  /* 0x00000027000e7223 */ /* 0x000fe20000010003 */
[----:B------:R-:W-:Y:S01]  /*44d0*/  PRMT R30, R69, 0x7632, R30 ;  /* 0x00007632451e7816 */ /* 0x000fe2000000001e */
[----:B------:R-:W2:Y:S01]  /*44e0*/  LDG.E.64.CONSTANT R86, desc[UR14][R86.64] ;  /* 0x0000000e56567981 */ /* 0x000ea2000c1e9b00 */
[----:B------:R-:W-:Y:S01]  /*44f0*/  FMUL.FTZ R38, R9, R12 ;  /* 0x0000000c09267220 */ /* 0x000fe20000410000 */
[----:B------:R-:W-:Y:S01]  /*4500*/  FADD.FTZ R22, -R32, R22 ;  /* 0x0000001620167221 */ /* 0x000fe20000010100 */
[----:B------:R-:W-:Y:S01]  /*4510*/  FMUL.FTZ R21, R14, -1.4426950216293334961 ;  /* 0xbfb8aa3b0e157820 */ /* 0x000fe20000410000 */
[----:B------:R-:W-:Y:S01]  /*4520*/  FMUL.FTZ R103, R103, R13 ;  /* 0x0000000d67677220 */ /* 0x000fe20000410000 */
[----:B------:R-:W-:Y:S01]  /*4530*/  SHF.L.U32 R30, R30, 0x10, RZ ;  /* 0x000000101e1e7819 */ /* 0x000fe200000006ff */
[----:B-1----:R-:W-:Y:S01]  /*4540*/  FADD.FTZ R12, -R31, 1 ;  /* 0x3f8000001f0c7421 */ /* 0x002fe20000010100 */
[----:B------:R-:W-:Y:S01]  /*4550*/  FFMA.FTZ R13, R2, R38, R4 ;  /* 0x00000026020d7223 */ /* 0x000fe20000010004 */
[----:B------:R-:W-:Y:S01]  /*4560*/  FMUL.FTZ R22, R9, R22 ;  /* 0x0000001609167220 */ /* 0x000fe20000410000 */
[----:B------:R-:W0:Y:S01]  /*4570*/  MUFU.EX2 R21, R21 ;  /* 0x0000001500157308 */ /* 0x000e220000000800 */
[----:B------:R-:W-:Y:S01]  /*4580*/  FFMA.FTZ R27, R27, R12, 1 ;  /* 0x3f8000001b1b7423 */ /* 0x000fe2000001000c */
[----:B------:R-:W-:Y:S01]  /*4590*/  FMUL.FTZ R18, R13, -1.4426950216293334961 ;  /* 0xbfb8aa3b0d127820 */ /* 0x000fe20000410000 */
[----:B------:R-:W-:Y:S01]  /*45a0*/  FADD.FTZ R30, -R32, R30 ;  /* 0x0000001e201e7221 */ /* 0x000fe20000010100 */
[----:B------:R-:W-:-:S03]  /*45b0*/  FFMA.FTZ R12, R5, R22, R8 ;  /* 0x00000016050c7223 */ /* 0x000fc60000010008 */
[----:B------:R-:W-:Y:S01]  /*45c0*/  FMUL.FTZ R19, R9, R30 ;  /* 0x0000001e09137220 */ /* 0x000fe20000410000 */
[----:B------:R-:W-:Y:S01]  /*45d0*/  FMUL.FTZ R30, R12, -1.4426950216293334961 ;  /* 0xbfb8aa3b0c1e7820 */ /* 0x000fe20000410000 */
[----:B------:R-:W1:Y:S02]  /*45e0*/  MUFU.EX2 R18, R18 ;  /* 0x0000001200127308 */ /* 0x000e640000000800 */
[----:B------:R-:W-:Y:S01]  /*45f0*/  FFMA.FTZ R11, R6, R19, R7 ;  /* 0x00000013060b7223 */ /* 0x000fe20000010007 */
[----:B------:R-:W-:-:S03]  /*4600*/  FMUL.FTZ R31, R31, R27 ;  /* 0x0000001b1f1f7220 */ /* 0x000fc60000410000 */
[----:B------:R-:W-:Y:S02]  /*4610*/  FMUL.FTZ R89, R11, -1.4426950216293334961 ;  /* 0xbfb8aa3b0b597820 */ /* 0x000fe40000410000 */
[----:B------:R-:W4:Y:S01]  /*4620*/  MUFU.EX2 R30, R30 ;  /* 0x0000001e001e7308 */ /* 0x000f220000000800 */
[----:B0-----:R-:W-:Y:S01]  /*4630*/  FADD.FTZ R21, R21, 1 ;  /* 0x3f80000015157421 */ /* 0x001fe20000010000 */
[----:B------:R-:W-:Y:S01]  /*4640*/  SHF.L.U32 R91, R70, 0x10, RZ ;  /* 0x00000010465b7819 */ /* 0x000fe200000006ff */
[----:B------:R-:W-:Y:S01]  /*4650*/  FMUL.FTZ R33, R33, R88 ;  /* 0x0000005821217220 */ /* 0x000fe20000410000 */
[----:B------:R-:W-:-:S04]  /*4660*/  SHF.L.U32 R88, R71, 0x10, RZ ;  /* 0x0000001047587819 */ /* 0x000fc800000006ff */
[----:B------:R0:W4:Y:S01]  /*4670*/  MUFU.EX2 R27, R89 ;  /* 0x00000059001b7308 */ /* 0x0001220000000800 */
[----:B------:R-:W-:Y:S01]  /*4680*/  PRMT R90, R70, 0x7632, R90 ;  /* 0x00007632465a7816 */ /* 0x000fe2000000005a */
[----:B-1----:R-:W-:Y:S01]  /*4690*/  FADD.FTZ R18, R18, 1 ;  /* 0x3f80000012127421 */ /* 0x002fe20000010000 */
[----:B------:R-:W-:Y:S01]  /*46a0*/  FMUL.FTZ R103, R91, R103 ;  /* 0x000000675b677220 */ /* 0x000fe20000410000 */
[----:B------:R-:W-:Y:S01]  /*46b0*/  FMUL.FTZ R102, R88, R102 ;  /* 0x0000006658667220 */ /* 0x000fe20000410000 */
[----:B------:R-:W-:-:S03]  /*46c0*/  SHF.L.U32 R90, R90, 0x10, RZ ;  /* 0x000000105a5a7819 */ /* 0x000fc600000006ff */
[----:B------:R-:W1:Y:S01]  /*46d0*/  MUFU.RCP R21, R21 ;  /* 0x0000001500157308 */ /* 0x000e620000001000 */
[----:B0-----:R-:W-:Y:S01]  /*46e0*/  PRMT R89, R71, 0x7632, R89 ;  /* 0x0000763247597816 */ /* 0x001fe20000000059 */
[----:B------:R-:W-:Y:S01]  /*46f0*/  FMUL.FTZ R88, R0, R103 ;  /* 0x0000006700587220 */ /* 0x000fe20000410000 */
[----:B----4-:R-:W-:Y:S01]  /*4700*/  FADD.FTZ R30, R30, 1 ;  /* 0x3f8000001e1e7421 */ /* 0x010fe20000010000 */
[----:B------:R-:W-:Y:S01]  /*4710*/  FMUL.FTZ R31, R90, R31 ;  /* 0x0000001f5a1f7220 */ /* 0x000fe20000410000 */
[----:B------:R-:W-:Y:S01]  /*4720*/  SHF.L.U32 R89, R89, 0x10, RZ ;  /* 0x0000001059597819 */ /* 0x000fe200000006ff */
[----:B------:R-:W-:Y:S02]  /*4730*/  FFMA.FTZ R88, R45, R88, R23 ;  /* 0x000000582d587223 */ /* 0x000fe40000010017 */
[----:B------:R-:W0:Y:S01]  /*4740*/  MUFU.RCP R18, R18 ;  /* 0x0000001200127308 */ /* 0x000e220000001000 */
[----:B------:R-:W-:Y:S01]  /*4750*/  FFMA.FTZ R26, R0, R103, R26 ;  /* 0x00000067001a7223 */ /* 0x000fe2000001001a */
[----:B------:R-:W-:Y:S01]  /*4760*/  FADD.FTZ R27, R27, 1 ;  /* 0x3f8000001b1b7421 */ /* 0x000fe20000010000 */
[----:B------:R-:W-:-:S02]  /*4770*/  FMUL.FTZ R33, R89, R33 ;  /* 0x0000002159217220 */ /* 0x000fc40000410000 */
[----:B------:R-:W-:-:S03]  /*4780*/  FFMA.FTZ R26, R5, R31, R26 ;  /* 0x0000001f051a7223 */ /* 0x000fc6000001001a */
[----:B------:R-:W4:Y:S01]  /*4790*/  MUFU.RCP R23, R30 ;  /* 0x0000001e00177308 */ /* 0x000f220000001000 */
[-C--:B------:R-:W-:Y:S01]  /*47a0*/  FMUL.FTZ R89, R5, R31.reuse ;  /* 0x0000001f05597220 */ /* 0x080fe20000410000 */
[----:B------:R-:W-:Y:S01]  /*47b0*/  FFMA.FTZ R97, R17, R31, R97 ;  /* 0x0000001f11617223 */ /* 0x000fe20000010061 */
[----:B------:R-:W-:Y:S01]  /*47c0*/  FADD.FTZ R96, R96, R31 ;  /* 0x0000001f60607221 */ /* 0x000fe20000010000 */
[----:B------:R-:W-:Y:S01]  /*47d0*/  FFMA.FTZ R101, R2, R102, R26 ;  /* 0x0000006602657223 */ /* 0x000fe2000001001a */
[----:B-1----:R-:W-:-:S03]  /*47e0*/  FADD.FTZ R26, -R21, 1 ;  /* 0x3f800000151a7421 */ /* 0x002fc60000010100 */
[----:B------:R0:W1:Y:S01]  /*47f0*/  MUFU.RCP R31, R27 ;  /* 0x0000001b001f7308 */ /* 0x0000620000001000 */
[----:B------:R-:W-:Y:S01]  /*4800*/  FFMA.FTZ R26, R14, R26, 1 ;  /* 0x3f8000000e1a7423 */ /* 0x000fe2000001001a */
[----:B------:R-:W-:Y:S01]  /*4810*/  FFMA.FTZ R88, R17, R89, R88 ;  /* 0x0000005911587223 */ /* 0x000fe20000010058 */
[----:B------:R-:W-:Y:S01]  /*4820*/  FMUL.FTZ R17, R2, R102 ;  /* 0x0000006602117220 */ /* 0x000fe20000410000 */
[----:B------:R-:W-:Y:S01]  /*4830*/  SHF.L.U32 R14, R72, 0x10, RZ ;  /* 0x00000010480e7819 */ /* 0x000fe200000006ff */
[----:B------:R-:W-:Y:S01]  /*4840*/  FMUL.FTZ R21, R21, R26 ;  /* 0x0000001a15157220 */ /* 0x000fe20000410000 */
[-C--:B------:R-:W-:Y:S01]  /*4850*/  FFMA.FTZ R95, R98, R33.reuse, R95 ;  /* 0x00000021625f7223 */ /* 0x080fe2000001005f */
[----:B0-----:R-:W-:Y:S01]  /*4860*/  FADD.FTZ R27, -R18, 1 ;  /* 0x3f800000121b7421 */ /* 0x001fe20000010100 */
[----:B------:R-:W-:Y:S01]  /*4870*/  FADD.FTZ R94, R94, R33 ;  /* 0x000000215e5e7221 */ /* 0x000fe20000010000 */
[----:B------:R-:W-:Y:S01]  /*4880*/  FFMA.FTZ R101, R6, R33, R101 ;  /* 0x0000002106657223 */ /* 0x000fe20000010065 */
[----:B----4-:R-:W-:Y:S01]  /*4890*/  FADD.FTZ R26, -R23, 1 ;  /* 0x3f800000171a7421 */ /* 0x010fe20000010100 */
[----:B------:R-:W-:Y:S01]  /*48a0*/  FFMA.FTZ R17, R44, R17, R88 ;  /* 0x000000112c117223 */ /* 0x000fe20000010058 */
[----:B------:R-:W-:Y:S01]  /*48b0*/  FMUL.FTZ R33, R6, R33 ;  /* 0x0000002106217220 */ /* 0x000fe20000410000 */
[----:B------:R-:W-:Y:S01]  /*48c0*/  FFMA.FTZ R27, R13, R27, 1 ;  /* 0x3f8000000d1b7423 */ /* 0x000fe2000001001b */
[----:B------:R-:W-:Y:S01]  /*48d0*/  FADD.FTZ R30, -R32, R14 ;  /* 0x0000000e201e7221 */ /* 0x000fe20000010100 */
[----:B------:R-:W-:Y:S01]  /*48e0*/  FFMA.FTZ R14, R12, R26, 1 ;  /* 0x3f8000000c0e7423 */ /* 0x000fe2000001001a */
[----:B------:R-:W-:Y:S01]  /*48f0*/  SHF.L.U32 R88, R77, 0x10, RZ ;  /* 0x000000104d587819 */ /* 0x000fe200000006ff */
[----:B------:R-:W-:Y:S01]  /*4900*/  FFMA.FTZ R98, R98, R33, R17 ;  /* 0x0000002162627223 */ /* 0x000fe20000010011 */
[----:B------:R-:W-:Y:S01]  /*4910*/  FMUL.FTZ R12, R18, R27 ;  /* 0x0000001b120c7220 */ /* 0x000fe20000410000 */
[----:B------:R-:W-:Y:S01]  /*4920*/  SHF.L.U32 R13, R73, 0x10, RZ ;  /* 0x00000010490d7819 */ /* 0x000fe200000006ff */
[----:B-1----:R-:W-:Y:S01]  /*4930*/  FADD.FTZ R17, -R31, 1 ;  /* 0x3f8000001f117421 */ /* 0x002fe20000010100 */
[----:B------:R-:W-:Y:S01]  /*4940*/  STL [R1+0x64], R47 ;  /* 0x0000642f01007387 */ /* 0x000fe20000100800 */
[----:B------:R-:W-:Y:S01]  /*4950*/  FMUL.FTZ R12, R88, R12 ;  /* 0x0000000c580c7220 */ /* 0x000fe20000410000 */
[----:B------:R-:W-:Y:S01]  /*4960*/  IADD3.X R88, RZ, R15, RZ, P6, !PT ;  /* 0x0000000fff587210 */ /* 0x000fe200037fe4ff */
[----:B------:R-:W-:Y:S01]  /*4970*/  FFMA.FTZ R11, R11, R17, 1 ;  /* 0x3f8000000b0b7423 */ /* 0x000fe20000010011 */
[----:B------:R-:W-:Y:S01]  /*4980*/  STL [R1+0x68], R46 ;  /* 0x0000682e01007387 */ /* 0x000fe20000100800 */
[----:B------:R-:W-:Y:S01]  /*4990*/  FADD.FTZ R17, -R32, R13 ;  /* 0x0000000d20117221 */ /* 0x000fe20000010100 */
[----:B------:R-:W-:-:S02]  /*49a0*/  SHF.L.U32 R13, R74, 0x10, RZ ;  /* 0x000000104a0d7819 */ /* 0x000fc400000006ff */
[----:B------:R-:W-:Y:S04]  /*49b0*/  STL [R1+0x7c], R43 ;  /* 0x00007c2b01007387 */ /* 0x000fe80000100800 */
[----:B------:R-:W-:Y:S04]  /*49c0*/  STL [R1+0x6c], R42 ;  /* 0x00006c2a01007387 */ /* 0x000fe80000100800 */
[----:B------:R0:W-:Y:S01]  /*49d0*/  STL [R1+0x9c], R25 ;  /* 0x00009c1901007387 */ /* 0x0001e20000100800 */
[----:B------:R-:W-:-:S03]  /*49e0*/  FADD.FTZ R13, -R32, R13 ;  /* 0x0000000d200d7221 */ /* 0x000fc60000010100 */
[----:B------:R1:W-:Y:S01]  /*49f0*/  STL [R1+0x98], R28 ;  /* 0x0000981c01007387 */ /* 0x0003e20000100800 */
[----:B0-----:R-:W-:Y:S02]  /*4a00*/  SHF.L.U64.HI R25, R20, 0x1, R88 ;  /* 0x0000000114197819 */ /* 0x001fe40000010258 */
[----:B------:R-:W-:Y:S01]  /*4a10*/  IADD3 R88, P0, R24, UR22, RZ ;  /* 0x0000001618587c10 */ /* 0x000fe2000ff1e0ff */
[----:B------:R-:W-:Y:S01]  /*4a20*/  FMUL.FTZ R40, R9, R13 ;  /* 0x0000000d09287220 */ /* 0x000fe20000410000 */
[----:B-1----:R-:W-:Y:S02]  /*4a30*/  SHF.L.U32 R28, R20, 0x1, RZ ;  /* 0x00000001141c7819 */ /* 0x002fe400000006ff */
[----:B------:R-:W-:Y:S02]  /*4a40*/  IADD3.X R89, R10, UR23, RZ, P0, !PT ;  /* 0x000000170a597c10 */ /* 0x000fe400087fe4ff */
[----:B------:R-:W-:Y:S01]  /*4a50*/  PRMT R13, R72, 0x7632, R13 ;  /* 0x00007632480d7816 */ /* 0x000fe2000000000d */
[----:B------:R-:W-:Y:S01]  /*4a60*/  FMUL.FTZ R31, R31, R11 ;  /* 0x0000000b1f1f7220 */ /* 0x000fe20000410000 */
[----:B------:R-:W-:-:S02]  /*4a70*/  SHF.L.U32 R11, R76, 0x10, RZ ;  /* 0x000000104c0b7819 */ /* 0x000fc400000006ff */
[----:B------:R-:W-:Y:S01]  /*4a80*/  IADD3 R90, P1, R28, UR16, RZ ;  /* 0x000000101c5a7c10 */ /* 0x000fe2000ff3e0ff */
[----:B------:R-:W4:Y:S01]  /*4a90*/  LDG.E.64.CONSTANT R88, desc[UR14][R88.64] ;  /* 0x0000000e58587981 */ /* 0x000f22000c1e9b00 */
[----:B------:R-:W-:Y:S01]  /*4aa0*/  SHF.L.U32 R13, R13, 0x10, RZ ;  /* 0x000000100d0d7819 */ /* 0x000fe200000006ff */
[----:B------:R-:W-:Y:S01]  /*4ab0*/  FMUL.FTZ R11, R11, R21 ;  /* 0x000000150b0b7220 */ /* 0x000fe20000410000 */
[----:B------:R-:W-:Y:S01]  /*4ac0*/  IADD3.X R91, R25, UR17, RZ, P1, !PT ;  /* 0x00000011195b7c10 */ /* 0x000fe20008ffe4ff */
[----:B------:R-:W-:Y:S01]  /*4ad0*/  FMUL.FTZ R37, R9, R17 ;  /* 0x0000001109257220 */ /* 0x000fe20000410000 */
[----:B------:R-:W-:Y:S01]  /*4ae0*/  PRMT R33, R73, 0x7632, R33 ;  /* 0x0000763249217816 */ /* 0x000fe20000000021 */
[----:B------:R-:W-:Y:S01]  /*4af0*/  FADD.FTZ R21, -R32, R13 ;  /* 0x0000000d20157221 */ /* 0x000fe20000010100 */
[----:B------:R-:W-:Y:S01]  /*4b00*/  FMUL.FTZ R41, R9, R30 ;  /* 0x0000001e09297220 */ /* 0x000fe20000410000 */
[----:B------:R-:W-:Y:S01]  /*4b10*/  FFMA.FTZ R92, R2, R37, R4 ;  /* 0x00000025025c7223 */ /* 0x000fe20000010004 */
[----:B------:R-:W-:Y:S01]  /*4b20*/  SHF.L.U32 R33, R33, 0x10, RZ ;  /* 0x0000001021217819 */ /* 0x000fe200000006ff */
[----:B------:R-:W-:Y:S01]  /*4b30*/  FMUL.FTZ R21, R9, R21 ;  /* 0x0000001509157220 */ /* 0x000fe20000410000 */
[----:B------:R-:W4:Y:S01]  /*4b40*/  LDG.E.64.CONSTANT R90, desc[UR14][R90.64] ;  /* 0x0000000e5a5a7981 */ /* 0x000f22000c1e9b00 */
[----:B------:R-:W-:Y:S01]  /*4b50*/  PRMT R27, R76, 0x7632, R27 ;  /* 0x000076324c1b7816 */ /* 0x000fe2000000001b */
[----:B------:R-:W-:Y:S01]  /*4b60*/  FFMA.FTZ R26, R0, R41, R3 ;  /* 0x00000029001a7223 */ /* 0x000fe20000010003 */
[----:B------:R-:W-:Y:S01]  /*4b70*/  FMUL.FTZ R99, R92, -1.4426950216293334961 ;  /* 0xbfb8aa3b5c637820 */ /* 0x000fe20000410000 */
[----:B------:R-:W-:Y:S01]  /*4b80*/  FADD.FTZ R33, -R32, R33 ;  /* 0x0000002120217221 */ /* 0x000fe20000010100 */
[----:B------:R-:W-:Y:S01]  /*4b90*/  FFMA.FTZ R13, R5, R21, R8 ;  /* 0x00000015050d7223 */ /* 0x000fe20000010008 */
[----:B------:R-:W-:Y:S01]  /*4ba0*/  SHF.L.U32 R27, R27, 0x10, RZ ;  /* 0x000000101b1b7819 */ /* 0x000fe200000006ff */
[----:B------:R-:W-:Y:S01]  /*4bb0*/  FMUL.FTZ R23, R23, R14 ;  /* 0x0000000e17177220 */ /* 0x000fe20000410000 */
[----:B------:R-:W-:Y:S01]  /*4bc0*/  FMUL.FTZ R30, R26, -1.4426950216293334961 ;  /* 0xbfb8aa3b1a1e7820 */ /* 0x000fe20000410000 */
[----:B------:R-:W-:Y:S01]  /*4bd0*/  FMUL.FTZ R33, R9, R33 ;  /* 0x0000002109217220 */ /* 0x000fe20000410000 */
[----:B------:R-:W-:Y:S01]  /*4be0*/  FMUL.FTZ R100, R13, -1.4426950216293334961 ;  /* 0xbfb8aa3b0d647820 */ /* 0x000fe20000410000 */
[----:B------:R-:W0:Y:S01]  /*4bf0*/  MUFU.EX2 R99, R99 ;  /* 0x0000006300637308 */ /* 0x000e220000000800 */
[----:B------:R-:W-:Y:S01]  /*4c00*/  FMUL.FTZ R23, R27, R23 ;  /* 0x000000171b177220 */ /* 0x000fe20000410000 */
[----:B------:R-:W-:Y:S01]  /*4c10*/  FFMA.FTZ R27, R6, R33, R7 ;  /* 0x00000021061b7223 */ /* 0x000fe20000010007 */
[----:B------:R-:W-:-:S05]  /*4c20*/  PRMT R120, R77, 0x7632, R120 ;  /* 0x000076324d787816 */ /* 0x000fca0000000078 */
[----:B------:R-:W1:Y:S01]  /*4c30*/  MUFU.EX2 R30, R30 ;  /* 0x0000001e001e7308 */ /* 0x000e620000000800 */
[----:B------:R-:W-:Y:S01]  /*4c40*/  FMUL.FTZ R20, R27, -1.4426950216293334961 ;  /* 0xbfb8aa3b1b147820 */ /* 0x000fe20000410000 */
[----:B------:R-:W-:-:S06]  /*4c50*/  SHF.L.U32 R120, R120, 0x10, RZ ;  /* 0x0000001078787819 */ /* 0x000fcc00000006ff */
[----:B------:R-:W3:Y:S01]  /*4c60*/  MUFU.EX2 R100, R100 ;  /* 0x0000006400647308 */ /* 0x000ee20000000800 */
[----:B------:R-:W-:Y:S01]  /*4c70*/  FMUL.FTZ R31, R120, R31 ;  /* 0x0000001f781f7220 */ /* 0x000fe20000410000 */
[----:B------:R-:W-:Y:S01]  /*4c80*/  PRMT R120, R74, 0x7632, R120 ;  /* 0x000076324a787816 */ /* 0x000fe20000000078 */
[----:B0-----:R-:W-:Y:S01]  /*4c90*/  FADD.FTZ R99, R99, 1 ;  /* 0x3f80000063637421 */ /* 0x001fe20000010000 */
[----:B------:R-:W-:-:S04]  /*4ca0*/  SHF.L.U32 R14, R75, 0x10, RZ ;  /* 0x000000104b0e7819 */ /* 0x000fc800000006ff */
[----:B------:R-:W0:Y:S01]  /*4cb0*/  MUFU.EX2 R20, R20 ;  /* 0x0000001400147308 */ /* 0x000e220000000800 */
[CC--:B------:R-:W-:Y:S01]  /*4cc0*/  FFMA.FTZ R101, R0.reuse, R11.reuse, R101 ;  /* 0x0000000b00657223 */ /* 0x0c0fe20000010065 */
[----:B------:R-:W-:Y:S01]  /*4cd0*/  FMUL.FTZ R119, R0, R11 ;  /* 0x0000000b00777220 */ /* 0x000fe20000410000 */
[----:B------:R-:W-:Y:S01]  /*4ce0*/  SHF.L.U32 R120, R120, 0x10, RZ ;  /* 0x0000001078787819 */ /* 0x000fe200000006ff */
[----:B-1----:R-:W-:Y:S01]  /*4cf0*/  FADD.FTZ R30, R30, 1 ;  /* 0x3f8000001e1e7421 */ /* 0x002fe20000010000 */
[----:B------:R-:W-:Y:S01]  /*4d00*/  FADD.FTZ R14, -R32, R14 ;  /* 0x0000000e200e7221 */ /* 0x000fe20000010100 */
[-C--:B------:R-:W-:Y:S01]  /*4d10*/  FFMA.FTZ R97, R22, R23.reuse, R97 ;  /* 0x0000001716617223 */ /* 0x080fe20000010061 */
[----:B------:R-:W-:Y:S01]  /*4d20*/  FADD.FTZ R96, R96, R23 ;  /* 0x0000001760607221 */ /* 0x000fe20000010000 */
[----:B---3--:R-:W-:Y:S01]  /*4d30*/  FADD.FTZ R121, R100, 1 ;  /* 0x3f80000064797421 */ /* 0x008fe20000010000 */
[----:B------:R-:W-:Y:S01]  /*4d40*/  FFMA.FTZ R100, R5, R23, R101 ;  /* 0x0000001705647223 */ /* 0x000fe20000010065 */
[----:B------:R-:W-:Y:S01]  /*4d50*/  FFMA.FTZ R98, R39, R119, R98 ;  /* 0x0000007727627223 */ /* 0x000fe20000010062 */
[----:B------:R-:W1:Y:S01]  /*4d60*/  MUFU.RCP R99, R99 ;  /* 0x0000006300637308 */ /* 0x000e620000001000 */
[----:B------:R-:W-:Y:S01]  /*4d70*/  FMUL.FTZ R23, R5, R23 ;  /* 0x0000001705177220 */ /* 0x000fe20000410000 */
[----:B------:R-:W-:Y:S01]  /*4d80*/  FFMA.FTZ R18, R0, R40, R3 ;  /* 0x0000002800127223 */ /* 0x000fe20000010003 */
[----:B------:R-:W-:Y:S01]  /*4d90*/  FADD.FTZ R120, -R32, R120 ;  /* 0x0000007820787221 */ /* 0x000fe20000010100 */
[----:B------:R-:W-:Y:S01]  /*4da0*/  FMUL.FTZ R36, R9, R14 ;  /* 0x0000000e09247220 */ /* 0x000fe20000410000 */
[----:B------:R-:W-:Y:S01]  /*4db0*/  PRMT R119, R75, 0x7632, R119 ;  /* 0x000076324b777816 */ /* 0x000fe20000000077 */
[----:B------:R-:W-:-:S02]  /*4dc0*/  FFMA.FTZ R23, R22, R23, R98 ;  /* 0x0000001716177223 */ /* 0x000fc40000010062 */
[----:B------:R-:W3:Y:S01]  /*4dd0*/  MUFU.RCP R30, R30 ;  /* 0x0000001e001e7308 */ /* 0x000ee20000001000 */
[----:B------:R-:W-:Y:S01]  /*4de0*/  FMUL.FTZ R93, R18, -1.4426950216293334961 ;  /* 0xbfb8aa3b125d7820 */ /* 0x000fe20000410000 */
[----:B------:R-:W-:Y:S01]  /*4df0*/  FMUL.FTZ R22, R9, R120 ;  /* 0x0000007809167220 */ /* 0x000fe20000410000 */
[----:B------:R-:W-:Y:S01]  /*4e00*/  FFMA.FTZ R17, R2, R36, R4 ;  /* 0x0000002402117223 */ /* 0x000fe20000010004 */
[----:B0-----:R-:W-:Y:S01]  /*4e10*/  FADD.FTZ R120, R20, 1 ;  /* 0x3f80000014787421 */ /* 0x001fe20000010000 */
[----:B------:R-:W-:-:S03]  /*4e20*/  SHF.L.U32 R119, R119, 0x10, RZ ;  /* 0x0000001077777819 */ /* 0x000fc600000006ff */
[----:B------:R0:W3:Y:S01]  /*4e30*/  MUFU.RCP R101, R121 ;  /* 0x0000007900657308 */ /* 0x0000e20000001000 */
[----:B------:R-:W-:Y:S01]  /*4e40*/  FMUL.FTZ R14, R17, -1.4426950216293334961 ;  /* 0xbfb8aa3b110e7820 */ /* 0x000fe20000410000 */
[----:B------:R-:W-:Y:S01]  /*4e50*/  FADD.FTZ R119, -R32, R119 ;  /* 0x0000007720777221 */ /* 0x000fe20000010100 */
[----:B------:R-:W-:-:S05]  /*4e60*/  FFMA.FTZ R20, R5, R22, R8 ;  /* 0x0000001605147223 */ /* 0x000fca0000010008 */
[----:B------:R-:W3:Y:S01]  /*4e70*/  MUFU.EX2 R93, R93 ;  /* 0x0000005d005d7308 */ /* 0x000ee20000000800 */
[----:B0-----:R-:W-:Y:S01]  /*4e80*/  FMUL.FTZ R121, R2, R12 ;  /* 0x0000000c02797220 */ /* 0x001fe20000410000 */
[----:B-1----:R-:W-:-:S03]  /*4e90*/  FADD.FTZ R122, -R99, 1 ;  /* 0x3f800000637a7421 */ /* 0x002fc60000010100 */
[----:B------:R-:W-:-:S03]  /*4ea0*/  FFMA.FTZ R121, R38, R121, R23 ;  /* 0x0000007926797223 */ /* 0x000fc60000010017 */
[----:B------:R-:W0:Y:S01]  /*4eb0*/  MUFU.RCP R120, R120 ;  /* 0x0000007800787308 */ /* 0x000e220000001000 */
[----:B------:R-:W-:Y:S01]  /*4ec0*/  FMUL.FTZ R23, R9, R119 ;  /* 0x0000007709177220 */ /* 0x000fe20000410000 */
[----:B------:R-:W-:Y:S01]  /*4ed0*/  FMUL.FTZ R119, R20, -1.4426950216293334961 ;  /* 0xbfb8aa3b14777820 */ /* 0x000fe20000410000 */
[----:B------:R-:W-:Y:S01]  /*4ee0*/  FFMA.FTZ R123, R2, R12, R100 ;  /* 0x0000000c027b7223 */ /* 0x000fe20000010064 */
[----:B---3--:R-:W-:-:S04]  /*4ef0*/  FADD.FTZ R100, -R30, 1 ;  /* 0x3f8000001e647421 */ /* 0x008fc80000010100 */
[----:B------:R-:W1:Y:S01]  /*4f00*/  MUFU.EX2 R14, R14 ;  /* 0x0000000e000e7308 */ /* 0x000e620000000800 */
[----:B------:R-:W-:Y:S01]  /*4f10*/  FFMA.FTZ R122, R92, R122, 1 ;  /* 0x3f8000005c7a7423 */ /* 0x000fe2000001007a */
[-C--:B------:R-:W-:Y:S01]  /*4f20*/  FMUL.FTZ R98, R6, R31.reuse ;  /* 0x0000001f06627220 */ /* 0x080fe20000410000 */
[----:B------:R-:W-:Y:S01]  /*4f30*/  FADD.FTZ R92, -R101, 1 ;  /* 0x3f800000655c7421 */ /* 0x000fe20000010100 */
[----:B------:R-:W-:Y:S01]  /*4f40*/  FFMA.FTZ R100, R26, R100, 1 ;  /* 0x3f8000001a647423 */ /* 0x000fe20000010064 */
[----:B------:R-:W-:-:S03]  /*4f50*/  FFMA.FTZ R95, R19, R31, R95 ;  /* 0x0000001f135f7223 */ /* 0x000fc6000001005f */
[----:B------:R-:W3:Y:S01]  /*4f60*/  MUFU.EX2 R119, R119 ;  /* 0x0000007700777308 */ /* 0x000ee20000000800 */
[----:B------:R-:W-:Y:S01]  /*4f70*/  FFMA.FTZ R121, R19, R98, R121 ;  /* 0x0000006213797223 */ /* 0x000fe20000010079 */
[----:B------:R-:W-:Y:S01]  /*4f80*/  FFMA.FTZ R92, R13, R92, 1 ;  /* 0x3f8000000d5c7423 */ /* 0x000fe2000001005c */
[----:B------:R-:W-:Y:S01]  /*4f90*/  FFMA.FTZ R19, R6, R23, R7 ;  /* 0x0000001706137223 */ /* 0x000fe20000010007 */
[----:B------:R-:W-:Y:S01]  /*4fa0*/  FMUL.FTZ R100, R30, R100 ;  /* 0x000000641e647220 */ /* 0x000fe20000410000 */
[----:B------:R-:W-:Y:S01]  /*4fb0*/  FADD.FTZ R93, R93, 1 ;  /* 0x3f8000005d5d7421 */ /* 0x000fe20000010000 */
[----:B0-----:R-:W-:Y:S01]  /*4fc0*/  FADD.FTZ R30, -R120, 1 ;  /* 0x3f800000781e7421 */ /* 0x001fe20000010100 */
[----:B------:R-:W-:Y:S01]  /*4fd0*/  FMUL.FTZ R26, R19, -1.4426950216293334961 ;  /* 0xbfb8aa3b131a7820 */ /* 0x000fe20000410000 */
[----:B------:R-:W-:Y:S02]  /*4fe0*/  FMUL.FTZ R101, R101, R92 ;  /* 0x0000005c65657220 */ /* 0x000fe40000410000 */
[----:B------:R1:W0:Y:S01]  /*4ff0*/  MUFU.RCP R92, R93 ;  /* 0x0000005d005c7308 */ /* 0x0002220000001000 */
[----:B------:R-:W-:Y:S01]  /*5000*/  FFMA.FTZ R30, R27, R30, 1 ;  /* 0x3f8000001b1e7423 */ /* 0x000fe2000001001e */
[----:B------:R-:W-:-:S02]  /*5010*/  PRMT R27, R78, 0x7632, R27 ;  /* 0x000076324e1b7816 */ /* 0x000fc4000000001b */
[----:B------:R-:W-:Y:S01]  /*5020*/  SHF.L.U32 R13, R78, 0x10, RZ ;  /* 0x000000104e0d7819 */ /* 0x000fe200000006ff */
[----:B-1----:R-:W-:-:S03]  /*5030*/  FADD.FTZ R93, R14, 1 ;  /* 0x3f8000000e5d7421 */ /* 0x002fc60000010000 */
[----:B------:R-:W1:Y:S01]  /*5040*/  MUFU.EX2 R26, R26 ;  /* 0x0000001a001a7308 */ /* 0x000e620000000800 */
[----:B------:R-:W-:Y:S01]  /*5050*/  SHF.L.U32 R27, R27, 0x10, RZ ;  /* 0x000000101b1b7819 */ /* 0x000fe200000006ff */
[----:B------:R-:W-:Y:S01]  /*5060*/  FMUL.FTZ R122, R99, R122 ;  /* 0x0000007a637a7220 */ /* 0x000fe20000410000 */
[----:B------:R-:W-:Y:S01]  /*5070*/  FADD.FTZ R98, R94, R31 ;  /* 0x0000001f5e627221 */ /* 0x000fe20000010000 */
[----:B------:R-:W-:Y:S01]  /*5080*/  FMUL.FTZ R13, R13, R100 ;  /* 0x000000640d0d7220 */ /* 0x000fe20000410000 */
[----:B---3--:R-:W-:Y:S01]  /*5090*/  FADD.FTZ R99, R119, 1 ;  /* 0x3f80000077637421 */ /* 0x008fe20000010000 */
[C---:B------:R-:W-:Y:S02]  /*50a0*/  PRMT R94, R79.reuse, 0x7632, R94 ;  /* 0x000076324f5e7816 */ /* 0x040fe4000000005e */
[----:B------:R-:W3:Y:S01]  /*50b0*/  MUFU.RCP R93, R93 ;  /* 0x0000005d005d7308 */ /* 0x000ee20000001000 */
[----:B------:R-:W-:Y:S01]  /*50c0*/  FFMA.FTZ R31, R6, R31, R123 ;  /* 0x0000001f061f7223 */ /* 0x000fe2000001007b */
[----:B------:R-:W-:Y:S01]  /*50d0*/  SHF.L.U32 R14, R79, 0x10, RZ ;  /* 0x000000104f0e7819 */ /* 0x000fe200000006ff */
[----:B------:R-:W-:Y:S01]  /*50e0*/  FMUL.FTZ R101, R27, R101 ;  /* 0x000000651b657220 */ /* 0x000fe20000410000 */
[-C--:B------:R-:W-:Y:S01]  /*50f0*/  FMUL.FTZ R27, R0, R13.reuse ;  /* 0x0000000d001b7220 */ /* 0x080fe20000410000 */
[----:B------:R-:W-:Y:S01]  /*5100*/  SHF.L.U32 R94, R94, 0x10, RZ ;  /* 0x000000105e5e7819 */ /* 0x000fe200000006ff */
[----:B------:R-:W-:Y:S01]  /*5110*/  FMUL.FTZ R30, R120, R30 ;  /* 0x0000001e781e7220 */ /* 0x000fe20000410000 */
[----:B------:R-:W-:Y:S01]  /*5120*/  FFMA.FTZ R31, R0, R13, R31 ;  /* 0x0000000d001f7223 */ /* 0x000fe2000001001f */
[----:B------:R-:W2:Y:S01]  /*5130*/  MUFU.RCP R99, R99 ;  /* 0x0000006300637308 */ /* 0x000ea20000001000 */
[----:B------:R-:W-:Y:S01]  /*5140*/  FMUL.FTZ R14, R14, R122 ;  /* 0x0000007a0e0e7220 */ /* 0x000fe20000410000 */
[----:B------:R-:W-:Y:S01]  /*5150*/  FFMA.FTZ R121, R41, R27, R121 ;  /* 0x0000001b29797223 */ /* 0x000fe20000010079 */
[CC--:B------:R-:W-:Y:S01]  /*5160*/  FMUL.FTZ R100, R5.reuse, R101.reuse ;  /* 0x0000006505647220 */ /* 0x0c0fe20000410000 */
[----:B------:R-:W-:Y:S01]  /*5170*/  FMUL.FTZ R27, R94, R30 ;  /* 0x0000001e5e1b7220 */ /* 0x000fe20000410000 */
[-C--:B------:R-:W-:Y:S01]  /*5180*/  FFMA.FTZ R31, R5, R101.reuse, R31 ;  /* 0x00000065051f7223 */ /* 0x080fe2000001001f */
[----:B------:R-:W-:Y:S01]  /*5190*/  STL [R1+0x74], R45 ;  /* 0x0000742d01007387 */ /* 0x000fe20000100800 */
[C---:B------:R-:W-:Y:S01]  /*51a0*/  FFMA.FTZ R94, R21.reuse, R101, R97 ;  /* 0x00000065155e7223 */ /* 0x040fe20000010061 */
[----:B------:R-:W-:Y:S01]  /*51b0*/  FFMA.FTZ R100, R21, R100, R121 ;  /* 0x0000006415647223 */ /* 0x000fe20000010079 */
[-C--:B------:R-:W-:Y:S01]  /*51c0*/  FMUL.FTZ R30, R2, R14.reuse ;  /* 0x0000000e021e7220 */ /* 0x080fe20000410000 */
[----:B------:R-:W-:Y:S01]  /*51d0*/  STL [R1+0x78], R44 ;  /* 0x0000782c01007387 */ /* 0x000fe20000100800 */
[----:B0-----:R-:W-:Y:S01]  /*51e0*/  FADD.FTZ R97, -R92, 1 ;  /* 0x3f8000005c617421 */ /* 0x001fe20000010100 */
[----:B------:R-:W-:Y:S01]  /*51f0*/  FADD.FTZ R21, R96, R101 ;  /* 0x0000006560157221 */ /* 0x000fe20000010000 */
[----:B-1----:R-:W-:Y:S01]  /*5200*/  FADD.FTZ R26, R26, 1 ;  /* 0x3f8000001a1a7421 */ /* 0x002fe20000010000 */
[----:B------:R-:W-:Y:S01]  /*5210*/  STL [R1+0x70], R39 ;  /* 0x0000702701007387 */ /* 0x000fe20000100800 */
[----:B------:R-:W-:Y:S01]  /*5220*/  FFMA.FTZ R101, R2, R14, R31 ;  /* 0x0000000e02657223 */ /* 0x000fe2000001001f */
[----:B------:R-:W-:-:S02]  /*5230*/  FFMA.FTZ R31, R33, R27, R95 ;  /* 0x0000001b211f7223 */ /* 0x000fc4000001005f */
[----:B------:R-:W-:Y:S01]  /*5240*/  STL [R1+0x38], R38 ;  /* 0x0000382601007387 */ /* 0x000fe20000100800 */
[----:B---3--:R-:W-:Y:S01]  /*5250*/  FADD.FTZ R95, -R93, 1 ;  /* 0x3f8000005d5f7421 */ /* 0x008fe20000010100 */
[----:B------:R-:W-:Y:S02]  /*5260*/  FFMA.FTZ R97, R18, R97, 1 ;  /* 0x3f80000012617423 */ /* 0x000fe40000010061 */
[----:B------:R0:W-:Y:S01]  /*5270*/  STL [R1+0x94], R10 ;  /* 0x0000940a01007387 */ /* 0x0001e20000100800 */
[----:B------:R-:W-:Y:S01]  /*5280*/  FFMA.FTZ R96, R37, R30, R100 ;  /* 0x0000001e25607223 */ /* 0x000fe20000010064 */
[----:B------:R-:W-:Y:S02]  /*5290*/  IADD3.X R18, RZ, R15, RZ, P5, !PT ;  /* 0x0000000fff127210 */ /* 0x000fe40002ffe4ff */
[----:B------:R1:W-:Y:S01]  /*52a0*/  STL [R1+0x90], R24 ;  /* 0x0000901801007387 */ /* 0x0003e20000100800 */
[----:B------:R3:W2:Y:S01]  /*52b0*/  MUFU.RCP R30, R26 ;  /* 0x0000001a001e7308 */ /* 0x0006a20000001000 */
[----:B------:R-:W-:Y:S01]  /*52c0*/  FFMA.FTZ R95, R17, R95, 1 ;  /* 0x3f800000115f7423 */ /* 0x000fe2000001005f */
[----:B------:R-:W-:Y:S01]  /*52d0*/  FMUL.FTZ R15, R92, R97 ;  /* 0x000000615c0f7220 */ /* 0x000fe20000410000 */
[----:B------:R-:W-:Y:S01]  /*52e0*/  FMUL.FTZ R100, R6, R27 ;  /* 0x0000001b06647220 */ /* 0x000fe20000410000 */
[----:B0-----:R-:W-:-:S02]  /*52f0*/  SHF.L.U64.HI R10, R16, 0x1, R18 ;  /* 0x00000001100a7819 */ /* 0x001fc40000010212 */
[----:B-1----:R-:W-:Y:S01]  /*5300*/  SHF.L.U32 R24, R16, 0x1, RZ ;  /* 0x0000000110187819 */ /* 0x002fe200000006ff */
[----:B---3--:R-:W-:Y:S01]  /*5310*/  FADD.FTZ R26, R98, R27 ;  /* 0x0000001b621a7221 */ /* 0x008fe20000010000 */
[----:B------:R-:W-:Y:S02]  /*5320*/  FFMA.FTZ R27, R6, R27, R101 ;  /* 0x0000001b061b7223 */ /* 0x000fe40000010065 */
[----:B------:R-:W-:Y:S01]  /*5330*/  IADD3 R92, P0, R24, UR16, RZ ;  /* 0x00000010185c7c10 */ /* 0x000fe2000ff1e0ff */
[----:B--2---:R-:W-:Y:S01]  /*5340*/  FADD.FTZ R101, -R99, 1 ;  /* 0x3f80000063657421 */ /* 0x004fe20000010100 */
[----:B------:R-:W-:Y:S02]  /*5350*/  FMUL.FTZ R16, R93, R95 ;  /* 0x0000005f5d107220 */ /* 0x000fe40000410000 */
[----:B------:R-:W-:Y:S01]  /*5360*/  IADD3.X R93, R10, UR17, RZ, P0, !PT ;  /* 0x000000110a5d7c10 */ /* 0x000fe200087fe4ff */
[----:B------:R-:W-:Y:S01]  /*5370*/  FFMA.FTZ R101, R20, R101, 1 ;  /* 0x3f80000014657423 */ /* 0x000fe20000010065 */
[C---:B------:R-:W-:Y:S01]  /*5380*/  PRMT R20, R80.reuse, 0x7632, R20 ;  /* 0x0000763250147816 */ /* 0x040fe20000000014 */
[----:B------:R-:W-:Y:S01]  /*5390*/  FFMA.FTZ R33, R33, R100, R96 ;  /* 0x0000006421217223 */ /* 0x000fe20000010060 */
[----:B------:R-:W-:Y:S01]  /*53a0*/  SHF.L.U32 R17, R80, 0x10, RZ ;  /* 0x0000001050117819 */ /* 0x000fe200000006ff */
[----:B------:R-:W-:Y:S01]  /*53b0*/  STL [R1+0x34], R41 ;  /* 0x0000342901007387 */ /* 0x000fe20000100800 */
[----:B------:R-:W-:Y:S01]  /*53c0*/  SHF.L.U32 R20, R20, 0x10, RZ ;  /* 0x0000001014147819 */ /* 0x000fe200000006ff */
[----:B------:R-:W-:-:S02]  /*53d0*/  UIADD3 UR10, UP0, UR10, 0x1, URZ ;  /* 0x000000010a0a7890 */ /* 0x000fc4000ff1e03f */
[----:B------:R-:W2:Y:S01]  /*53e0*/  LDG.E.64.CONSTANT R92, desc[UR14][R92.64] ;  /* 0x0000000e5c5c7981 */ /* 0x000ea2000c1e9b00 */
[----:B------:R-:W-:Y:S01]  /*53f0*/  FADD.FTZ R100, -R30, 1 ;  /* 0x3f8000001e647421 */ /* 0x000fe20000010100 */
[----:B------:R-:W-:Y:S01]  /*5400*/  FADD.FTZ R20, -R32, R20 ;  /* 0x0000001420147221 */ /* 0x000fe20000010100 */
[----:B------:R-:W-:Y:S01]  /*5410*/  SHF.L.U32 R123, R87, 0x10, RZ ;  /* 0x00000010577b7819 */ /* 0x000fe200000006ff */
[----:B------:R-:W-:Y:S01]  /*5420*/  ULDC.64 UR16, c[0x0][0x258] ;  /* 0x0000960000107ab9 */ /* 0x000fe20000000a00 */
[----:B------:R-:W-:Y:S01]  /*5430*/  FFMA.FTZ R100, R19, R100, 1 ;  /* 0x3f80000013647423 */ /* 0x000fe20000010064 */
[----:B------:R-:W-:-:S03]  /*5440*/  FMUL.FTZ R20, R9, R20 ;  /* 0x0000001409147220 */ /* 0x000fc60000410000 */
[----:B------:R-:W-:Y:S01]  /*5450*/  FMUL.FTZ R100, R30, R100 ;  /* 0x000000641e647220 */ /* 0x000fe20000410000 */
[----:B------:R-:W-:Y:S01]  /*5460*/  PRMT R30, R83, 0x7632, R30 ;  /* 0x00007632531e7816 */ /* 0x000fe2000000001e */
[----:B------:R-:W-:-:S03]  /*5470*/  FFMA.FTZ R97, R5, R20, R8 ;  /* 0x0000001405617223 */ /* 0x000fc60000010008 */
[----:B------:R-:W-:Y:S01]  /*5480*/  SHF.L.U32 R119, R30, 0x10, RZ ;  /* 0x000000101e777819 */ /* 0x000fe200000006ff */
[----:B------:R-:W-:Y:S01]  /*5490*/  FMUL.FTZ R95, R97, -1.4426950216293334961 ;  /* 0xbfb8aa3b615f7820 */ /* 0x000fe20000410000 */
[----:B------:R-:W-:Y:S01]  /*54a0*/  PRMT R19, R81, 0x7632, R19 ;  /* 0x0000763251137816 */ /* 0x000fe20000000013 */
[----:B------:R-:W-:Y:S02]  /*54b0*/  FADD.FTZ R18, -R32, R17 ;  /* 0x0000001120127221 */ /* 0x000fe40000010100 */
[----:B------:R-:W-:Y:S01]  /*54c0*/  FMUL.FTZ R100, R119, R100 ;  /* 0x0000006477647220 */ /* 0x000fe20000410000 */
[C---:B------:R-:W-:Y:S01]  /*54d0*/  SHF.L.U32 R119, R82.reuse, 0x10, RZ ;  /* 0x0000001052777819 */ /* 0x040fe200000006ff */
[----:B------:R-:W0:Y:S01]  /*54e0*/  MUFU.EX2 R95, R95 ;  /* 0x0000005f005f7308 */ /* 0x000e220000000800 */
[----:B------:R-:W-:Y:S02]  /*54f0*/  SHF.L.U32 R17, R81, 0x10, RZ ;  /* 0x0000001051117819 */ /* 0x000fe400000006ff */
[----:B------:R-:W-:-:S02]  /*5500*/  PRMT R96, R82, 0x7632, R96 ;  /* 0x0000763252607816 */ /* 0x000fc40000000060 */
[----:B------:R-:W-:Y:S01]  /*5510*/  SHF.L.U32 R19, R19, 0x10, RZ ;  /* 0x0000001013137819 */ /* 0x000fe200000006ff */
[----:B------:R-:W-:Y:S01]  /*5520*/  FMUL.FTZ R35, R9, R18 ;  /* 0x0000001209237220 */ /* 0x000fe20000410000 */
[----:B------:R-:W-:Y:S01]  /*5530*/  SHF.L.U32 R96, R96, 0x10, RZ ;  /* 0x0000001060607819 */ /* 0x000fe200000006ff */
[----:B------:R-:W-:Y:S01]  /*5540*/  FMUL.FTZ R15, R119, R15 ;  /* 0x0000000f770f7220 */ /* 0x000fe20000410000 */
[----:B------:R-:W-:Y:S01]  /*5550*/  FMUL.FTZ R101, R99, R101 ;  /* 0x0000006563657220 */ /* 0x000fe20000410000 */
[C---:B------:R-:W-:Y:S01]  /*5560*/  FADD.FTZ R18, -R32.reuse, R17 ;  /* 0x0000001120127221 */ /* 0x040fe20000010100 */
[----:B------:R-:W-:Y:S01]  /*5570*/  FADD.FTZ R19, -R32, R19 ;  /* 0x0000001320137221 */ /* 0x000fe20000010100 */
[C---:B------:R-:W-:Y:S01]  /*5580*/  FMUL.FTZ R120, R0.reuse, R15 ;  /* 0x0000000f00787220 */ /* 0x040fe20000410000 */
[----:B------:R-:W-:Y:S01]  /*5590*/  FFMA.FTZ R17, R0, R35, R3 ;  /* 0x0000002300117223 */ /* 0x000fe20000010003 */
[C---:B------:R-:W-:Y:S01]  /*55a0*/  FMUL.FTZ R34, R9.reuse, R18 ;  /* 0x0000001209227220 */ /* 0x040fe20000410000 */
[----:B------:R-:W-:Y:S01]  /*55b0*/  FMUL.FTZ R101, R96, R101 ;  /* 0x0000006560657220 */ /* 0x000fe20000410000 */
[----:B------:R-:W-:Y:S01]  /*55c0*/  FMUL.FTZ R19, R9, R19 ;  /* 0x0000001309137220 */ /* 0x000fe20000410000 */
[----:B------:R-:W-:Y:S01]  /*55d0*/  SHF.L.U32 R119, R83, 0x10, RZ ;  /* 0x0000001053777819 */ /* 0x000fe200000006ff */
[----:B------:R-:W-:Y:S01]  /*55e0*/  FFMA.FTZ R33, R40, R120, R33 ;  /* 0x0000007828217223 */ /* 0x000fe20000010021 */
[----:B------:R-:W-:Y:S01]  /*55f0*/  FMUL.FTZ R98, R17, -1.4426950216293334961 ;  /* 0xbfb8aa3b11627820 */ /* 0x000fe20000410000 */
[----:B------:R-:W-:Y:S01]  /*5600*/  FFMA.FTZ R18, R2, R34, R4 ;  /* 0x0000002202127223 */ /* 0x000fe20000010004 */
[----:B------:R-:W-:Y:S01]  /*5610*/  FMUL.FTZ R120, R5, R101 ;  /* 0x0000006505787220 */ /* 0x000fe20000410000 */
[----:B------:R-:W-:Y:S01]  /*5620*/  FFMA.FTZ R96, R6, R19, R7 ;  /* 0x0000001306607223 */ /* 0x000fe20000010007 */
[----:B------:R-:W-:Y:S01]  /*5630*/  FMUL.FTZ R16, R119, R16 ;  /* 0x0000001077107220 */ /* 0x000fe20000410000 */
[----:B------:R-:W-:Y:S01]  /*5640*/  FMUL.FTZ R99, R18, -1.4426950216293334961 ;  /* 0xbfb8aa3b12637820 */ /* 0x000fe20000410000 */
[----:B0-----:R-:W-:Y:S01]  /*5650*/  FADD.FTZ R119, R95, 1 ;  /* 0x3f8000005f777421 */ /* 0x001fe20000010000 */
[C---:B------:R-:W-:Y:S01]  /*5660*/  FFMA.FTZ R33, R22.reuse, R120, R33 ;  /* 0x0000007816217223 */ /* 0x040fe20000010021 */
[----:B------:R-:W-:Y:S01]  /*5670*/  FFMA.FTZ R22, R22, R101, R94 ;  /* 0x0000006516167223 */ /* 0x000fe2000001005e */
[----:B------:R-:W-:Y:S01]  /*5680*/  FFMA.FTZ R95, R0, R15, R27 ;  /* 0x0000000f005f7223 */ /* 0x000fe2000001001b */
[----:B------:R-:W0:Y:S01]  /*5690*/  MUFU.EX2 R98, R98 ;  /* 0x0000006200627308 */ /* 0x000e220000000800 */
[----:B------:R-:W-:Y:S01]  /*56a0*/  FMUL.FTZ R30, R96, -1.4426950216293334961 ;  /* 0xbfb8aa3b601e7820 */ /* 0x000fe20000410000 */
[----:B------:R-:W-:Y:S01]  /*56b0*/  IADD3 R94, P0, R28, UR22, RZ ;  /* 0x000000161c5e7c10 */ /* 0x000fe2000ff1e0ff */
[----:B------:R-:W-:Y:S01]  /*56c0*/  FADD.FTZ R21, R21, R101 ;  /* 0x0000006515157221 */ /* 0x000fe20000010000 */
[----:B------:R-:W-:-:S02]  /*56d0*/  FFMA.FTZ R101, R5, R101, R95 ;  /* 0x0000006505657223 */ /* 0x000fc4000001005f */
[----:B------:R-:W-:Y:S02]  /*56e0*/  IADD3.X R95, R25, UR23, RZ, P0, !PT ;  /* 0x00000017195f7c10 */ /* 0x000fe400087fe4ff */
[----:B------:R-:W1:Y:S04]  /*56f0*/  MUFU.EX2 R99, R99 ;  /* 0x0000006300637308 */ /* 0x000e680000000800 */
[----:B------:R-:W3:Y:S04]  /*5700*/  LDG.E.64.CONSTANT R94, desc[UR14][R94.64] ;  /* 0x0000000e5e5e7981 */ /* 0x000ee8000c1e9b00 */
[----:B------:R-:W1:Y:S01]  /*5710*/  MUFU.EX2 R30, R30 ;  /* 0x0000001e001e7308 */ /* 0x000e620000000800 */
[----:B0-----:R-:W-:Y:S01]  /*5720*/  FADD.FTZ R98, R98, 1 ;  /* 0x3f80000062627421 */ /* 0x001fe20000010000 */
[----:B-1----:R-:W-:-:S06]  /*5730*/  FADD.FTZ R99, R99, 1 ;  /* 0x3f80000063637421 */ /* 0x002fcc0000010000 */
[----:B------:R-:W0:Y:S01]  /*5740*/  MUFU.RCP R98, R98 ;  /* 0x0000006200627308 */ /* 0x000e220000001000 */
[----:B------:R-:W-:-:S07]  /*5750*/  FADD.FTZ R30, R30, 1 ;  /* 0x3f8000001e1e7421 */ /* 0x000fce0000010000 */
[----:B------:R-:W1:Y:S08]  /*5760*/  MUFU.RCP R99, R99 ;  /* 0x0000006300637308 */ /* 0x000e700000001000 */
[----:B------:R0:W4:Y:S08]  /*5770*/  MUFU.RCP R27, R119 ;  /* 0x00000077001b7308 */ /* 0x0001300000001000 */
[----:B------:R-:W4:Y:S01]  /*5780*/  MUFU.RCP R30, R30 ;  /* 0x0000001e001e7308 */ /* 0x000f220000001000 */
[----:B0-----:R-:W-:-:S04]  /*5790*/  FMUL.FTZ R119, R2, R16 ;  /* 0x0000001002777220 */ /* 0x001fc80000410000 */
[----:B------:R-:W-:Y:S01]  /*57a0*/  FFMA.FTZ R33, R36, R119, R33 ;  /* 0x0000007724217223 */ /* 0x000fe20000010021 */
[----:B------:R-:W-:Y:S01]  /*57b0*/  FMUL.FTZ R119, R6, R100 ;  /* 0x0000006406777220 */ /* 0x000fe20000410000 */
[----:B------:R-:W-:-:S03]  /*57c0*/  FFMA.FTZ R101, R2, R16, R101 ;  /* 0x0000001002657223 */ /* 0x000fc60000010065 */
[C---:B------:R-:W-:Y:S01]  /*57d0*/  FFMA.FTZ R33, R23.reuse, R119, R33 ;  /* 0x0000007717217223 */ /* 0x040fe20000010021 */
[----:B------:R-:W-:Y:S01]  /*57e0*/  FADD.FTZ R119, -R98, 1 ;  /* 0x3f80000062777421 */ /* 0x000fe20000010100 */
[-C--:B------:R-:W-:Y:S01]  /*57f0*/  FFMA.FTZ R23, R23, R100.reuse, R31 ;  /* 0x0000006417177223 */ /* 0x080fe2000001001f */
[----:B------:R-:W-:Y:S01]  /*5800*/  FADD.FTZ R26, R26, R100 ;  /* 0x000000641a1a7221 */ /* 0x000fe20000010000 */
[----:B------:R-:W-:Y:S01]  /*5810*/  FFMA.FTZ R31, R6, R100, R101 ;  /* 0x00000064061f7223 */ /* 0x000fe20000010065 */
[----:B-1----:R-:W-:Y:S01]  /*5820*/  FADD.FTZ R100, -R99, 1 ;  /* 0x3f80000063647421 */ /* 0x002fe20000010100 */
[----:B------:R-:W-:Y:S01]  /*5830*/  FFMA.FTZ R119, R17, R119, 1 ;  /* 0x3f80000011777423 */ /* 0x000fe20000010077 */
[----:B----4-:R-:W-:Y:S01]  /*5840*/  FADD.FTZ R17, -R27, 1 ;  /* 0x3f8000001b117421 */ /* 0x010fe20000010100 */
[----:B------:R-:W-:Y:S01]  /*5850*/  FADD.FTZ R101, -R30, 1 ;  /* 0x3f8000001e657421 */ /* 0x000fe20000010100 */
[----:B------:R-:W-:Y:S02]  /*5860*/  FFMA.FTZ R18, R18, R100, 1 ;  /* 0x3f80000012127423 */ /* 0x000fe40000010064 */
[----:B------:R-:W-:Y:S01]  /*5870*/  FFMA.FTZ R17, R97, R17, 1 ;  /* 0x3f80000061117423 */ /* 0x000fe20000010011 */
[----:B------:R-:W-:Y:S01]  /*5880*/  FFMA.FTZ R101, R96, R101, 1 ;  /* 0x3f80000060657423 */ /* 0x000fe20000010065 */
[----:B------:R-:W-:-:S02]  /*5890*/  FMUL.FTZ R18, R99, R18 ;  /* 0x0000001263127220 */ /* 0x000fc40000410000 */
[----:B------:R-:W-:Y:S01]  /*58a0*/  FMUL.FTZ R99, R27, R17 ;  /* 0x000000111b637220 */ /* 0x000fe20000410000 */
[----:B------:R-:W-:Y:S01]  /*58b0*/  FMUL.FTZ R27, R30, R101 ;  /* 0x000000651e1b7220 */ /* 0x000fe20000410000 */
[----:B------:R-:W-:Y:S01]  /*58c0*/  SHF.L.U32 R96, R84, 0x10, RZ ;  /* 0x0000001054607819 */ /* 0x000fe200000006ff */
[----:B------:R-:W-:Y:S01]  /*58d0*/  FMUL.FTZ R119, R98, R119 ;  /* 0x0000007762777220 */ /* 0x000fe20000410000 */
[----:B------:R-:W-:Y:S02]  /*58e0*/  PRMT R30, R84, 0x7632, R30 ;  /* 0x00007632541e7816 */ /* 0x000fe4000000001e */
[----:B------:R-:W-:Y:S01]  /*58f0*/  SHF.L.U32 R98, R86, 0x10, RZ ;  /* 0x0000001056627819 */ /* 0x000fe200000006ff */
[----:B------:R-:W-:Y:S01]  /*5900*/  FMUL.FTZ R17, R96, R119 ;  /* 0x0000007760117220 */ /* 0x000fe20000410000 */
[----:B------:R-:W-:Y:S01]  /*5910*/  SHF.L.U32 R30, R30, 0x10, RZ ;  /* 0x000000101e1e7819 */ /* 0x000fe200000006ff */
[----:B------:R-:W-:Y:S01]  /*5920*/  STL [R1+0x28], R37 ;  /* 0x0000282501007387 */ /* 0x000fe20000100800 */
[----:B------:R-:W-:Y:S01]  /*5930*/  IADD3 R96, P0, R24, UR22, RZ ;  /* 0x0000001618607c10 */ /* 0x000fe2000ff1e0ff */
[----:B------:R-:W-:Y:S01]  /*5940*/  FMUL.FTZ R100, R0, R17 ;  /* 0x0000001100647220 */ /* 0x000fe20000410000 */
[----:B------:R-:W-:Y:S01]  /*5950*/  FADD.FTZ R98, -R32, R98 ;  /* 0x0000006220627221 */ /* 0x000fe20000010100 */
[----:B------:R-:W-:Y:S01]  /*5960*/  STL [R1+0x24], R40 ;  /* 0x0000242801007387 */ /* 0x000fe20000100800 */
[----:B------:R-:W-:Y:S01]  /*5970*/  FMUL.FTZ R30, R30, R99 ;  /* 0x000000631e1e7220 */ /* 0x000fe20000410000 */
[----:B------:R-:W-:-:S02]  /*5980*/  PRMT R99, R86, 0x7632, R99 ;  /* 0x0000763256637816 */ /* 0x000fc40000000063 */
[----:B------:R-:W-:Y:S01]  /*5990*/  STL [R1+0x20], R36 ;  /* 0x0000202401007387 */ /* 0x000fe20000100800 */
[----:B------:R-:W-:Y:S01]  /*59a0*/  IADD3.X R97, R10, UR23, RZ, P0, !PT ;  /* 0x000000170a617c10 */ /* 0x000fe200087fe4ff */
[----:B------:R-:W-:Y:S02]  /*59b0*/  FFMA.FTZ R33, R35, R100, R33 ;  /* 0x0000006423217223 */ /* 0x000fe40000010021 */
[----:B------:R-:W-:Y:S01]  /*59c0*/  STL [R1+0x8c], R25 ;  /* 0x00008c1901007387 */ /* 0x000fe20000100800 */
[----:B------:R-:W-:Y:S01]  /*59d0*/  FMUL.FTZ R124, R9, R98 ;  /* 0x00000062097c7220 */ /* 0x000fe20000410000 */
[----:B------:R-:W-:Y:S02]  /*59e0*/  FMUL.FTZ R100, R5, R30 ;  /* 0x0000001e05647220 */ /* 0x000fe40000410000 */
[----:B------:R-:W-:Y:S01]  /*59f0*/  STL [R1+0x88], R28 ;  /* 0x0000881c01007387 */ /* 0x000fe20000100800 */
[----:B------:R-:W-:-:S03]  /*5a00*/  SHF.L.U32 R99, R99, 0x10, RZ ;  /* 0x0000001063637819 */ /* 0x000fc600000006ff */
[----:B------:R0:W-:Y:S01]  /*5a10*/  STL [R1+0x84], R10 ;  /* 0x0000840a01007387 */ /* 0x0001e20000100800 */
[----:B------:R-:W-:Y:S01]  /*5a20*/  FADD.FTZ R123, -R32, R123 ;  /* 0x0000007b207b7221 */ /* 0x000fe20000010100 */
[C---:B------:R-:W-:Y:S01]  /*5a30*/  PRMT R101, R85.reuse, 0x7632, R101 ;  /* 0x0000763255657816 */ /* 0x040fe20000000065 */
[----:B------:R-:W-:Y:S01]  /*5a40*/  FFMA.FTZ R98, R0, R124, R3 ;  /* 0x0000007c00627223 */ /* 0x000fe20000010003 */
[----:B------:R-:W-:Y:S01]  /*5a50*/  FFMA.FTZ R33, R20, R100, R33 ;  /* 0x0000006414217223 */ /* 0x000fe20000010021 */
[----:B------:R-:W-:Y:S01]  /*5a60*/  SHF.L.U32 R125, R85, 0x10, RZ ;  /* 0x00000010557d7819 */ /* 0x000fe200000006ff */
[----:B------:R-:W-:Y:S01]  /*5a70*/  FFMA.FTZ R31, R0, R17, R31 ;  /* 0x00000011001f7223 */ /* 0x000fe2000001001f */
[----:B------:R-:W-:Y:S01]  /*5a80*/  FADD.FTZ R21, R21, R30 ;  /* 0x0000001e15157221 */ /* 0x000fe20000010000 */
[----:B------:R-:W4:Y:S01]  /*5a90*/  LDG.E.64.CONSTANT R96, desc[UR14][R96.64] ;  /* 0x0000000e60607981 */ /* 0x000f22000c1e9b00 */
[--C-:B0-----:R-:W-:Y:S01]  /*5aa0*/  FFMA.FTZ R10, R20, R30, R22.reuse ;  /* 0x0000001e140a7223 */ /* 0x101fe20000010016 */
[----:B------:R-:W-:Y:S01]  /*5ab0*/  PRMT R22, R87, 0x7632, R22 ;  /* 0x0000763257167816 */ /* 0x000fe20000000016 */
[----:B------:R-:W-:Y:S01]  /*5ac0*/  FADD.FTZ R20, -R32, R99 ;  /* 0x0000006320147221 */ /* 0x000fe20000010100 */
[----:B------:R-:W-:-:S02]  /*5ad0*/  FMUL.FTZ R123, R9, R123 ;  /* 0x0000007b097b7220 */ /* 0x000fc40000410000 */
[----:B------:R-:W-:Y:S01]  /*5ae0*/  SHF.L.U32 R22, R22, 0x10, RZ ;  /* 0x0000001016167819 */ /* 0x000fe200000006ff */
[----:B------:R-:W-:Y:S01]  /*5af0*/  FMUL.FTZ R122, R98, -1.4426950216293334961 ;  /* 0xbfb8aa3b627a7820 */ /* 0x000fe20000410000 */
[----:B------:R-:W-:Y:S01]  /*5b00*/  SHF.L.U32 R101, R101, 0x10, RZ ;  /* 0x0000001065657819 */ /* 0x000fe200000006ff */
[----:B------:R-:W-:Y:S01]  /*5b10*/  FMUL.FTZ R20, R9, R20 ;  /* 0x0000001409147220 */ /* 0x000fe20000410000 */
[----:B------:R-:W-:Y:S01]  /*5b20*/  FFMA.FTZ R99, R2, R123, R4 ;  /* 0x0000007b02637223 */ /* 0x000fe20000010004 */
[----:B------:R-:W-:Y:S02]  /*5b30*/  FADD.FTZ R22, -R32, R22 ;  /* 0x0000001620167221 */ /* 0x000fe40000010100 */
[----:B------:R-:W-:Y:S01]  /*5b40*/  FMUL.FTZ R27, R101, R27 ;  /* 0x0000001b651b7220 */ /* 0x000fe20000410000 */
[----:B------:R-:W0:Y:S01]  /*5b50*/  MUFU.EX2 R122, R122 ;  /* 0x0000007a007a7308 */ /* 0x000e220000000800 */
[----:B------:R-:W-:Y:S01]  /*5b60*/  FFMA.FTZ R101, R5, R20, R8 ;  /* 0x0000001405657223 */ /* 0x000fe20000010008 */
[----:B------:R-:W-:Y:S01]  /*5b70*/  FMUL.FTZ R100, R99, -1.4426950216293334961 ;  /* 0xbfb8aa3b63647820 */ /* 0x000fe20000410000 */
[----:B------:R-:W-:-:S02]  /*5b80*/  FMUL.FTZ R22, R9, R22 ;  /* 0x0000001609167220 */ /* 0x000fc40000410000 */
[----:B------:R-:W-:Y:S02]  /*5b90*/  FMUL.FTZ R119, R101, -1.4426950216293334961 ;  /* 0xbfb8aa3b65777820 */ /* 0x000fe40000410000 */
[----:B------:R-:W-:Y:S01]  /*5ba0*/  FFMA.FTZ R120, R6, R22, R7 ;  /* 0x0000001606787223 */ /* 0x000fe20000010007 */
[----:B------:R-:W1:Y:S03]  /*5bb0*/  MUFU.EX2 R100, R100 ;  /* 0x0000006400647308 */ /* 0x000e660000000800 */
[----:B------:R-:W-:-:S05]  /*5bc0*/  FMUL.FTZ R121, R120, -1.4426950216293334961 ;  /* 0xbfb8aa3b78797820 */ /* 0x000fca0000410000 */
[----:B------:R-:W1:Y:S01]  /*5bd0*/  MUFU.EX2 R119, R119 ;  /* 0x0000007700777308 */ /* 0x000e620000000800 */
[----:B0-----:R-:W-:Y:S01]  /*5be0*/  FADD.FTZ R122, R122, 1 ;  /* 0x3f8000007a7a7421 */ /* 0x001fe20000010000 */
[----:B------:R-:W-:-:S06]  /*5bf0*/  FMUL.FTZ R18, R125, R18 ;  /* 0x000000127d127220 */ /* 0x000fcc0000410000 */
[----:B------:R-:W0:Y:S01]  /*5c00*/  MUFU.EX2 R121, R121 ;  /* 0x0000007900797308 */ /* 0x000e220000000800 */
[----:B------:R-:W-:Y:S01]  /*5c10*/  FFMA.FTZ R31, R5, R30, R31 ;  /* 0x0000001e051f7223 */ /* 0x000fe2000001001f */
[----:B------:R-:W-:Y:S01]  /*5c20*/  FMUL.FTZ R30, R2, R18 ;  /* 0x00000012021e7220 */ /* 0x000fe20000410000 */
[----:B-1----:R-:W-:-:S05]  /*5c30*/  FADD.FTZ R100, R100, 1 ;  /* 0x3f80000064647421 */ /* 0x002fca0000010000 */
[----:B------:R-:W1:Y:S01]  /*5c40*/  MUFU.RCP R122, R122 ;  /* 0x0000007a007a7308 */ /* 0x000e620000001000 */
[----:B------:R-:W-:Y:S01]  /*5c50*/  FFMA.FTZ R30, R34, R30, R33 ;  /* 0x0000001e221e7223 */ /* 0x000fe20000010021 */
[----:B------:R-:W-:-:S06]  /*5c60*/  FADD.FTZ R119, R119, 1 ;  /* 0x3f80000077777421 */ /* 0x000fcc0000010000 */
[----:B------:R1:W1:Y:S01]  /*5c70*/  MUFU.RCP R33, R100 ;  /* 0x0000006400217308 */ /* 0x0002620000001000 */
[----:B0-----:R-:W-:Y:S01]  /*5c80*/  FADD.FTZ R121, R121, 1 ;  /* 0x3f80000079797421 */ /* 0x001fe20000010000 */
[----:B------:R-:W-:-:S06]  /*5c90*/  FFMA.FTZ R23, R19, R27, R23 ;  /* 0x0000001b13177223 */ /* 0x000fcc0000010017 */
[----:B------:R-:W0:Y:S01]  /*5ca0*/  MUFU.RCP R119, R119 ;  /* 0x0000007700777308 */ /* 0x000e220000001000 */
[----:B-1----:R-:W-:-:S04]  /*5cb0*/  FMUL.FTZ R100, R6, R27 ;  /* 0x0000001b06647220 */ /* 0x002fc80000410000 */
[----:B------:R-:W-:Y:S01]  /*5cc0*/  FFMA.FTZ R30, R19, R100, R30 ;  /* 0x00000064131e7223 */ /* 0x000fe2000001001e */
[----:B------:R-:W-:Y:S02]  /*5cd0*/  FADD.FTZ R19, -R122, 1 ;  /* 0x3f8000007a137421 */ /* 0x000fe40000010100 */
[----:B------:R-:W1:Y:S02]  /*5ce0*/  MUFU.RCP R121, R121 ;  /* 0x0000007900797308 */ /* 0x000e640000001000 */
[----:B------:R-:W-:Y:S01]  /*5cf0*/  FFMA.FTZ R98, R98, R19, 1 ;  /* 0x3f80000062627423 */ /* 0x000fe20000010013 */
[----:B------:R-:W-:-:S04]  /*5d00*/  FADD.FTZ R19, -R33, 1 ;  /* 0x3f80000021137421 */ /* 0x000fc80000010100 */
[----:B------:R-:W-:Y:S01]  /*5d10*/  FFMA.FTZ R99, R99, R19, 1 ;  /* 0x3f80000063637423 */ /* 0x000fe20000010013 */
[----:B0-----:R-:W-:Y:S01]  /*5d20*/  FADD.FTZ R19, -R119, 1 ;  /* 0x3f80000077137421 */ /* 0x001fe20000010100 */
[----:B------:R-:W-:-:S03]  /*5d30*/  FFMA.FTZ R31, R2, R18, R31 ;  /* 0x00000012021f7223 */ /* 0x000fc6000001001f */
[----:B------:R-:W-:Y:S01]  /*5d40*/  FFMA.FTZ R101, R101, R19, 1 ;  /* 0x3f80000065657423 */ /* 0x000fe20000010013 */
[----:B-1----:R-:W-:Y:S01]  /*5d50*/  FADD.FTZ R19, -R121, 1 ;  /* 0x3f80000079137421 */ /* 0x002fe20000010100 */
[----:B------:R-:W-:Y:S01]  /*5d60*/  FADD.FTZ R118, R26, R27 ;  /* 0x0000001b1a767221 */ /* 0x000fe20000010000 */
[--C-:B------:R-:W-:Y:S02]  /*5d70*/  FFMA.FTZ R27, R6, R27, R31.reuse ;  /* 0x0000001b061b7223 */ /* 0x100fe4000001001f */
[----:B------:R-:W-:Y:S01]  /*5d80*/  FFMA.FTZ R19, R120, R19, 1 ;  /* 0x3f80000078137423 */ /* 0x000fe20000010013 */
[----:B------:R-:W-:Y:S01]  /*5d90*/  PRMT R31, R89, 0x7632, R31 ;  /* 0x00007632591f7816 */ /* 0x000fe2000000001f */
[----:B------:R-:W-:Y:S02]  /*5da0*/  FMUL.FTZ R98, R122, R98 ;  /* 0x000000627a627220 */ /* 0x000fe40000410000 */
[----:B------:R-:W-:Y:S01]  /*5db0*/  FMUL.FTZ R121, R121, R19 ;  /* 0x0000001379797220 */ /* 0x000fe20000410000 */
[----:B------:R-:W-:-:S02]  /*5dc0*/  SHF.L.U32 R19, R88, 0x10, RZ ;  /* 0x0000001058137819 */ /* 0x000fc400000006ff */
[----:B------:R-:W-:Y:S01]  /*5dd0*/  SHF.L.U32 R31, R31, 0x10, RZ ;  /* 0x000000101f1f7819 */ /* 0x000fe200000006ff */
[----:B------:R-:W-:Y:S01]  /*5de0*/  FMUL.FTZ R33, R33, R99 ;  /* 0x0000006321217220 */ /* 0x000fe20000410000 */
[----:B------:R-:W-:Y:S01]  /*5df0*/  PRMT R99, R88, 0x7632, R99 ;  /* 0x0000763258637816 */ /* 0x000fe20000000063 */
[----:B------:R-:W-:Y:S02]  /*5e00*/  FMUL.FTZ R19, R19, R98 ;  /* 0x0000006213137220 */ /* 0x000fe40000410000 */
[----:B------:R-:W-:Y:S01]  /*5e10*/  FMUL.FTZ R98, R31, R121 ;  /* 0x000000791f627220 */ /* 0x000fe20000410000 */
[----:B------:R-:W-:Y:S01]  /*5e20*/  SHF.L.U32 R31, R90, 0x10, RZ ;  /* 0x000000105a1f7819 */ /* 0x000fe200000006ff */
[----:B------:R-:W-:Y:S01]  /*5e30*/  FMUL.FTZ R26, R119, R101 ;  /* 0x00000065771a7220 */ /* 0x000fe20000410000 */
[----:B------:R-:W-:-:S03]  /*5e40*/  SHF.L.U32 R99, R99, 0x10, RZ ;  /* 0x0000001063637819 */ /* 0x000fc600000006ff */
[----:B------:R-:W-:Y:S02]  /*5e50*/  FADD.FTZ R31, -R32, R31 ;  /* 0x0000001f201f7221 */ /* 0x000fe40000010100 */
[----:B------:R-:W-:Y:S01]  /*5e60*/  FMUL.FTZ R26, R99, R26 ;  /* 0x0000001a631a7220 */ /* 0x000fe20000410000 */
[----:B------:R-:W-:Y:S01]  /*5e70*/  FMUL.FTZ R99, R0, R19 ;  /* 0x0000001300637220 */ /* 0x000fe20000410000 */
[----:B------:R-:W-:Y:S02]  /*5e80*/  FMUL.FTZ R122, R9, R31 ;  /* 0x0000001f097a7220 */ /* 0x000fe40000410000 */
[----:B------:R-:W-:Y:S01]  /*5e90*/  FMUL.FTZ R119, R5, R26 ;  /* 0x0000001a05777220 */ /* 0x000fe20000410000 */
[----:B------:R-:W-:Y:S01]  /*5ea0*/  FFMA.FTZ R30, R124, R99, R30 ;  /* 0x000000637c1e7223 */ /* 0x000fe2000001001e */
[----:B------:R-:W-:Y:S01]  /*5eb0*/  FFMA.FTZ R99, R0, R122, R3 ;  /* 0x0000007a00637223 */ /* 0x000fe20000010003 */
[----:B------:R-:W-:Y:S02]  /*5ec0*/  SHF.L.U32 R121, R91, 0x10, RZ ;  /* 0x000000105b797819 */ /* 0x000fe400000006ff */
[----:B------:R-:W-:Y:S01]  /*5ed0*/  FFMA.FTZ R119, R20, R119, R30 ;  /* 0x0000007714777223 */ /* 0x000fe2000001001e */
[----:B------:R-:W-:-:S02]  /*5ee0*/  FMUL.FTZ R30, R99, -1.4426950216293334961 ;  /* 0xbfb8aa3b631e7820 */ /* 0x000fc40000410000 */
[----:B------:R-:W-:-:S04]  /*5ef0*/  FADD.FTZ R121, -R32, R121 ;  /* 0x0000007920797221 */ /* 0x000fc80000010100 */
[----:B------:R-:W0:Y:S01]  /*5f00*/  MUFU.EX2 R30, R30 ;  /* 0x0000001e001e7308 */ /* 0x000e220000000800 */
[----:B------:R-:W-:Y:S01]  /*5f10*/  FMUL.FTZ R121, R9, R121 ;  /* 0x0000007909797220 */ /* 0x000fe20000410000 */
[----:B------:R-:W-:Y:S01]  /*5f20*/  PRMT R31, R90, 0x7632, R31 ;  /* 0x000076325a1f7816 */ /* 0x000fe2000000001f */
[----:B------:R-:W-:Y:S02]  /*5f30*/  FFMA.FTZ R29, R20, R26, R10 ;  /* 0x0000001a141d7223 */ /* 0x000fe4000001000a */
[----:B------:R-:W-:Y:S01]  /*5f40*/  FFMA.FTZ R100, R2, R121, R4 ;  /* 0x0000007902647223 */ /* 0x000fe20000010004 */
[----:B------:R-:W-:Y:S02]  /*5f50*/  SHF.L.U32 R20, R89, 0x10, RZ ;  /* 0x0000001059147819 */ /* 0x000fe400000006ff */
[----:B------:R-:W-:Y:S01]  /*5f60*/  SHF.L.U32 R31, R31, 0x10, RZ ;  /* 0x000000101f1f7819 */ /* 0x000fe200000006ff */
[----:B------:R-:W-:Y:S02]  /*5f70*/  FMUL.FTZ R120, R100, -1.4426950216293334961 ;  /* 0xbfb8aa3b64787820 */ /* 0x000fe40000410000 */
[----:B------:R-:W-:-:S02]  /*5f80*/  FMUL.FTZ R20, R20, R33 ;  /* 0x0000002114147220 */ /* 0x000fc40000410000 */
[----:B------:R-:W-:Y:S02]  /*5f90*/  FADD.FTZ R31, -R32, R31 ;  /* 0x0000001f201f7221 */ /* 0x000fe40000010100 */
[----:B------:R-:W1:Y:S01]  /*5fa0*/  MUFU.EX2 R120, R120 ;  /* 0x0000007800787308 */ /* 0x000e620000000800 */
[----:B0-----:R-:W-:Y:S01]  /*5fb0*/  FADD.FTZ R33, R30, 1 ;  /* 0x3f8000001e217421 */ /* 0x001fe20000010000 */
[----:B------:R-:W-:Y:S01]  /*5fc0*/  FMUL.FTZ R30, R2, R20 ;  /* 0x00000014021e7220 */ /* 0x000fe20000410000 */
[----:B------:R-:W-:-:S03]  /*5fd0*/  FMUL.FTZ R10, R9, R31 ;  /* 0x0000001f090a7220 */ /* 0x000fc60000410000 */
[----:B------:R-:W-:Y:S01]  /*5fe0*/  FFMA.FTZ R119, R123, R30, R119 ;  /* 0x0000001e7b777223 */ /* 0x000fe20000010077 */
[----:B------:R-:W-:Y:S01]  /*5ff0*/  FFMA.FTZ R30, R5, R10, R8 ;  /* 0x0000000a051e7223 */ /* 0x000fe20000010008 */
[----:B------:R-:W0:Y:S03]  /*6000*/  MUFU.RCP R33, R33 ;  /* 0x0000002100217308 */ /* 0x000e260000001000 */
[----:B------:R-:W-:Y:S01]  /*6010*/  FMUL.FTZ R31, R30, -1.4426950216293334961 ;  /* 0xbfb8aa3b1e1f7820 */ /* 0x000fe20000410000 */
[----:B------:R-:W-:Y:S01]  /*6020*/  FMUL.FTZ R101, R6, R98 ;  /* 0x0000006206657220 */ /* 0x000fe20000410000 */
[----:B-1----:R-:W-:-:S04]  /*6030*/  FADD.FTZ R120, R120, 1 ;  /* 0x3f80000078787421 */ /* 0x002fc80000010000 */
[----:B------:R-:W1:Y:S01]  /*6040*/  MUFU.EX2 R31, R31 ;  /* 0x0000001f001f7308 */ /* 0x000e620000000800 */
[C---:B------:R-:W-:Y:S01]  /*6050*/  FFMA.FTZ R117, R22.reuse, R101, R119 ;  /* 0x0000006516757223 */ /* 0x040fe20000010077 */
[----:B------:R-:W-:Y:S01]  /*6060*/  FFMA.FTZ R25, R22, R98, R23 ;  /* 0x0000006216197223 */ /* 0x000fe20000010017 */
[----:B------:R-:W-:-:S05]  /*6070*/  PRMT R22, R91, 0x7632, R22 ;  /* 0x000076325b167816 */ /* 0x000fca0000000016 */
[----:B------:R-:W2:Y:S01]  /*6080*/  MUFU.RCP R119, R120 ;  /* 0x0000007800777308 */ /* 0x000ea20000001000 */
[----:B------:R-:W-:Y:S01]  /*6090*/  SHF.L.U32 R22, R22, 0x10, RZ ;  /* 0x0000001016167819 */ /* 0x000fe200000006ff */
[----:B0-----:R-:W-:-:S04]  /*60a0*/  FADD.FTZ R23, -R33, 1 ;  /* 0x3f80000021177421 */ /* 0x001fc80000010100 */
[----:B------:R-:W-:Y:S01]  /*60b0*/  FADD.FTZ R22, -R32, R22 ;  /* 0x0000001620167221 */ /* 0x000fe20000010100 */
[----:B------:R-:W-:Y:S01]  /*60c0*/  FFMA.FTZ R23, R99, R23, 1 ;  /* 0x3f80000063177423 */ /* 0x000fe20000010017 */
[----:B-1----:R-:W-:Y:S02]  /*60d0*/  FADD.FTZ R31, R31, 1 ;  /* 0x3f8000001f1f7421 */ /* 0x002fe40000010000 */
[----:B------:R-:W-:Y:S02]  /*60e0*/  FMUL.FTZ R99, R9, R22 ;  /* 0x0000001609637220 */ /* 0x000fe40000410000 */
[----:B------:R0:W1:Y:S01]  /*60f0*/  MUFU.RCP R101, R31 ;  /* 0x0000001f00657308 */ /* 0x0000620000001000 */
[----:B--2---:R-:W-:Y:S01]  /*6100*/  FADD.FTZ R22, -R119, 1 ;  /* 0x3f80000077167421 */ /* 0x004fe20000010100 */
[----:B0-----:R-:W-:-:S03]  /*6110*/  FFMA.FTZ R31, R6, R99, R7 ;  /* 0x00000063061f7223 */ /* 0x001fc60000010007 */
[----:B------:R-:W-:Y:S01]  /*6120*/  FFMA.FTZ R100, R100, R22, 1 ;  /* 0x3f80000064647423 */ /* 0x000fe20000010016 */
[----:B------:R-:W-:-:S06]  /*6130*/  FMUL.FTZ R22, R31, -1.4426950216293334961 ;  /* 0xbfb8aa3b1f167820 */ /* 0x000fcc0000410000 */
[----:B------:R-:W0:Y:S01]  /*6140*/  MUFU.EX2 R22, R22 ;  /* 0x0000001600167308 */ /* 0x000e220000000800 */
[----:B-1----:R-:W-:-:S04]  /*6150*/  FADD.FTZ R120, -R101, 1 ;  /* 0x3f80000065787421 */ /* 0x002fc80000010100 */
[----:B------:R-:W-:Y:S01]  /*6160*/  FFMA.FTZ R120, R30, R120, 1 ;  /* 0x3f8000001e787423 */ /* 0x000fe20000010078 */
[----:B------:R-:W-:Y:S01]  /*6170*/  FMUL.FTZ R28, R33, R23 ;  /* 0x00000017211c7220 */ /* 0x000fe20000410000 */
[----:B------:R-:W-:Y:S02]  /*6180*/  FMUL.FTZ R33, R119, R100 ;  /* 0x0000006477217220 */ /* 0x000fe40000410000 */
[----:B------:R-:W-:Y:S01]  /*6190*/  FMUL.FTZ R101, R101, R120 ;  /* 0x0000007865657220 */ /* 0x000fe20000410000 */
[C---:B------:R-:W-:Y:S02]  /*61a0*/  SHF.L.U32 R120, R92.reuse, 0x10, RZ ;  /* 0x000000105c787819 */ /* 0x040fe400000006ff */
[----:B------:R-:W-:Y:S01]  /*61b0*/  PRMT R100, R92, 0x7632, R100 ;  /* 0x000076325c647816 */ /* 0x000fe20000000064 */
[----:B0-----:R-:W-:-:S03]  /*61c0*/  FADD.FTZ R22, R22, 1 ;  /* 0x3f80000016167421 */ /* 0x001fc60000010000 */
[----:B------:R-:W-:Y:S01]  /*61d0*/  SHF.L.U32 R100, R100, 0x10, RZ ;  /* 0x0000001064647819 */ /* 0x000fe200000006ff */
[C---:B------:R-:W-:Y:S01]  /*61e0*/  FADD.FTZ R120, -R32.reuse, R120 ;  /* 0x0000007820787221 */ /* 0x040fe20000010100 */
[----:B------:R-:W0:Y:S03]  /*61f0*/  MUFU.RCP R125, R22 ;  /* 0x00000016007d7308 */ /* 0x000e260000001000 */
[----:B------:R-:W-:Y:S01]  /*6200*/  FMUL.FTZ R120, R9, R120 ;  /* 0x0000007809787220 */ /* 0x000fe20000410000 */
[----:B------:R-:W-:Y:S01]  /*6210*/  FADD.FTZ R100, -R32, R100 ;  /* 0x0000006420647221 */ /* 0x000fe20000010100 */
[C---:B------:R-:W-:Y:S01]  /*6220*/  FFMA.FTZ R27, R0.reuse, R19, R27 ;  /* 0x00000013001b7223 */ /* 0x040fe2000001001b */
[----:B------:R-:W-:Y:S01]  /*6230*/  SHF.L.U32 R119, R93, 0x10, RZ ;  /* 0x000000105d777819 */ /* 0x000fe200000006ff */
[----:B------:R-:W-:Y:S01]  /*6240*/  FFMA.FTZ R30, R0, R120, R3 ;  /* 0x00000078001e7223 */ /* 0x000fe20000010003 */
[----:B------:R-:W-:Y:S01]  /*6250*/  FMUL.FTZ R100, R9, R100 ;  /* 0x0000006409647220 */ /* 0x000fe20000410000 */
[----:B------:R1:W-:Y:S01]  /*6260*/  STL [R1+0x80], R24 ;  /* 0x0000801801007387 */ /* 0x0003e20000100800 */
[----:B------:R-:W-:Y:S01]  /*6270*/  FFMA.FTZ R115, R5, R26, R27 ;  /* 0x0000001a05737223 */ /* 0x000fe2000001001b */
[----:B------:R-:W-:Y:S01]  /*6280*/  FMUL.FTZ R27, R30, -1.4426950216293334961 ;  /* 0xbfb8aa3b1e1b7820 */ /* 0x000fe20000410000 */
[----:B------:R-:W-:Y:S01]  /*6290*/  FADD.FTZ R119, -R32, R119 ;  /* 0x0000007720777221 */ /* 0x000fe20000010100 */
[----:B-1----:R-:W-:Y:S01]  /*62a0*/  FADD.FTZ R24, R21, R26 ;  /* 0x0000001a15187221 */ /* 0x002fe20000010000 */
[----:B------:R-:W-:Y:S01]  /*62b0*/  FFMA.FTZ R26, R5, R100, R8 ;  /* 0x00000064051a7223 */ /* 0x000fe20000010008 */
[----:B0-----:R-:W-:-:S02]  /*62c0*/  FADD.FTZ R21, -R125, 1 ;  /* 0x3f8000007d157421 */ /* 0x001fc40000010100 */
[----:B------:R-:W0:Y:S01]  /*62d0*/  MUFU.EX2 R27, R27 ;  /* 0x0000001b001b7308 */ /* 0x000e220000000800 */
[----:B------:R-:W-:Y:S01]  /*62e0*/  FMUL.FTZ R119, R9, R119 ;  /* 0x0000007709777220 */ /* 0x000fe20000410000 */
[----:B------:R-:W-:Y:S01]  /*62f0*/  FMUL.FTZ R22, R26, -1.4426950216293334961 ;  /* 0xbfb8aa3b1a167820 */ /* 0x000fe20000410000 */
[----:B------:R-:W-:Y:S02]  /*6300*/  FFMA.FTZ R31, R31, R21, 1 ;  /* 0x3f8000001f1f7423 */ /* 0x000fe40000010015 */
[----:B------:R-:W-:-:S03]  /*6310*/  FFMA.FTZ R21, R2, R119, R4 ;  /* 0x0000007702157223 */ /* 0x000fc60000010004 */
[----:B------:R-:W1:Y:S01]  /*6320*/  MUFU.EX2 R22, R22 ;  /* 0x0000001600167308 */ /* 0x000e620000000800 */
[----:B------:R-:W-:-:S07]  /*6330*/  FMUL.FTZ R23, R21, -1.4426950216293334961 ;  /* 0xbfb8aa3b15177820 */ /* 0x000fce0000410000 */
[----:B------:R-:W2:Y:S01]  /*6340*/  MUFU.EX2 R23, R23 ;  /* 0x0000001700177308 */ /* 0x000ea20000000800 */
[----:B0-----:R-:W-:Y:S01]  /*6350*/  FADD.FTZ R27, R27, 1 ;  /* 0x3f8000001b1b7421 */ /* 0x001fe20000010000 */
[----:B------:R-:W-:-:S06]  /*6360*/  FMUL.FTZ R125, R125, R31 ;  /* 0x0000001f7d7d7220 */ /* 0x000fcc0000410000 */
[----:B------:R-:W0:Y:S01]  /*6370*/  MUFU.RCP R27, R27 ;  /* 0x0000001b001b7308 */ /* 0x000e220000001000 */
[----:B-1----:R-:W-:Y:S01]  /*6380*/  FADD.FTZ R22, R22, 1 ;  /* 0x3f80000016167421 */ /* 0x002fe20000010000 */
[----:B---3--:R-:W-:-:S06]  /*6390*/  PRMT R31, R94, 0x7632, R31 ;  /* 0x000076325e1f7816 */ /* 0x008fcc000000001f */
[----:B------:R-:W1:Y:S01]  /*63a0*/  MUFU.RCP R22, R22 ;  /* 0x0000001600167308 */ /* 0x000e620000001000 */
[----:B--2---:R-:W-:Y:S01]  /*63b0*/  FADD.FTZ R23, R23, 1 ;  /* 0x3f80000017177421 */ /* 0x004fe20000010000 */
[----:B------:R-:W-:-:S06]  /*63c0*/  SHF.L.U32 R31, R31, 0x10, RZ ;  /* 0x000000101f1f7819 */ /* 0x000fcc00000006ff */
[----:B------:R-:W2:Y:S01]  /*63d0*/  MUFU.RCP R23, R23 ;  /* 0x0000001700177308 */ /* 0x000ea20000001000 */
[----:B------:R-:W-:Y:S01]  /*63e0*/  FMUL.FTZ R101, R31, R101 ;  /* 0x000000651f657220 */ /* 0x000fe20000410000 */
[----:B0-----:R-:W-:-:S04]  /*63f0*/  FADD.FTZ R31, -R27, 1 ;  /* 0x3f8000001b1f7421 */ /* 0x001fc80000010100 */
[----:B------:R-:W-:Y:S01]  /*6400*/  FFMA.FTZ R30, R30, R31, 1 ;  /* 0x3f8000001e1e7423 */ /* 0x000fe2000001001f */
[----:B-1----:R-:W-:-:S04]  /*6410*/  FADD.FTZ R31, -R22, 1 ;  /* 0x3f800000161f7421 */ /* 0x002fc80000010100 */
[----:B------:R-:W-:-:S04]  /*6420*/  FFMA.FTZ R26, R26, R31, 1 ;  /* 0x3f8000001a1a7423 */ /* 0x000fc8000001001f */
[----:B------:R-:W-:Y:S01]  /*6430*/  FMUL.FTZ R26, R22, R26 ;  /* 0x0000001a161a7220 */ /* 0x000fe20000410000 */
[----:B--2---:R-:W-:Y:S01]  /*6440*/  FADD.FTZ R22, -R23, 1 ;  /* 0x3f80000017167421 */ /* 0x004fe20000010100 */
[----:B------:R-:W-:-:S03]  /*6450*/  PRMT R31, R95, 0x7632, R31 ;  /* 0x000076325f1f7816 */ /* 0x000fc6000000001f */
[----:B------:R-:W-:Y:S01]  /*6460*/  FFMA.FTZ R22, R21, R22, 1 ;  /* 0x3f80000015167423 */ /* 0x000fe20000010016 */
[----:B------:R-:W-:Y:S02]  /*6470*/  PRMT R21, R93, 0x7632, R21 ;  /* 0x000076325d157816 */ /* 0x000fe40000000015 */
[----:B------:R-:W-:Y:S02]  /*6480*/  SHF.L.U32 R31, R31, 0x10, RZ ;  /* 0x000000101f1f7819 */ /* 0x000fe400000006ff */
[----:B------:R-:W-:Y:S01]  /*6490*/  SHF.L.U32 R21, R21, 0x10, RZ ;  /* 0x0000001015157819 */ /* 0x000fe200000006ff */
[----:B------:R-:W-:Y:S02]  /*64a0*/  FMUL.FTZ R116, R23, R22 ;  /* 0x0000001617747220 */ /* 0x000fe40000410000 */
[----:B------:R-:W-:Y:S01]  /*64b0*/  FMUL.FTZ R125, R31, R125 ;  /* 0x0000007d1f7d7220 */ /* 0x000fe20000410000 */
[----:B------:R-:W-:Y:S01]  /*64c0*/  MOV R31, R28 ;  /* 0x0000001c001f7202 */ /* 0x000fe20000000f00 */
[----:B------:R-:W-:Y:S01]  /*64d0*/  FADD.FTZ R23, -R32, R21 ;  /* 0x0000001520177221 */ /* 0x000fe20000010100 */
[----:B------:R-:W-:-:S05]  /*64e0*/  SHF.L.U32 R21, R94, 0x10, RZ ;  /* 0x000000105e157819 */ /* 0x000fca00000006ff */
[----:B------:R-:W-:Y:S01]  /*64f0*/  FMUL.FTZ R21, R21, R31 ;  /* 0x0000001f15157220 */ /* 0x000fe20000410000 */
[----:B------:R-:W-:-:S03]  /*6500*/  FMUL.FTZ R28, R9, R23 ;  /* 0x00000017091c7220 */ /* 0x000fc60000410000 */
[----:B------:R-:W-:Y:S01]  /*6510*/  FMUL.FTZ R23, R0, R21 ;  /* 0x0000001500177220 */ /* 0x000fe20000410000 */
[----:B------:R-:W-:Y:S03]  /*6520*/  STL [R1+0x18], R35 ;  /* 0x0000182301007387 */ /* 0x000fe60000100800 */
[----:B------:R-:W-:Y:S01]  /*6530*/  FFMA.FTZ R23, R122, R23, R117 ;  /* 0x000000177a177223 */ /* 0x000fe20000010075 */
[----:B------:R-:W-:Y:S04]  /*6540*/  STL [R1+0x14], R34 ;  /* 0x0000142201007387 */ /* 0x000fe80000100800 */
[----:B------:R-:W2:Y:S01]  /*6550*/  LDL.LU R117, [R1+0x100] ;  /* 0x0001000001757983 */ /* 0x000ea20000300800 */
[----:B------:R-:W-:Y:S01]  /*6560*/  FMUL.FTZ R114, R27, R30 ;  /* 0x0000001e1b727220 */ /* 0x000fe20000410000 */
[----:B------:R-:W-:Y:S01]  /*6570*/  FFMA.FTZ R27, R6, R28, R7 ;  /* 0x0000001c061b7223 */ /* 0x000fe20000010007 */
[----:B----4-:R-:W-:-:S03]  /*6580*/  PRMT R30, R96, 0x7632, R30 ;  /* 0x00007632601e7816 */ /* 0x010fc6000000001e */
[----:B------:R-:W-:Y:S01]  /*6590*/  FMUL.FTZ R31, R27, -1.4426950216293334961 ;  /* 0xbfb8aa3b1b1f7820 */ /* 0x000fe20000410000 */
[----:B------:R-:W-:Y:S02]  /*65a0*/  SHF.L.U32 R30, R30, 0x10, RZ ;  /* 0x000000101e1e7819 */ /* 0x000fe400000006ff */
[----:B------:R-:W-:-:S03]  /*65b0*/  SHF.L.U32 R22, R95, 0x10, RZ ;  /* 0x000000105f167819 */ /* 0x000fc600000006ff */
[----:B------:R-:W0:Y:S01]  /*65c0*/  MUFU.EX2 R31, R31 ;  /* 0x0000001f001f7308 */ /* 0x000e220000000800 */
[----:B------:R-:W-:Y:S01]  /*65d0*/  FMUL.FTZ R30, R30, R26 ;  /* 0x0000001a1e1e7220 */ /* 0x000fe20000410000 */
[----:B------:R-:W-:Y:S01]  /*65e0*/  FMUL.FTZ R26, R5, R101 ;  /* 0x00000065051a7220 */ /* 0x000fe20000410000 */
[----:B------:R-:W-:-:S03]  /*65f0*/  FMUL.FTZ R22, R22, R33 ;  /* 0x0000002116167220 */ /* 0x000fc60000410000 */
[----:B------:R-:W-:Y:S01]  /*6600*/  FFMA.FTZ R23, R10, R26, R23 ;  /* 0x0000001a0a177223 */ /* 0x000fe20000010017 */
[----:B------:R-:W-:-:S04]  /*6610*/  FMUL.FTZ R26, R2, R22 ;  /* 0x00000016021a7220 */ /* 0x000fc80000410000 */
[----:B------:R-:W-:Y:S01]  /*6620*/  FFMA.FTZ R33, R121, R26, R23 ;  /* 0x0000001a79217223 */ /* 0x000fe20000010017 */
[----:B------:R-:W-:Y:S01]  /*6630*/  SHF.L.U32 R23, R96, 0x10, RZ ;  /* 0x0000001060177819 */ /* 0x000fe200000006ff */
[----:B0-----:R-:W-:Y:S01]  /*6640*/  FADD.FTZ R26, R31, 1 ;  /* 0x3f8000001f1a7421 */ /* 0x001fe20000010000 */
[----:B------:R-:W-:-:S03]  /*6650*/  FMUL.FTZ R31, R6, R125 ;  /* 0x0000007d061f7220 */ /* 0x000fc60000410000 */
[----:B------:R-:W-:Y:S02]  /*6660*/  FMUL.FTZ R23, R23, R114 ;  /* 0x0000007217177220 */ /* 0x000fe40000410000 */
[----:B------:R-:W0:Y:S01]  /*6670*/  MUFU.RCP R26, R26 ;  /* 0x0000001a001a7308 */ /* 0x000e220000001000 */
[----:B------:R-:W-:Y:S01]  /*6680*/  FFMA.FTZ R33, R99, R31, R33 ;  /* 0x0000001f63217223 */ /* 0x000fe20000010021 */
[----:B------:R-:W-:-:S04]  /*6690*/  FMUL.FTZ R31, R0, R23 ;  /* 0x00000017001f7220 */ /* 0x000fc80000410000 */
[----:B------:R-:W-:Y:S01]  /*66a0*/  FFMA.FTZ R33, R120, R31, R33 ;  /* 0x0000001f78217223 */ /* 0x000fe20000010021 */
[----:B------:R-:W-:-:S04]  /*66b0*/  FMUL.FTZ R31, R5, R30 ;  /* 0x0000001e051f7220 */ /* 0x000fc80000410000 */
[----:B------:R-:W-:Y:S01]  /*66c0*/  FFMA.FTZ R114, R100, R31, R33 ;  /* 0x0000001f64727223 */ /* 0x000fe20000010021 */
[----:B------:R-:W-:Y:S01]  /*66d0*/  FFMA.FTZ R33, R2, R20, R115 ;  /* 0x0000001402217223 */ /* 0x000fe20000010073 */
[----:B0-----:R-:W-:-:S04]  /*66e0*/  FADD.FTZ R31, -R26, 1 ;  /* 0x3f8000001a1f7421 */ /* 0x001fc80000010100 */
[----:B------:R-:W-:Y:S01]  /*66f0*/  FFMA.FTZ R31, R27, R31, 1 ;  /* 0x3f8000001b1f7423 */ /* 0x000fe2000001001f */
[----:B------:R-:W-:-:S03]  /*6700*/  FFMA.FTZ R27, R6, R98, R33 ;  /* 0x00000062061b7223 */ /* 0x000fc60000010021 */
[----:B------:R-:W-:Y:S01]  /*6710*/  FMUL.FTZ R115, R26, R31 ;  /* 0x0000001f1a737220 */ /* 0x000fe20000410000 */
[----:B------:R-:W-:-:S04]  /*6720*/  FFMA.FTZ R26, R0, R21, R27 ;  /* 0x00000015001a7223 */ /* 0x000fc8000001001b */
[----:B------:R-:W-:-:S04]  /*6730*/  FFMA.FTZ R26, R5, R101, R26 ;  /* 0x00000065051a7223 */ /* 0x000fc8000001001a */
[----:B------:R-:W-:Y:S01]  /*6740*/  FFMA.FTZ R26, R2, R22, R26 ;  /* 0x00000016021a7223 */ /* 0x000fe2000001001a */
[----:B------:R-:W-:-:S03]  /*6750*/  SHF.L.U32 R33, R97, 0x10, RZ ;  /* 0x0000001061217819 */ /* 0x000fc600000006ff */
[----:B------:R-:W-:Y:S01]  /*6760*/  FFMA.FTZ R26, R6, R125, R26 ;  /* 0x0000007d061a7223 */ /* 0x000fe2000001001a */
[----:B------:R-:W-:Y:S01]  /*6770*/  PRMT R31, R97, 0x7632, R31 ;  /* 0x00007632611f7816 */ /* 0x000fe2000000001f */
[----:B------:R-:W-:Y:S02]  /*6780*/  FMUL.FTZ R33, R33, R116 ;  /* 0x0000007421217220 */ /* 0x000fe40000410000 */
[----:B------:R-:W-:Y:S01]  /*6790*/  FFMA.FTZ R26, R0, R23, R26 ;  /* 0x00000017001a7223 */ /* 0x000fe2000001001a */
[----:B------:R-:W-:Y:S01]  /*67a0*/  SHF.L.U32 R31, R31, 0x10, RZ ;  /* 0x000000101f1f7819 */ /* 0x000fe200000006ff */
[----:B------:R-:W3:Y:S02]  /*67b0*/  LDL R116, [R1+0x3c] ;  /* 0x00003c0001747983 */ /* 0x000ee40000100800 */
[----:B------:R-:W-:Y:S01]  /*67c0*/  FFMA.FTZ R27, R5, R30, R26 ;  /* 0x0000001e051b7223 */ /* 0x000fe2000001001a */
[----:B------:R-:W-:Y:S01]  /*67d0*/  FMUL.FTZ R26, R2, R33 ;  /* 0x00000021021a7220 */ /* 0x000fe20000410000 */
[----:B------:R-:W-:-:S02]  /*67e0*/  FMUL.FTZ R31, R31, R115 ;  /* 0x000000731f1f7220 */ /* 0x000fc40000410000 */
[----:B------:R-:W4:Y:S01]  /*67f0*/  LDL R115, [R1+0x40] ;  /* 0x0000400001737983 */ /* 0x000f220000100800 */
[----:B------:R-:W-:Y:S01]  /*6800*/  FFMA.FTZ R26, R119, R26, R114 ;  /* 0x0000001a771a7223 */ /* 0x000fe20000010072 */
[----:B------:R-:W-:Y:S01]  /*6810*/  FFMA.FTZ R114, R2, R33, R27 ;  /* 0x0000002102727223 */ /* 0x000fe2000001001b */
[----:B------:R-:W-:-:S04]  /*6820*/  FMUL.FTZ R27, R6, R31 ;  /* 0x0000001f061b7220 */ /* 0x000fc80000410000 */
[----:B------:R-:W-:Y:S01]  /*6830*/  FFMA.FTZ R27, R28, R27, R26 ;  /* 0x0000001b1c1b7223 */ /* 0x000fe2000001001a */
[----:B------:R-:W-:Y:S01]  /*6840*/  FFMA.FTZ R26, R6, R31, R114 ;  /* 0x0000001f061a7223 */ /* 0x000fe20000010072 */
[----:B------:R-:W-:Y:S01]  /*6850*/  FADD.FTZ R98, R118, R98 ;  /* 0x0000006276627221 */ /* 0x000fe20000010000 */
[----:B------:R-:W4:Y:S01]  /*6860*/  LDL.LU R114, [R1+0x1e8] ;  /* 0x0001e80001727983 */ /* 0x000f220000300800 */
[----:B------:R-:W-:Y:S02]  /*6870*/  FFMA.FTZ R99, R99, R125, R25 ;  /* 0x0000007d63637223 */ /* 0x000fe40000010019 */
[----:B------:R-:W-:Y:S01]  /*6880*/  FADD.FTZ R125, R98, R125 ;  /* 0x0000007d627d7221 */ /* 0x000fe20000010000 */
[----:B--2---:R0:W-:Y:S04]  /*6890*/  STS.64 [R117], R26 ;  /* 0x0000001a75007388 */ /* 0x0041e80000000a00 */
[----:B0-----:R-:W3:Y:S01]  /*68a0*/  LDL.LU R117, [R1+0x1e4] ;  /* 0x0001e40001757983 */ /* 0x001ee20000300800 */
[----:B------:R-:W-:Y:S01]  /*68b0*/  FFMA.FTZ R26, R10, R101, R29 ;  /* 0x000000650a1a7223 */ /* 0x000fe2000001001d */
[----:B------:R-:W-:-:S02]  /*68c0*/  FADD.FTZ R27, R24, R101 ;  /* 0x00000065181b7221 */ /* 0x000fc40000010000 */
[----:B------:R-:W2:Y:S04]  /*68d0*/  LDL.LU R118, [R1+0x1e0] ;  /* 0x0001e00001767983 */ /* 0x000ea80000300800 */
[----:B------:R-:W2:Y:S01]  /*68e0*/  LDL.LU R29, [R1+0x1dc] ;  /* 0x0001dc00011d7983 */ /* 0x000ea20000300800 */
[----:B------:R-:W-:-:S03]  /*68f0*/  FFMA.FTZ R26, R100, R30, R26 ;  /* 0x0000001e641a7223 */ /* 0x000fc6000001001a */
[----:B------:R-:W4:Y:S01]  /*6900*/  LDL.LU R10, [R1+0x1d8] ;  /* 0x0001d800010a7983 */ /* 0x000f220000300800 */
[----:B------:R-:W-:-:S03]  /*6910*/  FADD.FTZ R27, R27, R30 ;  /* 0x0000001e1b1b7221 */ /* 0x000fc60000010000 */
[----:B------:R-:W4:Y:S01]  /*6920*/  LDL.LU R24, [R1+0x1d4] ;  /* 0x0001d40001187983 */ /* 0x000f220000300800 */
[----:B------:R-:W-:-:S03]  /*6930*/  FFMA.FTZ R30, R28, R31, R99 ;  /* 0x0000001f1c1e7223 */ /* 0x000fc60000010063 */
[----:B------:R-:W3:Y:S04]  /*6940*/  LDL R101, [R1+0x50] ;  /* 0x0000500001657983 */ /* 0x000ee80000100800 */
[----:B------:R-:W3:Y:S04]  /*6950*/  LDL.LU R25, [R1+0x1d0] ;  /* 0x0001d00001197983 */ /* 0x000ee80000300800 */
[----:B------:R-:W3:Y:S04]  /*6960*/  LDL R98, [R1+0x4c] ;  /* 0x00004c0001627983 */ /* 0x000ee80000100800 */
[----:B------:R-:W3:Y:S04]  /*6970*/  LDL R100, [R1+0x48] ;  /* 0x0000480001647983 */ /* 0x000ee80000100800 */
[----:B------:R-:W2:Y:S04]  /*6980*/  LDL.LU R28, [R1+0x1cc] ;  /* 0x0001cc00011c7983 */ /* 0x000ea80000300800 */
[----:B------:R-:W4:Y:S01]  /*6990*/  LDL R99, [R1+0x30] ;  /* 0x0000300001637983 */ /* 0x000f220000100800 */
[----:B------:R-:W-:-:S03]  /*69a0*/  FADD.FTZ R31, R125, R31 ;  /* 0x0000001f7d1f7221 */ /* 0x000fc60000010000 */
[----:B------:R-:W3:Y:S01]  /*69b0*/  LDL R125, [R1+0x44] ;  /* 0x00004400017d7983 */ /* 0x000ee20000100800 */
[----:B------:R-:W-:Y:S01]  /*69c0*/  UIADD3.X UR11, URZ, UR5, URZ, UP0, !UPT ;  /* 0x000000053f0b7290 */ /* 0x000fe200087fe43f */
[----:B------:R-:W-:Y:S01]  /*69d0*/  BAR.SYNC.DEFER_BLOCKING 0x0 ;  /* 0x0000000000007b1d */ /* 0x000fe20000010000 */
[----:B--2---:R-:W-:-:S05]  /*69e0*/  FFMA.FTZ R28, R29, R118, R28 ;  /* 0x000000761d1c7223 */ /* 0x004fca000001001c */
[----:B------:R-:W2:Y:S01]  /*69f0*/  LDL.LU R29, [R1+0x1c8] ;  /* 0x0001c800011d7983 */ /* 0x000ea20000300800 */
[----:B----4-:R-:W-:-:S04]  /*6a00*/  FFMA.FTZ R24, R99, R10, R24 ;  /* 0x0000000a63187223 */ /* 0x010fc80000010018 */
[----:B---3--:R-:W-:Y:S02]  /*6a10*/  FFMA.FTZ R24, R116, R117, R24 ;  /* 0x0000007574187223 */ /* 0x008fe40000010018 */
[----:B------:R-:W3:Y:S02]  /*6a20*/  LDL.LU R116, [R1+0x1c4] ;  /* 0x0001c40001747983 */ /* 0x000ee40000300800 */
[----:B---3--:R-:W-:Y:S02]  /*6a30*/  FFMA.FTZ R28, R115, R116, R28 ;  /* 0x00000074731c7223 */ /* 0x008fe4000001001c */
[----:B------:R-:W3:Y:S02]  /*6a40*/  LDL.LU R115, [R1+0x1c0] ;  /* 0x0001c00001737983 */ /* 0x000ee40000300800 */
[----:B------:R-:W-:-:S04]  /*6a50*/  FFMA.FTZ R28, R100, R114, R28 ;  /* 0x00000072641c7223 */ /* 0x000fc8000001001c */
        /* <DEDUP_REMOVED lines=9> */
[----:B------:R-:W-:Y:S01]  /*6af0*/  FFMA.FTZ R28, R34, R18, R28 ;  /* 0x00000012221c7223 */ /* 0x000fe2000001001c */
[----:B---3--:R-:W-:-:S04]  /*6b00*/  FFMA.FTZ R24, R125, R115, R24 ;  /* 0x000000737d187223 */ /* 0x008fc80000010018 */
[----:B------:R-:W-:-:S04]  /*6b10*/  FFMA.FTZ R24, R98, R113, R24 ;  /* 0x0000007162187223 */ /* 0x000fc80000010018 */
[----:B------:R-:W-:Y:S02]  /*6b20*/  FFMA.FTZ R24, R51, R111, R24 ;  /* 0x0000006f33187223 */ /* 0x000fe40000010018 */
        /* <DEDUP_REMOVED lines=13> */
[----:B------:R0:W5:Y:S01]  /*6c00*/  LDL.LU R42, [R1+0x1a0] ;  /* 0x0001a000012a7983 */ /* 0x0001620000300800 */
[----:B------:R-:W-:-:S03]  /*6c10*/  FFMA.FTZ R24, R40, R15, R24 ;  /* 0x0000000f28187223 */ /* 0x000fc60000010018 */
[----:B------:R0:W5:Y:S04]  /*6c20*/  LDL.LU R45, [R1+0x19c] ;  /* 0x00019c00012d7983 */ /* 0x0001680000300800 */
[----:B------:R0:W5:Y:S04]  /*6c30*/  LDL.LU R44, [R1+0x198] ;  /* 0x00019800012c7983 */ /* 0x0001680000300800 */
[----:B------:R0:W5:Y:S04]  /*6c40*/  LDL.LU R39, [R1+0x194] ;  /* 0x0001940001277983 */ /* 0x0001680000300800 */
[----:B------:R0:W5:Y:S01]  /*6c50*/  LDL.LU R38, [R1+0x190] ;  /* 0x0001900001267983 */ /* 0x0001620000300800 */
[----:B------:R-:W-:-:S03]  /*6c60*/  FFMA.FTZ R24, R35, R17, R24 ;  /* 0x0000001123187223 */ /* 0x000fc60000010018 */
[----:B------:R0:W5:Y:S04]  /*6c70*/  LDL.LU R41, [R1+0x18c] ;  /* 0x00018c0001297983 */ /* 0x0001680000300800 */
[----:B------:R0:W5:Y:S04]  /*6c80*/  LDL.LU R37, [R1+0x188] ;  /* 0x0001880001257983 */ /* 0x0001680000300800 */
[----:B------:R0:W5:Y:S04]  /*6c90*/  LDL.LU R40, [R1+0x184] ;  /* 0x0001840001287983 */ /* 0x0001680000300800 */
[----:B------:R0:W5:Y:S04]  /*6ca0*/  LDL.LU R36, [R1+0x180] ;  /* 0x0001800001247983 */ /* 0x0001680000300800 */
[----:B------:R0:W5:Y:S04]  /*6cb0*/  LDL.LU R35, [R1+0x17c] ;  /* 0x00017c0001237983 */ /* 0x0001680000300800 */
[----:B------:R0:W5:Y:S01]  /*6cc0*/  LDL.LU R34, [R1+0x178] ;  /* 0x0001780001227983 */ /* 0x0001620000300800 */
[----:B------:R-:W-:Y:S01]  /*6cd0*/  FADD.FTZ R25, R10, R25 ;  /* 0x000000190a197221 */ /* 0x000fe20000010000 */
[----:B--2---:R-:W-:-:S03]  /*6ce0*/  FADD.FTZ R29, R118, R29 ;  /* 0x0000001d761d7221 */ /* 0x004fc60000010000 */
        /* <DEDUP_REMOVED lines=12> */
[----:B------:R-:W1:Y:S02]  /*6db0*/  S2R R99, SR_TID.X ;  /* 0x0000000000637919 */ /* 0x000e640000002100 */
[----:B------:R-:W-:Y:S01]  /*6dc0*/  FADD.FTZ R25, R25, R105 ;  /* 0x0000006919197221 */ /* 0x000fe20000010000 */
[----:B------:R-:W-:-:S03]  /*6dd0*/  FADD.FTZ R29, R29, R104 ;  /* 0x000000681d1d7221 */ /* 0x000fc60000010000 */
[----:B------:R-:W-:Y:S01]  /*6de0*/  FADD.FTZ R25, R25, R103 ;  /* 0x0000006719197221 */ /* 0x000fe20000010000 */
[----:B------:R-:W-:Y:S01]  /*6df0*/  FADD.FTZ R29, R29, R102 ;  /* 0x000000661d1d7221 */ /* 0x000fe20000010000 */
[----:B------:R-:W-:Y:S02]  /*6e00*/  UISETP.GE.U32.AND UP0, UPT, UR10, UR16, UPT ;  /* 0x000000100a00728c */ /* 0x000fe4000bf06070 */
[----:B------:R-:W-:Y:S01]  /*6e10*/  FADD.FTZ R25, R25, R11 ;  /* 0x0000000b19197221 */ /* 0x000fe20000010000 */
[----:B------:R-:W-:Y:S01]  /*6e20*/  FADD.FTZ R29, R29, R12 ;  /* 0x0000000c1d1d7221 */ /* 0x000fe20000010000 */
[----:B------:R-:W-:Y:S02]  /*6e30*/  UISETP.GE.AND.EX UP0, UPT, UR11, UR17, UPT, UP0 ;  /* 0x000000110b00728c */ /* 0x000fe4000bf06300 */
[----:B------:R-:W-:Y:S01]  /*6e40*/  FADD.FTZ R25, R25, R13 ;  /* 0x0000000d19197221 */ /* 0x000fe20000010000 */
[----:B------:R-:W-:-:S03]  /*6e50*/  FADD.FTZ R29, R29, R14 ;  /* 0x0000000e1d1d7221 */ /* 0x000fc60000010000 */
[----:B------:R-:W-:Y:S01]  /*6e60*/  FADD.FTZ R25, R25, R15 ;  /* 0x0000000f19197221 */ /* 0x000fe20000010000 */
[----:B------:R-:W-:Y:S01]  /*6e70*/  FADD.FTZ R29, R29, R16 ;  /* 0x000000101d1d7221 */ /* 0x000fe20000010000 */
[----:B------:R-:W-:Y:S02]  /*6e80*/  PLOP3.LUT P0, PT, PT, PT, UP0, 0x80, 0x0 ;  /* 0x000000000000781c */ /* 0x000fe40003f0f008 */
[----:B------:R-:W-:Y:S01]  /*6e90*/  FADD.FTZ R25, R25, R17 ;  /* 0x0000001119197221 */ /* 0x000fe20000010000 */
[----:B------:R-:W-:Y:S01]  /*6ea0*/  FADD.FTZ R29, R29, R18 ;  /* 0x000000121d1d7221 */ /* 0x000fe20000010000 */
[----:B------:R-:W-:Y:S01]  /*6eb0*/  FFMA.FTZ R24, R124, R19, R24 ;  /* 0x000000137c187223 */ /* 0x000fe20000010018 */
[----:B------:R-:W-:Y:S01]  /*6ec0*/  FFMA.FTZ R28, R123, R20, R28 ;  /* 0x000000147b1c7223 */ /* 0x000fe2000001001c */
[----:B------:R-:W-:Y:S01]  /*6ed0*/  FADD.FTZ R25, R25, R19 ;  /* 0x0000001319197221 */ /* 0x000fe20000010000 */
[----:B------:R-:W-:Y:S01]  /*6ee0*/  FADD.FTZ R29, R29, R20 ;  /* 0x000000141d1d7221 */ /* 0x000fe20000010000 */
[----:B------:R-:W-:Y:S01]  /*6ef0*/  FFMA.FTZ R24, R122, R21, R24 ;  /* 0x000000157a187223 */ /* 0x000fe20000010018 */
[----:B------:R-:W-:Y:S01]  /*6f00*/  FFMA.FTZ R28, R121, R22, R28 ;  /* 0x00000016791c7223 */ /* 0x000fe2000001001c */
[----:B------:R-:W-:Y:S01]  /*6f10*/  FADD.FTZ R25, R25, R21 ;  /* 0x0000001519197221 */ /* 0x000fe20000010000 */
[----:B------:R-:W-:Y:S01]  /*6f20*/  FADD.FTZ R29, R29, R22 ;  /* 0x000000161d1d7221 */ /* 0x000fe20000010000 */
[C---:B-1----:R-:W-:Y:S01]  /*6f30*/  ISETP.GT.U32.AND P2, PT, R99.reuse, 0x1f, PT ;  /* 0x0000001f6300780c */ /* 0x042fe20003f44070 */
[----:B------:R-:W-:Y:S01]  /*6f40*/  FFMA.FTZ R24, R120, R23, R24 ;  /* 0x0000001778187223 */ /* 0x000fe20000010018 */
[----:B------:R-:W-:Y:S01]  /*6f50*/  LOP3.LUT P1, RZ, R99, 0xffffffe1, RZ, 0xc0, !PT ;  /* 0xffffffe163ff7812 */ /* 0x000fe2000782c0ff */
[----:B------:R-:W-:Y:S01]  /*6f60*/  FADD.FTZ R25, R25, R23 ;  /* 0x0000001719197221 */ /* 0x000fe20000010000 */
[----:B------:R-:W-:Y:S01]  /*6f70*/  FFMA.FTZ R28, R119, R33, R28 ;  /* 0x00000021771c7223 */ /* 0x000fe2000001001c */
[----:B------:R-:W-:Y:S01]  /*6f80*/  FADD.FTZ R29, R29, R33 ;  /* 0x000000211d1d7221 */ /* 0x000fe20000010000 */
[----:B0-----:R-:W-:Y:S09]  /*6f90*/  @!P0 BRA `(.L_x_817) ;  /* 0x0000000000d48947 */ /* 0x001ff20003800000 */
[----:B------:R-:W2:Y:S01]  /*6fa0*/  LDL R101, [R1+0x164] ;  /* 0x0001640001657983 */ /* 0x000ea20000100800 */
[----:B------:R-:W0:Y:S01]  /*6fb0*/  S2R R100, SR_TID.X ;  /* 0x0000000000647919 */ /* 0x000e220000002100 */
[----:B------:R-:W1:Y:S02]  /*6fc0*/  S2R R125, SR_TID.X ;  /* 0x00000000007d7919 */ /* 0x000e640000002100 */
[----:B------:R3:W-:Y:S04]  /*6fd0*/  STL [R1+0x184], R4 ;  /* 0x0001840401007387 */ /* 0x0007e80000100800 */
[----:B---3--:R-:W3:Y:S04]  /*6fe0*/  LDL R4, [R1+0x160] ;  /* 0x0001600001047983 */ /* 0x008ee80000100800 */
[----:B------:R4:W-:Y:S01]  /*6ff0*/  STL [R1+0x180], R0 ;  /* 0x0001800001007387 */ /* 0x0009e20000100800 */
[----:B0-----:R-:W-:-:S03]  /*7000*/  LEA R98, R100, UR9, 0x5 ;  /* 0x0000000964627c11 */ /* 0x001fc6000f8e28ff */
[----:B----4-:R-:W4:Y:S01]  /*7010*/  LDL R0, [R1+0x16c] ;  /* 0x00016c0001007983 */ /* 0x010f220000100800 */
[----:B------:R-:W-:-:S04]  /*7020*/  SHF.L.U32 R100, R100, 0x1, RZ ;  /* 0x0000000164647819 */ /* 0x000fc800000006ff */
[----:B------:R-:W-:-:S04]  /*7030*/  LOP3.LUT R100, R100, 0x18, RZ, 0xc0, !PT ;  /* 0x0000001864647812 */ /* 0x000fc800078ec0ff */
[----:B------:R-:W-:Y:S02]  /*7040*/  IADD3 R98, R98, R100, RZ ;  /* 0x0000006462627210 */ /* 0x000fe40007ffe0ff */
[----:B-1----:R-:W-:-:S04]  /*7050*/  SHF.R.S32.HI R100, RZ, 0x1f, R125 ;  /* 0x0000001fff647819 */ /* 0x002fc8000001147d */
[----:B------:R-:W-:-:S04]  /*7060*/  LEA.HI R100, R100, R125, RZ, 0x2 ;  /* 0x0000007d64647211 */ /* 0x000fc800078f10ff */
[----:B------:R-:W-:Y:S01]  /*7070*/  SHF.R.S32.HI R100, RZ, 0x2, R100 ;  /* 0x00000002ff647819 */ /* 0x000fe20000011464 */
[----:B------:R-:W-:Y:S03]  /*7080*/  STS.64 [R98], R24 ;  /* 0x0000001862007388 */ /* 0x000fe60000000a00 */
[----:B------:R-:W-:Y:S01]  /*7090*/  LEA R100, R100, UR9, 0x5 ;  /* 0x0000000964647c11 */ /* 0x000fe2000f8e28ff */
[----:B------:R0:W-:Y:S04]  /*70a0*/  STL.64 [R1+0x178], R2 ;  /* 0x0001780201007387 */ /* 0x0001e80000100a00 */
[----:B------:R-:W3:Y:S04]  /*70b0*/  LDL R125, [R1+0x158] ;  /* 0x00015800017d7983 */ /* 0x000ee80000100800 */
[----:B0-----:R-:W3:Y:S01]  /*70c0*/  LDL.64 R2, [R1+0x118] ;  /* 0x0001180001027983 */ /* 0x001ee20000100a00 */
[----:B--2---:R-:W-:-:S02]  /*70d0*/  LEA R98, R101, R100, 0x3 ;  /* 0x0000006465627211 */ /* 0x004fc400078e18ff */
[C---:B------:R-:W-:Y:S02]  /*70e0*/  SHF.L.U32 R101, R99.reuse, 0x1, RZ ;  /* 0x0000000163657819 */ /* 0x040fe400000006ff */
[----:B------:R-:W-:Y:S02]  /*70f0*/  LEA R99, R99, UR9, 0x5 ;  /* 0x0000000963637c11 */ /* 0x000fe4000f8e28ff */
[----:B------:R-:W-:-:S04]  /*7100*/  LOP3.LUT R101, R101, 0x18, RZ, 0xc, !PT ;  /* 0x0000001865657812 */ /* 0x000fc800078e0cff */
[----:B------:R-:W-:Y:S02]  /*7110*/  IADD3 R99, R99, R101, RZ ;  /* 0x0000006563637210 */ /* 0x000fe40007ffe0ff */
[----:B------:R-:W2:Y:S04]  /*7120*/  LDL R101, [R1+0x168] ;  /* 0x0001680001657983 */ /* 0x000ea80000100800 */
[----:B----4-:R0:W-:Y:S01]  /*7130*/  STS.64 [R0], R26 ;  /* 0x0000001a00007388 */ /* 0x0101e20000000a00 */
[----:B---3--:R-:W-:-:S03]  /*7140*/  LEA R100, R4, R100, 0x3 ;  /* 0x0000006404647211 */ /* 0x008fc600078e18ff */
[----:B------:R1:W5:Y:S04]  /*7150*/  LDL.LU R4, [R1+0x184] ;  /* 0x0001840001047983 */ /* 0x0003680000300800 */
[----:B0-----:R1:W5:Y:S04]  /*7160*/  LDL.LU R0, [R1+0x180] ;  /* 0x0001800001007983 */ /* 0x0013680000300800 */
[----:B--2---:R-:W-:Y:S04]  /*7170*/  STS.64 [R101], R28 ;  /* 0x0000001c65007388 */ /* 0x004fe80000000a00 */
[----:B------:R-:W-:Y:S01]  /*7180*/  STS.64 [R99], R30 ;  /* 0x0000001e63007388 */ /* 0x000fe20000000a00 */
[----:B------:R-:W-:Y:S06]  /*7190*/  BAR.SYNC.DEFER_BLOCKING 0x0 ;  /* 0x0000000000007b1d */ /* 0x000fec0000010000 */
[----:B------:R-:W0:Y:S04]  /*71a0*/  LDS.64 R98, [R98] ;  /* 0x0000000062627984 */ /* 0x000e280000000a00 */
[----:B------:R-:W2:Y:S01]  /*71b0*/  LDS.64 R100, [R100+0x1e00] ;  /* 0x001e000064647984 */ /* 0x000ea20000000a00 */
[----:B0-----:R-:W-:Y:S01]  /*71c0*/  FADD.FTZ R98, RZ, R98 ;  /* 0x00000062ff627221 */ /* 0x001fe20000010000 */
[----:B------:R-:W-:-:S03]  /*71d0*/  FADD.FTZ R99, RZ, R99 ;  /* 0x00000063ff637221 */ /* 0x000fc60000010000 */
[----:B--2---:R-:W-:Y:S02]  /*71e0*/  FADD.FTZ R100, R98, R100 ;  /* 0x0000006462647221 */ /* 0x004fe40000010000 */
[----:B------:R-:W2:Y:S01]  /*71f0*/  LDL R98, [R1+0x108] ;  /* 0x0001080001627983 */ /* 0x000ea20000100800 */
[----:B------:R-:W-:-:S03]  /*7200*/  FADD.FTZ R101, R99, R101 ;  /* 0x0000006563657221 */ /* 0x000fc60000010000 */
[----:B------:R-:W3:Y:S04]  /*7210*/  LDL R99, [R1+0x15c] ;  /* 0x00015c0001637983 */ /* 0x000ee80000100800 */
[----:B------:R0:W-:Y:S04]  /*7220*/  STG.E.64 desc[UR14][R2.64+0x8000], R100 ;  /* 0x0080006402007986 */ /* 0x0001e8000c101b0e */
[----:B0-----:R1:W5:Y:S01]  /*7230*/  LDL.LU.64 R2, [R1+0x178] ;  /* 0x0001780001027983 */ /* 0x0013620000300a00 */
[----:B--2---:R-:W-:-:S04]  /*7240*/  LEA R100, R98, UR9, 0x5 ;  /* 0x0000000962647c11 */ /* 0x004fc8000f8e28ff */
[-C--:B---3--:R-:W-:Y:S02]  /*7250*/  LEA R98, R99, R100.reuse, 0x3 ;  /* 0x0000006463627211 */ /* 0x088fe400078e18ff */
[----:B------:R-:W-:-:S04]  /*7260*/  LEA R100, R125, R100, 0x3 ;  /* 0x000000647d647211 */ /* 0x000fc800078e18ff */
[----:B------:R-:W0:Y:S04]  /*7270*/  LDS.64 R98, [R98] ;  /* 0x0000000062627984 */ /* 0x000e280000000a00 */
[----:B------:R-:W2:Y:S01]  /*7280*/  LDS.64 R100, [R100+0x1e00] ;  /* 0x001e000064647984 */ /* 0x000ea20000000a00 */
[----:B0-----:R-:W-:Y:S01]  /*7290*/  FADD.FTZ R99, RZ, R99 ;  /* 0x00000063ff637221 */ /* 0x001fe20000010000 */
[----:B------:R-:W-:-:S03]  /*72a0*/  FADD.FTZ R98, RZ, R98 ;  /* 0x00000062ff627221 */ /* 0x000fc60000010000 */
[----:B--2---:R-:W-:Y:S01]  /*72b0*/  FADD.FTZ R101, R99, R101 ;  /* 0x0000006563657221 */ /* 0x004fe20000010000 */
[----:B------:R-:W-:Y:S02]  /*72c0*/  FADD.FTZ R100, R98, R100 ;  /* 0x0000006462647221 */ /* 0x000fe40000010000 */
[----:B------:R-:W2:Y:S04]  /*72d0*/  LDL.64 R98, [R1+0x110] ;  /* 0x0001100001627983 */ /* 0x000ea80000100a00 */
[----:B--2---:R1:W-:Y:S02]  /*72e0*/  STG.E.64 desc[UR14][R98.64+0x8000], R100 ;  /* 0x0080006462007986 */ /* 0x0043e4000c101b0e */
.L_x_817:
[----:B------:R-:W-:Y:S01]  /*72f0*/  BSSY B0, `(.L_x_818) ;  /* 0x000003f000007945 */ /* 0x000fe20003800000 */
[----:B-1----:R-:W-:-:S03]  /*7300*/  CS2R R98, SRZ ;  /* 0x0000000000627805 */ /* 0x002fc6000001ff00 */
[----:B------:R-:W-:Y:S05]  /*7310*/  @P2 BRA `(.L_x_819) ;  /* 0x0000000000f02947 */ /* 0x000fea0003800000 */
[----:B------:R-:W2:Y:S04]  /*7320*/  LDL R101, [R1+0x154] ;  /* 0x0001540001657983 */ /* 0x000ea80000100800 */
[----:B------:R-:W3:Y:S04]  /*7330*/  LDL R100, [R1+0x150] ;  /* 0x0001500001647983 */ /* 0x000ee80000100800 */
        /* <DEDUP_REMOVED lines=31> */
[----:B--2---:R0:W1:Y:S04]  /*7530*/  LDS.64 R98, [R125] ;  /* 0x000000007d627984 */ /* 0x0040680000000a00 */
        /* <DEDUP_REMOVED lines=23> */
[----:B--2---:R-:W0:Y:S02]  /*76b0*/  LDS.64 R98, [R125] ;  /* 0x000000007d627984 */ /* 0x004e240000000a00 */
[----:B0-----:R-:W-:Y:S01]  /*76c0*/  FADD.FTZ R98, R100, R98 ;  /* 0x0000006264627221 */ /* 0x001fe20000010000 */
[----:B------:R-:W-:-:S07]  /*76d0*/  FADD.FTZ R99, R101, R99 ;  /* 0x0000006365637221 */ /* 0x000fce0000010000 */
.L_x_819:
[----:B------:R-:W-:Y:S05]  /*76e0*/  BSYNC B0 ;  /* 0x0000000000007941 */ /* 0x000fea0003800000 */
.L_x_818:
[----:B------:R-:W0:Y:S01]  /*76f0*/  @!P1 LDC R100, c[0x0][0x10] ;  /* 0x00000400ff649b82 */ /* 0x000e220000000800 */
[----:B------:R-:W-:Y:S01]  /*7700*/  MOV R101, UR4 ;  /* 0x0000000400657c02 */ /* 0x000fe20008000f00 */
[----:B-----5:R1:W-:Y:S04]  /*7710*/  STL.64 [R1+0x180], R2 ;  /* 0x0001800201007387 */ /* 0x0203e80000100a00 */
[----:B------:R-:W-:Y:S04]  /*7720*/  STL [R1+0x178], R0 ;  /* 0x0001780001007387 */ /* 0x000fe80000100800 */
[----:B------:R-:W2:Y:S01]  /*7730*/  SHFL.BFLY PT, R0, R99, 0x1, 0x1f ;  /* 0x0c201f0063007f89 */ /* 0x000ea200000e0000 */
[----:B-1----:R-:W1:Y:S03]  /*7740*/  @!P1 LDC.64 R2, c[0x0][0x260] ;  /* 0x00009800ff029b82 */ /* 0x002e660000000a00 */
[----:B------:R-:W3:Y:S01]  /*7750*/  SHFL.BFLY PT, R125, R98, 0x1, 0x1f ;  /* 0x0c201f00627d7f89 */ /* 0x000ee200000e0000 */
[----:B0-----:R-:W-:-:S03]  /*7760*/  @!P1 IMAD R100, R100, R101, UR8 ;  /* 0x0000000864649e24 */ /* 0x001fc6000f8e0265 */
[----:B------:R-:W4:Y:S01]  /*7770*/  LDL R101, [R1+0x170] ;  /* 0x0001700001657983 */ /* 0x000f220000100800 */
        /* <DEDUP_REMOVED lines=12> */
[----:B--2---:R-:W-:Y:S01]  /*7840*/  FADD.FTZ R99, R0, R99 ;  /* 0x0000006300637221 */ /* 0x004fe20000010000 */
[----:B------:R-:W-:-:S02]  /*7850*/  PRMT R90, R36, 0x7632, R90 ;  /* 0x00007632245a7816 */ /* 0x000fc4000000005a */
[----:B------:R-:W-:Y:S02]  /*7860*/  PRMT R37, R92, 0x7632, R37 ;  /* 0x000076325c257816 */ /* 0x000fe40000000025 */
[----:B------:R-:W-:Y:S02]  /*7870*/  PRMT R44, R34, 0x7632, R44 ;  /* 0x00007632222c7816 */ /* 0x000fe4000000002c */
[----:B------:R-:W-:Y:S01]  /*7880*/  PRMT R36, R93, 0x7632, R36 ;  /* 0x000076325d247816 */ /* 0x000fe20000000024 */
[----:B------:R-:W-:Y:S01]  /*7890*/  UISETP.GE.U32.AND UP0, UPT, UR10, UR16, UPT ;  /* 0x000000100a00728c */ /* 0x000fe2000bf06070 */
[----:B------:R-:W-:Y:S02]  /*78a0*/  PRMT R34, R97, 0x7632, R34 ;  /* 0x0000763261227816 */ /* 0x000fe40000000022 */
[----:B------:R-:W-:Y:S01]  /*78b0*/  PRMT R35, R96, 0x7632, R35 ;  /* 0x0000763260237816 */ /* 0x000fe20000000023 */
[----:B---3--:R-:W-:Y:S01]  /*78c0*/  FADD.FTZ R98, R125, R98 ;  /* 0x000000627d627221 */ /* 0x008fe20000010000 */
[----:B------:R-:W-:Y:S01]  /*78d0*/  UISETP.GE.AND.EX UP0, UPT, UR11, UR17, UPT, UP0 ;  /* 0x000000110b00728c */ /* 0x000fe2000bf06300 */
        /* <DEDUP_REMOVED lines=42> */
[----:B----4-:R-:W-:-:S04]  /*7b80*/  @!P1 LEA R100, R100, R101, 0xb ;  /* 0x0000006564649211 */ /* 0x010fc800078e58ff */
[----:B------:R-:W-:-:S05]  /*7b90*/  @!P1 SHF.L.U32 R100, R100, 0x1, RZ ;  /* 0x0000000164649819 */ /* 0x000fca00000006ff */
[----:B-1----:R-:W-:Y:S02]  /*7ba0*/  @!P1 IMAD.WIDE.U32 R100, R100, 0x4, R2 ;  /* 0x0000000464649825 */ /* 0x002fe400078e0002 */
[----:B------:R0:W5:Y:S04]  /*7bb0*/  LDL.LU.64 R2, [R1+0x180] ;  /* 0x0001800001027983 */ /* 0x0001680000300a00 */
[----:B------:R0:W5:Y:S04]  /*7bc0*/  LDL.LU R0, [R1+0x178] ;  /* 0x0001780001007983 */ /* 0x0001680000300800 */
[----:B------:R-:W-:Y:S04]  /*7bd0*/  STL.S16 [R1], R39 ;  /* 0x0000002701007387 */ /* 0x000fe80000100600 */
[----:B------:R-:W-:Y:S04]  /*7be0*/  STL.S16 [R1+0xc], R38 ;  /* 0x00000c2601007387 */ /* 0x000fe80000100600 */
[----:B------:R-:W-:Y:S04]  /*7bf0*/  STL.S16 [R1+0x4], R37 ;  /* 0x0000042501007387 */ /* 0x000fe80000100600 */
[----:B------:R-:W-:Y:S04]  /*7c00*/  STL.S16 [R1+0x8], R36 ;  /* 0x0000082401007387 */ /* 0x000fe80000100600 */
[----:B------:R-:W-:Y:S04]  /*7c10*/  STL.S16 [R1+0x1c], R34 ;  /* 0x00001c2201007387 */ /* 0x000fe80000100600 */
[----:B------:R-:W-:Y:S04]  /*7c20*/  STL.S16 [R1+0x10], R35 ;  /* 0x0000102301007387 */ /* 0x000fe80000100600 */
[----:B------:R1:W-:Y:S01]  /*7c30*/  @!P1 STG.E.64 desc[UR14][R100.64], R98 ;  /* 0x0000006264009986 */ /* 0x0003e2000c101b0e */
[----:B------:R-:W-:-:S02]  /*7c40*/  PLOP3.LUT P1, PT, PT, PT, UP0, 0x80, 0x0 ;  /* 0x000000000000781c */ /* 0x000fc40003f2f008 */
[----:B-1----:R-:W-:Y:S02]  /*7c50*/  PRMT R98, R87, 0x7632, R98 ;  /* 0x0000763257627816 */ /* 0x002fe40000000062 */
[----:B------:R-:W-:Y:S02]  /*7c60*/  PRMT R99, R88, 0x7632, R99 ;  /* 0x0000763258637816 */ /* 0x000fe40000000063 */
[----:B------:R-:W-:Y:S02]  /*7c70*/  PRMT R101, R89, 0x7632, R101 ;  /* 0x0000763259657816 */ /* 0x000fe40000000065 */
[----:B------:R-:W-:-:S05]  /*7c80*/  PRMT R100, R90, 0x7632, R100 ;  /* 0x000076325a647816 */ /* 0x000fca0000000064 */
[----:B0-----:R-:W-:Y:S05]  /*7c90*/  @P1 BRA `(.L_x_820) ;  /* 0x0000000000601947 */ /* 0x001fea0003800000 */
[----:B------:R-:W0:Y:S01]  /*7ca0*/  S2R R34, SR_TID.X ;  /* 0x0000000000227919 */ /* 0x000e220000002100 */
        /* <DEDUP_REMOVED lines=12> */
.L_x_822:
        /* <DEDUP_REMOVED lines=8> */
.L_x_821:
[----:B------:R-:W-:Y:S05]  /*7df0*/  WARPSYNC.ALL ;  /* 0x0000000000007948 */ /* 0x000fea0003800000 */
[----:B------:R-:W-:Y:S06]  /*7e00*/  BAR.SYNC.DEFER_BLOCKING 0x0 ;  /* 0x0000000000007b1d */ /* 0x000fec0000010000 */
[----:B------:R-:W-:Y:S05]  /*7e10*/  BRA `(.L_x_823) ;  /* 0x0000000000547947 */ /* 0x000fea0003800000 */
.L_x_820:
[----:B------:R-:W0:Y:S01]  /*7e20*/  S2R R34, SR_TID.X ;  /* 0x0000000000227919 */ /* 0x000e220000002100 */
        /* <DEDUP_REMOVED lines=10> */
.L_x_825:
        /* <DEDUP_REMOVED lines=8> */
.L_x_824:
[----:B------:R-:W-:Y:S05]  /*7f50*/  WARPSYNC.ALL ;  /* 0x0000000000007948 */ /* 0x000fea0003800000 */
[----:B------:R-:W-:Y:S06]  /*7f60*/  BAR.SYNC.DEFER_BLOCKING 0x0 ;  /* 0x0000000000007b1d */ /* 0x000fec0000010000 */
.L_x_823:
[----:B------:R-:W0:Y:S01]  /*7f70*/  S2R R36, SR_TID.X ;  /* 0x0000000000247919 */ /* 0x000e220000002100 */
[----:B------:R-:W-:Y:S01]  /*7f80*/  BSSY B0, `(.L_x_826) ;  /* 0x0000038000007945 */ /* 0x000fe20003800000 */
[----:B------:R-:W-:Y:S02]  /*7f90*/  CS2R R34, SRZ ;  /* 0x0000000000227805 */ /* 0x000fe4000001ff00 */
[----:B0-----:R-:W-:-:S13]  /*7fa0*/  ISETP.GT.U32.AND P1, PT, R36, 0xff, PT ;  /* 0x000000ff2400780c */ /* 0x001fda0003f24070 */
[----:B------:R-:W-:Y:S05]  /*7fb0*/  @P1 BRA `(.L_x_827) ;  /* 0x0000000000d01947 */ /* 0x000fea0003800000 */
[----:B------:R-:W0:Y:S01]  /*7fc0*/  S2R R37, SR_TID.X ;  /* 0x0000000000257919 */ /* 0x000e220000002100 */
[----:B------:R-:W-:Y:S02]  /*7fd0*/  ULDC UR5, c[0x0][0x10] ;  /* 0x0000040000057ab9 */ /* 0x000fe40000000800 */
[----:B------:R-:W-:Y:S01]  /*7fe0*/  UIMAD UR5, UR5, UR4, UR8 ;  /* 0x00000004050572a4 */ /* 0x000fe2000f8e0208 */
[----:B-----5:R1:W-:Y:S05]  /*7ff0*/  STL.64 [R1+0x178], R2 ;  /* 0x0001780201007387 */ /* 0x0203ea0000100a00 */
[----:B------:R-:W-:Y:S01]  /*8000*/  MOV R34, UR5 ;  /* 0x0000000500227c02 */ /* 0x000fe20008000f00 */
[----:B-1----:R-:W1:Y:S01]  /*8010*/  LDC.64 R2, c[0x0][0x260] ;  /* 0x00009800ff027b82 */ /* 0x002e620000000a00 */
[----:B0-----:R-:W-:-:S04]  /*8020*/  SHF.L.U32 R37, R37, 0x3, RZ ;  /* 0x0000000325257819 */ /* 0x001fc800000006ff */
[----:B------:R-:W-:-:S04]  /*8030*/  LOP3.LUT R35, R37, 0x7fffff80, RZ, 0xc0, !PT ;  /* 0x7fffff8025237812 */ /* 0x000fc800078ec0ff */
[----:B------:R-:W-:Y:S02]  /*8040*/  LEA R34, R34, R35, 0xb ;  /* 0x0000002322227211 */ /* 0x000fe400078e58ff */
[----:B------:R-:W-:-:S04]  /*8050*/  LOP3.LUT R35, R36, 0xf, RZ, 0xc0, !PT ;  /* 0x0000000f24237812 */ /* 0x000fc800078ec0ff */
[----:B------:R-:W-:-:S04]  /*8060*/  IADD3 R34, R34, R35, RZ ;  /* 0x0000002322227210 */ /* 0x000fc80007ffe0ff */
[----:B------:R-:W-:-:S04]  /*8070*/  SHF.L.U32 R42, R34, 0x1, RZ ;  /* 0x00000001222a7819 */ /* 0x000fc800000006ff */
[C---:B------:R-:W-:Y:S01]  /*8080*/  IADD3 R40, R42.reuse, 0x20, RZ ;  /* 0x000000202a287810 */ /* 0x040fe20007ffe0ff */
[C---:B-1----:R-:W-:Y:S01]  /*8090*/  IMAD.WIDE.U32 R36, R42.reuse, 0x4, R2 ;  /* 0x000000042a247825 */ /* 0x042fe200078e0002 */
[----:B------:R-:W-:-:S03]  /*80a0*/  IADD3 R38, R42, 0x40, RZ ;  /* 0x000000402a267810 */ /* 0x000fc60007ffe0ff */
[--C-:B------:R-:W-:Y:S01]  /*80b0*/  IMAD.WIDE.U32 R40, R40, 0x4, R2.reuse ;  /* 0x0000000428287825 */ /* 0x100fe200078e0002 */
[----:B------:R-:W-:Y:S01]  /*80c0*/  IADD3 R34, R42, 0x60, RZ ;  /* 0x000000602a227810 */ /* 0x000fe20007ffe0ff */
[----:B------:R-:W2:Y:S02]  /*80d0*/  LDG.E.64 R36, desc[UR14][R36.64] ;  /* 0x0000000e24247981 */ /* 0x000ea4000c1e1b00 */
[--C-:B------:R-:W-:Y:S02]  /*80e0*/  IMAD.WIDE.U32 R38, R38, 0x4, R2.reuse ;  /* 0x0000000426267825 */ /* 0x100fe400078e0002 */
[----:B------:R-:W3:Y:S02]  /*80f0*/  LDG.E.64 R40, desc[UR14][R40.64] ;  /* 0x0000000e28287981 */ /* 0x000ee4000c1e1b00 */
[----:B------:R-:W-:Y:S02]  /*8100*/  IMAD.WIDE.U32 R34, R34, 0x4, R2 ;  /* 0x0000000422227825 */ /* 0x000fe400078e0002 */
[----:B------:R-:W4:Y:S04]  /*8110*/  LDG.E.64 R38, desc[UR14][R38.64] ;  /* 0x0000000e26267981 */ /* 0x000f28000c1e1b00 */
[----:B------:R-:W4:Y:S01]  /*8120*/  LDG.E.64 R34, desc[UR14][R34.64] ;  /* 0x0000000e22227981 */ /* 0x000f22000c1e1b00 */
[----:B------:R-:W-:Y:S01]  /*8130*/  IADD3 R43, R42, 0xc0, RZ ;  /* 0x000000c02a2b7810 */ /* 0x000fe20007ffe0ff */
[----:B--2---:R-:W-:Y:S01]  /*8140*/  FADD.FTZ R36, RZ, R36 ;  /* 0x00000024ff247221 */ /* 0x004fe20000010000 */
[----:B------:R-:W-:-:S03]  /*8150*/  FADD.FTZ R37, RZ, R37 ;  /* 0x00000025ff257221 */ /* 0x000fc60000010000 */
[----:B---3--:R-:W-:Y:S01]  /*8160*/  FADD.FTZ R36, R40, R36 ;  /* 0x0000002428247221 */ /* 0x008fe20000010000 */
[----:B------:R-:W-:-:S03]  /*8170*/  FADD.FTZ R37, R41, R37 ;  /* 0x0000002529257221 */ /* 0x000fc60000010000 */
[----:B----4-:R-:W-:Y:S01]  /*8180*/  FADD.FTZ R36, R38, R36 ;  /* 0x0000002426247221 */ /* 0x010fe20000010000 */
[----:B------:R-:W-:Y:S01]  /*8190*/  IADD3 R38, R42, 0x80, RZ ;  /* 0x000000802a267810 */ /* 0x000fe20007ffe0ff */
[----:B------:R-:W-:Y:S02]  /*81a0*/  FADD.FTZ R93, R39, R37 ;  /* 0x00000025275d7221 */ /* 0x000fe40000010000 */
[----:B------:R-:W-:Y:S01]  /*81b0*/  FADD.FTZ R34, R34, R36 ;  /* 0x0000002422227221 */ /* 0x000fe20000010000 */
[----:B------:R-:W-:Y:S01]  /*81c0*/  IADD3 R36, R42, 0xa0, RZ ;  /* 0x000000a02a247810 */ /* 0x000fe20007ffe0ff */
[----:B------:R-:W-:Y:S01]  /*81d0*/  IMAD.WIDE.U32 R38, R38, 0x4, R2 ;  /* 0x0000000426267825 */ /* 0x000fe200078e0002 */
[----:B------:R-:W-:-:S03]  /*81e0*/  IADD3 R40, R42, 0xe0, RZ ;  /* 0x000000e02a287810 */ /* 0x000fc60007ffe0ff */
[--C-:B------:R-:W-:Y:S02]  /*81f0*/  IMAD.WIDE.U32 R36, R36, 0x4, R2.reuse ;  /* 0x0000000424247825 */ /* 0x100fe400078e0002 */
[----:B------:R-:W2:Y:S02]  /*8200*/  LDG.E.64 R38, desc[UR14][R38.64] ;  /* 0x0000000e26267981 */ /* 0x000ea4000c1e1b00 */
[--C-:B------:R-:W-:Y:S02]  /*8210*/  IMAD.WIDE.U32 R42, R43, 0x4, R2.reuse ;  /* 0x000000042b2a7825 */ /* 0x100fe400078e0002 */
[----:B------:R-:W3:Y:S02]  /*8220*/  LDG.E.64 R36, desc[UR14][R36.64] ;  /* 0x0000000e24247981 */ /* 0x000ee4000c1e1b00 */
[----:B------:R-:W-:Y:S02]  /*8230*/  IMAD.WIDE.U32 R40, R40, 0x4, R2 ;  /* 0x0000000428287825 */ /* 0x000fe400078e0002 */
        /* <DEDUP_REMOVED lines=11> */
[----:B0-----:R-:W-:-:S07]  /*82f0*/  FADD.FTZ R35, R41, R35 ;  /* 0x0000002329237221 */ /* 0x001fce0000010000 */
.L_x_827:
[----:B------:R-:W-:Y:S05]  /*8300*/  BSYNC B0 ;  /* 0x0000000000007941 */ /* 0x000fea0003800000 */
.L_x_826:
        /* <DEDUP_REMOVED lines=14> */
[----:B0-----:R-:W-:-:S02]  /*83f0*/  FADD.FTZ R35, R35, R36 ;  /* 0x0000002423237221 */ /* 0x001fc40000010000 */
        /* <DEDUP_REMOVED lines=14> */
.L_x_829:
[----:B------:R-:W-:Y:S05]  /*84e0*/  BSYNC B0 ;  /* 0x0000000000007941 */ /* 0x000fea0003800000 */
.L_x_828:
[----:B------:R-:W2:Y:S01]  /*84f0*/  LDL R40, [R1+0x104] ;  /* 0x0001040001287983 */ /* 0x000ea20000100800 */
[----:B------:R-:W-:Y:S01]  /*8500*/  SHF.L.U32 R44, R44, 0x10, RZ ;  /* 0x000000102c2c7819 */ /* 0x000fe200000006ff */
[----:B------:R-:W1:Y:S01]  /*8510*/  S2UR UR13, SR_CgaCtaId ;  /* 0x00000000000d79c3 */ /* 0x000e620000008800 */
[----:B------:R-:W-:Y:S01]  /*8520*/  UMOV UR5, 0x400 ;  /* 0x0000040000057882 */ /* 0x000fe20000000000 */
[----:B------:R-:W3:Y:S01]  /*8530*/  LDL.LU R38, [R1+0x30] ;  /* 0x0000300001267983 */ /* 0x000ee20000300800 */
[----:B------:R-:W-:Y:S01]  /*8540*/  SHF.L.U32 R45, R45, 0x10, RZ ;  /* 0x000000102d2d7819 */ /* 0x000fe200000006ff */
[----:B------:R-:W-:Y:S02]  /*8550*/  ULDC.64 UR22, c[0x0][0x210] ;  /* 0x0000840000167ab9 */ /* 0x000fe40000000a00 */
[----:B------:R-:W4:Y:S01]  /*8560*/  LDL.LU R39, [R1+0x2c] ;  /* 0x00002c0001277983 */ /* 0x000f220000300800 */
[----:B0-----:R-:W-:Y:S01]  /*8570*/  FADD.FTZ R36, -R32, R44 ;  /* 0x0000002c20247221 */ /* 0x001fe20000010100 */
[----:B------:R-:W-:Y:S01]  /*8580*/  UIADD3 UR5, UR5, 0x5280, URZ ;  /* 0x0000528005057890 */ /* 0x000fe2000fffe03f */
[----:B------:R-:W-:Y:S01]  /*8590*/  SHF.L.U32 R92, R92, 0x10, RZ ;  /* 0x000000105c5c7819 */ /* 0x000fe200000006ff */
[----:B------:R0:W-:Y:S01]  /*85a0*/  STL [R1+0x180], R24 ;  /* 0x0001801801007387 */ /* 0x0001e20000100800 */
[----:B------:R-:W-:Y:S01]  /*85b0*/  FMUL.FTZ R36, R9, R36 ;  /* 0x0000002409247220 */ /* 0x000fe20000410000 */
[----:B------:R-:W-:-:S02]  /*85c0*/  SHF.L.U32 R90, R90, 0x10, RZ ;  /* 0x000000105a5a7819 */ /* 0x000fc400000006ff */
[----:B------:R-:W-:Y:S01]  /*85d0*/  SHF.L.U32 R89, R89, 0x10, RZ ;  /* 0x0000001059597819 */ /* 0x000fe200000006ff */
[----:B------:R-:W-:Y:S01]  /*85e0*/  FFMA.FTZ R34, R5, R36, R8 ;  /* 0x0000002405227223 */ /* 0x000fe20000010008 */
[----:B------:R-:W-:Y:S03]  /*85f0*/  BAR.SYNC.DEFER_BLOCKING 0x0 ;  /* 0x0000000000007b1d */ /* 0x000fe60000010000 */
[----:B------:R-:W-:Y:S01]  /*8600*/  FMUL.FTZ R35, R34, -1.4426950216293334961 ;  /* 0xbfb8aa3b22237820 */ /* 0x000fe20000410000 */
[----:B-1----:R-:W-:-:S05]  /*8610*/  ULEA UR5, UR13, UR5, 0x18 ;  /* 0x000000050d057291 */ /* 0x002fca000f8ec03f */
[----:B------:R-:W1:Y:S01]  /*8620*/  MUFU.EX2 R35, R35 ;  /* 0x0000002300237308 */ /* 0x000e620000000800 */
[----:B------:R-:W-:Y:S01]  /*8630*/  SHF.L.U32 R86, R86, 0x10, RZ ;  /* 0x0000001056567819 */ /* 0x000fe200000006ff */
[----:B------:R-:W-:Y:S01]  /*8640*/  STL [R1+0x17c], R4 ;  /* 0x00017c0401007387 */ /* 0x000fe20000100800 */
[----:B-1----:R-:W-:Y:S01]  /*8650*/  FADD.FTZ R35, R35, 1 ;  /* 0x3f80000023237421 */ /* 0x002fe20000010000 */
[C---:B------:R-:W-:Y:S01]  /*8660*/  FADD.FTZ R90, -R32.reuse, R90 ;  /* 0x0000005a205a7221 */ /* 0x040fe20000010100 */
[C---:B------:R-:W-:Y:S01]  /*8670*/  FADD.FTZ R89, -R32.reuse, R89 ;  /* 0x0000005920597221 */ /* 0x040fe20000010100 */
[C---:B------:R-:W-:Y:S01]  /*8680*/  FADD.FTZ R86, -R32.reuse, R86 ;  /* 0x0000005620567221 */ /* 0x040fe20000010100 */
[----:B------:R-:W-:Y:S01]  /*8690*/  SHF.L.U32 R85, R85, 0x10, RZ ;  /* 0x0000001055557819 */ /* 0x000fe200000006ff */
[----:B-----5:R1:W-:Y:S01]  /*86a0*/  STL [R1+0x178], R3 ;  /* 0x0001780301007387 */ /* 0x0203e20000100800 */
[----:B------:R-:W1:Y:S03]  /*86b0*/  MUFU.RCP R35, R35 ;  /* 0x0000002300237308 */ /* 0x000e660000001000 */
[----:B------:R-:W-:Y:S01]  /*86c0*/  FADD.FTZ R85, -R32, R85 ;  /* 0x0000005520557221 */ /* 0x000fe20000010100 */
[----:B------:R-:W-:Y:S01]  /*86d0*/  SHF.L.U32 R84, R84, 0x10, RZ ;  /* 0x0000001054547819 */ /* 0x000fe200000006ff */
[----:B0-----:R-:W4:Y:S01]  /*86e0*/  LDL.LU R24, [R1+0x4] ;  /* 0x0000040001187983 */ /* 0x001f220000300800 */
[----:B------:R-:W-:-:S02]  /*86f0*/  SHF.L.U32 R47, R47, 0x10, RZ ;  /* 0x000000102f2f7819 */ /* 0x000fc400000006ff */
[----:B------:R-:W-:Y:S01]  /*8700*/  SHF.L.U32 R81, R81, 0x10, RZ ;  /* 0x0000001051517819 */ /* 0x000fe200000006ff */
[----:B-1----:R-:W4:Y:S01]  /*8710*/  LDL.LU R3, [R1+0x8] ;  /* 0x0000080001037983 */ /* 0x002f220000300800 */
[----:B------:R-:W-:Y:S01]  /*8720*/  FADD.FTZ R37, -R35, 1 ;  /* 0x3f80000023257421 */ /* 0x000fe20000010100 */
[----:B------:R-:W-:Y:S01]  /*8730*/  FADD.FTZ R47, -R32, R47 ;  /* 0x0000002f202f7221 */ /* 0x000fe20000010100 */
[----:B------:R-:W-:Y:S01]  /*8740*/  SHF.L.U32 R50, R50, 0x10, RZ ;  /* 0x0000001032327819 */ /* 0x000fe200000006ff */
[----:B------:R-:W4:Y:S01]  /*8750*/  LDL.LU R4, [R1+0xc] ;  /* 0x00000c0001047983 */ /* 0x000f220000300800 */
[----:B------:R-:W-:-:S04]  /*8760*/  FFMA.FTZ R37, R34, R37, 1 ;  /* 0x3f80000022257423 */ /* 0x000fc80000010025 */
[----:B------:R-:W-:-:S04]  /*8770*/  FMUL.FTZ R37, R35, R37 ;  /* 0x0000002523257220 */ /* 0x000fc80000410000 */
[----:B------:R-:W-:Y:S01]  /*8780*/  FMUL.FTZ R37, R45, R37 ;  /* 0x000000252d257220 */ /* 0x000fe20000410000 */
[----:B--2---:R-:W-:-:S06]  /*8790*/  LEA R34, R40, UR5, 0x3 ;  /* 0x0000000528227c11 */ /* 0x004fcc000f8e18ff */
[----:B------:R-:W0:Y:S02]  /*87a0*/  LDS.64 R34, [R34] ;  /* 0x0000000022227984 */ /* 0x000e240000000a00 */
[--C-:B0-----:R-:W-:Y:S01]  /*87b0*/  FFMA.FTZ R10, R0, R10, -R34.reuse ;  /* 0x0000000a000a7223 */ /* 0x101fe20000010822 */
[--C-:B------:R-:W-:Y:S01]  /*87c0*/  FFMA.FTZ R37, R5, R37, -R34.reuse ;  /* 0x0000002505257223 */ /* 0x100fe20000010822 */
[----:B------:R-:W-:Y:S02]  /*87d0*/  FFMA.FTZ R118, R2, R118, -R34 ;  /* 0x0000007602767223 */ /* 0x000fe40000010822 */
[-C--:B---3--:R-:W-:Y:S01]  /*87e0*/  FFMA.FTZ R38, R38, -R35.reuse, R10 ;  /* 0x8000002326267223 */ /* 0x088fe2000001000a */
[----:B------:R-:W-:Y:S01]  /*87f0*/  FADD.FTZ R10, -R32, R92 ;  /* 0x0000005c200a7221 */ /* 0x000fe20000010100 */
[----:B------:R-:W-:Y:S01]  /*8800*/  FFMA.FTZ R36, -R35, R36, R37 ;  /* 0x0000002423247223 */ /* 0x000fe20000010125 */
[----:B----4-:R-:W-:Y:S02]  /*8810*/  FFMA.FTZ R118, R39, -R35, R118 ;  /* 0x8000002327767223 */ /* 0x010fe40000010076 */
[----:B------:R-:W-:-:S04]  /*8820*/  FMUL.FTZ R10, R9, R10 ;  /* 0x0000000a090a7220 */ /* 0x000fc80000410000 */
[----:B------:R-:W-:-:S04]  /*8830*/  FFMA.FTZ R37, R6, R10, R7 ;  /* 0x0000000a06257223 */ /* 0x000fc80000010007 */
[----:B------:R-:W-:-:S06]  /*8840*/  FMUL.FTZ R39, R37, -1.4426950216293334961 ;  /* 0xbfb8aa3b25277820 */ /* 0x000fcc0000410000 */
[----:B------:R-:W0:Y:S02]  /*8850*/  MUFU.EX2 R39, R39 ;  /* 0x0000002700277308 */ /* 0x000e240000000800 */
[----:B0-----:R-:W-:-:S06]  /*8860*/  FADD.FTZ R39, R39, 1 ;  /* 0x3f80000027277421 */ /* 0x001fcc0000010000 */
[----:B------:R-:W0:Y:S01]  /*8870*/  MUFU.RCP R39, R39 ;  /* 0x0000002700277308 */ /* 0x000e220000001000 */
[C---:B------:R-:W-:Y:S01]  /*8880*/  FMUL.FTZ R38, R9.reuse, R38 ;  /* 0x0000002609267220 */ /* 0x040fe20000410000 */
[----:B------:R-:W-:-:S05]  /*8890*/  FMUL.FTZ R36, R9, R36 ;  /* 0x0000002409247220 */ /* 0x000fca0000410000 */
[----:B------:R-:W-:Y:S01]  /*88a0*/  F2FP.BF16.F32.PACK_AB R36, R36, R38 ;  /* 0x000000262424723e */ /* 0x000fe200000010ff */
[----:B0-----:R-:W-:-:S04]  /*88b0*/  FADD.FTZ R38, -R39, 1 ;  /* 0x3f80000027267421 */ /* 0x001fc80000010100 */
[----:B------:R-:W-:Y:S01]  /*88c0*/  FFMA.FTZ R38, R37, R38, 1 ;  /* 0x3f80000025267423 */ /* 0x000fe20000010026 */
[----:B------:R-:W-:-:S03]  /*88d0*/  FMUL.FTZ R37, R9, R90 ;  /* 0x0000005a09257220 */ /* 0x000fc60000410000 */
[----:B------:R-:W-:Y:S01]  /*88e0*/  FMUL.FTZ R38, R39, R38 ;  /* 0x0000002627267220 */ /* 0x000fe20000410000 */
[----:B------:R-:W-:-:S04]  /*88f0*/  FFMA.FTZ R39, R5, R37, R8 ;  /* 0x0000002505277223 */ /* 0x000fc80000010008 */
[----:B------:R-:W-:-:S06]  /*8900*/  FMUL.FTZ R40, R39, -1.4426950216293334961 ;  /* 0xbfb8aa3b27287820 */ /* 0x000fcc0000410000 */
[----:B------:R-:W0:Y:S02]  /*8910*/  MUFU.EX2 R40, R40 ;  /* 0x0000002800287308 */ /* 0x000e240000000800 */
[----:B0-----:R-:W-:-:S06]  /*8920*/  FADD.FTZ R40, R40, 1 ;  /* 0x3f80000028287421 */ /* 0x001fcc0000010000 */
[----:B------:R-:W0:Y:S02]  /*8930*/  MUFU.RCP R40, R40 ;  /* 0x0000002800287308 */ /* 0x000e240000001000 */
        /* <DEDUP_REMOVED lines=26> */
[----:B------:R-:W0:Y:S01]  /*8ae0*/  MUFU.RCP R85, R85 ;  /* 0x0000005500557308 */ /* 0x000e220000001000 */
[----:B------:R-:W-:Y:S01]  /*8af0*/  FMUL.FTZ R44, R84, R44 ;  /* 0x0000002c542c7220 */ /* 0x000fe20000410000 */
[----:B0-----:R-:W-:-:S04]  /*8b00*/  FADD.FTZ R84, -R85, 1 ;  /* 0x3f80000055547421 */ /* 0x001fc80000010100 */
[----:B------:R-:W-:Y:S01]  /*8b10*/  FFMA.FTZ R84, R45, R84, 1 ;  /* 0x3f8000002d547423 */ /* 0x000fe20000010054 */
[----:B------:R-:W-:-:S04]  /*8b20*/  FMUL.FTZ R45, R9, R47 ;  /* 0x0000002f092d7220 */ /* 0x000fc80000410000 */
[----:B------:R-:W-:Y:S01]  /*8b30*/  FFMA.FTZ R47, R5, R45, R8 ;  /* 0x0000002d052f7223 */ /* 0x000fe20000010008 */
[----:B------:R-:W-:-:S03]  /*8b40*/  FMUL.FTZ R85, R85, R84 ;  /* 0x0000005455557220 */ /* 0x000fc60000410000 */
[----:B------:R-:W-:-:S06]  /*8b50*/  FMUL.FTZ R84, R47, -1.4426950216293334961 ;  /* 0xbfb8aa3b2f547820 */ /* 0x000fcc0000410000 */
[----:B------:R-:W0:Y:S02]  /*8b60*/  MUFU.EX2 R84, R84 ;  /* 0x0000005400547308 */ /* 0x000e240000000800 */
[----:B0-----:R-:W-:-:S06]  /*8b70*/  FADD.FTZ R84, R84, 1 ;  /* 0x3f80000054547421 */ /* 0x001fcc0000010000 */
[----:B------:R-:W0:Y:S01]  /*8b80*/  MUFU.RCP R84, R84 ;  /* 0x0000005400547308 */ /* 0x000e220000001000 */
[----:B------:R-:W-:Y:S01]  /*8b90*/  SHF.L.U32 R86, R46, 0x10, RZ ;  /* 0x000000102e567819 */ /* 0x000fe200000006ff */
[----:B------:R-:W-:-:S04]  /*8ba0*/  FMUL.FTZ R46, R81, R85 ;  /* 0x00000055512e7220 */ /* 0x000fc80000410000 */
[----:B------:R-:W-:Y:S01]  /*8bb0*/  FADD.FTZ R86, -R32, R86 ;  /* 0x0000005620567221 */ /* 0x000fe20000010100 */
[----:B0-----:R-:W-:-:S04]  /*8bc0*/  FADD.FTZ R81, -R84, 1 ;  /* 0x3f80000054517421 */ /* 0x001fc80000010100 */
[----:B------:R-:W-:Y:S01]  /*8bd0*/  FFMA.FTZ R81, R47, R81, 1 ;  /* 0x3f8000002f517423 */ /* 0x000fe20000010051 */
[----:B------:R-:W-:-:S03]  /*8be0*/  FMUL.FTZ R47, R9, R86 ;  /* 0x00000056092f7220 */ /* 0x000fc60000410000 */
[----:B------:R-:W-:Y:S01]  /*8bf0*/  FMUL.FTZ R85, R84, R81 ;  /* 0x0000005154557220 */ /* 0x000fe20000410000 */
[----:B------:R-:W-:-:S04]  /*8c00*/  FFMA.FTZ R84, R6, R47, R7 ;  /* 0x0000002f06547223 */ /* 0x000fc80000010007 */
[----:B------:R-:W-:-:S06]  /*8c10*/  FMUL.FTZ R81, R84, -1.4426950216293334961 ;  /* 0xbfb8aa3b54517820 */ /* 0x000fcc0000410000 */
[----:B------:R-:W0:Y:S01]  /*8c20*/  MUFU.EX2 R81, R81 ;  /* 0x0000005100517308 */ /* 0x000e220000000800 */
[----:B------:R-:W-:Y:S01]  /*8c30*/  SHF.L.U32 R86, R48, 0x10, RZ ;  /* 0x0000001030567819 */ /* 0x000fe200000006ff */
[----:B0-----:R-:W-:-:S06]  /*8c40*/  FADD.FTZ R81, R81, 1 ;  /* 0x3f80000051517421 */ /* 0x001fcc0000010000 */
[----:B------:R-:W0:Y:S01]  /*8c50*/  MUFU.RCP R81, R81 ;  /* 0x0000005100517308 */ /* 0x000e220000001000 */
[----:B------:R-:W-:Y:S01]  /*8c60*/  FMUL.FTZ R48, R50, R85 ;  /* 0x0000005532307220 */ /* 0x000fe20000410000 */
[----:B------:R-:W-:-:S04]  /*8c70*/  FADD.FTZ R50, -R32, R86 ;  /* 0x0000005620327221 */ /* 0x000fc80000010100 */
[----:B------:R-:W-:Y:S01]  /*8c80*/  FMUL.FTZ R50, R9, R50 ;  /* 0x0000003209327220 */ /* 0x000fe20000410000 */
[----:B0-----:R-:W-:-:S04]  /*8c90*/  FADD.FTZ R85, -R81, 1 ;  /* 0x3f80000051557421 */ /* 0x001fc80000010100 */
[----:B------:R-:W-:Y:S01]  /*8ca0*/  FFMA.FTZ R85, R84, R85, 1 ;  /* 0x3f80000054557423 */ /* 0x000fe20000010055 */
[----:B------:R-:W-:-:S03]  /*8cb0*/  FFMA.FTZ R84, R5, R50, R8 ;  /* 0x0000003205547223 */ /* 0x000fc60000010008 */
[----:B------:R-:W-:Y:S01]  /*8cc0*/  FMUL.FTZ R85, R81, R85 ;  /* 0x0000005551557220 */ /* 0x000fe20000410000 */
[----:B------:R-:W-:-:S06]  /*8cd0*/  FMUL.FTZ R81, R84, -1.4426950216293334961 ;  /* 0xbfb8aa3b54517820 */ /* 0x000fcc0000410000 */
[----:B------:R-:W0:Y:S01]  /*8ce0*/  MUFU.EX2 R81, R81 ;  /* 0x0000005100517308 */ /* 0x000e220000000800 */
[----:B------:R-:W-:Y:S01]  /*8cf0*/  SHF.L.U32 R51, R51, 0x10, RZ ;  /* 0x0000001033337819 */ /* 0x000fe200000006ff */
[----:B0-----:R-:W-:-:S06]  /*8d00*/  FADD.FTZ R81, R81, 1 ;  /* 0x3f80000051517421 */ /* 0x001fcc0000010000 */
[----:B------:R-:W0:Y:S01]  /*8d10*/  MUFU.RCP R81, R81 ;  /* 0x0000005100517308 */ /* 0x000e220000001000 */
[----:B------:R-:W-:Y:S01]  /*8d20*/  SHF.L.U32 R86, R49, 0x10, RZ ;  /* 0x0000001031567819 */ /* 0x000fe200000006ff */
[----:B------:R-:W-:-:S04]  /*8d30*/  FMUL.FTZ R49, R51, R85 ;  /* 0x0000005533317220 */ /* 0x000fc80000410000 */
        /* <DEDUP_REMOVED lines=176> */
[----:B------:R-:W0:Y:S02]  /*9840*/  MUFU.EX2 R81, R81 ;  /* 0x0000005100517308 */ /* 0x000e240000000800 */
[----:B0-----:R-:W-:-:S06]  /*9850*/  FADD.FTZ R81, R81, 1 ;  /* 0x3f80000051517421 */ /* 0x001fcc0000010000 */
[----:B------:R-:W0:Y:S01]  /*9860*/  MUFU.RCP R81, R81 ;  /* 0x0000005100517308 */ /* 0x000e220000001000 */
[----:B------:R-:W-:Y:S02]  /*9870*/  SHF.L.U32 R79, R79, 0x10, RZ ;  /* 0x000000104f4f7819 */ /* 0x000fe400000006ff */
[----:B------:R-:W-:-:S03]  /*9880*/  SHF.L.U32 R86, R75, 0x10, RZ ;  /* 0x000000104b567819 */ /* 0x000fc600000006ff */
[----:B------:R-:W-:Y:S02]  /*9890*/  FMUL.FTZ R75, R79, R85 ;  /* 0x000000554f4b7220 */ /* 0x000fe40000410000 */
[----:B------:R-:W-:-:S04]  /*98a0*/  FADD.FTZ R79, -R32, R86 ;  /* 0x00000056204f7221 */ /* 0x000fc80000010100 */
[----:B------:R-:W-:Y:S01]  /*98b0*/  FMUL.FTZ R79, R9, R79 ;  /* 0x0000004f094f7220 */ /* 0x000fe20000410000 */
[----:B0-----:R-:W-:-:S04]  /*98c0*/  FADD.FTZ R85, -R81, 1 ;  /* 0x3f80000051557421 */ /* 0x001fc80000010100 */
[----:B------:R-:W-:-:S04]  /*98d0*/  FFMA.FTZ R84, R84, R85, 1 ;  /* 0x3f80000054547423 */ /* 0x000fc80000010055 */
[----:B------:R-:W-:Y:S01]  /*98e0*/  FMUL.FTZ R84, R81, R84 ;  /* 0x0000005451547220 */ /* 0x000fe20000410000 */
[----:B------:R-:W-:-:S04]  /*98f0*/  FFMA.FTZ R81, R6, R79, R7 ;  /* 0x0000004f06517223 */ /* 0x000fc80000010007 */
[----:B------:R-:W-:-:S06]  /*9900*/  FMUL.FTZ R85, R81, -1.4426950216293334961 ;  /* 0xbfb8aa3b51557820 */ /* 0x000fcc0000410000 */
[----:B------:R-:W0:Y:S01]  /*9910*/  MUFU.EX2 R85, R85 ;  /* 0x0000005500557308 */ /* 0x000e220000000800 */
[----:B------:R-:W-:Y:S01]  /*9920*/  SHF.L.U32 R82, R82, 0x10, RZ ;  /* 0x0000001052527819 */ /* 0x000fe200000006ff */
[----:B0-----:R-:W-:-:S06]  /*9930*/  FADD.FTZ R85, R85, 1 ;  /* 0x3f80000055557421 */ /* 0x001fcc0000010000 */
[----:B------:R0:W1:Y:S02]  /*9940*/  MUFU.RCP R86, R85 ;  /* 0x0000005500567308 */ /* 0x0000640000001000 */
[----:B0-----:R-:W-:Y:S01]  /*9950*/  SHF.L.U32 R85, R80, 0x10, RZ ;  /* 0x0000001050557819 */ /* 0x001fe200000006ff */
[----:B------:R-:W-:-:S04]  /*9960*/  FMUL.FTZ R80, R82, R84 ;  /* 0x0000005452507220 */ /* 0x000fc80000410000 */
[----:B------:R-:W-:Y:S01]  /*9970*/  FADD.FTZ R85, -R32, R85 ;  /* 0x0000005520557221 */ /* 0x000fe20000010100 */
[----:B-1----:R-:W-:-:S04]  /*9980*/  FADD.FTZ R82, -R86, 1 ;  /* 0x3f80000056527421 */ /* 0x002fc80000010100 */
        /* <DEDUP_REMOVED lines=8> */
[----:B------:R-:W-:-:S05]  /*9a10*/  SHF.L.U32 R85, R83, 0x10, RZ ;  /* 0x0000001053557819 */ /* 0x000fca00000006ff */
[----:B------:R-:W-:Y:S01]  /*9a20*/  FMUL.FTZ R86, R85, R86 ;  /* 0x0000005655567220 */ /* 0x000fe20000410000 */
[----:B0-----:R-:W-:-:S04]  /*9a30*/  FADD.FTZ R85, -R84, 1 ;  /* 0x3f80000054557421 */ /* 0x001fc80000010100 */
[----:B------:R-:W-:-:S04]  /*9a40*/  FFMA.FTZ R85, R82, R85, 1 ;  /* 0x3f80000052557423 */ /* 0x000fc80000010055 */
[----:B------:R-:W-:Y:S01]  /*9a50*/  FMUL.FTZ R84, R84, R85 ;  /* 0x0000005554547220 */ /* 0x000fe20000410000 */
[----:B------:R-:W-:Y:S02]  /*9a60*/  SHF.L.U32 R85, R96, 0x10, RZ ;  /* 0x0000001060557819 */ /* 0x000fe400000006ff */
[----:B------:R-:W2:Y:S01]  /*9a70*/  LDL.LU R96, [R1] ;  /* 0x0000000001607983 */ /* 0x000ea20000300800 */
[----:B------:R-:W-:-:S05]  /*9a80*/  SHF.L.U32 R83, R94, 0x10, RZ ;  /* 0x000000105e537819 */ /* 0x000fca00000006ff */
[----:B------:R-:W-:-:S04]  /*9a90*/  FADD.FTZ R83, -R32, R83 ;  /* 0x0000005320537221 */ /* 0x000fc80000010100 */
[----:B------:R-:W-:-:S04]  /*9aa0*/  FMUL.FTZ R93, R9, R83 ;  /* 0x00000053095d7220 */ /* 0x000fc80000410000 */
[----:B------:R-:W-:-:S04]  /*9ab0*/  FFMA.FTZ R82, R6, R93, R7 ;  /* 0x0000005d06527223 */ /* 0x000fc80000010007 */
[----:B------:R-:W-:-:S06]  /*9ac0*/  FMUL.FTZ R83, R82, -1.4426950216293334961 ;  /* 0xbfb8aa3b52537820 */ /* 0x000fcc0000410000 */
[----:B------:R-:W0:Y:S01]  /*9ad0*/  MUFU.EX2 R83, R83 ;  /* 0x0000005300537308 */ /* 0x000e220000000800 */
[----:B------:R-:W-:Y:S01]  /*9ae0*/  SHF.L.U32 R87, R87, 0x10, RZ ;  /* 0x0000001057577819 */ /* 0x000fe200000006ff */
[----:B0-----:R-:W-:-:S06]  /*9af0*/  FADD.FTZ R83, R83, 1 ;  /* 0x3f80000053537421 */ /* 0x001fcc0000010000 */
[----:B------:R-:W0:Y:S01]  /*9b00*/  MUFU.RCP R83, R83 ;  /* 0x0000005300537308 */ /* 0x000e220000001000 */
[----:B------:R-:W-:Y:S01]  /*9b10*/  FMUL.FTZ R42, R87, R42 ;  /* 0x0000002a572a7220 */ /* 0x000fe20000410000 */
[----:B------:R-:W-:Y:S01]  /*9b20*/  SHF.L.U32 R87, R95, 0x10, RZ ;  /* 0x000000105f577819 */ /* 0x000fe200000006ff */
[----:B------:R-:W-:-:S04]  /*9b30*/  FADD.FTZ R85, -R32, R85 ;  /* 0x0000005520557221 */ /* 0x000fc80000010100 */
[----:B------:R-:W-:Y:S01]  /*9b40*/  FMUL.FTZ R84, R87, R84 ;  /* 0x0000005457547220 */ /* 0x000fe20000410000 */
[----:B------:R-:W-:Y:S01]  /*9b50*/  FMUL.FTZ R92, R9, R85 ;  /* 0x00000055095c7220 */ /* 0x000fe20000410000 */
[----:B0-----:R-:W-:-:S04]  /*9b60*/  FADD.FTZ R87, -R83, 1 ;  /* 0x3f80000053577421 */ /* 0x001fc80000010100 */
[----:B------:R-:W-:Y:S01]  /*9b70*/  FFMA.FTZ R87, R82, R87, 1 ;  /* 0x3f80000052577423 */ /* 0x000fe20000010057 */
[----:B------:R-:W-:-:S04]  /*9b80*/  FFMA.FTZ R82, R5, R92, R8 ;  /* 0x0000005c05527223 */ /* 0x000fc80000010008 */
[----:B------:R-:W-:-:S06]  /*9b90*/  FMUL.FTZ R85, R82, -1.4426950216293334961 ;  /* 0xbfb8aa3b52557820 */ /* 0x000fcc0000410000 */
[----:B------:R-:W0:Y:S01]  /*9ba0*/  MUFU.EX2 R85, R85 ;  /* 0x0000005500557308 */ /* 0x000e220000000800 */
[----:B------:R-:W-:Y:S01]  /*9bb0*/  FMUL.FTZ R83, R83, R87 ;  /* 0x0000005753537220 */ /* 0x000fe20000410000 */
[----:B------:R-:W-:Y:S01]  /*9bc0*/  SHF.L.U32 R88, R88, 0x10, RZ ;  /* 0x0000001058587819 */ /* 0x000fe200000006ff */
[----:B0-----:R-:W-:-:S05]  /*9bd0*/  FADD.FTZ R85, R85, 1 ;  /* 0x3f80000055557421 */ /* 0x001fca0000010000 */
[----:B------:R0:W1:Y:S01]  /*9be0*/  MUFU.RCP R87, R85 ;  /* 0x0000005500577308 */ /* 0x0000620000001000 */
[----:B------:R-:W-:Y:S01]  /*9bf0*/  FMUL.FTZ R40, R88, R40 ;  /* 0x0000002858287220 */ /* 0x000fe20000410000 */
[----:B------:R-:W-:Y:S02]  /*9c00*/  SHF.L.U32 R88, R97, 0x10, RZ ;  /* 0x0000001061587819 */ /* 0x000fe400000006ff */
[----:B------:R-:W-:Y:S02]  /*9c10*/  SHF.L.U32 R91, R91, 0x10, RZ ;  /* 0x000000105b5b7819 */ /* 0x000fe400000006ff */
[----:B0-----:R-:W-:Y:S01]  /*9c20*/  SHF.L.U32 R85, R98, 0x10, RZ ;  /* 0x0000001062557819 */ /* 0x001fe200000006ff */
[----:B------:R-:W-:Y:S02]  /*9c30*/  FMUL.FTZ R83, R88, R83 ;  /* 0x0000005358537220 */ /* 0x000fe40000410000 */
[----:B------:R-:W-:Y:S02]  /*9c40*/  FMUL.FTZ R38, R91, R38 ;  /* 0x000000265b267220 */ /* 0x000fe40000410000 */
[----:B------:R-:W-:Y:S01]  /*9c50*/  FADD.FTZ R85, -R32, R85 ;  /* 0x0000005520557221 */ /* 0x000fe20000010100 */
[----:B-1----:R-:W-:-:S03]  /*9c60*/  FADD.FTZ R88, -R87, 1 ;  /* 0x3f80000057587421 */ /* 0x002fc60000010100 */
[----:B------:R-:W-:Y:S01]  /*9c70*/  FMUL.FTZ R91, R9, R85 ;  /* 0x00000055095b7220 */ /* 0x000fe20000410000 */
[----:B------:R-:W-:-:S03]  /*9c80*/  FFMA.FTZ R88, R82, R88, 1 ;  /* 0x3f80000052587423 */ /* 0x000fc60000010058 */
[----:B------:R-:W-:-:S04]  /*9c90*/  FFMA.FTZ R82, R6, R91, R7 ;  /* 0x0000005b06527223 */ /* 0x000fc80000010007 */
[----:B------:R-:W-:-:S06]  /*9ca0*/  FMUL.FTZ R85, R82, -1.4426950216293334961 ;  /* 0xbfb8aa3b52557820 */ /* 0x000fcc0000410000 */
[----:B------:R-:W0:Y:S01]  /*9cb0*/  MUFU.EX2 R85, R85 ;  /* 0x0000005500557308 */ /* 0x000e220000000800 */
[----:B------:R-:W-:Y:S01]  /*9cc0*/  FMUL.FTZ R87, R87, R88 ;  /* 0x0000005857577220 */ /* 0x000fe20000410000 */
[----:B------:R-:W-:Y:S01]  /*9cd0*/  SHF.L.U32 R88, R100, 0x10, RZ ;  /* 0x0000001064587819 */ /* 0x000fe200000006ff */
[----:B0-----:R-:W-:-:S06]  /*9ce0*/  FADD.FTZ R85, R85, 1 ;  /* 0x3f80000055557421 */ /* 0x001fcc0000010000 */
[----:B------:R-:W0:Y:S01]  /*9cf0*/  MUFU.RCP R85, R85 ;  /* 0x0000005500557308 */ /* 0x000e220000001000 */
[----:B------:R-:W-:Y:S01]  /*9d00*/  FADD.FTZ R88, -R32, R88 ;  /* 0x0000005820587221 */ /* 0x000fe20000010100 */
[----:B------:R-:W-:Y:S02]  /*9d10*/  SHF.L.U32 R89, R99, 0x10, RZ ;  /* 0x0000001063597819 */ /* 0x000fe400000006ff */
[----:B------:R-:W-:Y:S01]  /*9d20*/  SHF.L.U32 R94, R101, 0x10, RZ ;  /* 0x00000010655e7819 */ /* 0x000fe200000006ff */
[----:B------:R-:W-:Y:S01]  /*9d30*/  FMUL.FTZ R90, R9, R88 ;  /* 0x00000058095a7220 */ /* 0x000fe20000410000 */
[----:B------:R-:W3:Y:S01]  /*9d40*/  LDL.LU R99, [R1+0x10] ;  /* 0x0000100001637983 */ /* 0x000ee20000300800 */
[----:B------:R-:W-:Y:S02]  /*9d50*/  FMUL.FTZ R87, R89, R87 ;  /* 0x0000005759577220 */ /* 0x000fe40000410000 */
[----:B------:R-:W-:Y:S01]  /*9d60*/  FFMA.FTZ R88, R5, R90, R8 ;  /* 0x0000005a05587223 */ /* 0x000fe20000010008 */
[----:B0-----:R-:W-:-:S04]  /*9d70*/  FADD.FTZ R89, -R85, 1 ;  /* 0x3f80000055597421 */ /* 0x001fc80000010100 */
[----:B------:R-:W-:Y:S01]  /*9d80*/  FFMA.FTZ R89, R82, R89, 1 ;  /* 0x3f80000052597423 */ /* 0x000fe20000010059 */
[----:B------:R-:W-:-:S06]  /*9d90*/  FMUL.FTZ R82, R88, -1.4426950216293334961 ;  /* 0xbfb8aa3b58527820 */ /* 0x000fcc0000410000 */
[----:B------:R-:W0:Y:S01]  /*9da0*/  MUFU.EX2 R82, R82 ;  /* 0x0000005200527308 */ /* 0x000e220000000800 */
[----:B------:R-:W-:Y:S01]  /*9db0*/  FMUL.FTZ R85, R85, R89 ;  /* 0x0000005955557220 */ /* 0x000fe20000410000 */
[----:B------:R-:W-:Y:S01]  /*9dc0*/  SHF.L.U32 R89, R125, 0x10, RZ ;  /* 0x000000107d597819 */ /* 0x000fe200000006ff */
[----:B0-----:R-:W-:-:S06]  /*9dd0*/  FADD.FTZ R82, R82, 1 ;  /* 0x3f80000052527421 */ /* 0x001fcc0000010000 */
[----:B------:R-:W0:Y:S01]  /*9de0*/  MUFU.RCP R82, R82 ;  /* 0x0000005200527308 */ /* 0x000e220000001000 */
[----:B------:R-:W-:Y:S01]  /*9df0*/  FADD.FTZ R89, -R32, R89 ;  /* 0x0000005920597221 */ /* 0x000fe20000010100 */
[----:B------:R-:W-:-:S03]  /*9e00*/  FMUL.FTZ R85, R94, R85 ;  /* 0x000000555e557220 */ /* 0x000fc60000410000 */
        /* <DEDUP_REMOVED lines=9> */
[----:B--2---:R-:W-:-:S05]  /*9ea0*/  SHF.L.U32 R96, R96, 0x10, RZ ;  /* 0x0000001060607819 */ /* 0x004fca00000006ff */
[----:B------:R-:W-:Y:S01]  /*9eb0*/  FMUL.FTZ R82, R96, R82 ;  /* 0x0000005260527220 */ /* 0x000fe20000410000 */
[----:B0-----:R-:W-:-:S04]  /*9ec0*/  FADD.FTZ R96, -R95, 1 ;  /* 0x3f8000005f607421 */ /* 0x001fc80000010100 */
[----:B------:R-:W-:-:S04]  /*9ed0*/  FFMA.FTZ R96, R88, R96, 1 ;  /* 0x3f80000058607423 */ /* 0x000fc80000010060 */
[----:B------:R-:W-:Y:S01]  /*9ee0*/  FMUL.FTZ R95, R95, R96 ;  /* 0x000000605f5f7220 */ /* 0x000fe20000410000 */
[----:B------:R-:W-:Y:S02]  /*9ef0*/  SHF.L.U32 R96, R3, 0x10, RZ ;  /* 0x0000001003607819 */ /* 0x000fe400000006ff */
[----:B------:R-:W2:Y:S01]  /*9f00*/  LDL.LU R3, [R1+0x1c] ;  /* 0x00001c0001037983 */ /* 0x000ea20000300800 */
[----:B------:R-:W-:Y:S02]  /*9f10*/  SHF.L.U32 R94, R24, 0x10, RZ ;  /* 0x00000010185e7819 */ /* 0x000fe400000006ff */
[C---:B------:R-:W-:Y:S01]  /*9f20*/  FADD.FTZ R96, -R32.reuse, R96 ;  /* 0x0000006020607221 */ /* 0x040fe20000010100 */
[----:B------:R-:W4:Y:S02]  /*9f30*/  LDL.LU R125, [R1+0x3c] ;  /* 0x00003c00017d7983 */ /* 0x000f240000300800 */
[----:B------:R-:W-:Y:S02]  /*9f40*/  FADD.FTZ R94, -R32, R94 ;  /* 0x0000005e205e7221 */ /* 0x000fe40000010100 */
[----:B------:R-:W4:Y:S02]  /*9f50*/  LDL.LU R24, [R1+0x40] ;  /* 0x0000400001187983 */ /* 0x000f240000300800 */
[----:B------:R-:W-:-:S04]  /*9f60*/  FMUL.FTZ R88, R9, R94 ;  /* 0x0000005e09587220 */ /* 0x000fc80000410000 */
[----:B------:R-:W-:-:S04]  /*9f70*/  FFMA.FTZ R97, R5, R88, R8 ;  /* 0x0000005805617223 */ /* 0x000fc80000010008 */
[----:B------:R-:W-:-:S06]  /*9f80*/  FMUL.FTZ R94, R97, -1.4426950216293334961 ;  /* 0xbfb8aa3b615e7820 */ /* 0x000fcc0000410000 */
[----:B------:R-:W0:Y:S01]  /*9f90*/  MUFU.EX2 R94, R94 ;  /* 0x0000005e005e7308 */ /* 0x000e220000000800 */
[----:B------:R-:W-:Y:S02]  /*9fa0*/  SHF.L.U32 R32, R4, 0x10, RZ ;  /* 0x0000001004207819 */ /* 0x000fe400000006ff */
[----:B------:R-:W4:Y:S01]  /*9fb0*/  LDL.LU R4, [R1+0x44] ;  /* 0x0000440001047983 */ /* 0x000f220000300800 */
[----:B0-----:R-:W-:Y:S02]  /*9fc0*/  FADD.FTZ R94, R94, 1 ;  /* 0x3f8000005e5e7421 */ /* 0x001fe40000010000 */
[----:B------:R-:W-:Y:S01]  /*9fd0*/  FMUL.FTZ R32, R32, R95 ;  /* 0x0000005f20207220 */ /* 0x000fe20000410000 */
[----:B------:R-:W4:Y:S03]  /*9fe0*/  LDL.LU R101, [R1+0x48] ;  /* 0x0000480001657983 */ /* 0x000f260000300800 */
[----:B------:R-:W0:Y:S01]  /*9ff0*/  MUFU.RCP R94, R94 ;  /* 0x0000005e005e7308 */ /* 0x000e220000001000 */
[----:B------:R-:W-:Y:S01]  /*a000*/  FMUL.FTZ R95, R9, R96 ;  /* 0x00000060095f7220 */ /* 0x000fe20000410000 */
[----:B------:R-:W4:Y:S01]  /*a010*/  LDL.LU R100, [R1+0x4c] ;  /* 0x00004c0001647983 */ /* 0x000f220000300800 */
[----:B0-----:R-:W-:-:S04]  /*a020*/  FADD.FTZ R96, -R94, 1 ;  /* 0x3f8000005e607421 */ /* 0x001fc80000010100 */
[----:B------:R-:W-:Y:S01]  /*a030*/  FFMA.FTZ R97, R97, R96, 1 ;  /* 0x3f80000061617423 */ /* 0x000fe20000010060 */
[----:B------:R-:W-:-:S04]  /*a040*/  FFMA.FTZ R96, R6, R95, R7 ;  /* 0x0000005f06607223 */ /* 0x000fc80000010007 */
[----:B------:R-:W-:-:S06]  /*a050*/  FMUL.FTZ R98, R96, -1.4426950216293334961 ;  /* 0xbfb8aa3b60627820 */ /* 0x000fcc0000410000 */
[----:B------:R-:W0:Y:S02]  /*a060*/  MUFU.EX2 R98, R98 ;  /* 0x0000006200627308 */ /* 0x000e240000000800 */
[----:B0-----:R-:W-:-:S06]  /*a070*/  FADD.FTZ R98, R98, 1 ;  /* 0x3f80000062627421 */ /* 0x001fcc0000010000 */
[----:B------:R-:W0:Y:S01]  /*a080*/  MUFU.RCP R98, R98 ;  /* 0x0000006200627308 */ /* 0x000e220000001000 */
[----:B------:R-:W-:Y:S01]  /*a090*/  FMUL.FTZ R97, R94, R97 ;  /* 0x000000615e617220 */ /* 0x000fe20000410000 */
[----:B0-----:R-:W-:-:S04]  /*a0a0*/  FADD.FTZ R94, -R98, 1 ;  /* 0x3f800000625e7421 */ /* 0x001fc80000010100 */
[----:B------:R-:W-:-:S04]  /*a0b0*/  FFMA.FTZ R94, R96, R94, 1 ;  /* 0x3f800000605e7423 */ /* 0x000fc8000001005e */
[----:B------:R-:W-:Y:S01]  /*a0c0*/  FMUL.FTZ R98, R98, R94 ;  /* 0x0000005e62627220 */ /* 0x000fe20000410000 */
[----:B---3--:R-:W-:-:S05]  /*a0d0*/  SHF.L.U32 R94, R99, 0x10, RZ ;  /* 0x00000010635e7819 */ /* 0x008fca00000006ff */
[----:B------:R-:W-:Y:S01]  /*a0e0*/  FMUL.FTZ R94, R94, R97 ;  /* 0x000000615e5e7220 */ /* 0x000fe20000410000 */
[----:B--2---:R-:W-:Y:S02]  /*a0f0*/  SHF.L.U32 R96, R3, 0x10, RZ ;  /* 0x0000001003607819 */ /* 0x004fe400000006ff */
[----:B------:R-:W2:Y:S04]  /*a100*/  LDL.LU R3, [R1+0x50] ;  /* 0x0000500001037983 */ /* 0x000ea80000300800 */
[----:B------:R-:W3:Y:S04]  /*a110*/  LDL.LU R99, [R1+0x54] ;  /* 0x0000540001637983 */ /* 0x000ee80000300800 */
[----:B------:R-:W3:Y:S01]  /*a120*/  LDL.LU R97, [R1+0x58] ;  /* 0x0000580001617983 */ /* 0x000ee20000300800 */
[--C-:B------:R-:W-:Y:S01]  /*a130*/  FFMA.FTZ R116, R2, R116, -R34.reuse ;  /* 0x0000007402747223 */ /* 0x100fe20000010822 */
[--C-:B------:R-:W-:Y:S01]  /*a140*/  FFMA.FTZ R115, R0, R115, -R34.reuse ;  /* 0x0000007300737223 */ /* 0x100fe20000010822 */
[--C-:B------:R-:W-:Y:S01]  /*a150*/  FFMA.FTZ R112, R2, R112, -R34.reuse ;  /* 0x0000007002707223 */ /* 0x100fe20000010822 */
[----:B------:R-:W-:Y:S01]  /*a160*/  FFMA.FTZ R113, R0, R113, -R34 ;  /* 0x0000007100717223 */ /* 0x000fe20000010822 */
[----:B----4-:R-:W-:Y:S01]  /*a170*/  FFMA.FTZ R116, R24, -R35, R116 ;  /* 0x8000002318747223 */ /* 0x010fe20000010074 */
[--C-:B------:R-:W-:Y:S01]  /*a180*/  FFMA.FTZ R111, R0, R111, -R34.reuse ;  /* 0x0000006f006f7223 */ /* 0x100fe20000010822 */
[----:B------:R-:W4:Y:S01]  /*a190*/  LDL.LU R24, [R1+0x5c] ;  /* 0x00005c0001187983 */ /* 0x000f220000300800 */
[----:B------:R-:W-:Y:S01]  /*a1a0*/  FMUL.FTZ R96, R96, R98 ;  /* 0x0000006260607220 */ /* 0x000fe20000410000 */
[----:B------:R-:W-:Y:S01]  /*a1b0*/  FFMA.FTZ R110, R2, R110, -R34 ;  /* 0x0000006e026e7223 */ /* 0x000fe20000010822 */
[----:B------:R-:W-:-:S02]  /*a1c0*/  FFMA.FTZ R115, R4, -R35, R115 ;  /* 0x8000002304737223 */ /* 0x000fc40000010073 */
[----:B------:R-:W4:Y:S01]  /*a1d0*/  LDL.LU R4, [R1+0x60] ;  /* 0x0000600001047983 */ /* 0x000f220000300800 */
[-C--:B------:R-:W-:Y:S01]  /*a1e0*/  FFMA.FTZ R113, R100, -R35.reuse, R113 ;  /* 0x8000002364717223 */ /* 0x080fe20000010071 */
[-C--:B--2---:R-:W-:Y:S02]  /*a1f0*/  FFMA.FTZ R112, R3, -R35.reuse, R112 ;  /* 0x8000002303707223 */ /* 0x084fe40000010070 */
[----:B------:R-:W2:Y:S01]  /*a200*/  LDL.LU R3, [R1+0x64] ;  /* 0x0000640001037983 */ /* 0x000ea20000300800 */
[----:B---3--:R-:W-:-:S03]  /*a210*/  FFMA.FTZ R111, R99, -R35, R111 ;  /* 0x80000023636f7223 */ /* 0x008fc6000001006f */
[----:B------:R-:W3:Y:S04]  /*a220*/  LDL.LU R100, [R1+0x68] ;  /* 0x0000680001647983 */ /* 0x000ee80000300800 */
[----:B------:R-:W3:Y:S01]  /*a230*/  LDL.LU R99, [R1+0x7c] ;  /* 0x00007c0001637983 */ /* 0x000ee20000300800 */
[----:B------:R-:W-:-:S03]  /*a240*/  FFMA.FTZ R110, R97, -R35, R110 ;  /* 0x80000023616e7223 */ /* 0x000fc6000001006e */
[----:B------:R-:W3:Y:S04]  /*a250*/  LDL.LU R98, [R1+0x6c] ;  /* 0x00006c0001627983 */ /* 0x000ee80000300800 */
[----:B------:R-:W3:Y:S01]  /*a260*/  LDL.LU R97, [R1+0x74] ;  /* 0x0000740001617983 */ /* 0x000ee20000300800 */
[--C-:B------:R-:W-:Y:S01]  /*a270*/  FFMA.FTZ R109, R0, R109, -R34.reuse ;  /* 0x0000006d006d7223 */ /* 0x100fe20000010822 */
[--C-:B------:R-:W-:Y:S01]  /*a280*/  FFMA.FTZ R108, R2, R108, -R34.reuse ;  /* 0x0000006c026c7223 */ /* 0x100fe20000010822 */
[C-C-:B------:R-:W-:Y:S01]  /*a290*/  FFMA.FTZ R107, R0.reuse, R107, -R34.reuse ;  /* 0x0000006b006b7223 */ /* 0x140fe20000010822 */
[--C-:B------:R-:W-:Y:S01]  /*a2a0*/  FFMA.FTZ R117, R0, R117, -R34.reuse ;  /* 0x0000007500757223 */ /* 0x100fe20000010822 */
[--C-:B------:R-:W-:Y:S01]  /*a2b0*/  FFMA.FTZ R114, R2, R114, -R34.reuse ;  /* 0x0000007202727223 */ /* 0x100fe20000010822 */
[-C--:B----4-:R-:W-:Y:S01]  /*a2c0*/  FFMA.FTZ R109, R24, -R35.reuse, R109 ;  /* 0x80000023186d7223 */ /* 0x090fe2000001006d */
[----:B------:R-:W-:Y:S01]  /*a2d0*/  FFMA.FTZ R106, R2, R106, -R34 ;  /* 0x0000006a026a7223 */ /* 0x000fe20000010822 */
[----:B------:R-:W4:Y:S01]  /*a2e0*/  LDL.LU R24, [R1+0x78] ;  /* 0x0000780001187983 */ /* 0x000f220000300800 */
[----:B------:R-:W-:Y:S01]  /*a2f0*/  FFMA.FTZ R108, R4, -R35, R108 ;  /* 0x80000023046c7223 */ /* 0x000fe2000001006c */
[--C-:B------:R-:W-:Y:S01]  /*a300*/  FFMA.FTZ R105, R0, R105, -R34.reuse ;  /* 0x0000006900697223 */ /* 0x100fe20000010822 */
[-C--:B------:R-:W-:Y:S01]  /*a310*/  FFMA.FTZ R117, R125, -R35.reuse, R117 ;  /* 0x800000237d757223 */ /* 0x080fe20000010075 */
[----:B------:R-:W4:Y:S01]  /*a320*/  LDL.LU R4, [R1+0x70] ;  /* 0x0000700001047983 */ /* 0x000f220000300800 */
[----:B------:R-:W-:Y:S01]  /*a330*/  FFMA.FTZ R104, R2, R104, -R34 ;  /* 0x0000006802687223 */ /* 0x000fe20000010822 */
[----:B------:R-:W-:Y:S01]  /*a340*/  FFMA.FTZ R114, R101, -R35, R114 ;  /* 0x8000002365727223 */ /* 0x000fe20000010072 */
[----:B------:R-:W-:Y:S01]  /*a350*/  FFMA.FTZ R103, R0, R103, -R34 ;  /* 0x0000006700677223 */ /* 0x000fe20000010822 */
[----:B--2---:R-:W-:-:S02]  /*a360*/  FFMA.FTZ R107, R3, -R35, R107 ;  /* 0x80000023036b7223 */ /* 0x004fc4000001006b */
[----:B------:R-:W2:Y:S01]  /*a370*/  LDL.LU R3, [R1+0x38] ;  /* 0x0000380001037983 */ /* 0x000ea20000300800 */
[----:B---3--:R-:W-:-:S03]  /*a380*/  FFMA.FTZ R106, R100, -R35, R106 ;  /* 0x80000023646a7223 */ /* 0x008fc6000001006a */
[----:B------:R-:W3:Y:S01]  /*a390*/  LDL.LU R125, [R1+0x34] ;  /* 0x00003400017d7983 */ /* 0x000ee20000300800 */
[----:B------:R-:W-:-:S03]  /*a3a0*/  FFMA.FTZ R105, R99, -R35, R105 ;  /* 0x8000002363697223 */ /* 0x000fc60000010069 */
[----:B------:R-:W3:Y:S01]  /*a3b0*/  LDL.LU R101, [R1+0x28] ;  /* 0x0000280001657983 */ /* 0x000ee20000300800 */
[----:B------:R-:W-:-:S03]  /*a3c0*/  FFMA.FTZ R104, R98, -R35, R104 ;  /* 0x8000002362687223 */ /* 0x000fc60000010068 */
[----:B------:R-:W3:Y:S04]  /*a3d0*/  LDL.LU R100, [R1+0x24] ;  /* 0x0000240001647983 */ /* 0x000ee80000300800 */
[----:B------:R-:W3:Y:S01]  /*a3e0*/  LDL.LU R99, [R1+0x20] ;  /* 0x0000200001637983 */ /* 0x000ee20000300800 */
[----:B------:R-:W-:-:S03]  /*a3f0*/  FFMA.FTZ R103, R97, -R35, R103 ;  /* 0x8000002361677223 */ /* 0x000fc60000010067 */
[----:B------:R-:W3:Y:S04]  /*a400*/  LDL.LU R98, [R1+0x18] ;  /* 0x0000180001627983 */ /* 0x000ee80000300800 */
[----:B------:R-:W3:Y:S01]  /*a410*/  LDL.LU R97, [R1+0x14] ;  /* 0x0000140001617983 */ /* 0x000ee20000300800 */
[--C-:B------:R-:W-:Y:S01]  /*a420*/  FFMA.FTZ R102, R2, R102, -R34.reuse ;  /* 0x0000006602667223 */ /* 0x100fe20000010822 */
[--C-:B------:R-:W-:Y:S01]  /*a430*/  FFMA.FTZ R11, R0, R11, -R34.reuse ;  /* 0x0000000b000b7223 */ /* 0x100fe20000010822 */
[--C-:B------:R-:W-:Y:S01]  /*a440*/  FFMA.FTZ R12, R2, R12, -R34.reuse ;  /* 0x0000000c020c7223 */ /* 0x100fe20000010822 */
[----:B------:R-:W-:Y:S01]  /*a450*/  FFMA.FTZ R17, R0, R17, -R34 ;  /* 0x0000001100117223 */ /* 0x000fe20000010822 */
[-C--:B----4-:R-:W-:Y:S01]  /*a460*/  FFMA.FTZ R102, R24, -R35.reuse, R102 ;  /* 0x8000002318667223 */ /* 0x090fe20000010066 */
[----:B------:R-:W-:Y:S01]  /*a470*/  FFMA.FTZ R11, R4, -R35, R11 ;  /* 0x80000023040b7223 */ /* 0x000fe2000001000b */
[----:B------:R1:W5:Y:S01]  /*a480*/  LDL.LU R24, [R1+0x180] ;  /* 0x0001800001187983 */ /* 0x0003620000300800 */
[----:B------:R-:W-:-:S03]  /*a490*/  FFMA.FTZ R18, R2, R18, -R34 ;  /* 0x0000001202127223 */ /* 0x000fc60000010822 */
[----:B------:R1:W5:Y:S01]  /*a4a0*/  LDL.LU R4, [R1+0x17c] ;  /* 0x00017c0001047983 */ /* 0x0003620000300800 */
[----:B--2---:R-:W-:-:S03]  /*a4b0*/  FFMA.FTZ R12, R3, -R35, R12 ;  /* 0x80000023030c7223 */ /* 0x004fc6000001000c */
[----:B------:R1:W5:Y:S01]  /*a4c0*/  LDL.LU R3, [R1+0x178] ;  /* 0x0001780001037983 */ /* 0x0003620000300800 */
[----:B---3--:R-:W-:-:S03]  /*a4d0*/  FFMA.FTZ R17, R98, -R35, R17 ;  /* 0x8000002362117223 */ /* 0x008fc60000010011 */
[----:B------:R-:W2:Y:S01]  /*a4e0*/  LDL.LU R98, [R1+0xb0] ;  /* 0x0000b00001627983 */ /* 0x000ea20000300800 */
[----:B------:R-:W-:-:S03]  /*a4f0*/  FFMA.FTZ R18, R97, -R35, R18 ;  /* 0x8000002361127223 */ /* 0x000fc60000010012 */
[----:B------:R-:W3:Y:S01]  /*a500*/  LDL.LU R97, [R1+0xfc] ;  /* 0x0000fc0001617983 */ /* 0x000ee20000300800 */
[--C-:B------:R-:W-:Y:S01]  /*a510*/  FFMA.FTZ R53, R6, R53, -R34.reuse ;  /* 0x0000003506357223 */ /* 0x100fe20000010822 */
[----:B------:R-:W-:-:S03]  /*a520*/  FFMA.FTZ R48, R5, R48, -R34 ;  /* 0x0000003005307223 */ /* 0x000fc60000010822 */
[C---:B------:R-:W-:Y:S02]  /*a530*/  FFMA.FTZ R53, -R35.reuse, R51, R53 ;  /* 0x0000003323357223 */ /* 0x040fe40000010135 */
[----:B------:R-:W4:Y:S01]  /*a540*/  LDL.LU R51, [R1+0xf4] ;  /* 0x0000f40001337983 */ /* 0x000f220000300800 */
[----:B------:R-:W-:Y:S01]  /*a550*/  FFMA.FTZ R46, R6, R46, -R34 ;  /* 0x0000002e062e7223 */ /* 0x000fe20000010822 */
[----:B------:R-:W-:Y:S02]  /*a560*/  FFMA.FTZ R48, -R35, R45, R48 ;  /* 0x0000002d23307223 */ /* 0x000fe40000010130 */
[----:B------:R-:W4:Y:S01]  /*a570*/  LDL.LU R45, [R1+0xf8] ;  /* 0x0000f800012d7983 */ /* 0x000f220000300800 */
        /* <DEDUP_REMOVED lines=38> */
[----:B------:R-:W-:-:S02]  /*a7e0*/  FFMA.FTZ R46, -R35, R43, R46 ;  /* 0x0000002b232e7223 */ /* 0x000fc4000001012e */
[----:B------:R-:W4:Y:S01]  /*a7f0*/  LDL.LU R43, [R1+0xec] ;  /* 0x0000ec00012b7983 */ /* 0x000f220000300800 */
[-C--:B------:R-:W-:Y:S01]  /*a800*/  FFMA.FTZ R13, R125, -R35.reuse, R13 ;  /* 0x800000237d0d7223 */ /* 0x080fe2000001000d */
        /* <DEDUP_REMOVED lines=8> */
[----:B------:R-:W-:Y:S01]  /*a890*/  FFMA.FTZ R33, R119, -R35, R33 ;  /* 0x8000002377217223 */ /* 0x000fe20000010021 */
[C---:B------:R-:W-:Y:S01]  /*a8a0*/  FFMA.FTZ R38, -R35.reuse, R10, R38 ;  /* 0x0000000a23267223 */ /* 0x040fe20000010126 */
        /* <DEDUP_REMOVED lines=26> */
[----:B------:R-:W-:Y:S01]  /*aa50*/  FFMA.FTZ R96, -R35, R95, R96 ;  /* 0x0000005f23607223 */ /* 0x000fe20000010160 */
[----:B------:R-:W4:Y:S01]  /*aa60*/  LDL.LU R50, [R1+0xf0] ;  /* 0x0000f00001327983 */ /* 0x000f220000300800 */
[----:B------:R-:W-:-:S03]  /*aa70*/  FMUL.FTZ R37, R9, R14 ;  /* 0x0000000e09257220 */ /* 0x000fc60000410000 */
[----:B------:R-:W4:Y:S01]  /*aa80*/  LDL.LU R47, [R1+0xe4] ;  /* 0x0000e400012f7983 */ /* 0x000f220000300800 */
[----:B------:R-:W-:Y:S02]  /*aa90*/  PRMT R14, R36, 0x7632, R14 ;  /* 0x00007632240e7816 */ /* 0x000fe4000000000e */
[----:B--2---:R-:W-:-:S04]  /*aaa0*/  IADD3 R34, P1, R98, UR22, RZ ;  /* 0x0000001662227c10 */ /* 0x004fc8000ff3e0ff */
[----:B---3--:R-:W-:-:S05]  /*aab0*/  IADD3.X R35, R97, UR23, RZ, P1, !PT ;  /* 0x0000001761237c10 */ /* 0x008fca0008ffe4ff */
[----:B------:R0:W-:Y:S04]  /*aac0*/  STG.E.U16 desc[UR14][R34.64], R36 ;  /* 0x0000002422007986 */ /* 0x0001e8000c10150e */
[----:B0-----:R-:W2:Y:S01]  /*aad0*/  LDL.LU R36, [R1+0xe8] ;  /* 0x0000e80001247983 */ /* 0x001ea20000300800 */
[C---:B------:R-:W-:Y:S01]  /*aae0*/  FMUL.FTZ R10, R9.reuse, R118 ;  /* 0x00000076090a7220 */ /* 0x040fe20000410000 */
[C---:B------:R-:W-:Y:S01]  /*aaf0*/  FMUL.FTZ R38, R9.reuse, R38 ;  /* 0x0000002609267220 */ /* 0x040fe20000410000 */
[C---:B------:R-:W-:Y:S01]  /*ab00*/  FMUL.FTZ R117, R9.reuse, R117 ;  /* 0x0000007509757220 */ /* 0x040fe20000410000 */
[C---:B------:R-:W-:Y:S01]  /*ab10*/  FMUL.FTZ R116, R9.reuse, R116 ;  /* 0x0000007409747220 */ /* 0x040fe20000410000 */
[C---:B------:R-:W-:Y:S01]  /*ab20*/  FMUL.FTZ R40, R9.reuse, R40 ;  /* 0x0000002809287220 */ /* 0x040fe20000410000 */
[C---:B------:R-:W-:Y:S01]  /*ab30*/  FMUL.FTZ R42, R9.reuse, R42 ;  /* 0x0000002a092a7220 */ /* 0x040fe20000410000 */
[----:B------:R-:W-:Y:S01]  /*ab40*/  F2FP.BF16.F32.PACK_AB R10, R38, R10 ;  /* 0x0000000a260a723e */ /* 0x000fe200000010ff */
        /* <DEDUP_REMOVED lines=56> */
[----:B----4-:R-:W-:-:S02]  /*aed0*/  IADD3 R14, P1, R51, UR22, RZ ;  /* 0x00000016330e7c10 */ /* 0x010fc4000ff3e0ff */
[----:B------:R-:W-:Y:S02]  /*aee0*/  PRMT R9, R10, 0x7632, R9 ;  /* 0x000076320a097816 */ /* 0x000fe40000000009 */
[----:B------:R-:W-:Y:S02]  /*aef0*/  F2FP.BF16.F32.PACK_AB R40, R40, R117 ;  /* 0x000000752828723e */ /* 0x000fe400000010ff */
[----:B------:R-:W-:Y:S02]  /*af00*/  F2FP.BF16.F32.PACK_AB R42, R42, R116 ;  /* 0x000000742a2a723e */ /* 0x000fe400000010ff */
[----:B------:R-:W-:Y:S01]  /*af10*/  IADD3.X R15, R45, UR23, RZ, P1, !PT ;  /* 0x000000172d0f7c10 */ /* 0x000fe20008ffe4ff */
[----:B------:R0:W-:Y:S01]  /*af20*/  STG.E.U16 desc[UR14][R34.64+0x4], R10 ;  /* 0x0000040a22007986 */ /* 0x0001e2000c10150e */
[----:B------:R-:W-:-:S03]  /*af30*/  IADD3 R18, P1, R43, UR22, RZ ;  /* 0x000000162b127c10 */ /* 0x000fc6000ff3e0ff */
[----:B------:R-:W3:Y:S04]  /*af40*/  LDL.LU R45, [R1+0xdc] ;  /* 0x0000dc00012d7983 */ /* 0x000ee80000300800 */
[----:B------:R4:W-:Y:S01]  /*af50*/  STG.E.U16 desc[UR14][R34.64+0x6], R9 ;  /* 0x0000060922007986 */ /* 0x0009e2000c10150e */
[----:B0-----:R-:W-:-:S03]  /*af60*/  PRMT R10, R40, 0x7632, R10 ;  /* 0x00007632280a7816 */ /* 0x001fc6000000000a */
[----:B------:R0:W-:Y:S01]  /*af70*/  STG.E.U16 desc[UR14][R14.64+0x4], R42 ;  /* 0x0000042a0e007986 */ /* 0x0001e2000c10150e */
[----:B------:R-:W-:-:S03]  /*af80*/  IADD3.X R19, R50, UR23, RZ, P1, !PT ;  /* 0x0000001732137c10 */ /* 0x000fc60008ffe4ff */
[----:B------:R-:W3:Y:S01]  /*af90*/  LDL.LU R43, [R1+0xe0] ;  /* 0x0000e000012b7983 */ /* 0x000ee20000300800 */
[----:B----4-:R-:W-:-:S03]  /*afa0*/  PRMT R9, R42, 0x7632, R9 ;  /* 0x000076322a097816 */ /* 0x010fc60000000009 */
[----:B------:R4:W-:Y:S04]  /*afb0*/  STG.E.U16 desc[UR14][R14.64], R40 ;  /* 0x000000280e007986 */ /* 0x0009e8000c10150e */
[----:B0-----:R-:W3:Y:S04]  /*afc0*/  LDL.LU R42, [R1+0xd4] ;  /* 0x0000d400012a7983 */ /* 0x001ee80000300800 */
[----:B------:R-:W-:Y:S04]  /*afd0*/  STG.E.U16 desc[UR14][R14.64+0x2], R10 ;  /* 0x0000020a0e007986 */ /* 0x000fe8000c10150e */
[----:B------:R0:W-:Y:S04]  /*afe0*/  STG.E.U16 desc[UR14][R14.64+0x6], R9 ;  /* 0x000006090e007986 */ /* 0x0001e8000c10150e */
[----:B----4-:R-:W4:Y:S01]  /*aff0*/  LDL.LU R40, [R1+0xd8] ;  /* 0x0000d80001287983 */ /* 0x010f220000300800 */
[----:B0-----:R-:W-:-:S04]  /*b000*/  IADD3 R14, P1, R47, UR22, RZ ;  /* 0x000000162f0e7c10 */ /* 0x001fc8000ff3e0ff */
[----:B--2---:R-:W-:Y:S02]  /*b010*/  IADD3.X R15, R36, UR23, RZ, P1, !PT ;  /* 0x00000017240f7c10 */ /* 0x004fe40008ffe4ff */
[----:B------:R-:W2:Y:S01]  /*b020*/  LDL.LU R36, [R1+0xcc] ;  /* 0x0000cc0001247983 */ /* 0x000ea20000300800 */
[----:B------:R-:W-:Y:S02]  /*b030*/  F2FP.BF16.F32.PACK_AB R44, R44, R115 ;  /* 0x000000732c2c723e */ /* 0x000fe400000010ff */
[----:B------:R-:W-:Y:S02]  /*b040*/  F2FP.BF16.F32.PACK_AB R46, R46, R114 ;  /* 0x000000722e2e723e */ /* 0x000fe400000010ff */
[----:B------:R-:W-:Y:S02]  /*b050*/  PRMT R10, R44, 0x7632, R10 ;  /* 0x000076322c0a7816 */ /* 0x000fe4000000000a */
[----:B------:R-:W-:Y:S02]  /*b060*/  PRMT R9, R46, 0x7632, R9 ;  /* 0x000076322e097816 */ /* 0x000fe40000000009 */
[----:B------:R-:W-:-:S02]  /*b070*/  F2FP.BF16.F32.PACK_AB R48, R48, R113 ;  /* 0x000000713030723e */ /* 0x000fc400000010ff */
[----:B------:R-:W-:Y:S01]  /*b080*/  F2FP.BF16.F32.PACK_AB R49, R49, R112 ;  /* 0x000000703131723e */ /* 0x000fe200000010ff */
[----:B------:R0:W-:Y:S03]  /*b090*/  STG.E.U16 desc[UR14][R18.64+0x2], R10 ;  /* 0x0000020a12007986 */ /* 0x0001e6000c10150e */
[----:B------:R-:W-:Y:S01]  /*b0a0*/  PRMT R34, R49, 0x7632, R34 ;  /* 0x0000763231227816 */ /* 0x000fe20000000022 */
[----:B------:R-:W-:Y:S04]  /*b0b0*/  STG.E.U16 desc[UR14][R18.64], R44 ;  /* 0x0000002c12007986 */ /* 0x000fe8000c10150e */
[----:B------:R-:W-:Y:S01]  /*b0c0*/  STG.E.U16 desc[UR14][R18.64+0x4], R46 ;  /* 0x0000042e12007986 */ /* 0x000fe2000c10150e */
[----:B0-----:R-:W-:-:S03]  /*b0d0*/  PRMT R10, R48, 0x7632, R10 ;  /* 0x00007632300a7816 */ /* 0x001fc6000000000a */
[----:B------:R0:W-:Y:S01]  /*b0e0*/  STG.E.U16 desc[UR14][R18.64+0x6], R9 ;  /* 0x0000060912007986 */ /* 0x0001e2000c10150e */
[----:B------:R-:W-:Y:S02]  /*b0f0*/  F2FP.BF16.F32.PACK_AB R52, R52, R111 ;  /* 0x0000006f3434723e */ /* 0x000fe400000010ff */
[----:B------:R-:W-:Y:S01]  /*b100*/  F2FP.BF16.F32.PACK_AB R53, R53, R110 ;  /* 0x0000006e3535723e */ /* 0x000fe200000010ff */
[----:B------:R-:W-:Y:S01]  /*b110*/  STG.E.U16 desc[UR14][R14.64], R48 ;  /* 0x000000300e007986 */ /* 0x000fe2000c10150e */
[----:B------:R-:W-:-:S03]  /*b120*/  PRMT R35, R52, 0x7632, R35 ;  /* 0x0000763234237816 */ /* 0x000fc60000000023 */
[----:B------:R-:W-:Y:S04]  /*b130*/  STG.E.U16 desc[UR14][R14.64+0x2], R10 ;  /* 0x0000020a0e007986 */ /* 0x000fe8000c10150e */
[----:B------:R-:W-:Y:S01]  /*b140*/  STG.E.U16 desc[UR14][R14.64+0x4], R49 ;  /* 0x000004310e007986 */ /* 0x000fe2000c10150e */
[----:B0-----:R-:W-:-:S03]  /*b150*/  PRMT R9, R53, 0x7632, R9 ;  /* 0x0000763235097816 */ /* 0x001fc60000000009 */
[----:B------:R-:W2:Y:S04]  /*b160*/  LDL.LU R44, [R1+0xd0] ;  /* 0x0000d000012c7983 */ /* 0x000ea80000300800 */
[----:B------:R0:W-:Y:S01]  /*b170*/  STG.E.U16 desc[UR14][R14.64+0x6], R34 ;  /* 0x000006220e007986 */ /* 0x0001e2000c10150e */
[----:B---3--:R-:W-:-:S04]  /*b180*/  IADD3 R18, P1, R45, UR22, RZ ;  /* 0x000000162d127c10 */ /* 0x008fc8000ff3e0ff */
[----:B------:R-:W-:Y:S02]  /*b190*/  IADD3.X R19, R43, UR23, RZ, P1, !PT ;  /* 0x000000172b137c10 */ /* 0x000fe40008ffe4ff */
[----:B------:R-:W3:Y:S01]  /*b1a0*/  LDL.LU R43, [R1+0xc4] ;  /* 0x0000c400012b7983 */ /* 0x000ee20000300800 */
[----:B0-----:R-:W-:-:S03]  /*b1b0*/  IADD3 R14, P1, R42, UR22, RZ ;  /* 0x000000162a0e7c10 */ /* 0x001fc6000ff3e0ff */
[----:B------:R-:W3:Y:S04]  /*b1c0*/  LDL.LU R42, [R1+0xc8] ;  /* 0x0000c800012a7983 */ /* 0x000ee80000300800 */
[----:B------:R-:W-:Y:S01]  /*b1d0*/  STG.E.U16 desc[UR14][R18.64], R52 ;  /* 0x0000003412007986 */ /* 0x000fe2000c10150e */
[----:B----4-:R-:W-:-:S03]  /*b1e0*/  IADD3.X R15, R40, UR23, RZ, P1, !PT ;  /* 0x00000017280f7c10 */ /* 0x010fc60008ffe4ff */
[----:B------:R-:W4:Y:S04]  /*b1f0*/  LDL.LU R40, [R1+0xbc] ;  /* 0x0000bc0001287983 */ /* 0x000f280000300800 */
[----:B------:R-:W-:Y:S04]  /*b200*/  STG.E.U16 desc[UR14][R18.64+0x2], R35 ;  /* 0x0000022312007986 */ /* 0x000fe8000c10150e */
[----:B------:R-:W-:Y:S04]  /*b210*/  STG.E.U16 desc[UR14][R18.64+0x4], R53 ;  /* 0x0000043512007986 */ /* 0x000fe8000c10150e */
[----:B------:R2:W-:Y:S02]  /*b220*/  STG.E.U16 desc[UR14][R18.64+0x6], R9 ;  /* 0x0000060912007986 */ /* 0x0005e4000c10150e */
[----:B--2---:R-:W-:-:S02]  /*b230*/  IADD3 R18, P1, R36, UR22, RZ ;  /* 0x0000001624127c10 */ /* 0x004fc4000ff3e0ff */
[----:B------:R-:W2:Y:S01]  /*b240*/  LDL.LU R36, [R1+0xc0] ;  /* 0x0000c00001247983 */ /* 0x000ea20000300800 */
[----:B------:R-:W-:Y:S02]  /*b250*/  F2FP.BF16.F32.PACK_AB R56, R56, R109 ;  /* 0x0000006d3838723e */ /* 0x000fe400000010ff */
[----:B------:R-:W-:Y:S02]  /*b260*/  F2FP.BF16.F32.PACK_AB R57, R57, R108 ;  /* 0x0000006c3939723e */ /* 0x000fe400000010ff */
[----:B------:R-:W-:Y:S02]  /*b270*/  PRMT R10, R56, 0x7632, R10 ;  /* 0x00007632380a7816 */ /* 0x000fe4000000000a */
[----:B------:R-:W-:Y:S02]  /*b280*/  PRMT R34, R57, 0x7632, R34 ;  /* 0x0000763239227816 */ /* 0x000fe40000000022 */
[----:B------:R-:W-:Y:S02]  /*b290*/  F2FP.BF16.F32.PACK_AB R58, R58, R107 ;  /* 0x0000006b3a3a723e */ /* 0x000fe400000010ff */
[----:B------:R-:W-:Y:S01]  /*b2a0*/  F2FP.BF16.F32.PACK_AB R59, R59, R106 ;  /* 0x0000006a3b3b723e */ /* 0x000fe200000010ff */
[----:B------:R-:W-:Y:S01]  /*b2b0*/  STG.E.U16 desc[UR14][R14.64], R56 ;  /* 0x000000380e007986 */ /* 0x000fe2000c10150e */
[----:B------:R-:W-:-:S02]  /*b2c0*/  PRMT R35, R58, 0x7632, R35 ;  /* 0x000076323a237816 */ /* 0x000fc40000000023 */
[----:B------:R-:W-:Y:S01]  /*b2d0*/  PRMT R9, R59, 0x7632, R9 ;  /* 0x000076323b097816 */ /* 0x000fe20000000009 */
[----:B------:R0:W-:Y:S04]  /*b2e0*/  STG.E.U16 desc[UR14][R14.64+0x2], R10 ;  /* 0x0000020a0e007986 */ /* 0x0001e8000c10150e */
[----:B------:R-:W-:Y:S04]  /*b2f0*/  STG.E.U16 desc[UR14][R14.64+0x4], R57 ;  /* 0x000004390e007986 */ /* 0x000fe8000c10150e */
[----:B------:R1:W-:Y:S01]  /*b300*/  STG.E.U16 desc[UR14][R14.64+0x6], R34 ;  /* 0x000006220e007986 */ /* 0x0003e2000c10150e */
[----:B------:R-:W-:-:S02]  /*b310*/  F2FP.BF16.F32.PACK_AB R64, R64, R105 ;  /* 0x000000694040723e */ /* 0x000fc400000010ff */
[----:B------:R-:W-:Y:S02]  /*b320*/  F2FP.BF16.F32.PACK_AB R65, R65, R104 ;  /* 0x000000684141723e */ /* 0x000fe400000010ff */
[----:B------:R-:W-:Y:S02]  /*b330*/  F2FP.BF16.F32.PACK_AB R68, R68, R103 ;  /* 0x000000674444723e */ /* 0x000fe400000010ff */
[----:B------:R-:W-:Y:S02]  /*b340*/  IADD3.X R19, R44, UR23, RZ, P1, !PT ;  /* 0x000000172c137c10 */ /* 0x000fe40008ffe4ff */
[----:B------:R-:W2:Y:S04]  /*b350*/  LDL.LU R44, [R1+0xb4] ;  /* 0x0000b400012c7983 */ /* 0x000ea80000300800 */
[----:B------:R-:W-:Y:S04]  /*b360*/  STG.E.U16 desc[UR14][R18.64], R58 ;  /* 0x0000003a12007986 */ /* 0x000fe8000c10150e */
[----:B------:R1:W-:Y:S04]  /*b370*/  STG.E.U16 desc[UR14][R18.64+0x2], R35 ;  /* 0x0000022312007986 */ /* 0x0003e8000c10150e */
[----:B------:R-:W-:Y:S04]  /*b380*/  STG.E.U16 desc[UR14][R18.64+0x4], R59 ;  /* 0x0000043b12007986 */ /* 0x000fe8000c10150e */
[----:B------:R1:W-:Y:S01]  /*b390*/  STG.E.U16 desc[UR14][R18.64+0x6], R9 ;  /* 0x0000060912007986 */ /* 0x0003e2000c10150e */
[----:B0-----:R-:W-:-:S02]  /*b3a0*/  PRMT R10, R64, 0x7632, R10 ;  /* 0x00007632400a7816 */ /* 0x001fc4000000000a */
[----:B-1----:R-:W-:Y:S02]  /*b3b0*/  PRMT R34, R65, 0x7632, R34 ;  /* 0x0000763241227816 */ /* 0x002fe40000000022 */
[----:B------:R-:W-:Y:S02]  /*b3c0*/  PRMT R35, R68, 0x7632, R35 ;  /* 0x0000763244237816 */ /* 0x000fe40000000023 */
[----:B------:R-:W-:-:S04]  /*b3d0*/  F2FP.BF16.F32.PACK_AB R69, R69, R102 ;  /* 0x000000664545723e */ /* 0x000fc800000010ff */
[----:B------:R-:W-:Y:S02]  /*b3e0*/  PRMT R9, R69, 0x7632, R9 ;  /* 0x0000763245097816 */ /* 0x000fe40000000009 */
[----:B---3--:R-:W-:Y:S02]  /*b3f0*/  IADD3 R14, P1, R43, UR22, RZ ;  /* 0x000000162b0e7c10 */ /* 0x008fe4000ff3e0ff */
[----:B------:R-:W3:Y:S02]  /*b400*/  LDL.LU R43, [R1+0xb8] ;  /* 0x0000b800012b7983 */ /* 0x000ee40000300800 */
[----:B------:R-:W-:Y:S02]  /*b410*/  IADD3.X R15, R42, UR23, RZ, P1, !PT ;  /* 0x000000172a0f7c10 */ /* 0x000fe40008ffe4ff */
[----:B------:R-:W3:Y:S01]  /*b420*/  LDL.LU R42, [R1+0xa8] ;  /* 0x0000a800012a7983 */ /* 0x000ee20000300800 */
[----:B----4-:R-:W-:-:S03]  /*b430*/  IADD3 R18, P1, R40, UR22, RZ ;  /* 0x0000001628127c10 */ /* 0x010fc6000ff3e0ff */
[----:B------:R-:W4:Y:S04]  /*b440*/  LDL.LU R40, [R1+0xac] ;  /* 0x0000ac0001287983 */ /* 0x000f280000300800 */
[----:B------:R-:W-:Y:S04]  /*b450*/  STG.E.U16 desc[UR14][R14.64], R64 ;  /* 0x000000400e007986 */ /* 0x000fe8000c10150e */
[----:B------:R-:W-:Y:S04]  /*b460*/  STG.E.U16 desc[UR14][R14.64+0x2], R10 ;  /* 0x0000020a0e007986 */ /* 0x000fe8000c10150e */
[----:B------:R-:W-:Y:S04]  /*b470*/  STG.E.U16 desc[UR14][R14.64+0x4], R65 ;  /* 0x000004410e007986 */ /* 0x000fe8000c10150e */
[----:B------:R-:W-:Y:S01]  /*b480*/  STG.E.U16 desc[UR14][R14.64+0x6], R34 ;  /* 0x000006220e007986 */ /* 0x000fe2000c10150e */
[----:B--2---:R-:W-:-:S03]  /*b490*/  IADD3.X R19, R36, UR23, RZ, P1, !PT ;  /* 0x0000001724137c10 */ /* 0x004fc60008ffe4ff */
[----:B------:R-:W2:Y:S04]  /*b4a0*/  LDL.LU R36, [R1+0xa0] ;  /* 0x0000a00001247983 */ /* 0x000ea80000300800 */
[----:B------:R0:W-:Y:S04]  /*b4b0*/  STG.E.U16 desc[UR14][R18.64+0x2], R35 ;  /* 0x0000022312007986 */ /* 0x0001e8000c10150e */
[----:B0-----:R-:W2:Y:S04]  /*b4c0*/  LDL.LU R35, [R1+0xa4] ;  /* 0x0000a40001237983 */ /* 0x001ea80000300800 */
[----:B------:R-:W2:Y:S04]  /*b4d0*/  LDL.LU R34, [R1+0x98] ;  /* 0x0000980001227983 */ /* 0x000ea80000300800 */
[----:B------:R-:W-:Y:S04]  /*b4e0*/  STG.E.U16 desc[UR14][R18.64], R68 ;  /* 0x0000004412007986 */ /* 0x000fe8000c10150e */
[----:B------:R-:W-:Y:S04]  /*b4f0*/  STG.E.U16 desc[UR14][R18.64+0x4], R69 ;  /* 0x0000044512007986 */ /* 0x000fe8000c10150e */
[----:B------:R0:W-:Y:S04]  /*b500*/  STG.E.U16 desc[UR14][R18.64+0x6], R9 ;  /* 0x0000060912007986 */ /* 0x0001e8000c10150e */
[----:B0-----:R-:W2:Y:S01]  /*b510*/  LDL.LU R18, [R1+0x9c] ;  /* 0x00009c0001127983 */ /* 0x001ea20000300800 */
[----:B------:R-:W-:-:S02]  /*b520*/  IADD3 R10, P1, R44, UR22, RZ ;  /* 0x000000162c0a7c10 */ /* 0x000fc4000ff3e0ff */
[----:B------:R-:W-:Y:S02]  /*b530*/  F2FP.BF16.F32.PACK_AB R72, R72, R11 ;  /* 0x0000000b4848723e */ /* 0x000fe400000010ff */
[----:B------:R-:W-:Y:S02]  /*b540*/  F2FP.BF16.F32.PACK_AB R73, R73, R12 ;  /* 0x0000000c4949723e */ /* 0x000fe400000010ff */
[----:B------:R-:W-:Y:S02]  /*b550*/  PRMT R15, R72, 0x7632, R15 ;  /* 0x00007632480f7816 */ /* 0x000fe4000000000f */
[----:B------:R-:W-:Y:S02]  /*b560*/  PRMT R14, R73, 0x7632, R14 ;  /* 0x00007632490e7816 */ /* 0x000fe4000000000e */
[----:B------:R-:W-:Y:S02]  /*b570*/  F2FP.BF16.F32.PACK_AB R74, R74, R13 ;  /* 0x0000000d4a4a723e */ /* 0x000fe400000010ff */
[----:B------:R-:W-:-:S02]  /*b580*/  F2FP.BF16.F32.PACK_AB R37, R75, R37 ;  /* 0x000000254b25723e */ /* 0x000fc400000010ff */
[----:B------:R-:W-:Y:S02]  /*b590*/  PRMT R19, R74, 0x7632, R19 ;  /* 0x000076324a137816 */ /* 0x000fe40000000013 */
[----:B------:R-:W-:Y:S02]  /*b5a0*/  PRMT R9, R37, 0x7632, R9 ;  /* 0x0000763225097816 */ /* 0x000fe40000000009 */
[----:B---3--:R-:W-:Y:S02]  /*b5b0*/  IADD3.X R11, R43, UR23, RZ, P1, !PT ;  /* 0x000000172b0b7c10 */ /* 0x008fe40008ffe4ff */
[----:B------:R-:W-:-:S03]  /*b5c0*/  IADD3 R12, P1, R42, UR22, RZ ;  /* 0x000000162a0c7c10 */ /* 0x000fc6000ff3e0ff */
[----:B------:R-:W-:Y:S04]  /*b5d0*/  STG.E.U16 desc[UR14][R10.64], R72 ;  /* 0x000000480a007986 */ /* 0x000fe8000c10150e */
[----:B------:R-:W-:Y:S04]  /*b5e0*/  STG.E.U16 desc[UR14][R10.64+0x2], R15 ;  /* 0x0000020f0a007986 */ /* 0x000fe8000c10150e */
[----:B------:R-:W-:Y:S01]  /*b5f0*/  STG.E.U16 desc[UR14][R10.64+0x4], R73 ;  /* 0x000004490a007986 */ /* 0x000fe2000c10150e */
[----:B----4-:R-:W-:-:S03]  /*b600*/  IADD3.X R13, R40, UR23, RZ, P1, !PT ;  /* 0x00000017280d7c10 */ /* 0x010fc60008ffe4ff */
[----:B------:R2:W-:Y:S04]  /*b610*/  STG.E.U16 desc[UR14][R10.64+0x6], R14 ;  /* 0x0000060e0a007986 */ /* 0x0005e8000c10150e */
[----:B------:R-:W3:Y:S04]  /*b620*/  LDL.LU R40, [R1+0x90] ;  /* 0x0000900001287983 */ /* 0x000ee80000300800 */
[----:B------:R-:W-:Y:S04]  /*b630*/  STG.E.U16 desc[UR14][R12.64], R74 ;  /* 0x0000004a0c007986 */ /* 0x000fe8000c10150e */
[----:B------:R-:W-:Y:S04]  /*b640*/  STG.E.U16 desc[UR14][R12.64+0x2], R19 ;  /* 0x000002130c007986 */ /* 0x000fe8000c10150e */
[----:B------:R-:W-:Y:S04]  /*b650*/  STG.E.U16 desc[UR14][R12.64+0x4], R37 ;  /* 0x000004250c007986 */ /* 0x000fe8000c10150e */
[----:B------:R0:W-:Y:S01]  /*b660*/  STG.E.U16 desc[UR14][R12.64+0x6], R9 ;  /* 0x000006090c007986 */ /* 0x0001e2000c10150e */
[----:B--2---:R-:W-:-:S03]  /*b670*/  IADD3 R10, P1, R36, UR22, RZ ;  /* 0x00000016240a7c10 */ /* 0x004fc6000ff3e0ff */
[----:B------:R-:W2:Y:S01]  /*b680*/  LDL.LU R36, [R1+0x94] ;  /* 0x0000940001247983 */ /* 0x000ea20000300800 */
[----:B------:R-:W-:-:S03]  /*b690*/  IADD3.X R11, R35, UR23, RZ, P1, !PT ;  /* 0x00000017230b7c10 */ /* 0x000fc60008ffe4ff */
[----:B------:R-:W4:Y:S01]  /*b6a0*/  LDL.LU R35, [R1+0x88] ;  /* 0x0000880001237983 */ /* 0x000f220000300800 */
[----:B0-----:R-:W-:-:S03]  /*b6b0*/  IADD3 R12, P1, R34, UR22, RZ ;  /* 0x00000016220c7c10 */ /* 0x001fc6000ff3e0ff */
[----:B------:R-:W4:Y:S04]  /*b6c0*/  LDL.LU R34, [R1+0x8c] ;  /* 0x00008c0001227983 */ /* 0x000f280000300800 */
[----:B------:R-:W4:Y:S01]  /*b6d0*/  LDL.LU R19, [R1+0x80] ;  /* 0x0000800001137983 */ /* 0x000f220000300800 */
[----:B------:R-:W-:-:S03]  /*b6e0*/  IADD3.X R13, R18, UR23, RZ, P1, !PT ;  /* 0x00000017120d7c10 */ /* 0x000fc60008ffe4ff */
[----:B------:R-:W4:Y:S01]  /*b6f0*/  LDL.LU R18, [R1+0x84] ;  /* 0x0000840001127983 */ /* 0x000f220000300800 */
[----:B------:R-:W-:Y:S02]  /*b700*/  F2FP.BF16.F32.PACK_AB R38, R80, R38 ;  /* 0x000000265026723e */ /* 0x000fe400000010ff */
[----:B------:R-:W-:Y:S02]  /*b710*/  F2FP.BF16.F32.PACK_AB R16, R86, R16 ;  /* 0x000000105610723e */ /* 0x000fe400000010ff */
[----:B------:R-:W-:Y:S02]  /*b720*/  PRMT R15, R38, 0x7632, R15 ;  /* 0x00007632260f7816 */ /* 0x000fe4000000000f */
[----:B------:R-:W-:Y:S01]  /*b730*/  PRMT R14, R16, 0x7632, R14 ;  /* 0x00007632100e7816 */ /* 0x000fe2000000000e */
[----:B------:R-:W-:Y:S01]  /*b740*/  STG.E.U16 desc[UR14][R10.64], R38 ;  /* 0x000000260a007986 */ /* 0x000fe2000c10150e */
[----:B------:R-:W-:Y:S02]  /*b750*/  F2FP.BF16.F32.PACK_AB R17, R84, R17 ;  /* 0x000000115411723e */ /* 0x000fe400000010ff */
[----:B------:R-:W-:Y:S01]  /*b760*/  F2FP.BF16.F32.PACK_AB R39, R83, R39 ;  /* 0x000000275327723e */ /* 0x000fe200000010ff */
[----:B------:R0:W-:Y:S01]  /*b770*/  STG.E.U16 desc[UR14][R10.64+0x2], R15 ;  /* 0x0000020f0a007986 */ /* 0x0001e2000c10150e */
[----:B------:R-:W-:-:S03]  /*b780*/  PRMT R9, R17, 0x7632, R9 ;  /* 0x0000763211097816 */ /* 0x000fc60000000009 */
[----:B------:R1:W-:Y:S04]  /*b790*/  STG.E.U16 desc[UR14][R10.64+0x4], R16 ;  /* 0x000004100a007986 */ /* 0x0003e8000c10150e */
[----:B------:R-:W-:Y:S01]  /*b7a0*/  STG.E.U16 desc[UR14][R10.64+0x6], R14 ;  /* 0x0000060e0a007986 */ /* 0x000fe2000c10150e */
[----:B------:R-:W-:Y:S02]  /*b7b0*/  F2FP.BF16.F32.PACK_AB R41, R87, R41 ;  /* 0x000000295729723e */ /* 0x000fe400000010ff */
[----:B------:R-:W-:Y:S02]  /*b7c0*/  F2FP.BF16.F32.PACK_AB R20, R85, R20 ;  /* 0x000000145514723e */ /* 0x000fe400000010ff */
[----:B0-----:R-:W-:Y:S02]  /*b7d0*/  PRMT R15, R39, 0x7632, R15 ;  /* 0x00007632270f7816 */ /* 0x001fe4000000000f */
[----:B------:R-:W-:Y:S01]  /*b7e0*/  F2FP.BF16.F32.PACK_AB R22, R32, R22 ;  /* 0x000000162016723e */ /* 0x000fe200000010ff */
[----:B------:R0:W-:Y:S01]  /*b7f0*/  STG.E.U16 desc[UR14][R12.64+0x2], R9 ;  /* 0x000002090c007986 */ /* 0x0001e2000c10150e */
[----:B-1----:R-:W-:-:S03]  /*b800*/  PRMT R16, R41, 0x7632, R16 ;  /* 0x0000763229107816 */ /* 0x002fc60000000010 */
[----:B------:R-:W-:Y:S01]  /*b810*/  STG.E.U16 desc[UR14][R12.64], R17 ;  /* 0x000000110c007986 */ /* 0x000fe2000c10150e */
[----:B------:R-:W-:-:S03]  /*b820*/  F2FP.BF16.F32.PACK_AB R21, R82, R21 ;  /* 0x000000155215723e */ /* 0x000fc600000010ff */
[----:B------:R-:W-:Y:S01]  /*b830*/  STG.E.U16 desc[UR14][R12.64+0x4], R39 ;  /* 0x000004270c007986 */ /* 0x000fe2000c10150e */
[----:B------:R-:W-:-:S03]  /*b840*/  F2FP.BF16.F32.PACK_AB R23, R94, R23 ;  /* 0x000000175e17723e */ /* 0x000fc600000010ff */
[----:B------:R1:W-:Y:S01]  /*b850*/  STG.E.U16 desc[UR14][R12.64+0x6], R15 ;  /* 0x0000060f0c007986 */ /* 0x0003e2000c10150e */
[----:B0-----:R-:W-:Y:S02]  /*b860*/  PRMT R9, R20, 0x7632, R9 ;  /* 0x0000763214097816 */ /* 0x001fe40000000009 */
[----:B------:R-:W-:Y:S02]  /*b870*/  F2FP.BF16.F32.PACK_AB R33, R96, R33 ;  /* 0x000000216021723e */ /* 0x000fe400000010ff */
[----:B-1----:R-:W-:Y:S02]  /*b880*/  PRMT R13, R22, 0x7632, R13 ;  /* 0x00007632160d7816 */ /* 0x002fe4000000000d */
[----:B---3--:R-:W-:Y:S01]  /*b890*/  IADD3 R10, P1, R40, UR22, RZ ;  /* 0x00000016280a7c10 */ /* 0x008fe2000ff3e0ff */
[----:B------:R-:W-:Y:S01]  /*b8a0*/  ULOP3.LUT UR4, UR4, 0x1, URZ, 0x3c, !UPT ;  /* 0x0000000104047892 */ /* 0x000fe2000f8e3c3f */
[----:B------:R-:W-:Y:S02]  /*b8b0*/  UMOV UR5, UR11 ;  /* 0x0000000b00057c82 */ /* 0x000fe40008000000 */
[----:B--2---:R-:W-:-:S05]  /*b8c0*/  IADD3.X R11, R36, UR23, RZ, P1, !PT ;  /* 0x00000017240b7c10 */ /* 0x004fca0008ffe4ff */
[----:B------:R-:W-:Y:S01]  /*b8d0*/  STG.E.U16 desc[UR14][R10.64], R41 ;  /* 0x000000290a007986 */ /* 0x000fe2000c10150e */
[----:B----4-:R-:W-:-:S04]  /*b8e0*/  IADD3 R14, P1, R35, UR22, RZ ;  /* 0x00000016230e7c10 */ /* 0x010fc8000ff3e0ff */
[----:B------:R-:W-:Y:S01]  /*b8f0*/  IADD3.X R15, R34, UR23, RZ, P1, !PT ;  /* 0x00000017220f7c10 */ /* 0x000fe20008ffe4ff */
[----:B------:R-:W-:Y:S01]  /*b900*/  STG.E.U16 desc[UR14][R10.64+0x2], R16 ;  /* 0x000002100a007986 */ /* 0x000fe2000c10150e */
[----:B------:R-:W-:-:S03]  /*b910*/  IADD3 R12, P1, R19, UR22, RZ ;  /* 0x00000016130c7c10 */ /* 0x000fc6000ff3e0ff */
[----:B------:R-:W-:Y:S04]  /*b920*/  STG.E.U16 desc[UR14][R10.64+0x4], R20 ;  /* 0x000004140a007986 */ /* 0x000fe8000c10150e */
[----:B------:R0:W-:Y:S04]  /*b930*/  STG.E.U16 desc[UR14][R10.64+0x6], R9 ;  /* 0x000006090a007986 */ /* 0x0001e8000c10150e */
[----:B------:R1:W-:Y:S01]  /*b940*/  STG.E.U16 desc[UR14][R14.64+0x6], R13 ;  /* 0x0000060d0e007986 */ /* 0x0003e2000c10150e */
[----:B0-----:R-:W-:Y:S02]  /*b950*/  PRMT R11, R21, 0x7632, R11 ;  /* 0x00007632150b7816 */ /* 0x001fe4000000000b */
[----:B------:R-:W-:-:S02]  /*b960*/  PRMT R9, R23, 0x7632, R9 ;  /* 0x0000763217097816 */ /* 0x000fc40000000009 */
[----:B-1----:R-:W-:Y:S02]  /*b970*/  IADD3.X R13, R18, UR23, RZ, P1, !PT ;  /* 0x00000017120d7c10 */ /* 0x002fe40008ffe4ff */
[----:B------:R-:W-:Y:S01]  /*b980*/  PRMT R10, R33, 0x7632, R10 ;  /* 0x00007632210a7816 */ /* 0x000fe2000000000a */
[----:B------:R1:W-:Y:S04]  /*b990*/  STG.E.U16 desc[UR14][R14.64], R21 ;  /* 0x000000150e007986 */ /* 0x0003e8000c10150e */
[----:B------:R1:W-:Y:S04]  /*b9a0*/  STG.E.U16 desc[UR14][R14.64+0x2], R11 ;  /* 0x0000020b0e007986 */ /* 0x0003e8000c10150e */
[----:B------:R1:W-:Y:S04]  /*b9b0*/  STG.E.U16 desc[UR14][R14.64+0x4], R22 ;  /* 0x000004160e007986 */ /* 0x0003e8000c10150e */
[----:B------:R1:W-:Y:S04]  /*b9c0*/  STG.E.U16 desc[UR14][R12.64], R23 ;  /* 0x000000170c007986 */ /* 0x0003e8000c10150e */
[----:B------:R1:W-:Y:S04]  /*b9d0*/  STG.E.U16 desc[UR14][R12.64+0x2], R9 ;  /* 0x000002090c007986 */ /* 0x0003e8000c10150e */
[----:B------:R1:W-:Y:S04]  /*b9e0*/  STG.E.U16 desc[UR14][R12.64+0x4], R33 ;  /* 0x000004210c007986 */ /* 0x0003e8000c10150e */
[----:B------:R1:W-:Y:S01]  /*b9f0*/  STG.E.U16 desc[UR14][R12.64+0x6], R10 ;  /* 0x0000060a0c007986 */ /* 0x0003e2000c10150e */
[----:B------:R-:W-:Y:S05]  /*ba00*/  @!P0 BRA `(.L_x_830) ;  /* 0xffffff5000ec8947 */ /* 0x000fea000383ffff */
.L_x_816:
[----:B------:R-:W0:Y:S02]  /*ba10*/  S2R R0, SR_CTAID.Y ;  /* 0x0000000000007919 */ /* 0x000e240000002600 */
[----:B0-----:R-:W-:-:S04]  /*ba20*/  LEA R0, R0, UR20, 0x7 ;  /* 0x0000001400007c11 */ /* 0x001fc8000f8e38ff */
[----:B------:R-:W-:-:S04]  /*ba30*/  SHF.L.U32 R20, R0, 0x5, RZ ;  /* 0x0000000500147819 */ /* 0x000fc800000006ff */
[----:B------:R-:W-:-:S13]  /*ba40*/  ISETP.GT.AND P0, PT, R20, 0x3bf, PT ;  /* 0x000003bf1400780c */ /* 0x000fda0003f04270 */
[----:B------:R-:W-:Y:S05]  /*ba50*/  @P0 EXIT ;  /* 0x000000000000094d */ /* 0x000fea0003800000 */
[----:B------:R-:W0:Y:S01]  /*ba60*/  S2R R6, SR_TID.X ;  /* 0x0000000000067919 */ /* 0x000e220000002100 */
[----:B-----5:R-:W-:Y:S01]  /*ba70*/  LOP3.LUT R3, RZ, UR16, RZ, 0x33, !PT ;  /* 0x00000010ff037c12 */ /* 0x020fe2000f8e33ff */
        /* <DEDUP_REMOVED lines=10> */
[----:B------:R-:W-:Y:S01]  /*bb20*/  USEL UR7, UR17, URZ, UP0 ;  /* 0x0000003f11077287 */ /* 0x000fe20008000000 */
[C---:B------:R-:W-:Y:S02]  /*bb30*/  SHF.L.U32 R4, R3.reuse, 0x7, RZ ;  /* 0x0000000703047819 */ /* 0x040fe400000006ff */
[----:B------:R-:W-:Y:S01]  /*bb40*/  SHF.L.U64.HI R3, R3, 0x7, R0 ;  /* 0x0000000703037819 */ /* 0x000fe20000010200 */
[----:B------:R-:W-:Y:S01]  /*bb50*/  USHF.L.U64.HI UR7, UR6, 0x7, UR7 ;  /* 0x0000000706077899 */ /* 0x000fe20008010207 */
[----:B------:R-:W-:Y:S01]  /*bb60*/  MOV R0, 0xffffffff ;  /* 0xffffffff00007802 */ /* 0x000fe20000000f00 */
[----:B------:R-:W-:Y:S02]  /*bb70*/  USHF.L.U32 UR6, UR6, 0x7, URZ ;  /* 0x0000000706067899 */ /* 0x000fe4000800063f */
[----:B--2---:R-:W-:-:S03]  /*bb80*/  ULEA UR8, UR5, UR4, 0x18 ;  /* 0x0000000405087291 */ /* 0x004fc6000f8ec03f */
[----:B------:R-:W-:Y:S02]  /*bb90*/  ULDC.64 UR4, c[0x0][0x260] ;  /* 0x0000980000047ab9 */ /* 0x000fe40000000a00 */
[----:B------:R-:W-:Y:S01]  /*bba0*/  UIADD3 UR4, UP1, UR4, 0x40400, URZ ;  /* 0x0004040004047890 */ /* 0x000fe2000ff3e03f */
[--C-:B0-----:R-:W-:Y:S02]  /*bbb0*/  SHF.R.U32.HI R5, RZ, 0x5, R6.reuse ;  /* 0x00000005ff057819 */ /* 0x101fe40000011606 */
[----:B------:R-:W-:Y:S01]  /*bbc0*/  SHF.R.U32.HI R2, RZ, 0x4, R6 ;  /* 0x00000004ff027819 */ /* 0x000fe20000011606 */
[----:B------:R-:W-:Y:S01]  /*bbd0*/  UIADD3.X UR5, URZ, UR5, URZ, UP1, !UPT ;  /* 0x000000053f057290 */ /* 0x000fe20008ffe43f */
[----:B------:R-:W-:Y:S02]  /*bbe0*/  IADD3 R4, P0, P1, -R4, -0x81, -R5 ;  /* 0xffffff7f04047810 */ /* 0x000fe4000791e905 */
[----:B------:R-:W-:Y:S02]  /*bbf0*/  SHF.L.U32 R7, R5, 0x1, RZ ;  /* 0x0000000105077819 */ /* 0x000fe400000006ff */
[----:B------:R-:W-:-:S02]  /*bc00*/  IADD3.X R3, ~R3, -0x1, R0, P0, P1 ;  /* 0xffffffff03037810 */ /* 0x000fc400007e2500 */
[----:B------:R-:W-:Y:S02]  /*bc10*/  IADD3 R0, R2, 0x1e, RZ ;  /* 0x0000001e02007810 */ /* 0x000fe40007ffe0ff */
[----:B-1----:R-:W-:Y:S01]  /*bc20*/  LEA R12, R5, UR8, 0x7 ;  /* 0x00000008050c7c11 */ /* 0x002fe2000f8e38ff */
[----:B------:R-:W-:Y:S01]  /*bc30*/  IMAD.WIDE.U32 R8, R3, -0x77777777, RZ ;  /* 0x8888888903087825 */ /* 0x000fe200078e00ff */
[----:B------:R-:W-:Y:S02]  /*bc40*/  LOP3.LUT R7, R7, 0x1f, R6, 0x78, !PT ;  /* 0x0000001f07077812 */ /* 0x000fe400078e7806 */
[----:B------:R-:W-:Y:S02]  /*bc50*/  LOP3.LUT R14, RZ, R2, RZ, 0x33, !PT ;  /* 0x00000002ff0e7212 */ /* 0x000fe400078e33ff */
[----:B------:R-:W-:Y:S01]  /*bc60*/  VIMNMX.U32 R13, R0, 0x20, !PT ;  /* 0x00000020000d7848 */ /* 0x000fe20007fe0000 */
[----:B------:R-:W-:Y:S01]  /*bc70*/  IMAD.WIDE.U32 R10, P0, R4, -0x77777778, R8 ;  /* 0x88888888040a7825 */ /* 0x000fe20007800008 */
[----:B------:R-:W-:-:S02]  /*bc80*/  LEA R7, R7, R12, 0x2 ;  /* 0x0000000c07077211 */ /* 0x000fc400078e10ff */
[----:B------:R-:W-:Y:S01]  /*bc90*/  SHF.L.U32 R12, R6, 0x7, RZ ;  /* 0x00000007060c7819 */ /* 0x000fe200000006ff */
[----:B------:R-:W-:Y:S01]  /*bca0*/  IMAD.WIDE.U32 R8, R4, -0x77777777, RZ ;  /* 0x8888888904087825 */ /* 0x000fe200078e00ff */
[----:B------:R-:W-:Y:S02]  /*bcb0*/  IADD3.X R17, RZ, RZ, RZ, P0, !PT ;  /* 0x000000ffff117210 */ /* 0x000fe400007fe4ff */
[----:B------:R-:W-:Y:S02]  /*bcc0*/  IADD3 R8, R13, R14, RZ ;  /* 0x0000000e0d087210 */ /* 0x000fe40007ffe0ff */
        /* <DEDUP_REMOVED lines=14> */
[-C--:B------:R-:W-:Y:S02]  /*bdb0*/  LEA R12, R12, R13.reuse, 0x2 ;  /* 0x0000000d0c0c7211 */ /* 0x080fe400078e10ff */
[----:B------:R-:W-:Y:S02]  /*bdc0*/  LEA R13, R18, R13, 0x2 ;  /* 0x0000000d120d7211 */ /* 0x000fe400078e10ff */
[----:B------:R-:W-:-:S02]  /*bdd0*/  LEA.HI R22, R15, 0x1, RZ, 0x1c ;  /* 0x000000010f167811 */ /* 0x000fc400078fe0ff */
[C---:B------:R-:W-:Y:S02]  /*bde0*/  IADD3 R18, P0, R5.reuse, 0xf, RZ ;  /* 0x0000000f05127810 */ /* 0x040fe40007f1e0ff */
[C---:B------:R-:W-:Y:S02]  /*bdf0*/  IADD3 R17, P1, R5.reuse, 0x1e, RZ ;  /* 0x0000001e05117810 */ /* 0x040fe40007f3e0ff */
[----:B------:R-:W-:Y:S02]  /*be00*/  IADD3 R48, P2, R5, 0x2d, RZ ;  /* 0x0000002d05307810 */ /* 0x000fe40007f5e0ff */
[----:B------:R-:W-:Y:S02]  /*be10*/  IADD3 R21, R21, 0x1, RZ ;  /* 0x0000000115157810 */ /* 0x000fe40007ffe0ff */
[C---:B------:R-:W-:Y:S02]  /*be20*/  LOP3.LUT R19, R6.reuse, 0x1f, RZ, 0xc0, !PT ;  /* 0x0000001f06137812 */ /* 0x040fe400078ec0ff */
[----:B------:R-:W-:-:S02]  /*be30*/  LOP3.LUT R49, R6, 0xf, RZ, 0xc0, !PT ;  /* 0x0000000f06317812 */ /* 0x000fc400078ec0ff */
[----:B------:R-:W-:Y:S02]  /*be40*/  IADD3 R16, R2, 0x5a, RZ ;  /* 0x0000005a02107810 */ /* 0x000fe40007ffe0ff */
[----:B------:R-:W-:Y:S02]  /*be50*/  IADD3.X R15, RZ, RZ, RZ, P0, !PT ;  /* 0x000000ffff0f7210 */ /* 0x000fe400007fe4ff */
[----:B------:R-:W-:Y:S02]  /*be60*/  IADD3.X R14, RZ, RZ, RZ, P1, !PT ;  /* 0x000000ffff0e7210 */ /* 0x000fe40000ffe4ff */
[----:B------:R-:W-:Y:S02]  /*be70*/  IADD3.X R47, RZ, RZ, RZ, P2, !PT ;  /* 0x000000ffff2f7210 */ /* 0x000fe400017fe4ff */
[----:B------:R-:W-:Y:S02]  /*be80*/  LOP3.LUT R22, R22, 0x3, RZ, 0xc0, !PT ;  /* 0x0000000316167812 */ /* 0x000fe400078ec0ff */
[----:B------:R-:W-:-:S07]  /*be90*/  LOP3.LUT R21, R21, 0x3, RZ, 0xc0, !PT ;  /* 0x0000000315157812 */ /* 0x000fce00078ec0ff */
.L_x_847:
[----:B------:R-:W-:Y:S01]  /*bea0*/  ISETP.LT.U32.AND P0, PT, R5, UR6, PT ;  /* 0x0000000605007c0c */ /* 0x000fe2000bf01070 */
[----:B------:R-:W-:Y:S01]  /*beb0*/  BSSY B0, `(.L_x_831) ;  /* 0x00000aa000007945 */ /* 0x000fe20003800000 */
[----:B0---4-:R-:W-:Y:S01]  /*bec0*/  MOV R23, UR7 ;  /* 0x0000000700177c02 */ /* 0x011fe20008000f00 */
[----:B------:R-:W-:Y:S01]  /*bed0*/  HFMA2.MMA R43, -RZ, RZ, 0, 0 ;  /* 0x00000000ff2b7435 */ /* 0x000fe200000001ff */
[----:B------:R-:W-:Y:S02]  /*bee0*/  MOV R46, RZ ;  /* 0x000000ff002e7202 */ /* 0x000fe40000000f00 */
        /* <DEDUP_REMOVED lines=38> */
.L_x_834:
[----:B------:R-:W-:Y:S05]  /*c150*/  BSYNC B1 ;  /* 0x0000000000017941 */ /* 0x000fea0003800000 */
.L_x_833:
        /* <DEDUP_REMOVED lines=15> */
[----:B------:R-:W-:Y:S02]  /*c250*/  MOV R65, UR6 ;  /* 0x0000000600417c02 */ /* 0x000fe40008000f00 */
[----:B------:R-:W-:Y:S02]  /*c260*/  MOV R64, UR7 ;  /* 0x0000000700407c02 */ /* 0x000fe40008000f00 */
[----:B------:R-:W-:Y:S02]  /*c270*/  IADD3 R65, P1, R65, -0xb4, RZ ;  /* 0xffffff4c41417810 */ /* 0x000fe40007f3e0ff */
[----:B------:R-:W-:Y:S02]  /*c280*/  PLOP3.LUT P0, PT, PT, PT, PT, 0x8, 0x0 ;  /* 0x000000000000781c */ /* 0x000fe40003f0e170 */
[----:B------:R-:W-:-:S11]  /*c290*/  IADD3.X R64, R64, -0x1, RZ, P1, !PT ;  /* 0xffffffff40407810 */ /* 0x000fd60000ffe4ff */
.L_x_837:
        /* <DEDUP_REMOVED lines=55> */
.L_x_836:
[----:B------:R-:W-:Y:S05]  /*c610*/  BSYNC B1 ;  /* 0x0000000000017941 */ /* 0x000fea0003800000 */
.L_x_835:
        /* <DEDUP_REMOVED lines=35> */
.L_x_839:
[----:B------:R-:W-:Y:S05]  /*c850*/  BSYNC B1 ;  /* 0x0000000000017941 */ /* 0x000fea0003800000 */
.L_x_838:
        /* <DEDUP_REMOVED lines=15> */
.L_x_832:
[----:B------:R-:W-:Y:S05]  /*c950*/  BSYNC B0 ;  /* 0x0000000000007941 */ /* 0x000fea0003800000 */
.L_x_831:
        /* <DEDUP_REMOVED lines=15> */
[----:B------:R-:W-:Y:S02]  /*ca50*/  MOV R23, 0xffff ;  /* 0x0000ffff00177802 */ /* 0x000fe40000000f00 */
        /* <DEDUP_REMOVED lines=20> */
.L_x_856:
        /* <DEDUP_REMOVED lines=20> */
[----:B--2---:R-:W-:Y:S02]  /*cce0*/  MOV R28, 0xffff ;  /* 0x0000ffff001c7802 */ /* 0x004fe40000000f00 */
[----:B------:R-:W-:Y:S02]  /*ccf0*/  MOV R30, 0xffff ;  /* 0x0000ffff001e7802 */ /* 0x000fe40000000f00 */
[----:B------:R-:W-:Y:S01]  /*cd00*/  MOV R23, 0xffff ;  /* 0x0000ffff00177802 */ /* 0x000fe20000000f00 */
[----:B0-----:R-:W0:Y:S01]  /*cd10*/  SHFL.BFLY PT, R34, R31, 0x8, 0x101f ;  /* 0x0d101f001f227f89 */ /* 0x001e2200000e0000 */
[----:B------:R-:W-:Y:S02]  /*cd20*/  MOV R29, 0xffff ;  /* 0x0000ffff001d7802 */ /* 0x000fe40000000f00 */
[----:B------:R-:W-:Y:S01]  /*cd30*/  MOV R32, 0xffff ;  /* 0x0000ffff00207802 */ /* 0x000fe20000000f00 */
        /* <DEDUP_REMOVED lines=15> */
.L_x_866:
        /* <DEDUP_REMOVED lines=14> */
[----:B----4-:R-:W-:Y:S02]  /*cf10*/  MOV R28, 0xffff ;  /* 0x0000ffff001c7802 */ /* 0x010fe40000000f00 */
[----:B------:R-:W-:Y:S02]  /*cf20*/  MOV R30, 0xffff ;  /* 0x0000ffff001e7802 */ /* 0x000fe40000000f00 */
[----:B------:R-:W-:Y:S01]  /*cf30*/  MOV R23, 0xffff ;  /* 0x0000ffff00177802 */ /* 0x000fe20000000f00 */
[----:B0-----:R-:W0:Y:S01]  /*cf40*/  SHFL.BFLY PT, R34, R31, 0x8, 0x101f ;  /* 0x0d101f001f227f89 */ /* 0x001e2200000e0000 */
[----:B------:R-:W-:Y:S02]  /*cf50*/  MOV R29, 0xffff ;  /* 0x0000ffff001d7802 */ /* 0x000fe40000000f00 */
[----:B------:R-:W-:Y:S01]  /*cf60*/  MOV R32, 0xffff ;  /* 0x0000ffff00207802 */ /* 0x000fe20000000f00 */
        /* <DEDUP_REMOVED lines=15> */
.L_x_876:
[----:B----4-:R-:W-:Y:S01]  /*d060*/  FADD.FTZ R28, R40, R30 ;  /* 0x0000001e281c7221 */ /* 0x010fe20000010000 */
[----:B------:R-:W-:Y:S02]  /*d070*/  @!P2 F2FP.BF16.F32.PACK_AB R23, RZ, R31 ;  /* 0x0000001fff17a23e */ /* 0x000fe400000010ff */
[----:B------:R-:W-:Y:S02]  /*d080*/  MOV R31, R16 ;  /* 0x00000010001f7202 */ /* 0x000fe40000000f00 */
[----:B------:R-:W-:Y:S01]  /*d090*/  @!P2 F2FP.BF16.F32.PACK_AB R28, RZ, R28 ;  /* 0x0000001cff1ca23e */ /* 0x000fe200000010ff */
[----:B------:R0:W-:Y:S04]  /*d0a0*/  @!P2 STG.E.U16 desc[UR14][R24.64+0x78], R23 ;  /* 0x000078171800a986 */ /* 0x0001e8000c10150e */
[----:B------:R0:W-:Y:S02]  /*d0b0*/  @!P2 STG.E.U16 desc[UR14][R26.64+0x78], R28 ;  /* 0x0000781c1a00a986 */ /* 0x0001e4000c10150e */
.L_x_842:
[----:B------:R-:W-:Y:S05]  /*d0c0*/  BSYNC B0 ;  /* 0x0000000000007941 */ /* 0x000fea0003800000 */
.L_x_841:
        /* <DEDUP_REMOVED lines=11> */
[----:B------:R-:W-:Y:S02]  /*d180*/  @P0 IADD3 R34, R31, 0x1e, RZ ;  /* 0x0000001e1f220810 */ /* 0x000fe40007ffe0ff */
[----:B------:R-:W-:Y:S02]  /*d190*/  CS2R R42, SRZ ;  /* 0x00000000002a7805 */ /* 0x000fe4000001ff00 */
[----:B------:R-:W-:Y:S01]  /*d1a0*/  @P0 LEA R33, R49, UR8, 0x7 ;  /* 0x0000000831210c11 */ /* 0x000fe2000f8e38ff */
[----:B------:R-:W-:Y:S01]  /*d1b0*/  HFMA2.MMA R46, -RZ, RZ, 0, 0 ;  /* 0x00000000ff2e7435 */ /* 0x000fe200000001ff */
[----:B------:R-:W-:Y:S02]  /*d1c0*/  @P0 LOP3.LUT R34, R34, R11, RZ, 0x3c, !PT ;  /* 0x0000000b22220212 */ /* 0x000fe400078e3cff */
[----:B------:R-:W-:Y:S02]  /*d1d0*/  @P0 IADD3 R26, R31, 0x3c, RZ ;  /* 0x0000003c1f1a0810 */ /* 0x000fe40007ffe0ff */
[----:B------:R-:W-:-:S02]  /*d1e0*/  @P0 LEA R34, R34, R33, 0x2 ;  /* 0x0000002122220211 */ /* 0x000fc400078e10ff */
[C---:B------:R-:W-:Y:S02]  /*d1f0*/  @P0 LEA R27, R49.reuse, UR8, 0x7 ;  /* 0x00000008311b0c11 */ /* 0x040fe4000f8e38ff */
[----:B------:R-:W-:Y:S01]  /*d200*/  @P0 LOP3.LUT R26, R26, R11, RZ, 0x3c, !PT ;  /* 0x0000000b1a1a0212 */ /* 0x000fe200078e3cff */
[----:B------:R-:W5:Y:S01]  /*d210*/  @P0 LDS R36, [R34+0x780] ;  /* 0x0007800022240984 */ /* 0x000f620000000800 */
[----:B------:R-:W-:Y:S02]  /*d220*/  @P0 LEA R37, R49, UR8, 0x7 ;  /* 0x0000000831250c11 */ /* 0x000fe4000f8e38ff */
[----:B------:R-:W-:Y:S01]  /*d230*/  @P0 LEA R27, R26, R27, 0x2 ;  /* 0x0000001b1a1b0211 */ /* 0x000fe200078e10ff */
[----:B------:R1:W-:Y:S01]  /*d240*/  @P0 LDS R35, [R34] ;  /* 0x0000000022230984 */ /* 0x0003e20000000800 */
[----:B------:R-:W-:Y:S02]  /*d250*/  @P0 IADD3 R26, R31, 0x5a, RZ ;  /* 0x0000005a1f1a0810 */ /* 0x000fe40007ffe0ff */
[----:B------:R-:W-:Y:S01]  /*d260*/  MOV R30, 0xffff ;  /* 0x0000ffff001e7802 */ /* 0x000fe20000000f00 */
[----:B------:R-:W-:Y:S01]  /*d270*/  @P0 LDS R45, [R27+0x780] ;  /* 0x000780001b2d0984 */ /* 0x000fe20000000800 */
[----:B------:R-:W-:-:S02]  /*d280*/  @P0 LOP3.LUT R26, R26, R11, RZ, 0x3c, !PT ;  /* 0x0000000b1a1a0212 */ /* 0x000fc400078e3cff */
[----:B0-----:R-:W-:Y:S01]  /*d290*/  MOV R23, 0xffff ;  /* 0x0000ffff00177802 */ /* 0x001fe20000000f00 */
[----:B------:R-:W-:Y:S01]  /*d2a0*/  @P0 LDS R44, [R27] ;  /* 0x000000001b2c0984 */ /* 0x000fe20000000800 */
[----:B------:R-:W-:Y:S01]  /*d2b0*/  @P0 LEA R26, R26, R37, 0x2 ;  /* 0x000000251a1a0211 */ /* 0x000fe200078e10ff */
[----:B------:R-:W-:Y:S01]  /*d2c0*/  HFMA2.MMA R37, -RZ, RZ, 0, 0 ;  /* 0x00000000ff257435 */ /* 0x000fe200000001ff */
[----:B------:R-:W-:Y:S01]  /*d2d0*/  MOV R38, RZ ;  /* 0x000000ff00267202 */ /* 0x000fe20000000f00 */
[----:B----4-:R-:W0:Y:S01]  /*d2e0*/  SHFL.BFLY PT, R30, R25, 0x8, 0x101f ;  /* 0x0d101f00191e7f89 */ /* 0x010e2200000e0000 */
[----:B------:R-:W-:Y:S02]  /*d2f0*/  MOV R29, 0xffff ;  /* 0x0000ffff001d7802 */ /* 0x000fe40000000f00 */
[----:B------:R-:W-:Y:S01]  /*d300*/  MOV R28, 0xffff ;  /* 0x0000ffff001c7802 */ /* 0x000fe20000000f00 */
[----:B------:R-:W-:Y:S01]  /*d310*/  @P0 LDS R51, [R26] ;  /* 0x000000001a330984 */ /* 0x000fe20000000800 */
[----:B------:R-:W-:-:S02]  /*d320*/  MOV R32, 0xffff ;  /* 0x0000ffff00207802 */ /* 0x000fc40000000f00 */
[----:B------:R-:W-:Y:S01]  /*d330*/  MOV R33, 0xffff ;  /* 0x0000ffff00217802 */ /* 0x000fe20000000f00 */
[----:B------:R0:W-:Y:S01]  /*d340*/  @P0 LDS R52, [R26+0x780] ;  /* 0x000780001a340984 */ /* 0x0001e20000000800 */
[----:B-1----:R-:W-:Y:S02]  /*d350*/  MOV R34, 0xffff ;  /* 0x0000ffff00227802 */ /* 0x002fe40000000f00 */
[----:B------:R-:W-:Y:S01]  /*d360*/  MOV R50, RZ ;  /* 0x000000ff00327202 */ /* 0x000fe20000000f00 */
[----:B--2---:R-:W1:Y:S01]  /*d370*/  SHFL.BFLY PT, R27, R24, 0x8, 0x101f ;  /* 0x0d101f00181b7f89 */ /* 0x004e6200000e0000 */
[----:B------:R-:W-:Y:S02]  /*d380*/  MOV R41, 0xffff ;  /* 0x0000ffff00297802 */ /* 0x000fe40000000f00 */
[----:B-----5:R-:W-:Y:S01]  /*d390*/  @P0 MOV R38, R36 ;  /* 0x0000002400260202 */ /* 0x020fe20000000f00 */
[----:B0-----:R-:W-:Y:S01]  /*d3a0*/  FADD.FTZ R26, R30, R25 ;  /* 0x000000191e1a7221 */ /* 0x001fe20000010000 */
[----:B------:R-:W-:-:S02]  /*d3b0*/  MOV R36, 0xffff ;  /* 0x0000ffff00247802 */ /* 0x000fc40000000f00 */
[----:B------:R-:W-:Y:S01]  /*d3c0*/  @P0 MOV R37, R35 ;  /* 0x0000002300250202 */ /* 0x000fe20000000f00 */
[----:B------:R-:W0:Y:S01]  /*d3d0*/  SHFL.BFLY PT, R39, R38, 0x8, 0x101f ;  /* 0x0d101f0026277f89 */ /* 0x000e2200000e0000 */
[----:B------:R-:W-:Y:S02]  /*d3e0*/  MOV R35, 0xffff ;  /* 0x0000ffff00237802 */ /* 0x000fe40000000f00 */
[----:B------:R-:W-:Y:S01]  /*d3f0*/  @P0 MOV R43, R45 ;  /* 0x0000002d002b0202 */ /* 0x000fe20000000f00 */
[----:B------:R-:W2:Y:S01]  /*d400*/  SHFL.BFLY PT, R40, R37, 0x8, 0x101f ;  /* 0x0d101f0025287f89 */ /* 0x000ea200000e0000 */
[----:B------:R-:W-:Y:S01]  /*d410*/  @P0 MOV R42, R44 ;  /* 0x0000002c002a0202 */ /* 0x000fe20000000f00 */
[----:B-1----:R-:W-:Y:S02]  /*d420*/  FADD.FTZ R27, R27, R24 ;  /* 0x000000181b1b7221 */ /* 0x002fe40000010000 */
[----:B------:R-:W1:Y:S04]  /*d430*/  SHFL.BFLY PT, R44, R43, 0x8, 0x101f ;  /* 0x0d101f002b2c7f89 */ /* 0x000e6800000e0000 */
[----:B------:R-:W4:Y:S01]  /*d440*/  SHFL.BFLY PT, R45, R42, 0x8, 0x101f ;  /* 0x0d101f002a2d7f89 */ /* 0x000f2200000e0000 */
[----:B------:R-:W-:-:S03]  /*d450*/  @P0 MOV R46, R51 ;  /* 0x00000033002e0202 */ /* 0x000fc60000000f00 */
[----:B------:R-:W5:Y:S01]  /*d460*/  SHFL.BFLY PT, R30, R26, 0x4, 0x101f ;  /* 0x0c901f001a1e7f89 */ /* 0x000f6200000e0000 */
[----:B------:R-:W-:-:S03]  /*d470*/  @P0 MOV R50, R52 ;  /* 0x0000003400320202 */ /* 0x000fc60000000f00 */
[----:B------:R-:W3:Y:S01]  /*d480*/  SHFL.BFLY PT, R24, R27, 0x4, 0x101f ;  /* 0x0c901f001b187f89 */ /* 0x000ee200000e0000 */
[----:B------:R-:W-:Y:S01]  /*d490*/  ISETP.NE.AND P0, PT, R49, RZ, PT ;  /* 0x000000ff3100720c */ /* 0x000fe20003f05270 */
[----:B0-----:R-:W-:Y:S02]  /*d4a0*/  FADD.FTZ R39, R39, R38 ;  /* 0x0000002627277221 */ /* 0x001fe40000010000 */
[----:B------:R-:W0:Y:S01]  /*d4b0*/  SHFL.BFLY PT, R51, R46, 0x8, 0x101f ;  /* 0x0d101f002e337f89 */ /* 0x000e2200000e0000 */
[----:B--2---:R-:W-:-:S03]  /*d4c0*/  FADD.FTZ R40, R40, R37 ;  /* 0x0000002528287221 */ /* 0x004fc60000010000 */
[----:B------:R-:W2:Y:S01]  /*d4d0*/  SHFL.BFLY PT, R38, R39, 0x4, 0x101f ;  /* 0x0c901f0027267f89 */ /* 0x000ea200000e0000 */
[----:B-1----:R-:W-:-:S03]  /*d4e0*/  FADD.FTZ R44, R44, R43 ;  /* 0x0000002b2c2c7221 */ /* 0x002fc60000010000 */
[----:B------:R-:W1:Y:S01]  /*d4f0*/  SHFL.BFLY PT, R37, R40, 0x4, 0x101f ;  /* 0x0c901f0028257f89 */ /* 0x000e6200000e0000 */
[----:B----4-:R-:W-:-:S03]  /*d500*/  FADD.FTZ R45, R45, R42 ;  /* 0x0000002a2d2d7221 */ /* 0x010fc60000010000 */
[----:B------:R-:W4:Y:S01]  /*d510*/  SHFL.BFLY PT, R43, R44, 0x4, 0x101f ;  /* 0x0c901f002c2b7f89 */ /* 0x000f2200000e0000 */
[----:B-----5:R-:W-:-:S03]  /*d520*/  FADD.FTZ R25, R26, R30 ;  /* 0x0000001e1a197221 */ /* 0x020fc60000010000 */
[----:B------:R-:W5:Y:S01]  /*d530*/  SHFL.BFLY PT, R42, R45, 0x4, 0x101f ;  /* 0x0c901f002d2a7f89 */ /* 0x000f6200000e0000 */
[----:B------:R-:W-:Y:S01]  /*d540*/  MOV R30, 0xffff ;  /* 0x0000ffff001e7802 */ /* 0x000fe20000000f00 */
[----:B---3--:R-:W-:Y:S02]  /*d550*/  FADD.FTZ R24, R27, R24 ;  /* 0x000000181b187221 */ /* 0x008fe40000010000 */
[----:B------:R-:W3:Y:S01]  /*d560*/  SHFL.BFLY PT, R53, R50, 0x8, 0x101f ;  /* 0x0d101f0032357f89 */ /* 0x000ee200000e0000 */
[----:B------:R-:W-:Y:S02]  /*d570*/  MOV R27, 0xffff ;  /* 0x0000ffff001b7802 */ /* 0x000fe40000000f00 */
[----:B------:R-:W-:Y:S01]  /*d580*/  MOV R26, 0xffff ;  /* 0x0000ffff001a7802 */ /* 0x000fe20000000f00 */
[----:B------:R-:W3:Y:S01]  /*d590*/  SHFL.BFLY PT, R30, R25, 0x2, 0x101f ;  /* 0x0c501f00191e7f89 */ /* 0x000ee200000e0000 */
[----:B0-----:R-:W-:Y:S01]  /*d5a0*/  FADD.FTZ R51, R51, R46 ;  /* 0x0000002e33337221 */ /* 0x001fe20000010000 */
[----:B------:R-:W-:Y:S01]  /*d5b0*/  MOV R46, 0xffff ;  /* 0x0000ffff002e7802 */ /* 0x000fe20000000f00 */
[----:B--2---:R-:W-:Y:S01]  /*d5c0*/  FADD.FTZ R38, R39, R38 ;  /* 0x0000002627267221 */ /* 0x004fe20000010000 */
[----:B------:R-:W0:Y:S01]  /*d5d0*/  SHFL.BFLY PT, R27, R24, 0x2, 0x101f ;  /* 0x0c501f00181b7f89 */ /* 0x000e2200000e0000 */
[----:B-1----:R-:W-:-:S03]  /*d5e0*/  FADD.FTZ R37, R40, R37 ;  /* 0x0000002528257221 */ /* 0x002fc60000010000 */
[----:B------:R-:W1:Y:S01]  /*d5f0*/  SHFL.BFLY PT, R41, R38, 0x2, 0x101f ;  /* 0x0c501f0026297f89 */ /* 0x000e6200000e0000 */
[----:B------:R-:W-:Y:S01]  /*d600*/  MOV R40, 0xffff ;  /* 0x0000ffff00287802 */ /* 0x000fe20000000f00 */
[----:B----4-:R-:W-:Y:S01]  /*d610*/  FADD.FTZ R43, R44, R43 ;  /* 0x0000002b2c2b7221 */ /* 0x010fe20000010000 */
[----:B------:R-:W-:Y:S01]  /*d620*/  MOV R44, 0xffff ;  /* 0x0000ffff002c7802 */ /* 0x000fe20000000f00 */
[----:B------:R-:W2:Y:S01]  /*d630*/  SHFL.BFLY PT, R26, R37, 0x2, 0x101f ;  /* 0x0c501f00251a7f89 */ /* 0x000ea200000e0000 */
[----:B-----5:R-:W-:-:S03]  /*d640*/  FADD.FTZ R42, R45, R42 ;  /* 0x0000002a2d2a7221 */ /* 0x020fc60000010000 */
[----:B------:R-:W4:Y:S01]  /*d650*/  SHFL.BFLY PT, R46, R51, 0x4, 0x101f ;  /* 0x0c901f00332e7f89 */ /* 0x000f2200000e0000 */
[----:B------:R-:W-:Y:S01]  /*d660*/  IADD3 R23, R31, R20, RZ ;  /* 0x000000141f177210 */ /* 0x000fe20007ffe0ff */
[----:B---3--:R-:W-:Y:S01]  /*d670*/  FADD.FTZ R53, R53, R50 ;  /* 0x0000003235357221 */ /* 0x008fe20000010000 */
[----:B------:R-:W-:Y:S01]  /*d680*/  MOV R50, 0xffff ;  /* 0x0000ffff00327802 */ /* 0x000fe20000000f00 */
[----:B------:R-:W3:Y:S01]  /*d690*/  SHFL.BFLY PT, R45, R42, 0x2, 0x101f ;  /* 0x0c501f002a2d7f89 */ /* 0x000ee200000e0000 */
        /* <DEDUP_REMOVED lines=10> */
[----:B------:R-:W-:Y:S01]  /*d740*/  MOV R37, 0xffff ;  /* 0x0000ffff00257802 */ /* 0x000fe20000000f00 */
[----:B------:R-:W2:Y:S01]  /*d750*/  LDC.64 R26, c[0x0][0x220] ;  /* 0x00008800ff1a7b82 */ /* 0x000ea20000000a00 */
[----:B----4-:R-:W-:Y:S01]  /*d760*/  FADD.FTZ R46, R51, R46 ;  /* 0x0000002e332e7221 */ /* 0x010fe20000010000 */
[----:B------:R-:W4:Y:S01]  /*d770*/  SHFL.BFLY PT, R38, R39, 0x1, 0x101f ;  /* 0x0c301f0027267f89 */ /* 0x000f2200000e0000 */
[----:B------:R-:W-:Y:S01]  /*d780*/  MOV R51, 0xffff ;  /* 0x0000ffff00337802 */ /* 0x000fe20000000f00 */
[----:B---3--:R-:W-:Y:S01]  /*d790*/  FADD.FTZ R45, R42, R45 ;  /* 0x0000002d2a2d7221 */ /* 0x008fe20000010000 */
[----:B------:R-:W-:Y:S01]  /*d7a0*/  MOV R42, 0xffff ;  /* 0x0000ffff002a7802 */ /* 0x000fe20000000f00 */
[----:B------:R-:W3:Y:S01]  /*d7b0*/  SHFL.BFLY PT, R40, R41, 0x1, 0x101f ;  /* 0x0c301f0029287f89 */ /* 0x000ee200000e0000 */
        /* <DEDUP_REMOVED lines=12> */
[----:B----4-:R-:W-:Y:S01]  /*d880*/  FADD.FTZ R38, R39, R38 ;  /* 0x0000002627267221 */ /* 0x010fe20000010000 */
[----:B------:R-:W-:Y:S02]  /*d890*/  @!P0 F2FP.BF16.F32.PACK_AB R30, RZ, R33 ;  /* 0x00000021ff1e823e */ /* 0x000fe400000010ff */
[----:B------:R-:W-:Y:S01]  /*d8a0*/  PRMT R32, R31, 0x7610, R32 ;  /* 0x000076101f207816 */ /* 0x000fe20000000020 */
[----:B---3--:R-:W-:Y:S01]  /*d8b0*/  FADD.FTZ R28, R41, R40 ;  /* 0x00000028291c7221 */ /* 0x008fe20000010000 */
        /* <DEDUP_REMOVED lines=20> */
.L_x_910:
[----:B01----:R-:W-:Y:S01]  /*da00*/  FADD.FTZ R28, R50, R30 ;  /* 0x0000001e321c7221 */ /* 0x003fe20000010000 */
[----:B------:R-:W-:-:S04]  /*da10*/  @!P0 F2FP.BF16.F32.PACK_AB R23, RZ, R34 ;  /* 0x00000022ff17823e */ /* 0x000fc800000010ff */
[----:B------:R-:W-:Y:S01]  /*da20*/  @!P0 F2FP.BF16.F32.PACK_AB R28, RZ, R28 ;  /* 0x0000001cff1c823e */ /* 0x000fe200000010ff */
[----:B------:R0:W-:Y:S04]  /*da30*/  @!P0 STG.E.U16 desc[UR14][R24.64+0xb4], R23 ;  /* 0x0000b41718008986 */ /* 0x0001e8000c10150e */
[----:B------:R0:W-:Y:S02]  /*da40*/  @!P0 STG.E.U16 desc[UR14][R26.64+0xb4], R28 ;  /* 0x0000b41c1a008986 */ /* 0x0001e4000c10150e */
.L_x_840:
[----:B------:R-:W-:Y:S05]  /*da50*/  WARPSYNC.ALL ;  /* 0x0000000000007948 */ /* 0x000fea0003800000 */
[----:B------:R-:W-:Y:S01]  /*da60*/  BAR.SYNC.DEFER_BLOCKING 0x0 ;  /* 0x0000000000007b1d */ /* 0x000fe20000010000 */
[C---:B------:R-:W-:Y:S02]  /*da70*/  ISETP.GE.AND P0, PT, R20.reuse, -0xc40, PT ;  /* 0xfffff3c01400780c */ /* 0x040fe40003f06270 */
[----:B------:R-:W-:-:S11]  /*da80*/  IADD3 R20, R20, 0x1000, RZ ;  /* 0x0000100014147810 */ /* 0x000fd60007ffe0ff */
[----:B------:R-:W-:Y:S05]  /*da90*/  @!P0 BRA `(.L_x_847) ;  /* 0xffffffe400008947 */ /* 0x000fea000383ffff */
[----:B------:R-:W-:Y:S05]  /*daa0*/  EXIT ;  /* 0x000000000000794d */ /* 0x000fea0003800000 */
.L_x_843:
[----:B------:R-:W-:Y:S01]  /*dab0*/  HFMA2.MMA R29, -RZ, RZ, 0, 4.76837158203125e-07 ;  /* 0x00000008ff1d7435 */ /* 0x000fe200000001ff */
[----:B--2---:R-:W-:Y:S02]  /*dac0*/  MOV R32, R24 ;  /* 0x0000001800207202 */ /* 0x004fe40000000f00 */
[----:B------:R-:W-:Y:S02]  /*dad0*/  MOV R28, 0x101f ;  /* 0x0000101f001c7802 */ /* 0x000fe40000000f00 */
[----:B------:R-:W-:-:S07]  /*dae0*/  MOV R23, 0xffff ;  /* 0x0000ffff00177802 */ /* 0x000fce0000000f00 */
[----:B01-3--:R-:W-:Y:S05]  /*daf0*/  WARPSYNC.COLLECTIVE R23, `(.L_x_848) ;  /* 0x0000000017087348 */ /* 0x00bfea0003c00000 */
[----:B------:R2:W4:Y:S02]  /*db00*/  SHFL.BFLY P3, R30, R32, R29, R28 ;  /* 0x0c00001d201e7389 */ /* 0x000524000006001c */
[----:B01234-:R-:W-:Y:S01]  /*db10*/  ENDCOLLECTIVE ;  /* 0x000000000000791b */ /* 0x01ffe20003800000 */
.L_x_848:
[----:B------:R-:W-:Y:S02]  /*db20*/  MOV R32, R25 ;  /* 0x0000001900207202 */ /* 0x000fe40000000f00 */
[----:B------:R-:W-:-:S07]  /*db30*/  MOV R27, R30 ;  /* 0x0000001e001b7202 */ /* 0x000fce0000000f00 */
[----:B------:R-:W-:Y:S05]  /*db40*/  WARPSYNC.COLLECTIVE R23, `(.L_x_849) ;  /* 0x0000000017087348 */ /* 0x000fea0003c00000 */
[----:B------:R0:W1:Y:S02]  /*db50*/  SHFL.BFLY P3, R30, R32, R29, R28 ;  /* 0x0c00001d201e7389 */ /* 0x000064000006001c */
[----:B01----:R-:W-:Y:S01]  /*db60*/  ENDCOLLECTIVE ;  /* 0x000000000000791b */ /* 0x003fe20003800000 */
.L_x_849:
[----:B------:R-:W-:Y:S01]  /*db70*/  FADD.FTZ R27, R27, R24 ;  /* 0x000000181b1b7221 */ /* 0x000fe20000010000 */
[----:B------:R-:W-:-:S04]  /*db80*/  HFMA2.MMA R29, -RZ, RZ, 0, 2.384185791015625e-07 ;  /* 0x00000004ff1d7435 */ /* 0x000fc800000001ff */
[----:B------:R-:W-:Y:S02]  /*db90*/  MOV R32, R27 ;  /* 0x0000001b00207202 */ /* 0x000fe40000000f00 */
[----:B------:R-:W-:-:S07]  /*dba0*/  MOV R26, R30 ;  /* 0x0000001e001a7202 */ /* 0x000fce0000000f00 */
[----:B------:R-:W-:Y:S05]  /*dbb0*/  WARPSYNC.COLLECTIVE R23, `(.L_x_850) ;  /* 0x0000000017087348 */ /* 0x000fea0003c00000 */
[----:B------:R0:W1:Y:S02]  /*dbc0*/  SHFL.BFLY P3, R30, R32, R29, R28 ;  /* 0x0c00001d201e7389 */ /* 0x000064000006001c */
[----:B01----:R-:W-:Y:S01]  /*dbd0*/  ENDCOLLECTIVE ;  /* 0x000000000000791b */ /* 0x003fe20003800000 */
.L_x_850:
[----:B------:R-:W-:-:S05]  /*dbe0*/  FADD.FTZ R26, R26, R25 ;  /* 0x000000191a1a7221 */ /* 0x000fca0000010000 */
[----:B------:R-:W-:Y:S02]  /*dbf0*/  MOV R32, R26 ;  /* 0x0000001a00207202 */ /* 0x000fe40000000f00 */
[----:B------:R-:W-:-:S07]  /*dc00*/  MOV R34, R30 ;  /* 0x0000001e00227202 */ /* 0x000fce0000000f00 */
[----:B------:R-:W-:Y:S05]  /*dc10*/  WARPSYNC.COLLECTIVE R23, `(.L_x_851) ;  /* 0x0000000017087348 */ /* 0x000fea0003c00000 */
[----:B------:R0:W1:Y:S02]  /*dc20*/  SHFL.BFLY P3, R30, R32, R29, R28 ;  /* 0x0c00001d201e7389 */ /* 0x000064000006001c */
[----:B01----:R-:W-:Y:S01]  /*dc30*/  ENDCOLLECTIVE ;  /* 0x000000000000791b */ /* 0x003fe20003800000 */
.L_x_851:
[----:B------:R-:W-:Y:S01]  /*dc40*/  FADD.FTZ R34, R27, R34 ;  /* 0x000000221b227221 */ /* 0x000fe20000010000 */
[----:B------:R-:W-:-:S04]  /*dc50*/  HFMA2.MMA R29, -RZ, RZ, 0, 1.1920928955078125e-07 ;  /* 0x00000002ff1d7435 */ /* 0x000fc800000001ff */
[----:B------:R-:W-:Y:S02]  /*dc60*/  MOV R32, R34 ;  /* 0x0000002200207202 */ /* 0x000fe40000000f00 */
[----:B------:R-:W-:-:S07]  /*dc70*/  MOV R31, R30 ;  /* 0x0000001e001f7202 */ /* 0x000fce0000000f00 */
[----:B------:R-:W-:Y:S05]  /*dc80*/  WARPSYNC.COLLECTIVE R23, `(.L_x_852) ;  /* 0x0000000017087348 */ /* 0x000fea0003c00000 */
[----:B------:R0:W1:Y:S02]  /*dc90*/  SHFL.BFLY P3, R30, R32, R29, R28 ;  /* 0x0c00001d201e7389 */ /* 0x000064000006001c */
[----:B01----:R-:W-:Y:S01]  /*dca0*/  ENDCOLLECTIVE ;  /* 0x000000000000791b */ /* 0x003fe20003800000 */
.L_x_852:
[----:B------:R-:W-:-:S05]  /*dcb0*/  FADD.FTZ R31, R26, R31 ;  /* 0x0000001f1a1f7221 */ /* 0x000fca0000010000 */
[----:B------:R-:W-:Y:S02]  /*dcc0*/  MOV R32, R31 ;  /* 0x0000001f00207202 */ /* 0x000fe40000000f00 */
[----:B------:R-:W-:-:S07]  /*dcd0*/  MOV R33, R30 ;  /* 0x0000001e00217202 */ /* 0x000fce0000000f00 */
[----:B------:R-:W-:Y:S05]  /*dce0*/  WARPSYNC.COLLECTIVE R23, `(.L_x_853) ;  /* 0x0000000017087348 */ /* 0x000fea0003c00000 */
[----:B------:R0:W1:Y:S02]  /*dcf0*/  SHFL.BFLY P3, R30, R32, R29, R28 ;  /* 0x0c00001d201e7389 */ /* 0x000064000006001c */
[----:B01----:R-:W-:Y:S01]  /*dd00*/  ENDCOLLECTIVE ;  /* 0x000000000000791b */ /* 0x003fe20003800000 */
.L_x_853:
[----:B------:R-:W-:Y:S01]  /*dd10*/  FADD.FTZ R33, R34, R33 ;  /* 0x0000002122217221 */ /* 0x000fe20000010000 */
[----:B------:R-:W-:-:S04]  /*dd20*/  HFMA2.MMA R29, -RZ, RZ, 0, 5.9604644775390625e-08 ;  /* 0x00000001ff1d7435 */ /* 0x000fc800000001ff */
[----:B------:R-:W-:Y:S02]  /*dd30*/  MOV R32, R33 ;  /* 0x0000002100207202 */ /* 0x000fe40000000f00 */
[----:B------:R-:W-:-:S07]  /*dd40*/  MOV R24, R30 ;  /* 0x0000001e00187202 */ /* 0x000fce0000000f00 */
[----:B------:R-:W-:Y:S05]  /*dd50*/  WARPSYNC.COLLECTIVE R23, `(.L_x_854) ;  /* 0x0000000017087348 */ /* 0x000fea0003c00000 */
[----:B------:R0:W1:Y:S02]  /*dd60*/  SHFL.BFLY P3, R30, R32, R29, R28 ;  /* 0x0c00001d201e7389 */ /* 0x000064000006001c */
[----:B01----:R-:W-:Y:S01]  /*dd70*/  ENDCOLLECTIVE ;  /* 0x000000000000791b */ /* 0x003fe20003800000 */
.L_x_854:
[----:B------:R-:W-:-:S05]  /*dd80*/  FADD.FTZ R35, R31, R24 ;  /* 0x000000181f237221 */ /* 0x000fca0000010000 */
[----:B------:R-:W-:Y:S02]  /*dd90*/  MOV R32, R35 ;  /* 0x0000002300207202 */ /* 0x000fe40000000f00 */
[----:B------:R-:W-:-:S07]  /*dda0*/  MOV R36, R30 ;  /* 0x0000001e00247202 */ /* 0x000fce0000000f00 */
[----:B------:R-:W-:Y:S05]  /*ddb0*/  WARPSYNC.COLLECTIVE R23, `(.L_x_855) ;  /* 0x0000000017087348 */ /* 0x000fea0003c00000 */
[----:B------:R0:W1:Y:S02]  /*ddc0*/  SHFL.BFLY P3, R30, R32, R29, R28 ;  /* 0x0c00001d201e7389 */ /* 0x000064000006001c */
[----:B01----:R-:W-:Y:S01]  /*ddd0*/  ENDCOLLECTIVE ;  /* 0x000000000000791b */ /* 0x003fe20003800000 */
.L_x_855:
[----:B------:R-:W-:Y:S01]  /*dde0*/  FADD.FTZ R36, R33, R36 ;  /* 0x0000002421247221 */ /* 0x000fe20000010000 */
[----:B------:R-:W-:Y:S06]  /*ddf0*/  BRA `(.L_x_856) ;  /* 0xffffffec00687947 */ /* 0x000fec000383ffff */
.L_x_844:
        /* <DEDUP_REMOVED lines=8> */
.L_x_858:
[----:B------:R-:W-:Y:S05]  /*de80*/  BSYNC B1 ;  /* 0x0000000000017941 */ /* 0x000fea0003800000 */
.L_x_857:
[----:B------:R-:W-:Y:S01]  /*de90*/  HFMA2.MMA R29, -RZ, RZ, 0, 4.76837158203125e-07 ;  /* 0x00000008ff1d7435 */ /* 0x000fe200000001ff */
[----:B------:R-:W-:Y:S02]  /*dea0*/  MOV R32, R33 ;  /* 0x0000002100207202 */ /* 0x000fe40000000f00 */
[----:B------:R-:W-:Y:S02]  /*deb0*/  MOV R28, 0x101f ;  /* 0x0000101f001c7802 */ /* 0x000fe40000000f00 */
[----:B------:R-:W-:Y:S02]  /*dec0*/  MOV R23, 0xffff ;  /* 0x0000ffff00177802 */ /* 0x000fe40000000f00 */
[----:B------:R-:W-:-:S07]  /*ded0*/  MOV R34, R30 ;  /* 0x0000001e00227202 */ /* 0x000fce0000000f00 */
[----:B------:R-:W-:Y:S05]  /*dee0*/  WARPSYNC.COLLECTIVE R23, `(.L_x_859) ;  /* 0x0000000017087348 */ /* 0x000fea0003c00000 */
[----:B------:R0:W1:Y:S02]  /*def0*/  SHFL.BFLY P3, R30, R32, R29, R28 ;  /* 0x0c00001d201e7389 */ /* 0x000064000006001c */
[----:B01----:R-:W-:Y:S01]  /*df00*/  ENDCOLLECTIVE ;  /* 0x000000000000791b */ /* 0x003fe20003800000 */
.L_x_859:
[----:B------:R-:W-:Y:S01]  /*df10*/  FADD.FTZ R34, R34, R31 ;  /* 0x0000001f22227221 */ /* 0x000fe20000010000 */
[----:B------:R-:W-:-:S04]  /*df20*/  HFMA2.MMA R29, -RZ, RZ, 0, 2.384185791015625e-07 ;  /* 0x00000004ff1d7435 */ /* 0x000fc800000001ff */
[----:B------:R-:W-:Y:S02]  /*df30*/  MOV R32, R34 ;  /* 0x0000002200207202 */ /* 0x000fe40000000f00 */
[----:B------:R-:W-:-:S07]  /*df40*/  MOV R36, R30 ;  /* 0x0000001e00247202 */ /* 0x000fce0000000f00 */
[----:B------:R-:W-:Y:S05]  /*df50*/  WARPSYNC.COLLECTIVE R23, `(.L_x_860) ;  /* 0x0000000017087348 */ /* 0x000fea0003c00000 */
[----:B------:R0:W1:Y:S02]  /*df60*/  SHFL.BFLY P3, R30, R32, R29, R28 ;  /* 0x0c00001d201e7389 */ /* 0x000064000006001c */
[----:B01----:R-:W-:Y:S01]  /*df70*/  ENDCOLLECTIVE ;  /* 0x000000000000791b */ /* 0x003fe20003800000 */
.L_x_860:
[----:B------:R-:W-:-:S05]  /*df80*/  FADD.FTZ R36, R36, R33 ;  /* 0x0000002124247221 */ /* 0x000fca0000010000 */
[----:B------:R-:W-:Y:S02]  /*df90*/  MOV R32, R36 ;  /* 0x0000002400207202 */ /* 0x000fe40000000f00 */
[----:B------:R-:W-:-:S07]  /*dfa0*/  MOV R35, R30 ;  /* 0x0000001e00237202 */ /* 0x000fce0000000f00 */
[----:B------:R-:W-:Y:S05]  /*dfb0*/  WARPSYNC.COLLECTIVE R23, `(.L_x_861) ;  /* 0x0000000017087348 */ /* 0x000fea0003c00000 */
[----:B------:R0:W1:Y:S02]  /*dfc0*/  SHFL.BFLY P3, R30, R32, R29, R28 ;  /* 0x0c00001d201e7389 */ /* 0x000064000006001c */
[----:B01----:R-:W-:Y:S01]  /*dfd0*/  ENDCOLLECTIVE ;  /* 0x000000000000791b */ /* 0x003fe20003800000 */
.L_x_861:
[----:B------:R-:W-:Y:S01]  /*dfe0*/  FADD.FTZ R35, R34, R35 ;  /* 0x0000002322237221 */ /* 0x000fe20000010000 */
[----:B------:R-:W-:-:S04]  /*dff0*/  HFMA2.MMA R29, -RZ, RZ, 0, 1.1920928955078125e-07 ;  /* 0x00000002ff1d7435 */ /* 0x000fc800000001ff */
[----:B------:R-:W-:Y:S02]  /*e000*/  MOV R32, R35 ;  /* 0x0000002300207202 */ /* 0x000fe40000000f00 */
[----:B------:R-:W-:-:S07]  /*e010*/  MOV R37, R30 ;  /* 0x0000001e00257202 */ /* 0x000fce0000000f00 */
[----:B------:R-:W-:Y:S05]  /*e020*/  WARPSYNC.COLLECTIVE R23, `(.L_x_862) ;  /* 0x0000000017087348 */ /* 0x000fea0003c00000 */
[----:B------:R0:W1:Y:S02]  /*e030*/  SHFL.BFLY P3, R30, R32, R29, R28 ;  /* 0x0c00001d201e7389 */ /* 0x000064000006001c */
[----:B01----:R-:W-:Y:S01]  /*e040*/  ENDCOLLECTIVE ;  /* 0x000000000000791b */ /* 0x003fe20003800000 */
.L_x_862:
[----:B------:R-:W-:-:S05]  /*e050*/  FADD.FTZ R37, R36, R37 ;  /* 0x0000002524257221 */ /* 0x000fca0000010000 */
[----:B------:R-:W-:Y:S02]  /*e060*/  MOV R32, R37 ;  /* 0x0000002500207202 */ /* 0x000fe40000000f00 */
[----:B------:R-:W-:-:S07]  /*e070*/  MOV R38, R30 ;  /* 0x0000001e00267202 */ /* 0x000fce0000000f00 */
[----:B------:R-:W-:Y:S05]  /*e080*/  WARPSYNC.COLLECTIVE R23, `(.L_x_863) ;  /* 0x0000000017087348 */ /* 0x000fea0003c00000 */
[----:B------:R0:W1:Y:S02]  /*e090*/  SHFL.BFLY P3, R30, R32, R29, R28 ;  /* 0x0c00001d201e7389 */ /* 0x000064000006001c */
[----:B01----:R-:W-:Y:S01]  /*e0a0*/  ENDCOLLECTIVE ;  /* 0x000000000000791b */ /* 0x003fe20003800000 */
.L_x_863:
[----:B------:R-:W-:Y:S01]  /*e0b0*/  FADD.FTZ R38, R35, R38 ;  /* 0x0000002623267221 */ /* 0x000fe20000010000 */
[----:B------:R-:W-:-:S04]  /*e0c0*/  HFMA2.MMA R29, -RZ, RZ, 0, 5.9604644775390625e-08 ;  /* 0x00000001ff1d7435 */ /* 0x000fc800000001ff */
[----:B------:R-:W-:Y:S02]  /*e0d0*/  MOV R32, R38 ;  /* 0x0000002600207202 */ /* 0x000fe40000000f00 */
[----:B------:R-:W-:-:S07]  /*e0e0*/  MOV R40, R30 ;  /* 0x0000001e00287202 */ /* 0x000fce0000000f00 */
[----:B------:R-:W-:Y:S05]  /*e0f0*/  WARPSYNC.COLLECTIVE R23, `(.L_x_864) ;  /* 0x0000000017087348 */ /* 0x000fea0003c00000 */
[----:B------:R0:W1:Y:S02]  /*e100*/  SHFL.BFLY P3, R30, R32, R29, R28 ;  /* 0x0c00001d201e7389 */ /* 0x000064000006001c */
[----:B01----:R-:W-:Y:S01]  /*e110*/  ENDCOLLECTIVE ;  /* 0x000000000000791b */ /* 0x003fe20003800000 */
.L_x_864:
[----:B------:R-:W-:-:S05]  /*e120*/  FADD.FTZ R40, R37, R40 ;  /* 0x0000002825287221 */ /* 0x000fca0000010000 */
[----:B------:R-:W-:Y:S02]  /*e130*/  MOV R32, R40 ;  /* 0x0000002800207202 */ /* 0x000fe40000000f00 */
[----:B------:R-:W-:-:S07]  /*e140*/  MOV R31, R30 ;  /* 0x0000001e001f7202 */ /* 0x000fce0000000f00 */
[----:B------:R-:W-:Y:S05]  /*e150*/  WARPSYNC.COLLECTIVE R23, `(.L_x_865) ;  /* 0x0000000017087348 */ /* 0x000fea0003c00000 */
[----:B------:R0:W1:Y:S02]  /*e160*/  SHFL.BFLY P3, R30, R32, R29, R28 ;  /* 0x0c00001d201e7389 */ /* 0x000064000006001c */
[----:B01----:R-:W-:Y:S01]  /*e170*/  ENDCOLLECTIVE ;  /* 0x000000000000791b */ /* 0x003fe20003800000 */
.L_x_865:
[----:B------:R-:W-:Y:S01]  /*e180*/  FADD.FTZ R31, R38, R31 ;  /* 0x0000001f261f7221 */ /* 0x000fe20000010000 */
[----:B------:R-:W-:Y:S06]  /*e190*/  BRA `(.L_x_866) ;  /* 0xffffffec00247947 */ /* 0x000fec000383ffff */
.L_x_845:
        /* <DEDUP_REMOVED lines=8> */
.L_x_868:
[----:B------:R-:W-:Y:S05]  /*e220*/  BSYNC B1 ;  /* 0x0000000000017941 */ /* 0x000fea0003800000 */
.L_x_867:
        /* <DEDUP_REMOVED lines=8> */
.L_x_869:
[----:B------:R-:W-:Y:S01]  /*e2b0*/  FADD.FTZ R34, R34, R31 ;  /* 0x0000001f22227221 */ /* 0x000fe20000010000 */
[----:B------:R-:W-:-:S04]  /*e2c0*/  HFMA2.MMA R29, -RZ, RZ, 0, 2.384185791015625e-07 ;  /* 0x00000004ff1d7435 */ /* 0x000fc800000001ff */
[----:B------:R-:W-:Y:S02]  /*e2d0*/  MOV R32, R34 ;  /* 0x0000002200207202 */ /* 0x000fe40000000f00 */
[----:B------:R-:W-:-:S07]  /*e2e0*/  MOV R36, R30 ;  /* 0x0000001e00247202 */ /* 0x000fce0000000f00 */
[----:B------:R-:W-:Y:S05]  /*e2f0*/  WARPSYNC.COLLECTIVE R23, `(.L_x_870) ;  /* 0x0000000017087348 */ /* 0x000fea0003c00000 */
[----:B------:R0:W1:Y:S02]  /*e300*/  SHFL.BFLY P3, R30, R32, R29, R28 ;  /* 0x0c00001d201e7389 */ /* 0x000064000006001c */
[----:B01----:R-:W-:Y:S01]  /*e310*/  ENDCOLLECTIVE ;  /* 0x000000000000791b */ /* 0x003fe20003800000 */
.L_x_870:
[----:B------:R-:W-:-:S05]  /*e320*/  FADD.FTZ R36, R36, R33 ;  /* 0x0000002124247221 */ /* 0x000fca0000010000 */
[----:B------:R-:W-:Y:S02]  /*e330*/  MOV R32, R36 ;  /* 0x0000002400207202 */ /* 0x000fe40000000f00 */
[----:B------:R-:W-:-:S07]  /*e340*/  MOV R35, R30 ;  /* 0x0000001e00237202 */ /* 0x000fce0000000f00 */
[----:B------:R-:W-:Y:S05]  /*e350*/  WARPSYNC.COLLECTIVE R23, `(.L_x_871) ;  /* 0x0000000017087348 */ /* 0x000fea0003c00000 */
[----:B------:R0:W1:Y:S02]  /*e360*/  SHFL.BFLY P3, R30, R32, R29, R28 ;  /* 0x0c00001d201e7389 */ /* 0x000064000006001c */
[----:B01----:R-:W-:Y:S01]  /*e370*/  ENDCOLLECTIVE ;  /* 0x000000000000791b */ /* 0x003fe20003800000 */
.L_x_871:
[----:B------:R-:W-:Y:S01]  /*e380*/  FADD.FTZ R35, R34, R35 ;  /* 0x0000002322237221 */ /* 0x000fe20000010000 */
[----:B------:R-:W-:-:S04]  /*e390*/  HFMA2.MMA R29, -RZ, RZ, 0, 1.1920928955078125e-07 ;  /* 0x00000002ff1d7435 */ /* 0x000fc800000001ff */
[----:B------:R-:W-:Y:S02]  /*e3a0*/  MOV R32, R35 ;  /* 0x0000002300207202 */ /* 0x000fe40000000f00 */
[----:B------:R-:W-:-:S07]  /*e3b0*/  MOV R37, R30 ;  /* 0x0000001e00257202 */ /* 0x000fce0000000f00 */
[----:B------:R-:W-:Y:S05]  /*e3c0*/  WARPSYNC.COLLECTIVE R23, `(.L_x_872) ;  /* 0x0000000017087348 */ /* 0x000fea0003c00000 */
[----:B------:R0:W1:Y:S02]  /*e3d0*/  SHFL.BFLY P3, R30, R32, R29, R28 ;  /* 0x0c00001d201e7389 */ /* 0x000064000006001c */
[----:B01----:R-:W-:Y:S01]  /*e3e0*/  ENDCOLLECTIVE ;  /* 0x000000000000791b */ /* 0x003fe20003800000 */
.L_x_872:
[----:B------:R-:W-:-:S05]  /*e3f0*/  FADD.FTZ R37, R36, R37 ;  /* 0x0000002524257221 */ /* 0x000fca0000010000 */
[----:B------:R-:W-:Y:S02]  /*e400*/  MOV R32, R37 ;  /* 0x0000002500207202 */ /* 0x000fe40000000f00 */
[----:B------:R-:W-:-:S07]  /*e410*/  MOV R38, R30 ;  /* 0x0000001e00267202 */ /* 0x000fce0000000f00 */
[----:B------:R-:W-:Y:S05]  /*e420*/  WARPSYNC.COLLECTIVE R23, `(.L_x_873) ;  /* 0x0000000017087348 */ /* 0x000fea0003c00000 */
[----:B------:R0:W1:Y:S02]  /*e430*/  SHFL.BFLY P3, R30, R32, R29, R28 ;  /* 0x0c00001d201e7389 */ /* 0x000064000006001c */
[----:B01----:R-:W-:Y:S01]  /*e440*/  ENDCOLLECTIVE ;  /* 0x000000000000791b */ /* 0x003fe20003800000 */
.L_x_873:
[----:B------:R-:W-:Y:S01]  /*e450*/  FADD.FTZ R38, R35, R38 ;  /* 0x0000002623267221 */ /* 0x000fe20000010000 */
[----:B------:R-:W-:-:S04]  /*e460*/  HFMA2.MMA R29, -RZ, RZ, 0, 5.9604644775390625e-08 ;  /* 0x00000001ff1d7435 */ /* 0x000fc800000001ff */
[----:B------:R-:W-:Y:S02]  /*e470*/  MOV R32, R38 ;  /* 0x0000002600207202 */ /* 0x000fe40000000f00 */
[----:B------:R-:W-:-:S07]  /*e480*/  MOV R40, R30 ;  /* 0x0000001e00287202 */ /* 0x000fce0000000f00 */
[----:B------:R-:W-:Y:S05]  /*e490*/  WARPSYNC.COLLECTIVE R23, `(.L_x_874) ;  /* 0x0000000017087348 */ /* 0x000fea0003c00000 */
[----:B------:R0:W1:Y:S02]  /*e4a0*/  SHFL.BFLY P3, R30, R32, R29, R28 ;  /* 0x0c00001d201e7389 */ /* 0x000064000006001c */
[----:B01----:R-:W-:Y:S01]  /*e4b0*/  ENDCOLLECTIVE ;  /* 0x000000000000791b */ /* 0x003fe20003800000 */
.L_x_874:
[----:B------:R-:W-:-:S05]  /*e4c0*/  FADD.FTZ R40, R37, R40 ;  /* 0x0000002825287221 */ /* 0x000fca0000010000 */
[----:B------:R-:W-:Y:S02]  /*e4d0*/  MOV R32, R40 ;  /* 0x0000002800207202 */ /* 0x000fe40000000f00 */
[----:B------:R-:W-:-:S07]  /*e4e0*/  MOV R31, R30 ;  /* 0x0000001e001f7202 */ /* 0x000fce0000000f00 */
[----:B------:R-:W-:Y:S05]  /*e4f0*/  WARPSYNC.COLLECTIVE R23, `(.L_x_875) ;  /* 0x0000000017087348 */ /* 0x000fea0003c00000 */
[----:B------:R0:W1:Y:S02]  /*e500*/  SHFL.BFLY P3, R30, R32, R29, R28 ;  /* 0x0c00001d201e7389 */ /* 0x000064000006001c */
[----:B01----:R-:W-:Y:S01]  /*e510*/  ENDCOLLECTIVE ;  /* 0x000000000000791b */ /* 0x003fe20003800000 */
.L_x_875:
[----:B------:R-:W-:Y:S01]  /*e520*/  FADD.FTZ R31, R38, R31 ;  /* 0x0000001f261f7221 */ /* 0x000fe20000010000 */
[----:B------:R-:W-:Y:S06]  /*e530*/  BRA `(.L_x_876) ;  /* 0xffffffe800c87947 */ /* 0x000fec000383ffff */
.L_x_846:
        /* <DEDUP_REMOVED lines=8> */
.L_x_878:
[----:B------:R-:W-:Y:S05]  /*e5c0*/  BSYNC B0 ;  /* 0x0000000000007941 */ /* 0x000fea0003800000 */
.L_x_877:
[----:B------:R-:W-:Y:S01]  /*e5d0*/  HFMA2.MMA R29, -RZ, RZ, 0, 4.76837158203125e-07 ;  /* 0x00000008ff1d7435 */ /* 0x000fe200000001ff */
[----:B------:R-:W-:Y:S01]  /*e5e0*/  MOV R32, R25 ;  /* 0x0000001900207202 */ /* 0x000fe20000000f00 */
[----:B------:R-:W-:Y:S01]  /*e5f0*/  HFMA2.MMA R37, -RZ, RZ, 0, 0 ;  /* 0x00000000ff257435 */ /* 0x000fe200000001ff */
[----:B------:R-:W-:Y:S02]  /*e600*/  MOV R28, 0x101f ;  /* 0x0000101f001c7802 */ /* 0x000fe40000000f00 */
[----:B------:R-:W-:Y:S02]  /*e610*/  CS2R R42, SRZ ;  /* 0x00000000002a7805 */ /* 0x000fe4000001ff00 */
[----:B------:R-:W-:Y:S01]  /*e620*/  MOV R23, 0xffff ;  /* 0x0000ffff00177802 */ /* 0x000fe20000000f00 */
[----:B------:R-:W-:Y:S01]  /*e630*/  HFMA2.MMA R46, -RZ, RZ, 0, 0 ;  /* 0x00000000ff2e7435 */ /* 0x000fe200000001ff */
[----:B------:R-:W-:Y:S01]  /*e640*/  MOV R27, R30 ;  /* 0x0000001e001b7202 */ /* 0x000fe20000000f00 */
[----:B------:R-:W-:Y:S01]  /*e650*/  HFMA2.MMA R50, -RZ, RZ, 0, 0 ;  /* 0x00000000ff327435 */ /* 0x000fe200000001ff */
[----:B------:R-:W-:-:S10]  /*e660*/  @P0 IADD3 R34, R31, 0x1e, RZ ;  /* 0x0000001e1f220810 */ /* 0x000fd40007ffe0ff */
[----:B------:R-:W-:Y:S05]  /*e670*/  WARPSYNC.COLLECTIVE R23, `(.L_x_879) ;  /* 0x0000000017087348 */ /* 0x000fea0003c00000 */
[----:B------:R0:W1:Y:S02]  /*e680*/  SHFL.BFLY P3, R30, R32, R29, R28 ;  /* 0x0c00001d201e7389 */ /* 0x000064000006001c */
[----:B01----:R-:W-:Y:S01]  /*e690*/  ENDCOLLECTIVE ;  /* 0x000000000000791b */ /* 0x003fe20003800000 */
.L_x_879:
[----:B------:R-:W-:Y:S01]  /*e6a0*/  @P0 LEA R33, R49, UR8, 0x7 ;  /* 0x0000000831210c11 */ /* 0x000fe2000f8e38ff */
[----:B------:R-:W-:Y:S01]  /*e6b0*/  FADD.FTZ R27, R27, R24 ;  /* 0x000000181b1b7221 */ /* 0x000fe20000010000 */
[----:B------:R-:W-:Y:S02]  /*e6c0*/  @P0 LOP3.LUT R34, R34, R11, RZ, 0x3c, !PT ;  /* 0x0000000b22220212 */ /* 0x000fe400078e3cff */
[----:B------:R-:W-:Y:S02]  /*e6d0*/  MOV R38, RZ ;  /* 0x000000ff00267202 */ /* 0x000fe40000000f00 */
[----:B------:R-:W-:-:S05]  /*e6e0*/  @P0 LEA R34, R34, R33, 0x2 ;  /* 0x0000002122220211 */ /* 0x000fca00078e10ff */
        /* <DEDUP_REMOVED lines=8> */
.L_x_880:
[----:B------:R-:W-:Y:S02]  /*e770*/  MOV R32, R26 ;  /* 0x0000001a00207202 */ /* 0x000fe40000000f00 */
[----:B------:R-:W-:-:S07]  /*e780*/  MOV R24, R30 ;  /* 0x0000001e00187202 */ /* 0x000fce0000000f00 */
[----:B------:R-:W-:Y:S05]  /*e790*/  WARPSYNC.COLLECTIVE R23, `(.L_x_881) ;  /* 0x0000000017087348 */ /* 0x000fea0003c00000 */
[----:B------:R0:W1:Y:S02]  /*e7a0*/  SHFL.BFLY P3, R30, R32, R29, R28 ;  /* 0x0c00001d201e7389 */ /* 0x000064000006001c */
[----:B01----:R-:W-:Y:S01]  /*e7b0*/  ENDCOLLECTIVE ;  /* 0x000000000000791b */ /* 0x003fe20003800000 */
.L_x_881:
        /* <DEDUP_REMOVED lines=10> */
.L_x_882:
[----:B------:R-:W-:Y:S02]  /*e860*/  @P0 LOP3.LUT R26, R26, R11, RZ, 0x3c, !PT ;  /* 0x0000000b1a1a0212 */ /* 0x000fe400078e3cff */
[----:B------:R-:W-:Y:S02]  /*e870*/  MOV R32, R25 ;  /* 0x0000001900207202 */ /* 0x000fe40000000f00 */
[----:B------:R-:W-:-:S07]  /*e880*/  MOV R27, R30 ;  /* 0x0000001e001b7202 */ /* 0x000fce0000000f00 */
[----:B------:R-:W-:Y:S05]  /*e890*/  WARPSYNC.COLLECTIVE R23, `(.L_x_883) ;  /* 0x0000000017087348 */ /* 0x000fea0003c00000 */
[----:B------:R0:W1:Y:S02]  /*e8a0*/  SHFL.BFLY P3, R30, R32, R29, R28 ;  /* 0x0c00001d201e7389 */ /* 0x000064000006001c */
[----:B01----:R-:W-:Y:S01]  /*e8b0*/  ENDCOLLECTIVE ;  /* 0x000000000000791b */ /* 0x003fe20003800000 */
.L_x_883:
        /* <DEDUP_REMOVED lines=11> */
.L_x_884:
[----:B------:R-:W0:Y:S01]  /*e970*/  LDC.64 R24, c[0x0][0x218] ;  /* 0x00008600ff187b82 */ /* 0x000e220000000a00 */
[----:B------:R-:W-:Y:S02]  /*e980*/  MOV R32, R34 ;  /* 0x0000002200207202 */ /* 0x000fe40000000f00 */
[----:B------:R-:W-:-:S07]  /*e990*/  MOV R36, R30 ;  /* 0x0000001e00247202 */ /* 0x000fce0000000f00 */
[----:B0-----:R-:W-:Y:S05]  /*e9a0*/  WARPSYNC.COLLECTIVE R23, `(.L_x_885) ;  /* 0x0000000017087348 */ /* 0x001fea0003c00000 */
[----:B------:R1:W2:Y:S02]  /*e9b0*/  SHFL.BFLY P3, R30, R32, R29, R28 ;  /* 0x0c00001d201e7389 */ /* 0x0002a4000006001c */
[----:B012---:R-:W-:Y:S01]  /*e9c0*/  ENDCOLLECTIVE ;  /* 0x000000000000791b */ /* 0x007fe20003800000 */
.L_x_885:
[----:B------:R-:W-:Y:S01]  /*e9d0*/  @P0 MOV R42, R44 ;  /* 0x0000002c002a0202 */ /* 0x000fe20000000f00 */
[----:B------:R-:W-:Y:S01]  /*e9e0*/  FADD.FTZ R33, R33, R36 ;  /* 0x0000002421217221 */ /* 0x000fe20000010000 */
[----:B------:R-:W-:Y:S01]  /*e9f0*/  @P0 MOV R43, R45 ;  /* 0x0000002d002b0202 */ /* 0x000fe20000000f00 */
[----:B------:R-:W-:Y:S01]  /*ea00*/  HFMA2.MMA R29, -RZ, RZ, 0, 4.76837158203125e-07 ;  /* 0x00000008ff1d7435 */ /* 0x000fe200000001ff */
[----:B------:R-:W-:Y:S02]  /*ea10*/  MOV R32, R37 ;  /* 0x0000002500207202 */ /* 0x000fe40000000f00 */
[----:B------:R-:W-:-:S08]  /*ea20*/  MOV R35, R30 ;  /* 0x0000001e00237202 */ /* 0x000fd00000000f00 */
[----:B------:R-:W-:Y:S05]  /*ea30*/  WARPSYNC.COLLECTIVE R23, `(.L_x_886) ;  /* 0x0000000017087348 */ /* 0x000fea0003c00000 */
[----:B------:R0:W1:Y:S02]  /*ea40*/  SHFL.BFLY P3, R30, R32, R29, R28 ;  /* 0x0c00001d201e7389 */ /* 0x000064000006001c */
[----:B01----:R-:W-:Y:S01]  /*ea50*/  ENDCOLLECTIVE ;  /* 0x000000000000791b */ /* 0x003fe20003800000 */
.L_x_886:
        /* <DEDUP_REMOVED lines=8> */
.L_x_887:
[----:B------:R-:W-:Y:S01]  /*eae0*/  FADD.FTZ R40, R40, R37 ;  /* 0x0000002528287221 */ /* 0x000fe20000010000 */
[----:B------:R-:W-:-:S04]  /*eaf0*/  HFMA2.MMA R29, -RZ, RZ, 0, 2.384185791015625e-07 ;  /* 0x00000004ff1d7435 */ /* 0x000fc800000001ff */
[----:B------:R-:W-:Y:S02]  /*eb00*/  MOV R32, R40 ;  /* 0x0000002800207202 */ /* 0x000fe40000000f00 */
[----:B------:R-:W-:-:S07]  /*eb10*/  MOV R39, R30 ;  /* 0x0000001e00277202 */ /* 0x000fce0000000f00 */
[----:B------:R-:W-:Y:S05]  /*eb20*/  WARPSYNC.COLLECTIVE R23, `(.L_x_888) ;  /* 0x0000000017087348 */ /* 0x000fea0003c00000 */
[----:B------:R0:W1:Y:S02]  /*eb30*/  SHFL.BFLY P3, R30, R32, R29, R28 ;  /* 0x0c00001d201e7389 */ /* 0x000064000006001c */
[----:B01----:R-:W-:Y:S01]  /*eb40*/  ENDCOLLECTIVE ;  /* 0x000000000000791b */ /* 0x003fe20003800000 */
.L_x_888:
[----:B------:R-:W-:-:S05]  /*eb50*/  FADD.FTZ R39, R39, R38 ;  /* 0x0000002627277221 */ /* 0x000fca0000010000 */
[----:B------:R-:W-:Y:S02]  /*eb60*/  MOV R32, R39 ;  /* 0x0000002700207202 */ /* 0x000fe40000000f00 */
[----:B------:R-:W-:-:S07]  /*eb70*/  MOV R37, R30 ;  /* 0x0000001e00257202 */ /* 0x000fce0000000f00 */
[----:B------:R-:W-:Y:S05]  /*eb80*/  WARPSYNC.COLLECTIVE R23, `(.L_x_889) ;  /* 0x0000000017087348 */ /* 0x000fea0003c00000 */
[----:B------:R0:W1:Y:S02]  /*eb90*/  SHFL.BFLY P3, R30, R32, R29, R28 ;  /* 0x0c00001d201e7389 */ /* 0x000064000006001c */
[----:B01----:R-:W-:Y:S01]  /*eba0*/  ENDCOLLECTIVE ;  /* 0x000000000000791b */ /* 0x003fe20003800000 */
.L_x_889:
[----:B------:R-:W-:Y:S01]  /*ebb0*/  FADD.FTZ R37, R40, R37 ;  /* 0x0000002528257221 */ /* 0x000fe20000010000 */
[----:B------:R-:W-:-:S04]  /*ebc0*/  HFMA2.MMA R29, -RZ, RZ, 0, 1.1920928955078125e-07 ;  /* 0x00000002ff1d7435 */ /* 0x000fc800000001ff */
[----:B------:R-:W-:Y:S02]  /*ebd0*/  MOV R32, R37 ;  /* 0x0000002500207202 */ /* 0x000fe40000000f00 */
[----:B------:R-:W-:-:S07]  /*ebe0*/  MOV R38, R30 ;  /* 0x0000001e00267202 */ /* 0x000fce0000000f00 */
[----:B------:R-:W-:Y:S05]  /*ebf0*/  WARPSYNC.COLLECTIVE R23, `(.L_x_890) ;  /* 0x0000000017087348 */ /* 0x000fea0003c00000 */
[----:B------:R0:W1:Y:S02]  /*ec00*/  SHFL.BFLY P3, R30, R32, R29, R28 ;  /* 0x0c00001d201e7389 */ /* 0x000064000006001c */
[----:B01----:R-:W-:Y:S01]  /*ec10*/  ENDCOLLECTIVE ;  /* 0x000000000000791b */ /* 0x003fe20003800000 */
.L_x_890:
[----:B------:R-:W-:-:S05]  /*ec20*/  FADD.FTZ R38, R39, R38 ;  /* 0x0000002627267221 */ /* 0x000fca0000010000 */
[----:B------:R-:W-:Y:S02]  /*ec30*/  MOV R32, R38 ;  /* 0x0000002600207202 */ /* 0x000fe40000000f00 */
[----:B------:R-:W-:-:S07]  /*ec40*/  MOV R26, R30 ;  /* 0x0000001e001a7202 */ /* 0x000fce0000000f00 */
[----:B------:R-:W-:Y:S05]  /*ec50*/  WARPSYNC.COLLECTIVE R23, `(.L_x_891) ;  /* 0x0000000017087348 */ /* 0x000fea0003c00000 */
[----:B------:R0:W1:Y:S02]  /*ec60*/  SHFL.BFLY P3, R30, R32, R29, R28 ;  /* 0x0c00001d201e7389 */ /* 0x000064000006001c */
[----:B01----:R-:W-:Y:S01]  /*ec70*/  ENDCOLLECTIVE ;  /* 0x000000000000791b */ /* 0x003fe20003800000 */
.L_x_891:
        /* <DEDUP_REMOVED lines=9> */
[----:B------:R-:W-:-:S07]  /*ed10*/  MOV R41, R30 ;  /* 0x0000001e00297202 */ /* 0x000fce0000000f00 */
[----:B012---:R-:W-:Y:S05]  /*ed20*/  WARPSYNC.COLLECTIVE R23, `(.L_x_892) ;  /* 0x0000000017087348 */ /* 0x007fea0003c00000 */
[----:B------:R3:W4:Y:S02]  /*ed30*/  SHFL.BFLY P3, R30, R32, R29, R28 ;  /* 0x0c00001d201e7389 */ /* 0x000724000006001c */
[----:B01234-:R-:W-:Y:S01]  /*ed40*/  ENDCOLLECTIVE ;  /* 0x000000000000791b */ /* 0x01ffe20003800000 */
.L_x_892:
[----:B------:R-:W-:Y:S01]  /*ed50*/  FADD.FTZ R41, R38, R41 ;  /* 0x0000002926297221 */ /* 0x000fe20000010000 */
[----:B------:R-:W0:Y:S04]  /*ed60*/  LDC.64 R26, c[0x0][0x220] ;  /* 0x00008800ff1a7b82 */ /* 0x000e280000000a00 */
[----:B------:R-:W-:Y:S02]  /*ed70*/  MOV R32, R41 ;  /* 0x0000002900207202 */ /* 0x000fe40000000f00 */
[----:B------:R-:W-:-:S07]  /*ed80*/  MOV R38, R30 ;  /* 0x0000001e00267202 */ /* 0x000fce0000000f00 */
[----:B0-----:R-:W-:Y:S05]  /*ed90*/  WARPSYNC.COLLECTIVE R23, `(.L_x_893) ;  /* 0x0000000017087348 */ /* 0x001fea0003c00000 */
[----:B------:R1:W2:Y:S02]  /*eda0*/  SHFL.BFLY P3, R30, R32, R29, R28 ;  /* 0x0c00001d201e7389 */ /* 0x0002a4000006001c */
[----:B012---:R-:W-:Y:S01]  /*edb0*/  ENDCOLLECTIVE ;  /* 0x000000000000791b */ /* 0x007fe20003800000 */
.L_x_893:
[----:B------:R-:W-:-:S04]  /*edc0*/  IMAD.WIDE R26, R35, 0x2, R26 ;  /* 0x00000002231a7825 */ /* 0x000fc800078e021a */
[----:B------:R-:W-:Y:S01]  /*edd0*/  FADD.FTZ R38, R39, R38 ;  /* 0x0000002627267221 */ /* 0x000fe20000010000 */
[----:B------:R-:W-:Y:S02]  /*ede0*/  @P0 MOV R46, R51 ;  /* 0x00000033002e0202 */ /* 0x000fe40000000f00 */
[----:B------:R-:W-:Y:S02]  /*edf0*/  @P0 MOV R50, R52 ;  /* 0x0000003400320202 */ /* 0x000fe40000000f00 */
[----:B------:R-:W-:Y:S01]  /*ee00*/  ISETP.NE.AND P0, PT, R49, RZ, PT ;  /* 0x000000ff3100720c */ /* 0x000fe20003f05270 */
[----:B------:R-:W-:Y:S01]  /*ee10*/  HFMA2.MMA R29, -RZ, RZ, 0, 4.76837158203125e-07 ;  /* 0x00000008ff1d7435 */ /* 0x000fe200000001ff */
[----:B------:R-:W-:Y:S02]  /*ee20*/  MOV R32, R42 ;  /* 0x0000002a00207202 */ /* 0x000fe40000000f00 */
[----:B------:R-:W-:-:S09]  /*ee30*/  MOV R40, R30 ;  /* 0x0000001e00287202 */ /* 0x000fd20000000f00 */
[----:B------:R-:W-:Y:S05]  /*ee40*/  WARPSYNC.COLLECTIVE R23, `(.L_x_894) ;  /* 0x0000000017087348 */ /* 0x000fea0003c00000 */
[----:B------:R0:W1:Y:S02]  /*ee50*/  SHFL.BFLY P3, R30, R32, R29, R28 ;  /* 0x0c00001d201e7389 */ /* 0x000064000006001c */
[----:B01----:R-:W-:Y:S01]  /*ee60*/  ENDCOLLECTIVE ;  /* 0x000000000000791b */ /* 0x003fe20003800000 */
.L_x_894:
[----:B------:R-:W-:Y:S01]  /*ee70*/  @!P0 F2FP.BF16.F32.PACK_AB R31, RZ, R34 ;  /* 0x00000022ff1f823e */ /* 0x000fe200000010ff */
[----:B------:R-:W-:Y:S01]  /*ee80*/  FADD.FTZ R40, R41, R40 ;  /* 0x0000002829287221 */ /* 0x000fe20000010000 */
[----:B------:R-:W-:Y:S02]  /*ee90*/  MOV R32, R43 ;  /* 0x0000002b00207202 */ /* 0x000fe40000000f00 */
[----:B------:R-:W-:-:S07]  /*eea0*/  MOV R45, R30 ;  /* 0x0000001e002d7202 */ /* 0x000fce0000000f00 */
[----:B------:R-:W-:Y:S05]  /*eeb0*/  WARPSYNC.COLLECTIVE R23, `(.L_x_895) ;  /* 0x0000000017087348 */ /* 0x000fea0003c00000 */
[----:B------:R0:W1:Y:S02]  /*eec0*/  SHFL.BFLY P3, R30, R32, R29, R28 ;  /* 0x0c00001d201e7389 */ /* 0x000064000006001c */
[----:B01----:R-:W-:Y:S01]  /*eed0*/  ENDCOLLECTIVE ;  /* 0x000000000000791b */ /* 0x003fe20003800000 */
.L_x_895:
[----:B------:R-:W-:Y:S01]  /*eee0*/  FADD.FTZ R45, R45, R42 ;  /* 0x0000002a2d2d7221 */ /* 0x000fe20000010000 */
[----:B------:R-:W-:-:S04]  /*eef0*/  HFMA2.MMA R29, -RZ, RZ, 0, 2.384185791015625e-07 ;  /* 0x00000004ff1d7435 */ /* 0x000fc800000001ff */
[----:B------:R-:W-:Y:S02]  /*ef00*/  MOV R32, R45 ;  /* 0x0000002d00207202 */ /* 0x000fe40000000f00 */
[----:B------:R-:W-:-:S07]  /*ef10*/  MOV R44, R30 ;  /* 0x0000001e002c7202 */ /* 0x000fce0000000f00 */
[----:B------:R-:W-:Y:S05]  /*ef20*/  WARPSYNC.COLLECTIVE R23, `(.L_x_896) ;  /* 0x0000000017087348 */ /* 0x000fea0003c00000 */
[----:B------:R0:W1:Y:S02]  /*ef30*/  SHFL.BFLY P3, R30, R32, R29, R28 ;  /* 0x0c00001d201e7389 */ /* 0x000064000006001c */
[----:B01----:R-:W-:Y:S01]  /*ef40*/  ENDCOLLECTIVE ;  /* 0x000000000000791b */ /* 0x003fe20003800000 */
.L_x_896:
[----:B------:R-:W-:-:S05]  /*ef50*/  FADD.FTZ R44, R44, R43 ;  /* 0x0000002b2c2c7221 */ /* 0x000fca0000010000 */
[----:B------:R-:W-:Y:S02]  /*ef60*/  MOV R32, R44 ;  /* 0x0000002c00207202 */ /* 0x000fe40000000f00 */
[----:B------:R-:W-:-:S07]  /*ef70*/  MOV R42, R30 ;  /* 0x0000001e002a7202 */ /* 0x000fce0000000f00 */
[----:B------:R-:W-:Y:S05]  /*ef80*/  WARPSYNC.COLLECTIVE R23, `(.L_x_897) ;  /* 0x0000000017087348 */ /* 0x000fea0003c00000 */
[----:B------:R0:W1:Y:S02]  /*ef90*/  SHFL.BFLY P3, R30, R32, R29, R28 ;  /* 0x0c00001d201e7389 */ /* 0x000064000006001c */
[----:B01----:R-:W-:Y:S01]  /*efa0*/  ENDCOLLECTIVE ;  /* 0x000000000000791b */ /* 0x003fe20003800000 */
.L_x_897:
[----:B------:R-:W-:Y:S01]  /*efb0*/  FADD.FTZ R42, R45, R42 ;  /* 0x0000002a2d2a7221 */ /* 0x000fe20000010000 */
[----:B------:R-:W-:-:S04]  /*efc0*/  HFMA2.MMA R29, -RZ, RZ, 0, 1.1920928955078125e-07 ;  /* 0x00000002ff1d7435 */ /* 0x000fc800000001ff */
[----:B------:R-:W-:Y:S02]  /*efd0*/  MOV R32, R42 ;  /* 0x0000002a00207202 */ /* 0x000fe40000000f00 */
[----:B------:R-:W-:-:S07]  /*efe0*/  MOV R43, R30 ;  /* 0x0000001e002b7202 */ /* 0x000fce0000000f00 */
[----:B------:R-:W-:Y:S05]  /*eff0*/  WARPSYNC.COLLECTIVE R23, `(.L_x_898) ;  /* 0x0000000017087348 */ /* 0x000fea0003c00000 */
[----:B------:R0:W1:Y:S02]  /*f000*/  SHFL.BFLY P3, R30, R32, R29, R28 ;  /* 0x0c00001d201e7389 */ /* 0x000064000006001c */
[----:B01----:R-:W-:Y:S01]  /*f010*/  ENDCOLLECTIVE ;  /* 0x000000000000791b */ /* 0x003fe20003800000 */
.L_x_898:
[----:B------:R-:W-:-:S05]  /*f020*/  FADD.FTZ R43, R44, R43 ;  /* 0x0000002b2c2b7221 */ /* 0x000fca0000010000 */
[----:B------:R-:W-:Y:S02]  /*f030*/  MOV R32, R43 ;  /* 0x0000002b00207202 */ /* 0x000fe40000000f00 */
[----:B------:R-:W-:-:S07]  /*f040*/  MOV R45, R30 ;  /* 0x0000001e002d7202 */ /* 0x000fce0000000f00 */
[----:B------:R-:W-:Y:S05]  /*f050*/  WARPSYNC.COLLECTIVE R23, `(.L_x_899) ;  /* 0x0000000017087348 */ /* 0x000fea0003c00000 */
[----:B------:R0:W1:Y:S02]  /*f060*/  SHFL.BFLY P3, R30, R32, R29, R28 ;  /* 0x0c00001d201e7389 */ /* 0x000064000006001c */
[----:B01----:R-:W-:Y:S01]  /*f070*/  ENDCOLLECTIVE ;  /* 0x000000000000791b */ /* 0x003fe20003800000 */
.L_x_899:
[----:B------:R-:W-:Y:S01]  /*f080*/  FADD.FTZ R45, R42, R45 ;  /* 0x0000002d2a2d7221 */ /* 0x000fe20000010000 */
[----:B------:R-:W-:-:S04]  /*f090*/  HFMA2.MMA R29, -RZ, RZ, 0, 5.9604644775390625e-08 ;  /* 0x00000001ff1d7435 */ /* 0x000fc800000001ff */
[----:B------:R-:W-:Y:S02]  /*f0a0*/  MOV R32, R45 ;  /* 0x0000002d00207202 */ /* 0x000fe40000000f00 */
[----:B------:R-:W-:-:S07]  /*f0b0*/  MOV R44, R30 ;  /* 0x0000001e002c7202 */ /* 0x000fce0000000f00 */
[----:B------:R-:W-:Y:S05]  /*f0c0*/  WARPSYNC.COLLECTIVE R23, `(.L_x_900) ;  /* 0x0000000017087348 */ /* 0x000fea0003c00000 */
[----:B------:R0:W1:Y:S02]  /*f0d0*/  SHFL.BFLY P3, R30, R32, R29, R28 ;  /* 0x0c00001d201e7389 */ /* 0x000064000006001c */
[----:B01----:R-:W-:Y:S01]  /*f0e0*/  ENDCOLLECTIVE ;  /* 0x000000000000791b */ /* 0x003fe20003800000 */
.L_x_900:
[----:B------:R-:W-:-:S05]  /*f0f0*/  FADD.FTZ R43, R43, R44 ;  /* 0x0000002c2b2b7221 */ /* 0x000fca0000010000 */
[----:B------:R-:W-:Y:S02]  /*f100*/  MOV R32, R43 ;  /* 0x0000002b00207202 */ /* 0x000fe40000000f00 */
[----:B------:R-:W-:-:S07]  /*f110*/  MOV R42, R30 ;  /* 0x0000001e002a7202 */ /* 0x000fce0000000f00 */
[----:B------:R-:W-:Y:S05]  /*f120*/  WARPSYNC.COLLECTIVE R23, `(.L_x_901) ;  /* 0x0000000017087348 */ /* 0x000fea0003c00000 */
[----:B------:R0:W1:Y:S02]  /*f130*/  SHFL.BFLY P3, R30, R32, R29, R28 ;  /* 0x0c00001d201e7389 */ /* 0x000064000006001c */
[----:B01----:R-:W-:Y:S01]  /*f140*/  ENDCOLLECTIVE ;  /* 0x000000000000791b */ /* 0x003fe20003800000 */
.L_x_901:
[----:B------:R-:W-:Y:S01]  /*f150*/  HFMA2.MMA R29, -RZ, RZ, 0, 4.76837158203125e-07 ;  /* 0x00000008ff1d7435 */ /* 0x000fe200000001ff */
[----:B------:R-:W-:Y:S02]  /*f160*/  MOV R32, R46 ;  /* 0x0000002e00207202 */ /* 0x000fe40000000f00 */
[----:B------:R-:W-:-:S08]  /*f170*/  MOV R44, R30 ;  /* 0x0000001e002c7202 */ /* 0x000fd00000000f00 */
[----:B------:R-:W-:Y:S05]  /*f180*/  WARPSYNC.COLLECTIVE R23, `(.L_x_902) ;  /* 0x0000000017087348 */ /* 0x000fea0003c00000 */
[----:B------:R0:W1:Y:S02]  /*f190*/  SHFL.BFLY P3, R30, R32, R29, R28 ;  /* 0x0c00001d201e7389 */ /* 0x000064000006001c */
[----:B01----:R-:W-:Y:S01]  /*f1a0*/  ENDCOLLECTIVE ;  /* 0x000000000000791b */ /* 0x003fe20003800000 */
.L_x_902:
[----:B------:R-:W-:Y:S02]  /*f1b0*/  MOV R32, R50 ;  /* 0x0000003200207202 */ /* 0x000fe40000000f00 */
[----:B------:R-:W-:-:S07]  /*f1c0*/  MOV R51, R30 ;  /* 0x0000001e00337202 */ /* 0x000fce0000000f00 */
[----:B------:R-:W-:Y:S05]  /*f1d0*/  WARPSYNC.COLLECTIVE R23, `(.L_x_903) ;  /* 0x0000000017087348 */ /* 0x000fea0003c00000 */
[----:B------:R0:W1:Y:S02]  /*f1e0*/  SHFL.BFLY P3, R30, R32, R29, R28 ;  /* 0x0c00001d201e7389 */ /* 0x000064000006001c */
[----:B01----:R-:W-:Y:S01]  /*f1f0*/  ENDCOLLECTIVE ;  /* 0x000000000000791b */ /* 0x003fe20003800000 */
.L_x_903:
[----:B------:R-:W-:Y:S01]  /*f200*/  FADD.FTZ R51, R51, R46 ;  /* 0x0000002e33337221 */ /* 0x000fe20000010000 */
[----:B------:R-:W-:-:S04]  /*f210*/  HFMA2.MMA R29, -RZ, RZ, 0, 2.384185791015625e-07 ;  /* 0x00000004ff1d7435 */ /* 0x000fc800000001ff */
[----:B------:R-:W-:Y:S02]  /*f220*/  MOV R32, R51 ;  /* 0x0000003300207202 */ /* 0x000fe40000000f00 */
[----:B------:R-:W-:-:S07]  /*f230*/  MOV R53, R30 ;  /* 0x0000001e00357202 */ /* 0x000fce0000000f00 */
[----:B------:R-:W-:Y:S05]  /*f240*/  WARPSYNC.COLLECTIVE R23, `(.L_x_904) ;  /* 0x0000000017087348 */ /* 0x000fea0003c00000 */
[----:B------:R0:W1:Y:S02]  /*f250*/  SHFL.BFLY P3, R30, R32, R29, R28 ;  /* 0x0c00001d201e7389 */ /* 0x000064000006001c */
[----:B01----:R-:W-:Y:S01]  /*f260*/  ENDCOLLECTIVE ;  /* 0x000000000000791b */ /* 0x003fe20003800000 */
.L_x_904:
[----:B------:R-:W-:-:S05]  /*f270*/  FADD.FTZ R53, R53, R50 ;  /* 0x0000003235357221 */ /* 0x000fca0000010000 */
[----:B------:R-:W-:Y:S02]  /*f280*/  MOV R32, R53 ;  /* 0x0000003500207202 */ /* 0x000fe40000000f00 */
[----:B------:R-:W-:-:S07]  /*f290*/  MOV R46, R30 ;  /* 0x0000001e002e7202 */ /* 0x000fce0000000f00 */
[----:B------:R-:W-:Y:S05]  /*f2a0*/  WARPSYNC.COLLECTIVE R23, `(.L_x_905) ;  /* 0x0000000017087348 */ /* 0x000fea0003c00000 */
[----:B------:R0:W1:Y:S02]  /*f2b0*/  SHFL.BFLY P3, R30, R32, R29, R28 ;  /* 0x0c00001d201e7389 */ /* 0x000064000006001c */
[----:B01----:R-:W-:Y:S01]  /*f2c0*/  ENDCOLLECTIVE ;  /* 0x000000000000791b */ /* 0x003fe20003800000 */
.L_x_905:
[----:B------:R-:W-:Y:S01]  /*f2d0*/  FADD.FTZ R46, R51, R46 ;  /* 0x0000002e332e7221 */ /* 0x000fe20000010000 */
[----:B------:R-:W-:-:S04]  /*f2e0*/  HFMA2.MMA R29, -RZ, RZ, 0, 1.1920928955078125e-07 ;  /* 0x00000002ff1d7435 */ /* 0x000fc800000001ff */
[----:B------:R-:W-:Y:S02]  /*f2f0*/  MOV R32, R46 ;  /* 0x0000002e00207202 */ /* 0x000fe40000000f00 */
[----:B------:R-:W-:-:S07]  /*f300*/  MOV R50, R30 ;  /* 0x0000001e00327202 */ /* 0x000fce0000000f00 */
[----:B------:R-:W-:Y:S05]  /*f310*/  WARPSYNC.COLLECTIVE R23, `(.L_x_906) ;  /* 0x0000000017087348 */ /* 0x000fea0003c00000 */
[----:B------:R0:W1:Y:S02]  /*f320*/  SHFL.BFLY P3, R30, R32, R29, R28 ;  /* 0x0c00001d201e7389 */ /* 0x000064000006001c */
[----:B01----:R-:W-:Y:S01]  /*f330*/  ENDCOLLECTIVE ;  /* 0x000000000000791b */ /* 0x003fe20003800000 */
.L_x_906:
[----:B------:R-:W-:-:S05]  /*f340*/  FADD.FTZ R50, R53, R50 ;  /* 0x0000003235327221 */ /* 0x000fca0000010000 */
[----:B------:R-:W-:Y:S02]  /*f350*/  MOV R32, R50 ;  /* 0x0000003200207202 */ /* 0x000fe40000000f00 */
[----:B------:R-:W-:-:S07]  /*f360*/  MOV R37, R30 ;  /* 0x0000001e00257202 */ /* 0x000fce0000000f00 */
[----:B------:R-:W-:Y:S05]  /*f370*/  WARPSYNC.COLLECTIVE R23, `(.L_x_907) ;  /* 0x0000000017087348 */ /* 0x000fea0003c00000 */
[----:B------:R0:W1:Y:S02]  /*f380*/  SHFL.BFLY P3, R30, R32, R29, R28 ;  /* 0x0c00001d201e7389 */ /* 0x000064000006001c */
[----:B01----:R-:W-:Y:S01]  /*f390*/  ENDCOLLECTIVE ;  /* 0x000000000000791b */ /* 0x003fe20003800000 */
.L_x_907:
        /* <DEDUP_REMOVED lines=21> */
.L_x_908:
        /* <DEDUP_REMOVED lines=11> */
.L_x_909:
[----:B------:R-:W-:Y:S01]  /*f5a0*/  FADD.FTZ R34, R37, R34 ;  /* 0x0000002225227221 */ /* 0x000fe20000010000 */
[----:B------:R-:W-:Y:S06]  /*f5b0*/  BRA `(.L_x_910) ;  /* 0xffffffe400107947 */ /* 0x000fec000383ffff */
.L_x_911:
        /* <DEDUP_REMOVED lines=12> */
.L_x_3017:


//--------------------- .text._ZN13group_norm_v218gn_bwd_cuda_kernelI13__nv_bfloat16Li480ELi3ELi16ELi60ELi4096ELb1ELb1ELi32ELi960ELi960ELi4ELb1ELi2ELb1ELb0ELNS_15WgradSyncMethodE3ENS_16CompileConditionILi900EEEEEvPT_S6_S6_PKS5_S8_S8_S8_PKfflPfPj --------------------------
	.section	.text._ZN13group_norm_v218gn_bwd_cuda_kernelI13__nv_bfloat16Li480ELi3ELi16ELi60ELi4096ELb1ELb1ELi32ELi960ELi960ELi4ELb1ELi2ELb1ELb0ELNS_15WgradSyncMethodE3ENS_16CompileConditionILi900EEEEEvPT_S6_S6_PKS5_S8_S8_S8_PKfflPfPj,"ax",@progbits
	.align	128
        .global         _ZN13group_norm_v218gn_bwd_cuda_kernelI13__nv_bfloat16Li480ELi3ELi16ELi60ELi4096ELb1ELb1ELi32ELi960ELi960ELi4ELb1ELi2ELb1ELb0ELNS_15WgradSyncMethodE3ENS_16CompileConditionILi900EEEEEvPT_S6_S6_PKS5_S8_S8_S8_PKfflPfPj
        .type           _ZN13group_norm_v218gn_bwd_cuda_kernelI13__nv_bfloat16Li480ELi3ELi16ELi60ELi4096ELb1ELb1ELi32ELi960ELi960ELi4ELb1ELi2ELb1ELb0ELNS_15WgradSyncMethodE3ENS_16CompileConditionILi900EEEEEvPT_S6_S6_PKS5_S8_S8_S8_PKfflPfPj,@function
        .size           _ZN13group_norm_v218gn_bwd_cuda_kernelI13__nv_bfloat16Li480ELi3ELi16ELi60ELi4096ELb1ELb1ELi32ELi960ELi960ELi4ELb1ELi2ELb1ELb0ELNS_15WgradSyncMethodE3ENS_16CompileConditionILi900EEEEEvPT_S6_S6_PKS5_S8_S8_S8_PKfflPfPj,(.L_x_3018 - _ZN13group_norm_v218gn_bwd_cuda_kernelI13__nv_bfloat16Li480ELi3ELi16ELi60ELi4096ELb1ELb1ELi32ELi960ELi960ELi4ELb1ELi2ELb1ELb0ELNS_15WgradSyncMethodE3ENS_16CompileConditionILi900EEEEEvPT_S6_S6_PKS5_S8_S8_S8_PKfflPfPj)
        .other          _ZN13group_norm_v218gn_bwd_cuda_kernelI13__nv_bfloat16Li480ELi3ELi16ELi60ELi4096ELb1ELb1ELi32ELi960ELi960ELi4ELb1ELi2ELb1ELb0ELNS_15WgradSyncMethodE3ENS_16CompileConditionILi900EEEEEvPT_S6_S6_PKS5_S8_S8_S8_PKfflPfPj,@"STO_CUDA_ENTRY STV_DEFAULT"
_ZN13group_norm_v218gn_bwd_cuda_kernelI13__nv_bfloat16Li480ELi3ELi16ELi60ELi4096ELb1ELb1ELi32ELi960ELi960ELi4ELb1ELi2ELb1ELb0ELNS_15WgradSyncMethodE3ENS_16CompileConditionILi900EEEEEvPT_S6_S6_PKS5_S8_S8_S8_PKfflPfPj:
.text._ZN13group_norm_v218gn_bwd_cuda_kernelI13__nv_bfloat16Li480ELi3ELi16ELi60ELi4096ELb1ELb1ELi32ELi960ELi960ELi4ELb1ELi2ELb1ELb0ELNS_15WgradSyncMethodE3ENS_16CompileConditionILi900EEEEEvPT_S6_S6_PKS5_S8_S8_S8_PKfflPfPj:
        /* <DEDUP_REMOVED lines=29> */
.L_x_914:
[----:B------:R-:W2:Y:S04]  /*01d0*/  LD.E.STRONG.GPU R0, desc[UR12][R2.64] ;  /* 0x0000000c02007980 */ /* 0x000ea8000c10f900 */
[----:B--2---:R-:W-:Y:S01]  /*01e0*/  CCTL.IVALL ;  /* 0x00000000ff00798f */ /* 0x004fe20002000000 */
[----:B------:R-:W-:Y:S05]  /*01f0*/  YIELD ;  /* 0x0000000000007946 */ /* 0x000fea0003800000 */
[----:B-----5:R-:W-:-:S04]  /*0200*/  LOP3.LUT R0, R0, R5, RZ, 0x3c, !PT ;  /* 0x0000000500007212 */ /* 0x020fc800078e3cff */
[----:B------:R-:W-:-:S13]  /*0210*/  ISETP.GT.AND P0, PT, R0, -0x1, PT ;  /* 0xffffffff0000780c */ /* 0x000fda0003f04270 */
[----:B------:R-:W-:Y:S05]  /*0220*/  @P0 BRA `(.L_x_914) ;  /* 0xfffffffc00e80947 */ /* 0x000fea000383ffff */
.L_x_913:
[----:B------:R-:W-:Y:S05]  /*0230*/  WARPSYNC.ALL ;  /* 0x0000000000007948 */ /* 0x000fea0003800000 */
[----:B------:R-:W-:Y:S06]  /*0240*/  BAR.SYNC.DEFER_BLOCKING 0x0 ;  /* 0x0000000000007b1d */ /* 0x000fec0000010000 */
[----:B------:R-:W-:Y:S05]  /*0250*/  BRA `(.L_x_915) ;  /* 0x0000002c00b87947 */ /* 0x000fea0003800000 */
.L_x_912:
        /* <DEDUP_REMOVED lines=73> */
.L_x_933:
        /* <DEDUP_REMOVED lines=27> */
.L_x_916:
        /* <DEDUP_REMOVED lines=126> */
[----:B------:R-:W-:Y:S01]  /*1080*/  USHF.L.U32 UR8, UR9, 0x7, URZ ;  /* 0x0000000709087899 */ /* 0x000fe2000800063f */
[----:B0-----:R-:W0:Y:S01]  /*1090*/  LDC.64 R26, c[0x0][0x260] ;  /* 0x00009800ff1a7b82 */ /* 0x001e220000000a00 */
[----:B-1----:R-:W5:Y:S01]  /*10a0*/  LDL R28, [R1+0x8] ;  /* 0x00000800011c7983 */ /* 0x002f620000100800 */
[----:B------:R-:W-:-:S03]  /*10b0*/  LEA R22, R37, UR5, 0x5 ;  /* 0x0000000525167c11 */ /* 0x000fc6000f8e28ff */
[----:B------:R1:W-:Y:S01]  /*10c0*/  STS.64 [R13], R14 ;  /* 0x0000000e0d007388 */ /* 0x0003e20000000a00 */
[----:B------:R-:W-:-:S06]  /*10d0*/  ULOP3.LUT UR8, UR8, 0xffffff80, UR11, 0xe2, !UPT ;  /* 0xffffff8008087892 */ /* 0x000fcc000f8ee20b */
        /* <DEDUP_REMOVED lines=32> */
.L_x_917:
        /* <DEDUP_REMOVED lines=127> */
.L_x_919:
[----:B------:R-:W-:Y:S05]  /*1ad0*/  BSYNC B0 ;  /* 0x0000000000007941 */ /* 0x000fea0003800000 */
.L_x_918:
[----:B------:R-:W0:Y:S01]  /*1ae0*/  SHFL.BFLY PT, R13, R24, 0x1, 0x1f ;  /* 0x0c201f00180d7f89 */ /* 0x000e2200000e0000 */
[----:B------:R-:W-:Y:S01]  /*1af0*/  LOP3.LUT P0, RZ, R33, 0xffffffe1, RZ, 0xc0, !PT ;  /* 0xffffffe121ff7812 */ /* 0x000fe2000780c0ff */
[----:B------:R-:W-:Y:S02]  /*1b00*/  BSSY B0, `(.L_x_920) ;  /* 0x0000011000007945 */ /* 0x000fe40003800000 */
[----:B-1----:R-:W1:Y:S01]  /*1b10*/  SHFL.BFLY PT, R23, R28, 0x1, 0x1f ;  /* 0x0c201f001c177f89 */ /* 0x002e6200000e0000 */
[----:B0-----:R-:W-:Y:S01]  /*1b20*/  FADD.FTZ R22, R13, R24 ;  /* 0x000000180d167221 */ /* 0x001fe20000010000 */
[----:B-1----:R-:W-:-:S08]  /*1b30*/  FADD.FTZ R23, R23, R28 ;  /* 0x0000001c17177221 */ /* 0x002fd00000010000 */
[----:B------:R-:W-:Y:S05]  /*1b40*/  @P0 BRA `(.L_x_921) ;  /* 0x0000000000300947 */ /* 0x000fea0003800000 */
[----:B------:R-:W-:Y:S01]  /*1b50*/  SHF.R.U32.HI R13, RZ, 0x1, R33 ;  /* 0x00000001ff0d7819 */ /* 0x000fe20000011621 */
[----:B------:R-:W-:Y:S01]  /*1b60*/  ULDC UR5, c[0x0][0x10] ;  /* 0x0000040000057ab9 */ /* 0x000fe20000000800 */
[----:B------:R-:W-:Y:S01]  /*1b70*/  IMAD.U32 R24, RZ, RZ, UR11 ;  /* 0x0000000bff187e24 */ /* 0x000fe2000f8e00ff */
[----:B------:R-:W-:Y:S01]  /*1b80*/  UIMAD UR5, UR5, UR4, UR9 ;  /* 0x00000004050572a4 */ /* 0x000fe2000f8e0209 */
[----:B------:R-:W-:-:S04]  /*1b90*/  SHF.L.U32 R13, R13, 0x7, RZ ;  /* 0x000000070d0d7819 */ /* 0x000fc800000006ff */
[----:B------:R-:W-:Y:S02]  /*1ba0*/  LOP3.LUT R13, R13, 0xffffff80, R24, 0xe2, !PT ;  /* 0xffffff800d0d7812 */ /* 0x000fe400078ee218 */
[----:B------:R-:W-:-:S04]  /*1bb0*/  MOV R24, UR5 ;  /* 0x0000000500187c02 */ /* 0x000fc80008000f00 */
[----:B------:R-:W-:Y:S02]  /*1bc0*/  LEA R13, R24, R13, 0xb ;  /* 0x0000000d180d7211 */ /* 0x000fe400078e58ff */
[----:B------:R-:W0:Y:S03]  /*1bd0*/  LDC.64 R24, c[0x0][0x260] ;  /* 0x00009800ff187b82 */ /* 0x000e260000000a00 */
[----:B------:R-:W-:-:S04]  /*1be0*/  IMAD.SHL.U32 R13, R13, 0x2, RZ ;  /* 0x000000020d0d7824 */ /* 0x000fc800078e00ff */
[----:B0-----:R-:W-:-:S05]  /*1bf0*/  IMAD.WIDE.U32 R24, R13, 0x4, R24 ;  /* 0x000000040d187825 */ /* 0x001fca00078e0018 */
[----:B------:R0:W-:Y:S02]  /*1c00*/  STG.E.64 desc[UR12][R24.64], R22 ;  /* 0x0000001618007986 */ /* 0x0001e4000c101b0c */
.L_x_921:
[----:B------:R-:W-:Y:S05]  /*1c10*/  BSYNC B0 ;  /* 0x0000000000007941 */ /* 0x000fea0003800000 */
.L_x_920:
        /* <DEDUP_REMOVED lines=17> */
.L_x_924:
[----:B------:R-:W2:Y:S04]  /*1d30*/  LD.E.STRONG.GPU R24, desc[UR12][R22.64] ;  /* 0x0000000c16187980 */ /* 0x000ea8000c10f900 */
[----:B--2---:R-:W-:Y:S01]  /*1d40*/  CCTL.IVALL ;  /* 0x00000000ff00798f */ /* 0x004fe20002000000 */
[----:B------:R-:W-:Y:S05]  /*1d50*/  YIELD ;  /* 0x0000000000007946 */ /* 0x000fea0003800000 */
[----:B-----5:R-:W-:-:S04]  /*1d60*/  LOP3.LUT R24, R24, R13, RZ, 0x3c, !PT ;  /* 0x0000000d18187212 */ /* 0x020fc800078e3cff */
[----:B------:R-:W-:-:S13]  /*1d70*/  ISETP.GT.AND P0, PT, R24, -0x1, PT ;  /* 0xffffffff1800780c */ /* 0x000fda0003f04270 */
[----:B------:R-:W-:Y:S05]  /*1d80*/  @P0 BRA `(.L_x_924) ;  /* 0xfffffffc00e80947 */ /* 0x000fea000383ffff */
.L_x_923:
[----:B------:R-:W-:Y:S05]  /*1d90*/  WARPSYNC.ALL ;  /* 0x0000000000007948 */ /* 0x000fea0003800000 */
[----:B------:R-:W-:Y:S06]  /*1da0*/  BAR.SYNC.DEFER_BLOCKING 0x0 ;  /* 0x0000000000007b1d */ /* 0x000fec0000010000 */
[----:B------:R-:W-:Y:S05]  /*1db0*/  BRA `(.L_x_925) ;  /* 0x0000000000647947 */ /* 0x000fea0003800000 */
.L_x_922:
        /* <DEDUP_REMOVED lines=17> */
.L_x_927:
[----:B------:R-:W2:Y:S04]  /*1ed0*/  LD.E.STRONG.GPU R24, desc[UR12][R22.64] ;  /* 0x0000000c16187980 */ /* 0x000ea8000c10f900 */
[----:B--2---:R-:W-:Y:S01]  /*1ee0*/  CCTL.IVALL ;  /* 0x00000000ff00798f */ /* 0x004fe20002000000 */
[----:B------:R-:W-:Y:S05]  /*1ef0*/  YIELD ;  /* 0x0000000000007946 */ /* 0x000fea0003800000 */
[----:B-----5:R-:W-:-:S04]  /*1f00*/  LOP3.LUT R24, R24, R13, RZ, 0x3c, !PT ;  /* 0x0000000d18187212 */ /* 0x020fc800078e3cff */
[----:B------:R-:W-:-:S13]  /*1f10*/  ISETP.GT.AND P0, PT, R24, -0x1, PT ;  /* 0xffffffff1800780c */ /* 0x000fda0003f04270 */
[----:B------:R-:W-:Y:S05]  /*1f20*/  @P0 BRA `(.L_x_927) ;  /* 0xfffffffc00e80947 */ /* 0x000fea000383ffff */
.L_x_926:
[----:B------:R-:W-:Y:S05]  /*1f30*/  WARPSYNC.ALL ;  /* 0x0000000000007948 */ /* 0x000fea0003800000 */
[----:B------:R-:W-:Y:S06]  /*1f40*/  BAR.SYNC.DEFER_BLOCKING 0x0 ;  /* 0x0000000000007b1d */ /* 0x000fec0000010000 */
.L_x_925:
        /* <DEDUP_REMOVED lines=17> */
[C---:B-1----:R-:W-:Y:S01]  /*2060*/  IMAD.WIDE.U32 R26, R13.reuse, 0x4, R36 ;  /* 0x000000040d1a7825 */ /* 0x042fe200078e0024 */
[----:B------:R-:W-:-:S03]  /*2070*/  IADD3 R32, R13, 0x60, RZ ;  /* 0x000000600d207810 */ /* 0x000fc60007ffe0ff */
[----:B------:R-:W-:Y:S02]  /*2080*/  VIADD R22, R13, 0x40 ;  /* 0x000000400d167836 */ /* 0x000fe40000000000 */
[--C-:B------:R-:W-:Y:S01]  /*2090*/  IMAD.WIDE.U32 R24, R24, 0x4, R36.reuse ;  /* 0x0000000418187825 */ /* 0x100fe200078e0024 */
[----:B------:R-:W2:Y:S03]  /*20a0*/  LDG.E.64 R26, desc[UR12][R26.64] ;  /* 0x0000000c1a1a7981 */ /* 0x000ea6000c1e1b00 */
[--C-:B------:R-:W-:Y:S02]  /*20b0*/  IMAD.WIDE.U32 R22, R22, 0x4, R36.reuse ;  /* 0x0000000416167825 */ /* 0x100fe400078e0024 */
[----:B------:R-:W3:Y:S02]  /*20c0*/  LDG.E.64 R24, desc[UR12][R24.64] ;  /* 0x0000000c18187981 */ /* 0x000ee4000c1e1b00 */
[----:B------:R-:W-:-:S02]  /*20d0*/  IMAD.WIDE.U32 R32, R32, 0x4, R36 ;  /* 0x0000000420207825 */ /* 0x000fc400078e0024 */
[----:B------:R-:W4:Y:S04]  /*20e0*/  LDG.E.64 R22, desc[UR12][R22.64] ;  /* 0x0000000c16167981 */ /* 0x000f28000c1e1b00 */
[----:B------:R-:W5:Y:S01]  /*20f0*/  LDG.E.64 R32, desc[UR12][R32.64] ;  /* 0x0000000c20207981 */ /* 0x000f62000c1e1b00 */
[----:B------:R-:W-:-:S05]  /*2100*/  IADD3 R28, R13, 0x80, RZ ;  /* 0x000000800d1c7810 */ /* 0x000fca0007ffe0ff */
[----:B------:R-:W-:-:S06]  /*2110*/  IMAD.WIDE.U32 R28, R28, 0x4, R36 ;  /* 0x000000041c1c7825 */ /* 0x000fcc00078e0024 */
[----:B------:R-:W5:Y:S01]  /*2120*/  LDG.E.64 R28, desc[UR12][R28.64] ;  /* 0x0000000c1c1c7981 */ /* 0x000f62000c1e1b00 */
[----:B--2---:R-:W-:Y:S01]  /*2130*/  FADD.FTZ R26, RZ, R26 ;  /* 0x0000001aff1a7221 */ /* 0x004fe20000010000 */
[----:B------:R-:W-:-:S03]  /*2140*/  FADD.FTZ R27, RZ, R27 ;  /* 0x0000001bff1b7221 */ /* 0x000fc60000010000 */
[----:B---3--:R-:W-:Y:S01]  /*2150*/  FADD.FTZ R24, R24, R26 ;  /* 0x0000001a18187221 */ /* 0x008fe20000010000 */
[----:B------:R-:W-:Y:S02]  /*2160*/  VIADD R26, R13, 0xa0 ;  /* 0x000000a00d1a7836 */ /* 0x000fe40000000000 */
[----:B------:R-:W-:Y:S01]  /*2170*/  FADD.FTZ R25, R25, R27 ;  /* 0x0000001b19197221 */ /* 0x000fe20000010000 */
[----:B----4-:R-:W-:Y:S01]  /*2180*/  FADD.FTZ R22, R22, R24 ;  /* 0x0000001816167221 */ /* 0x010fe20000010000 */
[----:B------:R-:W-:Y:S01]  /*2190*/  IADD3 R24, R13, 0xc0, RZ ;  /* 0x000000c00d187810 */ /* 0x000fe20007ffe0ff */
[----:B------:R-:W-:-:S04]  /*21a0*/  IMAD.WIDE.U32 R26, R26, 0x4, R36 ;  /* 0x000000041a1a7825 */ /* 0x000fc800078e0024 */
[----:B------:R-:W-:Y:S01]  /*21b0*/  FADD.FTZ R31, R23, R25 ;  /* 0x00000019171f7221 */ /* 0x000fe20000010000 */
[----:B-----5:R-:W-:Y:S01]  /*21c0*/  FADD.FTZ R32, R32, R22 ;  /* 0x0000001620207221 */ /* 0x020fe20000010000 */
[----:B------:R-:W-:Y:S01]  /*21d0*/  IADD3 R22, R13, 0xe0, RZ ;  /* 0x000000e00d167810 */ /* 0x000fe20007ffe0ff */
[--C-:B------:R-:W-:Y:S01]  /*21e0*/  IMAD.WIDE.U32 R24, R24, 0x4, R36.reuse ;  /* 0x0000000418187825 */ /* 0x100fe200078e0024 */
[----:B------:R-:W2:Y:S03]  /*21f0*/  LDG.E.64 R26, desc[UR12][R26.64] ;  /* 0x0000000c1a1a7981 */ /* 0x000ea6000c1e1b00 */
        /* <DEDUP_REMOVED lines=12> */
.L_x_929:
[----:B------:R-:W-:Y:S05]  /*22c0*/  BSYNC B0 ;  /* 0x0000000000007941 */ /* 0x000fea0003800000 */
.L_x_928:
[----:B0-----:R-:W0:Y:S01]  /*22d0*/  SHFL.BFLY PT, R23, R26, 0x8, 0x1f ;  /* 0x0d001f001a177f89 */ /* 0x001e2200000e0000 */
        /* <DEDUP_REMOVED lines=27> */
.L_x_931:
[----:B------:R-:W-:Y:S05]  /*2490*/  BSYNC B0 ;  /* 0x0000000000007941 */ /* 0x000fea0003800000 */
.L_x_930:
        /* <DEDUP_REMOVED lines=10> */
.L_x_932:
[----:B-1----:R-:W-:-:S05]  /*2540*/  IMAD.U32 R24, RZ, RZ, UR5 ;  /* 0x00000005ff187e24 */ /* 0x002fca000f8e00ff */
        /* <DEDUP_REMOVED lines=47> */
[----:B------:R-:W-:Y:S02]  /*2840*/  FMUL.FTZ R24, R32, R24 ;  /* 0x0000001820187220 */ /* 0x000fe40000410000 */
[----:B------:R-:W-:Y:S01]  /*2850*/  FFMA.FTZ R33, R2, R26, R3 ;  /* 0x0000001a02217223 */ /* 0x000fe20000010003 */
[----:B------:R-:W-:Y:S02]  /*2860*/  IMAD.U32 R25, R25, 0x10000, RZ ;  /* 0x0001000019197824 */ /* 0x000fe400078e00ff */
[----:B------:R-:W-:Y:S01]  /*2870*/  FFMA.FTZ R24, R4, R24, -R22 ;  /* 0x0000001804187223 */ /* 0x000fe20000010816 */
[----:B------:R-:W-:Y:S01]  /*2880*/  FMUL.FTZ R32, R33, -1.4426950216293334961 ;  /* 0xbfb8aa3b21207820 */ /* 0x000fe20000410000 */
[----:B------:R-:W-:Y:S02]  /*2890*/  FADD.FTZ R25, -R12, R25 ;  /* 0x000000190c197221 */ /* 0x000fe40000010100 */
[----:B------:R-:W-:Y:S01]  /*28a0*/  FFMA.FTZ R29, -R23, R29, R24 ;  /* 0x0000001d171d7223 */ /* 0x000fe20000010118 */
[----:B------:R-:W-:-:S02]  /*28b0*/  SHF.L.U32 R24, R27, 0x10, RZ ;  /* 0x000000101b187819 */ /* 0x000fc400000006ff */
[----:B------:R-:W-:Y:S01]  /*28c0*/  PRMT R27, R27, 0x7632, R27 ;  /* 0x000076321b1b7816 */ /* 0x000fe2000000001b */
[----:B------:R-:W0:Y:S04]  /*28d0*/  MUFU.EX2 R32, R32 ;  /* 0x0000002000207308 */ /* 0x000e280000000800 */
[----:B------:R-:W-:Y:S02]  /*28e0*/  IMAD.U32 R27, R27, 0x10000, RZ ;  /* 0x000100001b1b7824 */ /* 0x000fe400078e00ff */
        /* <DEDUP_REMOVED lines=17> */
[C---:B------:R-:W-:Y:S02]  /*2a00*/  SHF.L.U32 R32, R31.reuse, 0x1, RZ ;  /* 0x000000011f207819 */ /* 0x040fe400000006ff */
[----:B------:R-:W-:Y:S02]  /*2a10*/  SHF.L.U64.HI R31, R31, 0x1, R24 ;  /* 0x000000011f1f7819 */ /* 0x000fe40000010218 */
        /* <DEDUP_REMOVED lines=26> */
[C---:B--2---:R-:W-:Y:S01]  /*2bc0*/  IMAD.U32 R13, R24.reuse, 0x10000, RZ ;  /* 0x00010000180d7824 */ /* 0x044fe200078e00ff */
        /* <DEDUP_REMOVED lines=33> */
[----:B------:R-:W-:Y:S02]  /*2de0*/  IMAD.U32 R24, R27, 0x10000, RZ ;  /* 0x000100001b187824 */ /* 0x000fe400078e00ff */
[----:B------:R-:W-:Y:S01]  /*2df0*/  FFMA.FTZ R29, R2, R33, R3 ;  /* 0x00000021021d7223 */ /* 0x000fe20000010003 */
[----:B------:R-:W-:Y:S01]  /*2e00*/  FMUL.FTZ R25, R25, R28 ;  /* 0x0000001c19197220 */ /* 0x000fe20000410000 */
[----:B------:R-:W-:Y:S01]  /*2e10*/  FADD.FTZ R26, -R12, R26 ;  /* 0x0000001a0c1a7221 */ /* 0x000fe20000010100 */
[----:B------:R-:W-:Y:S01]  /*2e20*/  PRMT R27, R27, 0x7632, R27 ;  /* 0x000076321b1b7816 */ /* 0x000fe2000000001b */
[----:B------:R-:W-:Y:S01]  /*2e30*/  FMUL.FTZ R36, R29, -1.4426950216293334961 ;  /* 0xbfb8aa3b1d247820 */ /* 0x000fe20000410000 */
[----:B------:R-:W-:Y:S01]  /*2e40*/  FFMA.FTZ R25, R4, R25, -R22 ;  /* 0x0000001904197223 */ /* 0x000fe20000010816 */
[C---:B------:R-:W-:Y:S01]  /*2e50*/  FMUL.FTZ R26, R8.reuse, R26 ;  /* 0x0000001a081a7220 */ /* 0x040fe20000410000 */
[----:B------:R-:W-:Y:S01]  /*2e60*/  SHF.L.U32 R27, R27, 0x10, RZ ;  /* 0x000000101b1b7819 */ /* 0x000fe200000006ff */
[C---:B------:R-:W-:Y:S01]  /*2e70*/  FMUL.FTZ R13, R8.reuse, R13 ;  /* 0x0000000d080d7220 */ /* 0x040fe20000410000 */
        /* <DEDUP_REMOVED lines=44> */
.L_x_915:
        /* <DEDUP_REMOVED lines=17> */
[----:B------:R-:W-:Y:S01]  /*3250*/  SHF.L.U64.HI R26, R26, 0x7, R3 ;  /* 0x000000071a1a7819 */ /* 0x000fe20000010203 */
[----:B------:R-:W-:Y:S01]  /*3260*/  IMAD.MOV.U32 R3, RZ, RZ, -0x1 ;  /* 0xffffffffff037424 */ /* 0x000fe200078e00ff */
        /* <DEDUP_REMOVED lines=44> */
[----:B------:R-:W-:Y:S01]  /*3530*/  USEL UR5, UR14, 0x2, UP0 ;  /* 0x000000020e057887 */ /* 0x000fe20008000000 */
        /* <DEDUP_REMOVED lines=8> */
.L_x_950:
        /* <DEDUP_REMOVED lines=43> */
.L_x_937:
[----:B------:R-:W-:Y:S05]  /*3870*/  BSYNC B1 ;  /* 0x0000000000017941 */ /* 0x000fea0003800000 */
.L_x_936:
        /* <DEDUP_REMOVED lines=20> */
.L_x_940:
        /* <DEDUP_REMOVED lines=55> */
.L_x_939:
[----:B------:R-:W-:Y:S05]  /*3d30*/  BSYNC B1 ;  /* 0x0000000000017941 */ /* 0x000fea0003800000 */
.L_x_938:
        /* <DEDUP_REMOVED lines=36> */
.L_x_942:
[----:B------:R-:W-:Y:S05]  /*3f80*/  BSYNC B1 ;  /* 0x0000000000017941 */ /* 0x000fea0003800000 */
.L_x_941:
        /* <DEDUP_REMOVED lines=15> */
.L_x_935:
[----:B------:R-:W-:Y:S05]  /*4080*/  BSYNC B0 ;  /* 0x0000000000007941 */ /* 0x000fea0003800000 */
.L_x_934:
        /* <DEDUP_REMOVED lines=39> */
.L_x_959:
        /* <DEDUP_REMOVED lines=44> */
.L_x_969:
        /* <DEDUP_REMOVED lines=38> */
.L_x_979:
        /* <DEDUP_REMOVED lines=8> */
.L_x_945:
[----:B------:R-:W-:Y:S05]  /*48a0*/  BSYNC B0 ;  /* 0x0000000000007941 */ /* 0x000fea0003800000 */
.L_x_944:
        /* <DEDUP_REMOVED lines=146> */
.L_x_1013:
[----:B01----:R-:W-:Y:S01]  /*51d0*/  FADD.FTZ R0, R0, R23 ;  /* 0x0000001700007221 */ /* 0x003fe20000010000 */
[----:B------:R-:W-:-:S04]  /*51e0*/  @!P1 F2FP.BF16.F32.PACK_AB R12, RZ, R12 ;  /* 0x0000000cff0c923e */ /* 0x000fc800000010ff */
[----:B------:R-:W-:Y:S01]  /*51f0*/  @!P1 F2FP.BF16.F32.PACK_AB R0, RZ, R0 ;  /* 0x00000000ff00923e */ /* 0x000fe200000010ff */
[----:B------:R0:W-:Y:S04]  /*5200*/  @!P1 STG.E.U16 desc[UR12][R10.64+0xb4], R12 ;  /* 0x0000b40c0a009986 */ /* 0x0001e8000c10150c */
[----:B------:R0:W-:Y:S02]  /*5210*/  @!P1 STG.E.U16 desc[UR12][R14.64+0xb4], R0 ;  /* 0x0000b4000e009986 */ /* 0x0001e4000c10150c */
.L_x_943:
[----:B------:R-:W-:Y:S05]  /*5220*/  WARPSYNC.ALL ;  /* 0x0000000000007948 */ /* 0x000fea0003800000 */
[----:B------:R-:W-:Y:S01]  /*5230*/  BAR.SYNC.DEFER_BLOCKING 0x0 ;  /* 0x0000000000007b1d */ /* 0x000fe20000010000 */
[C---:B------:R-:W-:Y:S02]  /*5240*/  ISETP.GE.AND P0, PT, R7.reuse, -0x1c40, PT ;  /* 0xffffe3c00700780c */ /* 0x040fe40003f06270 */
[----:B------:R-:W-:-:S11]  /*5250*/  IADD3 R7, R7, 0x2000, RZ ;  /* 0x0000200007077810 */ /* 0x000fd60007ffe0ff */
[----:B------:R-:W-:Y:S05]  /*5260*/  @!P0 BRA `(.L_x_950) ;  /* 0xffffffe000d48947 */ /* 0x000fea000383ffff */
[----:B------:R-:W-:Y:S05]  /*5270*/  EXIT ;  /* 0x000000000000794d */ /* 0x000fea0003800000 */
.L_x_946:
[----:B------:R-:W-:Y:S01]  /*5280*/  MOV R18, 0x8 ;  /* 0x0000000800127802 */ /* 0x000fe20000000f00 */
[----:B------:R-:W-:Y:S01]  /*5290*/  IMAD.MOV.U32 R20, RZ, RZ, 0xffff ;  /* 0x0000ffffff147424 */ /* 0x000fe200078e00ff */
[----:B------:R-:W-:-:S07]  /*52a0*/  MOV R19, 0x101f ;  /* 0x0000101f00137802 */ /* 0x000fce0000000f00 */
[----:B012---:R-:W-:Y:S05]  /*52b0*/  WARPSYNC.COLLECTIVE R20, `(.L_x_951) ;  /* 0x0000000014087348 */ /* 0x007fea0003c00000 */
[----:B-1----:R1:W3:Y:S02]  /*52c0*/  SHFL.BFLY P2, R22, R17, R18, R19 ;  /* 0x0c00001211167389 */ /* 0x0022e40000040013 */
[----:B0123--:R-:W-:Y:S01]  /*52d0*/  ENDCOLLECTIVE ;  /* 0x000000000000791b */ /* 0x00ffe20003800000 */
.L_x_951:
[----:B------:R-:W-:Y:S01]  /*52e0*/  FADD.FTZ R10, R22, R17 ;  /* 0x00000011160a7221 */ /* 0x000fe20000010000 */
[----:B------:R-:W-:-:S07]  /*52f0*/  MOV R17, R0 ;  /* 0x0000000000117202 */ /* 0x000fce0000000f00 */
[----:B------:R-:W-:Y:S05]  /*5300*/  WARPSYNC.COLLECTIVE R20, `(.L_x_952) ;  /* 0x0000000014087348 */ /* 0x000fea0003c00000 */
[----:B------:R0:W1:Y:S02]  /*5310*/  SHFL.BFLY P2, R22, R17, R18, R19 ;  /* 0x0c00001211167389 */ /* 0x0000640000040013 */
[----:B01----:R-:W-:Y:S01]  /*5320*/  ENDCOLLECTIVE ;  /* 0x000000000000791b */ /* 0x003fe20003800000 */
.L_x_952:
[----:B------:R-:W-:Y:S01]  /*5330*/  MOV R17, R10 ;  /* 0x0000000a00117202 */ /* 0x000fe20000000f00 */
[----:B------:R-:W-:Y:S01]  /*5340*/  IMAD.MOV.U32 R18, RZ, RZ, 0x4 ;  /* 0x00000004ff127424 */ /* 0x000fe200078e00ff */
[----:B------:R-:W-:-:S07]  /*5350*/  MOV R11, R22 ;  /* 0x00000016000b7202 */ /* 0x000fce0000000f00 */
[----:B------:R-:W-:Y:S05]  /*5360*/  WARPSYNC.COLLECTIVE R20, `(.L_x_953) ;  /* 0x0000000014087348 */ /* 0x000fea0003c00000 */
[----:B------:R0:W1:Y:S02]  /*5370*/  SHFL.BFLY P2, R22, R17, R18, R19 ;  /* 0x0c00001211167389 */ /* 0x0000640000040013 */
[----:B01----:R-:W-:Y:S01]  /*5380*/  ENDCOLLECTIVE ;  /* 0x000000000000791b */ /* 0x003fe20003800000 */
.L_x_953:
[----:B------:R-:W-:-:S05]  /*5390*/  FADD.FTZ R11, R11, R0 ;  /* 0x000000000b0b7221 */ /* 0x000fca0000010000 */
[----:B------:R-:W-:Y:S01]  /*53a0*/  MOV R17, R11 ;  /* 0x0000000b00117202 */ /* 0x000fe20000000f00 */
[----:B------:R-:W-:-:S07]  /*53b0*/  FADD.FTZ R14, R10, R22 ;  /* 0x000000160a0e7221 */ /* 0x000fce0000010000 */
[----:B------:R-:W-:Y:S05]  /*53c0*/  WARPSYNC.COLLECTIVE R20, `(.L_x_954) ;  /* 0x0000000014087348 */ /* 0x000fea0003c00000 */
[----:B------:R0:W1:Y:S02]  /*53d0*/  SHFL.BFLY P2, R22, R17, R18, R19 ;  /* 0x0c00001211167389 */ /* 0x0000640000040013 */
[----:B01----:R-:W-:Y:S01]  /*53e0*/  ENDCOLLECTIVE ;  /* 0x000000000000791b */ /* 0x003fe20003800000 */
.L_x_954:
[----:B------:R-:W-:Y:S01]  /*53f0*/  MOV R17, R14 ;  /* 0x0000000e00117202 */ /* 0x000fe20000000f00 */
[----:B------:R-:W-:Y:S01]  /*5400*/  IMAD.MOV.U32 R18, RZ, RZ, 0x2 ;  /* 0x00000002ff127424 */ /* 0x000fe200078e00ff */
[----:B------:R-:W-:-:S07]  /*5410*/  MOV R12, R22 ;  /* 0x00000016000c7202 */ /* 0x000fce0000000f00 */
[----:B------:R-:W-:Y:S05]  /*5420*/  WARPSYNC.COLLECTIVE R20, `(.L_x_955) ;  /* 0x0000000014087348 */ /* 0x000fea0003c00000 */
[----:B------:R0:W1:Y:S02]  /*5430*/  SHFL.BFLY P2, R22, R17, R18, R19 ;  /* 0x0c00001211167389 */ /* 0x0000640000040013 */
[----:B01----:R-:W-:Y:S01]  /*5440*/  ENDCOLLECTIVE ;  /* 0x000000000000791b */ /* 0x003fe20003800000 */
.L_x_955:
[----:B------:R-:W-:-:S05]  /*5450*/  FADD.FTZ R15, R11, R12 ;  /* 0x0000000c0b0f7221 */ /* 0x000fca0000010000 */
[----:B------:R-:W-:Y:S01]  /*5460*/  MOV R17, R15 ;  /* 0x0000000f00117202 */ /* 0x000fe20000000f00 */
[----:B------:R-:W-:-:S07]  /*5470*/  FADD.FTZ R10, R14, R22 ;  /* 0x000000160e0a7221 */ /* 0x000fce0000010000 */
[----:B------:R-:W-:Y:S05]  /*5480*/  WARPSYNC.COLLECTIVE R20, `(.L_x_956) ;  /* 0x0000000014087348 */ /* 0x000fea0003c00000 */
[----:B------:R0:W1:Y:S02]  /*5490*/  SHFL.BFLY P2, R22, R17, R18, R19 ;  /* 0x0c00001211167389 */ /* 0x0000640000040013 */
[----:B01----:R-:W-:Y:S01]  /*54a0*/  ENDCOLLECTIVE ;  /* 0x000000000000791b */ /* 0x003fe20003800000 */
.L_x_956:
[----:B------:R-:W-:Y:S01]  /*54b0*/  MOV R17, R10 ;  /* 0x0000000a00117202 */ /* 0x000fe20000000f00 */
[----:B------:R-:W-:Y:S01]  /*54c0*/  IMAD.MOV.U32 R18, RZ, RZ, 0x1 ;  /* 0x00000001ff127424 */ /* 0x000fe200078e00ff */
[----:B------:R-:W-:-:S07]  /*54d0*/  MOV R0, R22 ;  /* 0x0000001600007202 */ /* 0x000fce0000000f00 */
[----:B------:R-:W-:Y:S05]  /*54e0*/  WARPSYNC.COLLECTIVE R20, `(.L_x_957) ;  /* 0x0000000014087348 */ /* 0x000fea0003c00000 */
[----:B------:R0:W1:Y:S02]  /*54f0*/  SHFL.BFLY P2, R22, R17, R18, R19 ;  /* 0x0c00001211167389 */ /* 0x0000640000040013 */
[----:B01----:R-:W-:Y:S01]  /*5500*/  ENDCOLLECTIVE ;  /* 0x000000000000791b */ /* 0x003fe20003800000 */
.L_x_957:
[----:B------:R-:W-:-:S05]  /*5510*/  FADD.FTZ R0, R15, R0 ;  /* 0x000000000f007221 */ /* 0x000fca0000010000 */
[----:B------:R-:W-:Y:S01]  /*5520*/  MOV R17, R0 ;  /* 0x0000000000117202 */ /* 0x000fe20000000f00 */
[----:B------:R-:W-:-:S07]  /*5530*/  FADD.FTZ R12, R10, R22 ;  /* 0x000000160a0c7221 */ /* 0x000fce0000010000 */
[----:B------:R-:W-:Y:S05]  /*5540*/  WARPSYNC.COLLECTIVE R20, `(.L_x_958) ;  /* 0x0000000014087348 */ /* 0x000fea0003c00000 */
[----:B------:R0:W1:Y:S02]  /*5550*/  SHFL.BFLY P2, R22, R17, R18, R19 ;  /* 0x0c00001211167389 */ /* 0x0000640000040013 */
[----:B01----:R-:W-:Y:S01]  /*5560*/  ENDCOLLECTIVE ;  /* 0x000000000000791b */ /* 0x003fe20003800000 */
.L_x_958:
[----:B------:R-:W-:Y:S01]  /*5570*/  MOV R21, R22 ;  /* 0x0000001600157202 */ /* 0x000fe20000000f00 */
[----:B------:R-:W-:Y:S06]  /*5580*/  BRA `(.L_x_959) ;  /* 0xffffffec005c7947 */ /* 0x000fec000383ffff */
.L_x_947:
[----:B------:R-:W-:Y:S01]  /*5590*/  BSSY B1, `(.L_x_960) ;  /* 0x0000007000017945 */ /* 0x000fe20003800000 */
[----:B------:R-:W-:Y:S01]  /*55a0*/  MOV R18, 0x8 ;  /* 0x0000000800127802 */ /* 0x000fe20000000f00 */
[----:B------:R-:W-:Y:S01]  /*55b0*/  IMAD.MOV.U32 R19, RZ, RZ, 0x101f ;  /* 0x0000101fff137424 */ /* 0x000fe200078e00ff */
[----:B------:R-:W-:-:S07]  /*55c0*/  MOV R20, 0xffff ;  /* 0x0000ffff00147802 */ /* 0x000fce0000000f00 */
[----:B01234-:R-:W-:Y:S05]  /*55d0*/  WARPSYNC.COLLECTIVE R20, `(.L_x_961) ;  /* 0x0000000014087348 */ /* 0x01ffea0003c00000 */
[----:B----4-:R4:W0:Y:S02]  /*55e0*/  SHFL.BFLY P2, R22, R17, R18, R19 ;  /* 0x0c00001211167389 */ /* 0x0108240000040013 */
[----:B01234-:R-:W-:Y:S01]  /*55f0*/  ENDCOLLECTIVE ;  /* 0x000000000000791b */ /* 0x01ffe20003800000 */
.L_x_961:
[----:B------:R-:W-:Y:S05]  /*5600*/  BSYNC B1 ;  /* 0x0000000000017941 */ /* 0x000fea0003800000 */
.L_x_960:
        /* <DEDUP_REMOVED lines=8> */
.L_x_962:
[----:B------:R-:W-:Y:S01]  /*5690*/  MOV R17, R12 ;  /* 0x0000000c00117202 */ /* 0x000fe20000000f00 */
[----:B------:R-:W-:Y:S01]  /*56a0*/  IMAD.MOV.U32 R18, RZ, RZ, 0x4 ;  /* 0x00000004ff127424 */ /* 0x000fe200078e00ff */
[----:B------:R-:W-:-:S07]  /*56b0*/  MOV R21, R22 ;  /* 0x0000001600157202 */ /* 0x000fce0000000f00 */
[----:B------:R-:W-:Y:S05]  /*56c0*/  WARPSYNC.COLLECTIVE R20, `(.L_x_963) ;  /* 0x0000000014087348 */ /* 0x000fea0003c00000 */
[----:B------:R0:W1:Y:S02]  /*56d0*/  SHFL.BFLY P2, R22, R17, R18, R19 ;  /* 0x0c00001211167389 */ /* 0x0000640000040013 */
[----:B01----:R-:W-:Y:S01]  /*56e0*/  ENDCOLLECTIVE ;  /* 0x000000000000791b */ /* 0x003fe20003800000 */
.L_x_963:
[----:B------:R-:W-:-:S05]  /*56f0*/  FADD.FTZ R16, R21, R0 ;  /* 0x0000000015107221 */ /* 0x000fca0000010000 */
[----:B------:R-:W-:Y:S01]  /*5700*/  MOV R17, R16 ;  /* 0x0000001000117202 */ /* 0x000fe20000000f00 */
[----:B------:R-:W-:-:S07]  /*5710*/  FADD.FTZ R21, R12, R22 ;  /* 0x000000160c157221 */ /* 0x000fce0000010000 */
[----:B------:R-:W-:Y:S05]  /*5720*/  WARPSYNC.COLLECTIVE R20, `(.L_x_964) ;  /* 0x0000000014087348 */ /* 0x000fea0003c00000 */
[----:B------:R0:W1:Y:S02]  /*5730*/  SHFL.BFLY P2, R22, R17, R18, R19 ;  /* 0x0c00001211167389 */ /* 0x0000640000040013 */
[----:B01----:R-:W-:Y:S01]  /*5740*/  ENDCOLLECTIVE ;  /* 0x000000000000791b */ /* 0x003fe20003800000 */
.L_x_964:
[----:B------:R-:W-:Y:S01]  /*5750*/  MOV R17, R21 ;  /* 0x0000001500117202 */ /* 0x000fe20000000f00 */
[----:B------:R-:W-:Y:S01]  /*5760*/  IMAD.MOV.U32 R18, RZ, RZ, 0x2 ;  /* 0x00000002ff127424 */ /* 0x000fe200078e00ff */
[----:B------:R-:W-:-:S07]  /*5770*/  MOV R23, R22 ;  /* 0x0000001600177202 */ /* 0x000fce0000000f00 */
[----:B------:R-:W-:Y:S05]  /*5780*/  WARPSYNC.COLLECTIVE R20, `(.L_x_965) ;  /* 0x0000000014087348 */ /* 0x000fea0003c00000 */
[----:B------:R0:W1:Y:S02]  /*5790*/  SHFL.BFLY P2, R22, R17, R18, R19 ;  /* 0x0c00001211167389 */ /* 0x0000640000040013 */
[----:B01----:R-:W-:Y:S01]  /*57a0*/  ENDCOLLECTIVE ;  /* 0x000000000000791b */ /* 0x003fe20003800000 */
.L_x_965:
[----:B------:R-:W-:-:S05]  /*57b0*/  FADD.FTZ R23, R16, R23 ;  /* 0x0000001710177221 */ /* 0x000fca0000010000 */
[----:B------:R-:W-:Y:S01]  /*57c0*/  MOV R17, R23 ;  /* 0x0000001700117202 */ /* 0x000fe20000000f00 */
[----:B------:R-:W-:-:S07]  /*57d0*/  FADD.FTZ R0, R21, R22 ;  /* 0x0000001615007221 */ /* 0x000fce0000010000 */
[----:B------:R-:W-:Y:S05]  /*57e0*/  WARPSYNC.COLLECTIVE R20, `(.L_x_966) ;  /* 0x0000000014087348 */ /* 0x000fea0003c00000 */
[----:B------:R0:W1:Y:S02]  /*57f0*/  SHFL.BFLY P2, R22, R17, R18, R19 ;  /* 0x0c00001211167389 */ /* 0x0000640000040013 */
[----:B01----:R-:W-:Y:S01]  /*5800*/  ENDCOLLECTIVE ;  /* 0x000000000000791b */ /* 0x003fe20003800000 */
.L_x_966:
[----:B------:R-:W-:Y:S01]  /*5810*/  MOV R17, R0 ;  /* 0x0000000000117202 */ /* 0x000fe20000000f00 */
[----:B------:R-:W-:Y:S01]  /*5820*/  IMAD.MOV.U32 R18, RZ, RZ, 0x1 ;  /* 0x00000001ff127424 */ /* 0x000fe200078e00ff */
[----:B------:R-:W-:-:S07]  /*5830*/  MOV R24, R22 ;  /* 0x0000001600187202 */ /* 0x000fce0000000f00 */
[----:B------:R-:W-:Y:S05]  /*5840*/  WARPSYNC.COLLECTIVE R20, `(.L_x_967) ;  /* 0x0000000014087348 */ /* 0x000fea0003c00000 */
[----:B------:R0:W1:Y:S02]  /*5850*/  SHFL.BFLY P2, R22, R17, R18, R19 ;  /* 0x0c00001211167389 */ /* 0x0000640000040013 */
[----:B01----:R-:W-:Y:S01]  /*5860*/  ENDCOLLECTIVE ;  /* 0x000000000000791b */ /* 0x003fe20003800000 */
.L_x_967:
[----:B------:R-:W-:-:S05]  /*5870*/  FADD.FTZ R12, R23, R24 ;  /* 0x00000018170c7221 */ /* 0x000fca0000010000 */
[----:B------:R-:W-:Y:S01]  /*5880*/  MOV R17, R12 ;  /* 0x0000000c00117202 */ /* 0x000fe20000000f00 */
[----:B------:R-:W-:-:S07]  /*5890*/  FADD.FTZ R16, R0, R22 ;  /* 0x0000001600107221 */ /* 0x000fce0000010000 */
[----:B------:R-:W-:Y:S05]  /*58a0*/  WARPSYNC.COLLECTIVE R20, `(.L_x_968) ;  /* 0x0000000014087348 */ /* 0x000fea0003c00000 */
[----:B------:R0:W1:Y:S02]  /*58b0*/  SHFL.BFLY P2, R22, R17, R18, R19 ;  /* 0x0c00001211167389 */ /* 0x0000640000040013 */
[----:B01----:R-:W-:Y:S01]  /*58c0*/  ENDCOLLECTIVE ;  /* 0x000000000000791b */ /* 0x003fe20003800000 */
.L_x_968:
[----:B------:R-:W-:Y:S01]  /*58d0*/  MOV R25, R22 ;  /* 0x0000001600197202 */ /* 0x000fe20000000f00 */
[----:B------:R-:W-:Y:S06]  /*58e0*/  BRA `(.L_x_969) ;  /* 0xffffffec00347947 */ /* 0x000fec000383ffff */
.L_x_948:
[----:B------:R-:W-:Y:S01]  /*58f0*/  BSSY B1, `(.L_x_970) ;  /* 0x0000007000017945 */ /* 0x000fe20003800000 */
[----:B------:R-:W-:Y:S01]  /*5900*/  MOV R18, 0x8 ;  /* 0x0000000800127802 */ /* 0x000fe20000000f00 */
[----:B------:R-:W-:Y:S01]  /*5910*/  IMAD.MOV.U32 R19, RZ, RZ, 0x101f ;  /* 0x0000101fff137424 */ /* 0x000fe200078e00ff */
[----:B------:R-:W-:-:S07]  /*5920*/  MOV R20, 0xffff ;  /* 0x0000ffff00147802 */ /* 0x000fce0000000f00 */
[----:B01234-:R-:W-:Y:S05]  /*5930*/  WARPSYNC.COLLECTIVE R20, `(.L_x_971) ;  /* 0x0000000014087348 */ /* 0x01ffea0003c00000 */
[----:B0-----:R0:W0:Y:S02]  /*5940*/  SHFL.BFLY P2, R22, R17, R18, R19 ;  /* 0x0c00001211167389 */ /* 0x0010240000040013 */
[----:B01234-:R-:W-:Y:S01]  /*5950*/  ENDCOLLECTIVE ;  /* 0x000000000000791b */ /* 0x01ffe20003800000 */
.L_x_971:
[----:B------:R-:W-:Y:S05]  /*5960*/  BSYNC B1 ;  /* 0x0000000000017941 */ /* 0x000fea0003800000 */
.L_x_970:
        /* <DEDUP_REMOVED lines=8> */
.L_x_972:
[----:B------:R-:W-:Y:S01]  /*59f0*/  MOV R17, R12 ;  /* 0x0000000c00117202 */ /* 0x000fe20000000f00 */
[----:B------:R-:W-:Y:S01]  /*5a00*/  IMAD.MOV.U32 R18, RZ, RZ, 0x4 ;  /* 0x00000004ff127424 */ /* 0x000fe200078e00ff */
[----:B------:R-:W-:-:S07]  /*5a10*/  MOV R21, R22 ;  /* 0x0000001600157202 */ /* 0x000fce0000000f00 */
[----:B------:R-:W-:Y:S05]  /*5a20*/  WARPSYNC.COLLECTIVE R20, `(.L_x_973) ;  /* 0x0000000014087348 */ /* 0x000fea0003c00000 */
[----:B------:R0:W1:Y:S02]  /*5a30*/  SHFL.BFLY P2, R22, R17, R18, R19 ;  /* 0x0c00001211167389 */ /* 0x0000640000040013 */
[----:B01----:R-:W-:Y:S01]  /*5a40*/  ENDCOLLECTIVE ;  /* 0x000000000000791b */ /* 0x003fe20003800000 */
.L_x_973:
[----:B------:R-:W-:-:S05]  /*5a50*/  FADD.FTZ R16, R21, R0 ;  /* 0x0000000015107221 */ /* 0x000fca0000010000 */
[----:B------:R-:W-:Y:S01]  /*5a60*/  MOV R17, R16 ;  /* 0x0000001000117202 */ /* 0x000fe20000000f00 */
[----:B------:R-:W-:-:S07]  /*5a70*/  FADD.FTZ R21, R12, R22 ;  /* 0x000000160c157221 */ /* 0x000fce0000010000 */
[----:B------:R-:W-:Y:S05]  /*5a80*/  WARPSYNC.COLLECTIVE R20, `(.L_x_974) ;  /* 0x0000000014087348 */ /* 0x000fea0003c00000 */
[----:B------:R0:W1:Y:S02]  /*5a90*/  SHFL.BFLY P2, R22, R17, R18, R19 ;  /* 0x0c00001211167389 */ /* 0x0000640000040013 */
[----:B01----:R-:W-:Y:S01]  /*5aa0*/  ENDCOLLECTIVE ;  /* 0x000000000000791b */ /* 0x003fe20003800000 */
.L_x_974:
[----:B------:R-:W-:Y:S01]  /*5ab0*/  MOV R17, R21 ;  /* 0x0000001500117202 */ /* 0x000fe20000000f00 */
[----:B------:R-:W-:Y:S01]  /*5ac0*/  IMAD.MOV.U32 R18, RZ, RZ, 0x2 ;  /* 0x00000002ff127424 */ /* 0x000fe200078e00ff */
[----:B------:R-:W-:-:S07]  /*5ad0*/  MOV R23, R22 ;  /* 0x0000001600177202 */ /* 0x000fce0000000f00 */
[----:B------:R-:W-:Y:S05]  /*5ae0*/  WARPSYNC.COLLECTIVE R20, `(.L_x_975) ;  /* 0x0000000014087348 */ /* 0x000fea0003c00000 */
[----:B------:R0:W1:Y:S02]  /*5af0*/  SHFL.BFLY P2, R22, R17, R18, R19 ;  /* 0x0c00001211167389 */ /* 0x0000640000040013 */
[----:B01----:R-:W-:Y:S01]  /*5b00*/  ENDCOLLECTIVE ;  /* 0x000000000000791b */ /* 0x003fe20003800000 */
.L_x_975:
[----:B------:R-:W-:-:S05]  /*5b10*/  FADD.FTZ R23, R16, R23 ;  /* 0x0000001710177221 */ /* 0x000fca0000010000 */
[----:B------:R-:W-:Y:S01]  /*5b20*/  MOV R17, R23 ;  /* 0x0000001700117202 */ /* 0x000fe20000000f00 */
[----:B------:R-:W-:-:S07]  /*5b30*/  FADD.FTZ R0, R21, R22 ;  /* 0x0000001615007221 */ /* 0x000fce0000010000 */
[----:B------:R-:W-:Y:S05]  /*5b40*/  WARPSYNC.COLLECTIVE R20, `(.L_x_976) ;  /* 0x0000000014087348 */ /* 0x000fea0003c00000 */
[----:B------:R0:W1:Y:S02]  /*5b50*/  SHFL.BFLY P2, R22, R17, R18, R19 ;  /* 0x0c00001211167389 */ /* 0x0000640000040013 */
[----:B01----:R-:W-:Y:S01]  /*5b60*/  ENDCOLLECTIVE ;  /* 0x000000000000791b */ /* 0x003fe20003800000 */
.L_x_976:
[----:B------:R-:W-:Y:S01]  /*5b70*/  MOV R17, R0 ;  /* 0x0000000000117202 */ /* 0x000fe20000000f00 */
[----:B------:R-:W-:Y:S01]  /*5b80*/  IMAD.MOV.U32 R18, RZ, RZ, 0x1 ;  /* 0x00000001ff127424 */ /* 0x000fe200078e00ff */
[----:B------:R-:W-:-:S07]  /*5b90*/  MOV R24, R22 ;  /* 0x0000001600187202 */ /* 0x000fce0000000f00 */
[----:B------:R-:W-:Y:S05]  /*5ba0*/  WARPSYNC.COLLECTIVE R20, `(.L_x_977) ;  /* 0x0000000014087348 */ /* 0x000fea0003c00000 */
[----:B------:R0:W1:Y:S02]  /*5bb0*/  SHFL.BFLY P2, R22, R17, R18, R19 ;  /* 0x0c00001211167389 */ /* 0x0000640000040013 */
[----:B01----:R-:W-:Y:S01]  /*5bc0*/  ENDCOLLECTIVE ;  /* 0x000000000000791b */ /* 0x003fe20003800000 */
.L_x_977:
[----:B------:R-:W-:-:S05]  /*5bd0*/  FADD.FTZ R12, R23, R24 ;  /* 0x00000018170c7221 */ /* 0x000fca0000010000 */
[----:B------:R-:W-:Y:S01]  /*5be0*/  MOV R17, R12 ;  /* 0x0000000c00117202 */ /* 0x000fe20000000f00 */
[----:B------:R-:W-:-:S07]  /*5bf0*/  FADD.FTZ R16, R0, R22 ;  /* 0x0000001600107221 */ /* 0x000fce0000010000 */
[----:B------:R-:W-:Y:S05]  /*5c00*/  WARPSYNC.COLLECTIVE R20, `(.L_x_978) ;  /* 0x0000000014087348 */ /* 0x000fea0003c00000 */
[----:B------:R0:W1:Y:S02]  /*5c10*/  SHFL.BFLY P2, R22, R17, R18, R19 ;  /* 0x0c00001211167389 */ /* 0x0000640000040013 */
[----:B01----:R-:W-:Y:S01]  /*5c20*/  ENDCOLLECTIVE ;  /* 0x000000000000791b */ /* 0x003fe20003800000 */
.L_x_978:
[----:B------:R-:W-:Y:S01]  /*5c30*/  MOV R25, R22 ;  /* 0x0000001600197202 */ /* 0x000fe20000000f00 */
[----:B------:R-:W-:Y:S06]  /*5c40*/  BRA `(.L_x_979) ;  /* 0xffffffe800f47947 */ /* 0x000fec000383ffff */
.L_x_949:
[----:B------:R-:W-:Y:S01]  /*5c50*/  BSSY B0, `(.L_x_980) ;  /* 0x0000007000007945 */ /* 0x000fe20003800000 */
[----:B------:R-:W-:Y:S01]  /*5c60*/  MOV R18, 0x8 ;  /* 0x0000000800127802 */ /* 0x000fe20000000f00 */
[----:B------:R-:W-:Y:S01]  /*5c70*/  IMAD.MOV.U32 R19, RZ, RZ, 0x101f ;  /* 0x0000101fff137424 */ /* 0x000fe200078e00ff */
[----:B------:R-:W-:-:S07]  /*5c80*/  MOV R20, 0xffff ;  /* 0x0000ffff00147802 */ /* 0x000fce0000000f00 */
[----:B01234-:R-:W-:Y:S05]  /*5c90*/  WARPSYNC.COLLECTIVE R20, `(.L_x_981) ;  /* 0x0000000014087348 */ /* 0x01ffea0003c00000 */
[----:B---3--:R3:W0:Y:S02]  /*5ca0*/  SHFL.BFLY P2, R22, R17, R18, R19 ;  /* 0x0c00001211167389 */ /* 0x0086240000040013 */
[----:B01234-:R-:W-:Y:S01]  /*5cb0*/  ENDCOLLECTIVE ;  /* 0x000000000000791b */ /* 0x01ffe20003800000 */
.L_x_981:
[----:B------:R-:W-:Y:S05]  /*5cc0*/  BSYNC B0 ;  /* 0x0000000000007941 */ /* 0x000fea0003800000 */
.L_x_980:
        /* <DEDUP_REMOVED lines=11> */
.L_x_982:
[----:B------:R-:W-:Y:S01]  /*5d80*/  HFMA2.MMA R18, -RZ, RZ, 0, 2.384185791015625e-07 ;  /* 0x00000004ff127435 */ /* 0x000fe200000001ff */
[----:B------:R-:W-:Y:S01]  /*5d90*/  IMAD.MOV.U32 R17, RZ, RZ, R16 ;  /* 0x000000ffff117224 */ /* 0x000fe200078e0010 */
[----:B------:R-:W-:-:S09]  /*5da0*/  MOV R15, R22 ;  /* 0x00000016000f7202 */ /* 0x000fd20000000f00 */
[----:B------:R-:W-:Y:S05]  /*5db0*/  WARPSYNC.COLLECTIVE R20, `(.L_x_983) ;  /* 0x0000000014087348 */ /* 0x000fea0003c00000 */
[----:B------:R0:W1:Y:S02]  /*5dc0*/  SHFL.BFLY P2, R22, R17, R18, R19 ;  /* 0x0c00001211167389 */ /* 0x0000640000040013 */
[----:B01----:R-:W-:Y:S01]  /*5dd0*/  ENDCOLLECTIVE ;  /* 0x000000000000791b */ /* 0x003fe20003800000 */
.L_x_983:
[----:B------:R-:W-:-:S05]  /*5de0*/  FADD.FTZ R12, R15, R14 ;  /* 0x0000000e0f0c7221 */ /* 0x000fca0000010000 */
[----:B------:R-:W-:Y:S02]  /*5df0*/  MOV R17, R12 ;  /* 0x0000000c00117202 */ /* 0x000fe40000000f00 */
[----:B------:R-:W-:-:S07]  /*5e00*/  MOV R21, R22 ;  /* 0x0000001600157202 */ /* 0x000fce0000000f00 */
[----:B------:R-:W-:Y:S05]  /*5e10*/  WARPSYNC.COLLECTIVE R20, `(.L_x_984) ;  /* 0x0000000014087348 */ /* 0x000fea0003c00000 */
[----:B------:R0:W1:Y:S02]  /*5e20*/  SHFL.BFLY P2, R22, R17, R18, R19 ;  /* 0x0c00001211167389 */ /* 0x0000640000040013 */
[----:B01----:R-:W-:Y:S01]  /*5e30*/  ENDCOLLECTIVE ;  /* 0x000000000000791b */ /* 0x003fe20003800000 */
.L_x_984:
[----:B------:R-:W-:Y:S01]  /*5e40*/  FADD.FTZ R21, R16, R21 ;  /* 0x0000001510157221 */ /* 0x000fe20000010000 */
[----:B------:R-:W-:-:S04]  /*5e50*/  HFMA2.MMA R18, -RZ, RZ, 0, 1.1920928955078125e-07 ;  /* 0x00000002ff127435 */ /* 0x000fc800000001ff */
[----:B------:R-:W-:Y:S01]  /*5e60*/  MOV R17, R21 ;  /* 0x0000001500117202 */ /* 0x000fe20000000f00 */
[----:B------:R-:W-:-:S07]  /*5e70*/  IMAD.MOV.U32 R11, RZ, RZ, R22 ;  /* 0x000000ffff0b7224 */ /* 0x000fce00078e0016 */
[----:B------:R-:W-:Y:S05]  /*5e80*/  WARPSYNC.COLLECTIVE R20, `(.L_x_985) ;  /* 0x0000000014087348 */ /* 0x000fea0003c00000 */
[----:B------:R0:W1:Y:S02]  /*5e90*/  SHFL.BFLY P2, R22, R17, R18, R19 ;  /* 0x0c00001211167389 */ /* 0x0000640000040013 */
[----:B01----:R-:W-:Y:S01]  /*5ea0*/  ENDCOLLECTIVE ;  /* 0x000000000000791b */ /* 0x003fe20003800000 */
.L_x_985:
[----:B------:R-:W-:-:S04]  /*5eb0*/  FADD.FTZ R14, R12, R11 ;  /* 0x0000000b0c0e7221 */ /* 0x000fc80000010000 */
[----:B------:R-:W-:Y:S01]  /*5ec0*/  IMAD.MOV.U32 R17, RZ, RZ, R14 ;  /* 0x000000ffff117224 */ /* 0x000fe200078e000e */
[----:B------:R-:W-:-:S07]  /*5ed0*/  MOV R16, R22 ;  /* 0x0000001600107202 */ /* 0x000fce0000000f00 */
[----:B------:R-:W-:Y:S05]  /*5ee0*/  WARPSYNC.COLLECTIVE R20, `(.L_x_986) ;  /* 0x0000000014087348 */ /* 0x000fea0003c00000 */
[----:B------:R0:W1:Y:S02]  /*5ef0*/  SHFL.BFLY P2, R22, R17, R18, R19 ;  /* 0x0c00001211167389 */ /* 0x0000640000040013 */
[----:B01----:R-:W-:Y:S01]  /*5f00*/  ENDCOLLECTIVE ;  /* 0x000000000000791b */ /* 0x003fe20003800000 */
.L_x_986:
[----:B------:R-:W-:Y:S01]  /*5f10*/  FADD.FTZ R16, R21, R16 ;  /* 0x0000001015107221 */ /* 0x000fe20000010000 */
[----:B------:R-:W-:-:S04]  /*5f20*/  HFMA2.MMA R18, -RZ, RZ, 0, 5.9604644775390625e-08 ;  /* 0x00000001ff127435 */ /* 0x000fc800000001ff */
[----:B------:R-:W-:Y:S02]  /*5f30*/  MOV R17, R16 ;  /* 0x0000001000117202 */ /* 0x000fe40000000f00 */
[----:B------:R-:W-:-:S07]  /*5f40*/  MOV R23, R22 ;  /* 0x0000001600177202 */ /* 0x000fce0000000f00 */
[----:B------:R-:W-:Y:S05]  /*5f50*/  WARPSYNC.COLLECTIVE R20, `(.L_x_987) ;  /* 0x0000000014087348 */ /* 0x000fea0003c00000 */
[----:B------:R0:W1:Y:S02]  /*5f60*/  SHFL.BFLY P2, R22, R17, R18, R19 ;  /* 0x0c00001211167389 */ /* 0x0000640000040013 */
[----:B01----:R-:W-:Y:S01]  /*5f70*/  ENDCOLLECTIVE ;  /* 0x000000000000791b */ /* 0x003fe20003800000 */
.L_x_987:
[----:B------:R-:W-:-:S04]  /*5f80*/  FADD.FTZ R12, R14, R23 ;  /* 0x000000170e0c7221 */ /* 0x000fc80000010000 */
[----:B------:R-:W-:Y:S02]  /*5f90*/  IMAD.MOV.U32 R17, RZ, RZ, R12 ;  /* 0x000000ffff117224 */ /* 0x000fe400078e000c */
[----:B------:R-:W-:-:S05]  /*5fa0*/  FADD.FTZ R22, R16, R22 ;  /* 0x0000001610167221 */ /* 0x000fca0000010000 */
[----:B------:R-:W-:-:S07]  /*5fb0*/  @!P1 F2FP.BF16.F32.PACK_AB R16, RZ, R22 ;  /* 0x00000016ff10923e */ /* 0x000fce00000010ff */
[----:B------:R-:W-:Y:S05]  /*5fc0*/  WARPSYNC.COLLECTIVE R20, `(.L_x_988) ;  /* 0x0000000014087348 */ /* 0x000fea0003c00000 */
[----:B------:R0:W1:Y:S02]  /*5fd0*/  SHFL.BFLY P2, R22, R17, R18, R19 ;  /* 0x0c00001211167389 */ /* 0x0000640000040013 */
[----:B01----:R-:W-:Y:S01]  /*5fe0*/  ENDCOLLECTIVE ;  /* 0x000000000000791b */ /* 0x003fe20003800000 */
.L_x_988:
        /* <DEDUP_REMOVED lines=16> */
.L_x_989:
[----:B------:R-:W-:Y:S01]  /*60f0*/  MOV R17, R10 ;  /* 0x0000000a00117202 */ /* 0x000fe20000000f00 */
[----:B------:R-:W-:-:S07]  /*6100*/  IMAD.MOV.U32 R24, RZ, RZ, R22 ;  /* 0x000000ffff187224 */ /* 0x000fce00078e0016 */
[----:B------:R-:W-:Y:S05]  /*6110*/  WARPSYNC.COLLECTIVE R20, `(.L_x_990) ;  /* 0x0000000014087348 */ /* 0x000fea0003c00000 */
[----:B------:R0:W1:Y:S02]  /*6120*/  SHFL.BFLY P2, R22, R17, R18, R19 ;  /* 0x0c00001211167389 */ /* 0x0000640000040013 */
[----:B01----:R-:W-:Y:S01]  /*6130*/  ENDCOLLECTIVE ;  /* 0x000000000000791b */ /* 0x003fe20003800000 */
.L_x_990:
[----:B------:R-:W-:Y:S01]  /*6140*/  FADD.FTZ R23, R24, R11 ;  /* 0x0000000b18177221 */ /* 0x000fe20000010000 */
[----:B------:R-:W-:-:S04]  /*6150*/  HFMA2.MMA R18, -RZ, RZ, 0, 2.384185791015625e-07 ;  /* 0x00000004ff127435 */ /* 0x000fc800000001ff */
[----:B------:R-:W-:Y:S01]  /*6160*/  MOV R17, R23 ;  /* 0x0000001700117202 */ /* 0x000fe20000000f00 */
[----:B------:R-:W-:-:S07]  /*6170*/  FADD.FTZ R15, R22, R10 ;  /* 0x0000000a160f7221 */ /* 0x000fce0000010000 */
[----:B------:R-:W-:Y:S05]  /*6180*/  WARPSYNC.COLLECTIVE R20, `(.L_x_991) ;  /* 0x0000000014087348 */ /* 0x000fea0003c00000 */
[----:B------:R0:W1:Y:S02]  /*6190*/  SHFL.BFLY P2, R22, R17, R18, R19 ;  /* 0x0c00001211167389 */ /* 0x0000640000040013 */
[----:B01----:R-:W-:Y:S01]  /*61a0*/  ENDCOLLECTIVE ;  /* 0x000000000000791b */ /* 0x003fe20003800000 */
.L_x_991:
[----:B------:R-:W-:Y:S01]  /*61b0*/  MOV R17, R15 ;  /* 0x0000000f00117202 */ /* 0x000fe20000000f00 */
[----:B------:R-:W-:-:S07]  /*61c0*/  IMAD.MOV.U32 R10, RZ, RZ, R22 ;  /* 0x000000ffff0a7224 */ /* 0x000fce00078e0016 */
[----:B------:R-:W-:Y:S05]  /*61d0*/  WARPSYNC.COLLECTIVE R20, `(.L_x_992) ;  /* 0x0000000014087348 */ /* 0x000fea0003c00000 */
[----:B------:R0:W1:Y:S02]  /*61e0*/  SHFL.BFLY P2, R22, R17, R18, R19 ;  /* 0x0c00001211167389 */ /* 0x0000640000040013 */
[----:B01----:R-:W-:Y:S01]  /*61f0*/  ENDCOLLECTIVE ;  /* 0x000000000000791b */ /* 0x003fe20003800000 */
.L_x_992:
[----:B------:R-:W-:Y:S01]  /*6200*/  FADD.FTZ R11, R23, R10 ;  /* 0x0000000a170b7221 */ /* 0x000fe20000010000 */
[----:B------:R-:W-:-:S04]  /*6210*/  HFMA2.MMA R18, -RZ, RZ, 0, 1.1920928955078125e-07 ;  /* 0x00000002ff127435 */ /* 0x000fc800000001ff */
[----:B------:R-:W-:Y:S01]  /*6220*/  MOV R17, R11 ;  /* 0x0000000b00117202 */ /* 0x000fe20000000f00 */
[----:B------:R-:W-:-:S07]  /*6230*/  FADD.FTZ R10, R15, R22 ;  /* 0x000000160f0a7221 */ /* 0x000fce0000010000 */
[----:B------:R-:W-:Y:S05]  /*6240*/  WARPSYNC.COLLECTIVE R20, `(.L_x_993) ;  /* 0x0000000014087348 */ /* 0x000fea0003c00000 */
[----:B------:R0:W1:Y:S02]  /*6250*/  SHFL.BFLY P2, R22, R17, R18, R19 ;  /* 0x0c00001211167389 */ /* 0x0000640000040013 */
[----:B01----:R-:W-:Y:S01]  /*6260*/  ENDCOLLECTIVE ;  /* 0x000000000000791b */ /* 0x003fe20003800000 */
.L_x_993:
[----:B------:R-:W0:Y:S01]  /*6270*/  LDC.64 R14, c[0x0][0x220] ;  /* 0x00008800ff0e7b82 */ /* 0x000e220000000a00 */
[----:B------:R-:W-:Y:S01]  /*6280*/  MOV R17, R10 ;  /* 0x0000000a00117202 */ /* 0x000fe20000000f00 */
[----:B------:R-:W-:-:S07]  /*6290*/  IMAD.MOV.U32 R24, RZ, RZ, R22 ;  /* 0x000000ffff187224 */ /* 0x000fce00078e0016 */
[----:B0-----:R-:W-:Y:S05]  /*62a0*/  WARPSYNC.COLLECTIVE R20, `(.L_x_994) ;  /* 0x0000000014087348 */ /* 0x001fea0003c00000 */
[----:B------:R1:W2:Y:S02]  /*62b0*/  SHFL.BFLY P2, R22, R17, R18, R19 ;  /* 0x0c00001211167389 */ /* 0x0002a40000040013 */
[----:B012---:R-:W-:Y:S01]  /*62c0*/  ENDCOLLECTIVE ;  /* 0x000000000000791b */ /* 0x007fe20003800000 */
.L_x_994:
[----:B------:R-:W-:Y:S01]  /*62d0*/  FADD.FTZ R24, R11, R24 ;  /* 0x000000180b187221 */ /* 0x000fe20000010000 */
[----:B------:R-:W-:-:S04]  /*62e0*/  HFMA2.MMA R18, -RZ, RZ, 0, 5.9604644775390625e-08 ;  /* 0x00000001ff127435 */ /* 0x000fc800000001ff */
[----:B------:R-:W-:Y:S01]  /*62f0*/  MOV R17, R24 ;  /* 0x0000001800117202 */ /* 0x000fe20000000f00 */
[----:B------:R-:W-:-:S07]  /*6300*/  FADD.FTZ R23, R10, R22 ;  /* 0x000000160a177221 */ /* 0x000fce0000010000 */
[----:B------:R-:W-:Y:S05]  /*6310*/  WARPSYNC.COLLECTIVE R20, `(.L_x_995) ;  /* 0x0000000014087348 */ /* 0x000fea0003c00000 */
[----:B------:R0:W1:Y:S02]  /*6320*/  SHFL.BFLY P2, R22, R17, R18, R19 ;  /* 0x0c00001211167389 */ /* 0x0000640000040013 */
[----:B01----:R-:W-:Y:S01]  /*6330*/  ENDCOLLECTIVE ;  /* 0x000000000000791b */ /* 0x003fe20003800000 */
.L_x_995:
[----:B------:R-:W-:Y:S01]  /*6340*/  MOV R17, R23 ;  /* 0x0000001700117202 */ /* 0x000fe20000000f00 */
[----:B------:R-:W-:-:S07]  /*6350*/  IMAD.MOV.U32 R21, RZ, RZ, R22 ;  /* 0x000000ffff157224 */ /* 0x000fce00078e0016 */
[----:B------:R-:W-:Y:S05]  /*6360*/  WARPSYNC.COLLECTIVE R20, `(.L_x_996) ;  /* 0x0000000014087348 */ /* 0x000fea0003c00000 */
[----:B------:R0:W1:Y:S02]  /*6370*/  SHFL.BFLY P2, R22, R17, R18, R19 ;  /* 0x0c00001211167389 */ /* 0x0000640000040013 */
[----:B01----:R-:W-:Y:S01]  /*6380*/  ENDCOLLECTIVE ;  /* 0x000000000000791b */ /* 0x003fe20003800000 */
.L_x_996:
        /* <DEDUP_REMOVED lines=31> */
.L_x_997:
[----:B------:R-:W-:Y:S01]  /*6580*/  MOV R17, R12 ;  /* 0x0000000c00117202 */ /* 0x000fe20000000f00 */
[----:B------:R-:W-:-:S07]  /*6590*/  FADD.FTZ R16, R22, R16 ;  /* 0x0000001016107221 */ /* 0x000fce0000010000 */
[----:B------:R-:W-:Y:S05]  /*65a0*/  WARPSYNC.COLLECTIVE R20, `(.L_x_998) ;  /* 0x0000000014087348 */ /* 0x000fea0003c00000 */
[----:B------:R0:W1:Y:S02]  /*65b0*/  SHFL.BFLY P2, R22, R17, R18, R19 ;  /* 0x0c00001211167389 */ /* 0x0000640000040013 */
[----:B01----:R-:W-:Y:S01]  /*65c0*/  ENDCOLLECTIVE ;  /* 0x000000000000791b */ /* 0x003fe20003800000 */
.L_x_998:
[----:B------:R-:W-:Y:S01]  /*65d0*/  MOV R17, R16 ;  /* 0x0000001000117202 */ /* 0x000fe20000000f00 */
[----:B------:R-:W-:Y:S02]  /*65e0*/  IMAD.MOV.U32 R18, RZ, RZ, 0x4 ;  /* 0x00000004ff127424 */ /* 0x000fe400078e00ff */
[----:B------:R-:W-:-:S07]  /*65f0*/  FADD.FTZ R12, R22, R12 ;  /* 0x0000000c160c7221 */ /* 0x000fce0000010000 */
[----:B------:R-:W-:Y:S05]  /*6600*/  WARPSYNC.COLLECTIVE R20, `(.L_x_999) ;  /* 0x0000000014087348 */ /* 0x000fea0003c00000 */
[----:B------:R0:W1:Y:S02]  /*6610*/  SHFL.BFLY P2, R22, R17, R18, R19 ;  /* 0x0c00001211167389 */ /* 0x0000640000040013 */
[----:B01----:R-:W-:Y:S01]  /*6620*/  ENDCOLLECTIVE ;  /* 0x000000000000791b */ /* 0x003fe20003800000 */
.L_x_999:
[----:B------:R-:W-:Y:S01]  /*6630*/  MOV R17, R12 ;  /* 0x0000000c00117202 */ /* 0x000fe20000000f00 */
[----:B------:R-:W-:-:S07]  /*6640*/  FADD.FTZ R16, R16, R22 ;  /* 0x0000001610107221 */ /* 0x000fce0000010000 */
[----:B------:R-:W-:Y:S05]  /*6650*/  WARPSYNC.COLLECTIVE R20, `(.L_x_1000) ;  /* 0x0000000014087348 */ /* 0x000fea0003c00000 */
[----:B------:R0:W1:Y:S02]  /*6660*/  SHFL.BFLY P2, R22, R17, R18, R19 ;  /* 0x0c00001211167389 */ /* 0x0000640000040013 */
[----:B01----:R-:W-:Y:S01]  /*6670*/  ENDCOLLECTIVE ;  /* 0x000000000000791b */ /* 0x003fe20003800000 */
.L_x_1000:
[----:B------:R-:W-:Y:S01]  /*6680*/  MOV R17, R16 ;  /* 0x0000001000117202 */ /* 0x000fe20000000f00 */
[----:B------:R-:W-:Y:S01]  /*6690*/  IMAD.MOV.U32 R18, RZ, RZ, 0x2 ;  /* 0x00000002ff127424 */ /* 0x000fe200078e00ff */
[----:B------:R-:W-:-:S07]  /*66a0*/  MOV R23, R22 ;  /* 0x0000001600177202 */ /* 0x000fce0000000f00 */
[----:B------:R-:W-:Y:S05]  /*66b0*/  WARPSYNC.COLLECTIVE R20, `(.L_x_1001) ;  /* 0x0000000014087348 */ /* 0x000fea0003c00000 */
[----:B------:R0:W1:Y:S02]  /*66c0*/  SHFL.BFLY P2, R22, R17, R18, R19 ;  /* 0x0c00001211167389 */ /* 0x0000640000040013 */
[----:B01----:R-:W-:Y:S01]  /*66d0*/  ENDCOLLECTIVE ;  /* 0x000000000000791b */ /* 0x003fe20003800000 */
.L_x_1001:
        /* <DEDUP_REMOVED lines=12> */
.L_x_1002:
[----:B------:R-:W-:Y:S01]  /*67a0*/  MOV R17, R16 ;  /* 0x0000001000117202 */ /* 0x000fe20000000f00 */
[----:B------:R-:W-:Y:S01]  /*67b0*/  IMAD.MOV.U32 R18, RZ, RZ, 0x1 ;  /* 0x00000001ff127424 */ /* 0x000fe200078e00ff */
[----:B------:R-:W-:-:S07]  /*67c0*/  MOV R21, R22 ;  /* 0x0000001600157202 */ /* 0x000fce0000000f00 */
[----:B------:R-:W-:Y:S05]  /*67d0*/  WARPSYNC.COLLECTIVE R20, `(.L_x_1003) ;  /* 0x0000000014087348 */ /* 0x000fea0003c00000 */
[----:B------:R0:W1:Y:S02]  /*67e0*/  SHFL.BFLY P2, R22, R17, R18, R19 ;  /* 0x0c00001211167389 */ /* 0x0000640000040013 */
[----:B01----:R-:W-:Y:S01]  /*67f0*/  ENDCOLLECTIVE ;  /* 0x000000000000791b */ /* 0x003fe20003800000 */
.L_x_1003:
        /* <DEDUP_REMOVED lines=9> */
.L_x_1004:
        /* <DEDUP_REMOVED lines=14> */
.L_x_1005:
[----:B------:R-:W-:Y:S01]  /*6970*/  IMAD.MOV.U32 R17, RZ, RZ, R23 ;  /* 0x000000ffff117224 */ /* 0x000fe200078e0017 */
[----:B------:R-:W-:-:S07]  /*6980*/  MOV R16, R22 ;  /* 0x0000001600107202 */ /* 0x000fce0000000f00 */
[----:B------:R-:W-:Y:S05]  /*6990*/  WARPSYNC.COLLECTIVE R20, `(.L_x_1006) ;  /* 0x0000000014087348 */ /* 0x000fea0003c00000 */
[----:B------:R0:W1:Y:S02]  /*69a0*/  SHFL.BFLY P2, R22, R17, R18, R19 ;  /* 0x0c00001211167389 */ /* 0x0000640000040013 */
[----:B01----:R-:W-:Y:S01]  /*69b0*/  ENDCOLLECTIVE ;  /* 0x000000000000791b */ /* 0x003fe20003800000 */
.L_x_1006:
[----:B------:R-:W-:Y:S01]  /*69c0*/  FADD.FTZ R16, R16, R24 ;  /* 0x0000001810107221 */ /* 0x000fe20000010000 */
[----:B------:R-:W-:-:S04]  /*69d0*/  HFMA2.MMA R18, -RZ, RZ, 0, 2.384185791015625e-07 ;  /* 0x00000004ff127435 */ /* 0x000fc800000001ff */
[----:B------:R-:W-:Y:S02]  /*69e0*/  MOV R17, R16 ;  /* 0x0000001000117202 */ /* 0x000fe40000000f00 */
[----:B------:R-:W-:-:S07]  /*69f0*/  MOV R0, R22 ;  /* 0x0000001600007202 */ /* 0x000fce0000000f00 */
[----:B------:R-:W-:Y:S05]  /*6a00*/  WARPSYNC.COLLECTIVE R20, `(.L_x_1007) ;  /* 0x0000000014087348 */ /* 0x000fea0003c00000 */
[----:B------:R0:W1:Y:S02]  /*6a10*/  SHFL.BFLY P2, R22, R17, R18, R19 ;  /* 0x0c00001211167389 */ /* 0x0000640000040013 */
[----:B01----:R-:W-:Y:S01]  /*6a20*/  ENDCOLLECTIVE ;  /* 0x000000000000791b */ /* 0x003fe20003800000 */
.L_x_1007:
[----:B------:R-:W-:-:S05]  /*6a30*/  FADD.FTZ R0, R0, R23 ;  /* 0x0000001700007221 */ /* 0x000fca0000010000 */
[----:B------:R-:W-:Y:S01]  /*6a40*/  MOV R17, R0 ;  /* 0x0000000000117202 */ /* 0x000fe20000000f00 */
[----:B------:R-:W-:-:S07]  /*6a50*/  IMAD.MOV.U32 R21, RZ, RZ, R22 ;  /* 0x000000ffff157224 */ /* 0x000fce00078e0016 */
[----:B------:R-:W-:Y:S05]  /*6a60*/  WARPSYNC.COLLECTIVE R20, `(.L_x_1008) ;  /* 0x0000000014087348 */ /* 0x000fea0003c00000 */
[----:B------:R0:W1:Y:S02]  /*6a70*/  SHFL.BFLY P2, R22, R17, R18, R19 ;  /* 0x0c00001211167389 */ /* 0x0000640000040013 */
[----:B01----:R-:W-:Y:S01]  /*6a80*/  ENDCOLLECTIVE ;  /* 0x000000000000791b */ /* 0x003fe20003800000 */
.L_x_1008:
[----:B------:R-:W-:-:S05]  /*6a90*/  FADD.FTZ R12, R16, R21 ;  /* 0x00000015100c7221 */ /* 0x000fca0000010000 */
[----:B------:R-:W-:Y:S01]  /*6aa0*/  MOV R17, R12 ;  /* 0x0000000c00117202 */ /* 0x000fe20000000f00 */
[----:B------:R-:W-:Y:S01]  /*6ab0*/  IMAD.MOV.U32 R18, RZ, RZ, 0x2 ;  /* 0x00000002ff127424 */ /* 0x000fe200078e00ff */
[----:B------:R-:W-:-:S07]  /*6ac0*/  MOV R21, R22 ;  /* 0x0000001600157202 */ /* 0x000fce0000000f00 */
[----:B------:R-:W-:Y:S05]  /*6ad0*/  WARPSYNC.COLLECTIVE R20, `(.L_x_1009) ;  /* 0x0000000014087348 */ /* 0x000fea0003c00000 */
[----:B------:R0:W1:Y:S02]  /*6ae0*/  SHFL.BFLY P2, R22, R17, R18, R19 ;  /* 0x0c00001211167389 */ /* 0x0000640000040013 */
[----:B01----:R-:W-:Y:S01]  /*6af0*/  ENDCOLLECTIVE ;  /* 0x000000000000791b */ /* 0x003fe20003800000 */
.L_x_1009:
[----:B------:R-:W-:-:S05]  /*6b00*/  FADD.FTZ R21, R0, R21 ;  /* 0x0000001500157221 */ /* 0x000fca0000010000 */
[----:B------:R-:W-:Y:S02]  /*6b10*/  MOV R17, R21 ;  /* 0x0000001500117202 */ /* 0x000fe40000000f00 */
[----:B------:R-:W-:-:S07]  /*6b20*/  MOV R23, R22 ;  /* 0x0000001600177202 */ /* 0x000fce0000000f00 */
[----:B------:R-:W-:Y:S05]  /*6b30*/  WARPSYNC.COLLECTIVE R20, `(.L_x_1010) ;  /* 0x0000000014087348 */ /* 0x000fea0003c00000 */
[----:B------:R0:W1:Y:S02]  /*6b40*/  SHFL.BFLY P2, R22, R17, R18, R19 ;  /* 0x0c00001211167389 */ /* 0x0000640000040013 */
[----:B01----:R-:W-:Y:S01]  /*6b50*/  ENDCOLLECTIVE ;  /* 0x000000000000791b */ /* 0x003fe20003800000 */
.L_x_1010:
[----:B------:R-:W-:Y:S01]  /*6b60*/  FADD.FTZ R16, R12, R23 ;  /* 0x000000170c107221 */ /* 0x000fe20000010000 */
[----:B------:R-:W-:-:S03]  /*6b70*/  HFMA2.MMA R18, -RZ, RZ, 0, 5.9604644775390625e-08 ;  /* 0x00000001ff127435 */ /* 0x000fc600000001ff */
[----:B------:R-:W-:Y:S01]  /*6b80*/  IMAD.MOV.U32 R17, RZ, RZ, R16 ;  /* 0x000000ffff117224 */ /* 0x000fe200078e0010 */
[----:B------:R-:W-:-:S07]  /*6b90*/  MOV R36, R22 ;  /* 0x0000001600247202 */ /* 0x000fce0000000f00 */
[----:B------:R-:W-:Y:S05]  /*6ba0*/  WARPSYNC.COLLECTIVE R20, `(.L_x_1011) ;  /* 0x0000000014087348 */ /* 0x000fea0003c00000 */
[----:B------:R0:W1:Y:S02]  /*6bb0*/  SHFL.BFLY P2, R22, R17, R18, R19 ;  /* 0x0c00001211167389 */ /* 0x0000640000040013 */
[----:B01----:R-:W-:Y:S01]  /*6bc0*/  ENDCOLLECTIVE ;  /* 0x000000000000791b */ /* 0x003fe20003800000 */
.L_x_1011:
[----:B------:R-:W-:-:S05]  /*6bd0*/  FADD.FTZ R0, R21, R36 ;  /* 0x0000002415007221 */ /* 0x000fca0000010000 */
[----:B------:R-:W-:Y:S01]  /*6be0*/  MOV R17, R0 ;  /* 0x0000000000117202 */ /* 0x000fe20000000f00 */
[----:B------:R-:W-:-:S07]  /*6bf0*/  FADD.FTZ R12, R16, R22 ;  /* 0x00000016100c7221 */ /* 0x000fce0000010000 */
[----:B------:R-:W-:Y:S05]  /*6c00*/  WARPSYNC.COLLECTIVE R20, `(.L_x_1012) ;  /* 0x0000000014087348 */ /* 0x000fea0003c00000 */
[----:B------:R0:W1:Y:S02]  /*6c10*/  SHFL.BFLY P2, R22, R17, R18, R19 ;  /* 0x0c00001211167389 */ /* 0x0000640000040013 */
[----:B01----:R-:W-:Y:S01]  /*6c20*/  ENDCOLLECTIVE ;  /* 0x000000000000791b */ /* 0x003fe20003800000 */
.L_x_1012:
[----:B------:R-:W-:Y:S01]  /*6c30*/  MOV R23, R22 ;  /* 0x0000001600177202 */ /* 0x000fe20000000f00 */
[----:B------:R-:W-:Y:S06]  /*6c40*/  BRA `(.L_x_1013) ;  /* 0xffffffe400607947 */ /* 0x000fec000383ffff */
.L_x_1014:
        /* <DEDUP_REMOVED lines=11> */
.L_x_3018:


//--------------------- .text._ZN13group_norm_v218gn_bwd_cuda_kernelI13__nv_bfloat16Li480ELi3ELi16ELi60ELi4096ELb1ELb1ELi64ELi960ELi960ELi4ELb1ELi5ELb1ELb0ELNS_15WgradSyncMethodE3ENS_16CompileConditionILi900EEEEEvPT_S6_S6_PKS5_S8_S8_S8_PKfflPfPj --------------------------
	.section	.text._ZN13group_norm_v218gn_bwd_cuda_kernelI13__nv_bfloat16Li480ELi3ELi16ELi60ELi4096ELb1ELb1ELi64ELi960ELi960ELi4ELb1ELi5ELb1ELb0ELNS_15WgradSyncMethodE3ENS_16CompileConditionILi900EEEEEvPT_S6_S6_PKS5_S8_S8_S8_PKfflPfPj,"ax",@progbits
	.align	128
        .global         _ZN13group_norm_v218gn_bwd_cuda_kernelI13__nv_bfloat16Li480ELi3ELi16ELi60ELi4096ELb1ELb1ELi64ELi960ELi960ELi4ELb1ELi5ELb1ELb0ELNS_15WgradSyncMethodE3ENS_16CompileConditionILi900EEEEEvPT_S6_S6_PKS5_S8_S8_S8_PKfflPfPj
        .type           _ZN13group_norm_v218gn_bwd_cuda_kernelI13__nv_bfloat16Li480ELi3ELi16ELi60ELi4096ELb1ELb1ELi64ELi960ELi960ELi4ELb1ELi5ELb1ELb0ELNS_15WgradSyncMethodE3ENS_16CompileConditionILi900EEEEEvPT_S6_S6_PKS5_S8_S8_S8_PKfflPfPj,@function
        .size           _ZN13group_norm_v218gn_bwd_cuda_kernelI13__nv_bfloat16Li480ELi3ELi16ELi60ELi4096ELb1ELb1ELi64ELi960ELi960ELi4ELb1ELi5ELb1ELb0ELNS_15WgradSyncMethodE3ENS_16CompileConditionILi900EEEEEvPT_S6_S6_PKS5_S8_S8_S8_PKfflPfPj,(.L_x_3019 - _ZN13group_norm_v218gn_bwd_cuda_kernelI13__nv_bfloat16Li480ELi3ELi16ELi60ELi4096ELb1ELb1ELi64ELi960ELi960ELi4ELb1ELi5ELb1ELb0ELNS_15WgradSyncMethodE3ENS_16CompileConditionILi900EEEEEvPT_S6_S6_PKS5_S8_S8_S8_PKfflPfPj)
        .other          _ZN13group_norm_v218gn_bwd_cuda_kernelI13__nv_bfloat16Li480ELi3ELi16ELi60ELi4096ELb1ELb1ELi64ELi960ELi960ELi4ELb1ELi5ELb1ELb0ELNS_15WgradSyncMethodE3ENS_16CompileConditionILi900EEEEEvPT_S6_S6_PKS5_S8_S8_S8_PKfflPfPj,@"STO_CUDA_ENTRY STV_DEFAULT"
_ZN13group_norm_v218gn_bwd_cuda_kernelI13__nv_bfloat16Li480ELi3ELi16ELi60ELi4096ELb1ELb1ELi64ELi960ELi960ELi4ELb1ELi5ELb1ELb0ELNS_15WgradSyncMethodE3ENS_16CompileConditionILi900EEEEEvPT_S6_S6_PKS5_S8_S8_S8_PKfflPfPj:
.text._ZN13group_norm_v218gn_bwd_cuda_kernelI13__nv_bfloat16Li480ELi3ELi16ELi60ELi4096ELb1ELb1ELi64ELi960ELi960ELi4ELb1ELi5ELb1ELb0ELNS_15WgradSyncMethodE3ENS_16CompileConditionILi900EEEEEvPT_S6_S6_PKS5_S8_S8_S8_PKfflPfPj:
        /* <DEDUP_REMOVED lines=29> */
.L_x_1017:
[----:B------:R-:W2:Y:S04]  /*01d0*/  LD.E.STRONG.GPU R0, desc[UR12][R2.64] ;  /* 0x0000000c02007980 */ /* 0x000ea8000c10f900 */
[----:B--2---:R-:W-:Y:S01]  /*01e0*/  CCTL.IVALL ;  /* 0x00000000ff00798f */ /* 0x004fe20002000000 */
[----:B------:R-:W-:Y:S05]  /*01f0*/  YIELD ;  /* 0x0000000000007946 */ /* 0x000fea0003800000 */
[----:B-----5:R-:W-:-:S04]  /*0200*/  LOP3.LUT R0, R0, R5, RZ, 0x3c, !PT ;  /* 0x0000000500007212 */ /* 0x020fc800078e3cff */
[----:B------:R-:W-:-:S13]  /*0210*/  ISETP.GT.AND P0, PT, R0, -0x1, PT ;  /* 0xffffffff0000780c */ /* 0x000fda0003f04270 */
[----:B------:R-:W-:Y:S05]  /*0220*/  @P0 BRA `(.L_x_1017) ;  /* 0xfffffffc00e80947 */ /* 0x000fea000383ffff */
.L_x_1016:
[----:B------:R-:W-:Y:S05]  /*0230*/  WARPSYNC.ALL ;  /* 0x0000000000007948 */ /* 0x000fea0003800000 */
[----:B------:R-:W-:Y:S06]  /*0240*/  BAR.SYNC.DEFER_BLOCKING 0x0 ;  /* 0x0000000000007b1d */ /* 0x000fec0000010000 */
[----:B------:R-:W-:Y:S05]  /*0250*/  BRA `(.L_x_1018) ;  /* 0x0000002c00687947 */ /* 0x000fea0003800000 */
.L_x_1015:
        /* <DEDUP_REMOVED lines=73> */
.L_x_1036:
        /* <DEDUP_REMOVED lines=27> */
.L_x_1019:
        /* <DEDUP_REMOVED lines=164> */
.L_x_1020:
        /* <DEDUP_REMOVED lines=127> */
.L_x_1022:
[----:B------:R-:W-:Y:S05]  /*1ad0*/  BSYNC B0 ;  /* 0x0000000000007941 */ /* 0x000fea0003800000 */
.L_x_1021:
        /* <DEDUP_REMOVED lines=19> */
.L_x_1024:
[----:B------:R-:W-:Y:S05]  /*1c10*/  BSYNC B0 ;  /* 0x0000000000007941 */ /* 0x000fea0003800000 */
.L_x_1023:
        /* <DEDUP_REMOVED lines=17> */
.L_x_1027:
[----:B------:R-:W2:Y:S04]  /*1d30*/  LD.E.STRONG.GPU R24, desc[UR12][R22.64] ;  /* 0x0000000c16187980 */ /* 0x000ea8000c10f900 */
[----:B--2---:R-:W-:Y:S01]  /*1d40*/  CCTL.IVALL ;  /* 0x00000000ff00798f */ /* 0x004fe20002000000 */
[----:B------:R-:W-:Y:S05]  /*1d50*/  YIELD ;  /* 0x0000000000007946 */ /* 0x000fea0003800000 */
[----:B-----5:R-:W-:-:S04]  /*1d60*/  LOP3.LUT R24, R24, R13, RZ, 0x3c, !PT ;  /* 0x0000000d18187212 */ /* 0x020fc800078e3cff */
[----:B------:R-:W-:-:S13]  /*1d70*/  ISETP.GT.AND P0, PT, R24, -0x1, PT ;  /* 0xffffffff1800780c */ /* 0x000fda0003f04270 */
[----:B------:R-:W-:Y:S05]  /*1d80*/  @P0 BRA `(.L_x_1027) ;  /* 0xfffffffc00e80947 */ /* 0x000fea000383ffff */
.L_x_1026:
[----:B------:R-:W-:Y:S05]  /*1d90*/  WARPSYNC.ALL ;  /* 0x0000000000007948 */ /* 0x000fea0003800000 */
[----:B------:R-:W-:Y:S06]  /*1da0*/  BAR.SYNC.DEFER_BLOCKING 0x0 ;  /* 0x0000000000007b1d */ /* 0x000fec0000010000 */
[----:B------:R-:W-:Y:S05]  /*1db0*/  BRA `(.L_x_1028) ;  /* 0x0000000000647947 */ /* 0x000fea0003800000 */
.L_x_1025:
        /* <DEDUP_REMOVED lines=17> */
.L_x_1030:
[----:B------:R-:W2:Y:S04]  /*1ed0*/  LD.E.STRONG.GPU R24, desc[UR12][R22.64] ;  /* 0x0000000c16187980 */ /* 0x000ea8000c10f900 */
[----:B--2---:R-:W-:Y:S01]  /*1ee0*/  CCTL.IVALL ;  /* 0x00000000ff00798f */ /* 0x004fe20002000000 */
[----:B------:R-:W-:Y:S05]  /*1ef0*/  YIELD ;  /* 0x0000000000007946 */ /* 0x000fea0003800000 */
[----:B-----5:R-:W-:-:S04]  /*1f00*/  LOP3.LUT R24, R24, R13, RZ, 0x3c, !PT ;  /* 0x0000000d18187212 */ /* 0x020fc800078e3cff */
[----:B------:R-:W-:-:S13]  /*1f10*/  ISETP.GT.AND P0, PT, R24, -0x1, PT ;  /* 0xffffffff1800780c */ /* 0x000fda0003f04270 */
[----:B------:R-:W-:Y:S05]  /*1f20*/  @P0 BRA `(.L_x_1030) ;  /* 0xfffffffc00e80947 */ /* 0x000fea000383ffff */
.L_x_1029:
[----:B------:R-:W-:Y:S05]  /*1f30*/  WARPSYNC.ALL ;  /* 0x0000000000007948 */ /* 0x000fea0003800000 */
[----:B------:R-:W-:Y:S06]  /*1f40*/  BAR.SYNC.DEFER_BLOCKING 0x0 ;  /* 0x0000000000007b1d */ /* 0x000fec0000010000 */
.L_x_1028:
[----:B------:R-:W1:Y:S01]  /*1f50*/  S2R R31, SR_TID.X ;  /* 0x00000000001f7919 */ /* 0x000e620000002100 */
[----:B------:R-:W-:Y:S01]  /*1f60*/  BSSY B0, `(.L_x_1031) ;  /* 0x0000022000007945 */ /* 0x000fe20003800000 */
[----:B------:R-:W-:Y:S01]  /*1f70*/  HFMA2.MMA R13, -RZ, RZ, 0, 0 ;  /* 0x00000000ff0d7435 */ /* 0x000fe200000001ff */
[----:B------:R-:W-:Y:S02]  /*1f80*/  MOV R26, RZ ;  /* 0x000000ff001a7202 */ /* 0x000fe40000000f00 */
[----:B-1----:R-:W-:-:S13]  /*1f90*/  ISETP.GT.U32.AND P0, PT, R31, 0xff, PT ;  /* 0x000000ff1f00780c */ /* 0x002fda0003f04070 */
[----:B------:R-:W-:Y:S05]  /*1fa0*/  @P0 BRA `(.L_x_1032) ;  /* 0x0000000000740947 */ /* 0x000fea0003800000 */
[----:B------:R-:W-:Y:S01]  /*1fb0*/  ULDC UR5, c[0x0][0x10] ;  /* 0x0000040000057ab9 */ /* 0x000fe20000000800 */
[----:B0-----:R-:W0:Y:S01]  /*1fc0*/  LDC.64 R22, c[0x0][0x260] ;  /* 0x00009800ff167b82 */ /* 0x001e220000000a00 */
[----:B------:R-:W-:Y:S01]  /*1fd0*/  UIMAD UR5, UR5, UR4, UR9 ;  /* 0x00000004050572a4 */ /* 0x000fe2000f8e0209 */
[C---:B------:R-:W-:Y:S01]  /*1fe0*/  IMAD.SHL.U32 R13, R31.reuse, 0x4, RZ ;  /* 0x000000041f0d7824 */ /* 0x040fe200078e00ff */
[----:B------:R-:W-:-:S04]  /*1ff0*/  LOP3.LUT R24, R31, 0xf, RZ, 0xc0, !PT ;  /* 0x0000000f1f187812 */ /* 0x000fc800078ec0ff */
[----:B------:R-:W-:Y:S02]  /*2000*/  LOP3.LUT R13, R13, 0x7fffffc0, RZ, 0xc0, !PT ;  /* 0x7fffffc00d0d7812 */ /* 0x000fe400078ec0ff */
[----:B------:R-:W-:-:S04]  /*2010*/  MOV R26, UR5 ;  /* 0x00000005001a7c02 */ /* 0x000fc80008000f00 */
[----:B------:R-:W-:-:S05]  /*2020*/  LEA R13, R26, R13, 0xa ;  /* 0x0000000d1a0d7211 */ /* 0x000fca00078e50ff */
[----:B------:R-:W-:-:S05]  /*2030*/  IMAD.IADD R13, R13, 0x1, R24 ;  /* 0x000000010d0d7824 */ /* 0x000fca00078e0218 */
[----:B------:R-:W-:-:S04]  /*2040*/  SHF.L.U32 R13, R13, 0x1, RZ ;  /* 0x000000010d0d7819 */ /* 0x000fc800000006ff */
[C---:B------:R-:W-:Y:S01]  /*2050*/  IADD3 R26, R13.reuse, 0x20, RZ ;  /* 0x000000200d1a7810 */ /* 0x040fe20007ffe0ff */
[----:B0-----:R-:W-:-:S04]  /*2060*/  IMAD.WIDE.U32 R28, R13, 0x4, R22 ;  /* 0x000000040d1c7825 */ /* 0x001fc800078e0016 */
[--C-:B------:R-:W-:Y:S02]  /*2070*/  IMAD.WIDE.U32 R26, R26, 0x4, R22.reuse ;  /* 0x000000041a1a7825 */ /* 0x100fe400078e0016 */
[----:B------:R-:W2:Y:S02]  /*2080*/  LDG.E.64 R28, desc[UR12][R28.64] ;  /* 0x0000000c1c1c7981 */ /* 0x000ea4000c1e1b00 */
[C---:B------:R-:W-:Y:S01]  /*2090*/  VIADD R24, R13.reuse, 0x40 ;  /* 0x000000400d187836 */ /* 0x040fe20000000000 */
[----:B------:R-:W-:Y:S01]  /*20a0*/  IADD3 R13, R13, 0x60, RZ ;  /* 0x000000600d0d7810 */ /* 0x000fe20007ffe0ff */
[----:B------:R-:W3:Y:S02]  /*20b0*/  LDG.E.64 R26, desc[UR12][R26.64] ;  /* 0x0000000c1a1a7981 */ /* 0x000ee4000c1e1b00 */
[----:B------:R-:W-:-:S04]  /*20c0*/  IMAD.WIDE.U32 R24, R24, 0x4, R22 ;  /* 0x0000000418187825 */ /* 0x000fc800078e0016 */
[----:B------:R-:W-:Y:S02]  /*20d0*/  IMAD.WIDE.U32 R22, R13, 0x4, R22 ;  /* 0x000000040d167825 */ /* 0x000fe400078e0016 */
        /* <DEDUP_REMOVED lines=10> */
.L_x_1032:
[----:B------:R-:W-:Y:S05]  /*2180*/  BSYNC B0 ;  /* 0x0000000000007941 */ /* 0x000fea0003800000 */
.L_x_1031:
        /* <DEDUP_REMOVED lines=28> */
.L_x_1034:
[----:B------:R-:W-:Y:S05]  /*2350*/  BSYNC B0 ;  /* 0x0000000000007941 */ /* 0x000fea0003800000 */
.L_x_1033:
        /* <DEDUP_REMOVED lines=10> */
.L_x_1035:
[----:B-1----:R-:W-:-:S05]  /*2400*/  MOV R24, UR5 ;  /* 0x0000000500187c02 */ /* 0x002fca0008000f00 */
[----:B------:R-:W-:-:S04]  /*2410*/  IMAD R31, R24, 0x2, R35 ;  /* 0x00000002181f7824 */ /* 0x000fc800078e0223 */
[----:B------:R-:W-:-:S05]  /*2420*/  IMAD R31, R31, 0x3c0, RZ ;  /* 0x000003c01f1f7824 */ /* 0x000fca00078e02ff */
[----:B------:R-:W-:-:S04]  /*2430*/  IADD3 R13, P0, R31, R10, RZ ;  /* 0x0000000a1f0d7210 */ /* 0x000fc80007f1e0ff */
[----:B------:R-:W-:Y:S02]  /*2440*/  IADD3.X R24, RZ, R9, RZ, P0, !PT ;  /* 0x00000009ff187210 */ /* 0x000fe400007fe4ff */
[C---:B------:R-:W-:Y:S02]  /*2450*/  SHF.L.U32 R36, R13.reuse, 0x1, RZ ;  /* 0x000000010d247819 */ /* 0x040fe400000006ff */
        /* <DEDUP_REMOVED lines=8> */
[----:B------:R-:W-:Y:S01]  /*24e0*/  IADD3 R31, P0, R31, R10, RZ ;  /* 0x0000000a1f1f7210 */ /* 0x000fe20007f1e0ff */
[C---:B--2---:R-:W-:Y:S01]  /*24f0*/  IMAD.U32 R28, R24.reuse, 0x10000, RZ ;  /* 0x00010000181c7824 */ /* 0x044fe200078e00ff */
        /* <DEDUP_REMOVED lines=16> */
[----:B---3--:R-:W-:-:S05]  /*2600*/  SHF.L.U32 R32, R26, 0x10, RZ ;  /* 0x000000101a207819 */ /* 0x008fca00000006ff */
[----:B------:R-:W1:Y:S01]  /*2610*/  MUFU.EX2 R33, R33 ;  /* 0x0000002100217308 */ /* 0x000e620000000800 */
[----:B------:R-:W-:-:S04]  /*2620*/  FMUL.FTZ R34, R32, R34 ;  /* 0x0000002220227220 */ /* 0x000fc80000410000 */
[----:B0-----:R-:W-:-:S04]  /*2630*/  FFMA.FTZ R34, R0, R34, -R22 ;  /* 0x0000002200227223 */ /* 0x001fc80000010816 */
[----:B------:R-:W-:Y:S01]  /*2640*/  FFMA.FTZ R28, -R23, R28, R34 ;  /* 0x0000001c171c7223 */ /* 0x000fe20000010122 */
[----:B-1----:R-:W-:-:S06]  /*2650*/  FADD.FTZ R33, R33, 1 ;  /* 0x3f80000021217421 */ /* 0x002fcc0000010000 */
[----:B------:R-:W0:Y:S02]  /*2660*/  MUFU.RCP R33, R33 ;  /* 0x0000002100217308 */ /* 0x000e240000001000 */
[----:B0-----:R-:W-:-:S04]  /*2670*/  FADD.FTZ R32, -R33, 1 ;  /* 0x3f80000021207421 */ /* 0x001fc80000010100 */
[----:B------:R-:W-:Y:S01]  /*2680*/  FFMA.FTZ R24, R24, R32, 1 ;  /* 0x3f80000018187423 */ /* 0x000fe20000010020 */
[----:B------:R-:W-:Y:S01]  /*2690*/  IMAD.U32 R32, R25, 0x10000, RZ ;  /* 0x0001000019207824 */ /* 0x000fe200078e00ff */
[----:B------:R-:W-:Y:S02]  /*26a0*/  PRMT R25, R26, 0x7632, R25 ;  /* 0x000076321a197816 */ /* 0x000fe40000000019 */
[----:B------:R-:W-:Y:S01]  /*26b0*/  FMUL.FTZ R24, R33, R24 ;  /* 0x0000001821187220 */ /* 0x000fe20000410000 */
[----:B------:R-:W-:Y:S01]  /*26c0*/  FADD.FTZ R26, -R12, R32 ;  /* 0x000000200c1a7221 */ /* 0x000fe20000010100 */
[C---:B------:R-:W-:Y:S02]  /*26d0*/  SHF.L.U32 R32, R25.reuse, 0x10, RZ ;  /* 0x0000001019207819 */ /* 0x040fe400000006ff */
[----:B------:R-:W-:Y:S01]  /*26e0*/  PRMT R25, R25, 0x7632, R25 ;  /* 0x0000763219197816 */ /* 0x000fe20000000019 */
[----:B------:R-:W-:Y:S02]  /*26f0*/  FMUL.FTZ R26, R8, R26 ;  /* 0x0000001a081a7220 */ /* 0x000fe40000410000 */
[----:B------:R-:W-:Y:S01]  /*2700*/  FMUL.FTZ R24, R32, R24 ;  /* 0x0000001820187220 */ /* 0x000fe20000410000 */
[----:B------:R-:W-:Y:S01]  /*2710*/  SHF.L.U32 R25, R25, 0x10, RZ ;  /* 0x0000001019197819 */ /* 0x000fe200000006ff */
[----:B------:R-:W-:-:S02]  /*2720*/  FFMA.FTZ R33, R2, R26, R3 ;  /* 0x0000001a02217223 */ /* 0x000fc40000010003 */
[----:B------:R-:W-:Y:S02]  /*2730*/  FFMA.FTZ R24, R4, R24, -R22 ;  /* 0x0000001804187223 */ /* 0x000fe40000010816 */
[----:B------:R-:W-:Y:S01]  /*2740*/  FMUL.FTZ R32, R33, -1.4426950216293334961 ;  /* 0xbfb8aa3b21207820 */ /* 0x000fe20000410000 */
[----:B------:R-:W-:Y:S01]  /*2750*/  FADD.FTZ R25, -R12, R25 ;  /* 0x000000190c197221 */ /* 0x000fe20000010100 */
[----:B------:R-:W-:Y:S01]  /*2760*/  FFMA.FTZ R29, -R23, R29, R24 ;  /* 0x0000001d171d7223 */ /* 0x000fe20000010118 */
[C---:B------:R-:W-:Y:S01]  /*2770*/  IMAD.U32 R24, R27.reuse, 0x10000, RZ ;  /* 0x000100001b187824 */ /* 0x040fe200078e00ff */
[----:B------:R-:W-:Y:S02]  /*2780*/  PRMT R27, R27, 0x7632, R27 ;  /* 0x000076321b1b7816 */ /* 0x000fe4000000001b */
        /* <DEDUP_REMOVED lines=17> */
[----:B------:R-:W-:-:S03]  /*28a0*/  IMAD.X R24, RZ, RZ, R9, P0 ;  /* 0x000000ffff187224 */ /* 0x000fc600000e0609 */
        /* <DEDUP_REMOVED lines=31> */
[----:B------:R-:W-:Y:S02]  /*2aa0*/  FADD.FTZ R13, -R12, R13 ;  /* 0x0000000d0c0d7221 */ /* 0x000fe40000010100 */
[----:B------:R-:W-:Y:S02]  /*2ab0*/  IMAD.U32 R34, R34, 0x10000, RZ ;  /* 0x0001000022227824 */ /* 0x000fe400078e00ff */
[----:B------:R-:W-:Y:S02]  /*2ac0*/  FMUL.FTZ R24, R8, R13 ;  /* 0x0000000d08187220 */ /* 0x000fe40000410000 */
[----:B------:R-:W-:Y:S02]  /*2ad0*/  FADD.FTZ R34, -R12, R34 ;  /* 0x000000220c227221 */ /* 0x000fe40000010100 */
[----:B------:R-:W-:Y:S02]  /*2ae0*/  FFMA.FTZ R33, R0, R24, R30 ;  /* 0x0000001800217223 */ /* 0x000fe4000001001e */
[----:B------:R-:W-:-:S02]  /*2af0*/  FMUL.FTZ R34, R8, R34 ;  /* 0x0000002208227220 */ /* 0x000fc40000410000 */
        /* <DEDUP_REMOVED lines=14> */
[----:B---3--:R-:W-:-:S03]  /*2be0*/  SHF.L.U32 R29, R26, 0x10, RZ ;  /* 0x000000101a1d7819 */ /* 0x008fc600000006ff */
[----:B------:R-:W-:Y:S01]  /*2bf0*/  FMUL.FTZ R28, R28, R33 ;  /* 0x000000211c1c7220 */ /* 0x000fe20000410000 */
[----:B------:R-:W-:Y:S01]  /*2c00*/  SHF.L.U32 R33, R25, 0x10, RZ ;  /* 0x0000001019217819 */ /* 0x000fe200000006ff */
[----:B------:R-:W-:Y:S01]  /*2c10*/  FMUL.FTZ R13, R29, R13 ;  /* 0x0000000d1d0d7220 */ /* 0x000fe20000410000 */
[----:B------:R-:W-:-:S03]  /*2c20*/  PRMT R25, R26, 0x7632, R25 ;  /* 0x000076321a197816 */ /* 0x000fc60000000019 */
[----:B------:R-:W-:Y:S01]  /*2c30*/  FADD.FTZ R33, -R12, R33 ;  /* 0x000000210c217221 */ /* 0x000fe20000010100 */
[C---:B------:R-:W-:Y:S01]  /*2c40*/  PRMT R26, R25.reuse, 0x7632, R26 ;  /* 0x00007632191a7816 */ /* 0x040fe2000000001a */
[----:B------:R-:W-:Y:S02]  /*2c50*/  IMAD.U32 R25, R25, 0x10000, RZ ;  /* 0x0001000019197824 */ /* 0x000fe400078e00ff */
[----:B------:R-:W-:Y:S01]  /*2c60*/  FFMA.FTZ R13, R0, R13, -R22 ;  /* 0x0000000d000d7223 */ /* 0x000fe20000010816 */
[----:B------:R-:W-:Y:S01]  /*2c70*/  FMUL.FTZ R33, R8, R33 ;  /* 0x0000002108217220 */ /* 0x000fe20000410000 */
[----:B------:R-:W-:Y:S01]  /*2c80*/  SHF.L.U32 R26, R26, 0x10, RZ ;  /* 0x000000101a1a7819 */ /* 0x000fe200000006ff */
[----:B------:R-:W-:Y:S01]  /*2c90*/  FMUL.FTZ R25, R25, R28 ;  /* 0x0000001c19197220 */ /* 0x000fe20000410000 */
[----:B------:R-:W-:Y:S01]  /*2ca0*/  FFMA.FTZ R13, -R23, R24, R13 ;  /* 0x00000018170d7223 */ /* 0x000fe2000001010d */
[----:B------:R-:W-:Y:S01]  /*2cb0*/  FFMA.FTZ R29, R2, R33, R3 ;  /* 0x00000021021d7223 */ /* 0x000fe20000010003 */
[C---:B------:R-:W-:Y:S01]  /*2cc0*/  SHF.L.U32 R24, R27.reuse, 0x10, RZ ;  /* 0x000000101b187819 */ /* 0x040fe200000006ff */
        /* <DEDUP_REMOVED lines=51> */
.L_x_1018:
        /* <DEDUP_REMOVED lines=22> */
[--C-:B--2---:R-:W-:Y:S01]  /*3160*/  SHF.R.U32.HI R35, RZ, 0x5, R14.reuse ;  /* 0x00000005ff237819 */ /* 0x104fe2000001160e */
        /* <DEDUP_REMOVED lines=14> */
[----:B------:R-:W-:Y:S01]  /*3250*/  IMAD.WIDE.U32 R8, P0, R13, -0x77777778, R2 ;  /* 0x888888880d087825 */ /* 0x000fe20007800002 */
        /* <DEDUP_REMOVED lines=34> */
.L_x_1053:
        /* <DEDUP_REMOVED lines=43> */
.L_x_1040:
[----:B------:R-:W-:Y:S05]  /*3730*/  BSYNC B1 ;  /* 0x0000000000017941 */ /* 0x000fea0003800000 */
.L_x_1039:
        /* <DEDUP_REMOVED lines=20> */
.L_x_1043:
        /* <DEDUP_REMOVED lines=55> */
.L_x_1042:
[----:B------:R-:W-:Y:S05]  /*3bf0*/  BSYNC B1 ;  /* 0x0000000000017941 */ /* 0x000fea0003800000 */
.L_x_1041:
        /* <DEDUP_REMOVED lines=36> */
.L_x_1045:
[----:B------:R-:W-:Y:S05]  /*3e40*/  BSYNC B1 ;  /* 0x0000000000017941 */ /* 0x000fea0003800000 */
.L_x_1044:
        /* <DEDUP_REMOVED lines=15> */
.L_x_1038:
[----:B------:R-:W-:Y:S05]  /*3f40*/  BSYNC B0 ;  /* 0x0000000000007941 */ /* 0x000fea0003800000 */
.L_x_1037:
        /* <DEDUP_REMOVED lines=39> */
.L_x_1062:
        /* <DEDUP_REMOVED lines=44> */
.L_x_1072:
        /* <DEDUP_REMOVED lines=38> */
.L_x_1082:
        /* <DEDUP_REMOVED lines=8> */
.L_x_1048:
[----:B------:R-:W-:Y:S05]  /*4760*/  BSYNC B0 ;  /* 0x0000000000007941 */ /* 0x000fea0003800000 */
.L_x_1047:
        /* <DEDUP_REMOVED lines=146> */
.L_x_1116:
[----:B01----:R-:W-:Y:S01]  /*5090*/  FADD.FTZ R0, R0, R23 ;  /* 0x0000001700007221 */ /* 0x003fe20000010000 */
[----:B------:R-:W-:-:S04]  /*50a0*/  @!P1 F2FP.BF16.F32.PACK_AB R12, RZ, R12 ;  /* 0x0000000cff0c923e */ /* 0x000fc800000010ff */
[----:B------:R-:W-:Y:S01]  /*50b0*/  @!P1 F2FP.BF16.F32.PACK_AB R0, RZ, R0 ;  /* 0x00000000ff00923e */ /* 0x000fe200000010ff */
[----:B------:R0:W-:Y:S04]  /*50c0*/  @!P1 STG.E.U16 desc[UR12][R10.64+0xb4], R12 ;  /* 0x0000b40c0a009986 */ /* 0x0001e8000c10150c */
[----:B------:R0:W-:Y:S02]  /*50d0*/  @!P1 STG.E.U16 desc[UR12][R14.64+0xb4], R0 ;  /* 0x0000b4000e009986 */ /* 0x0001e4000c10150c */
.L_x_1046:
[----:B------:R-:W-:Y:S05]  /*50e0*/  WARPSYNC.ALL ;  /* 0x0000000000007948 */ /* 0x000fea0003800000 */
[----:B------:R-:W-:Y:S01]  /*50f0*/  BAR.SYNC.DEFER_BLOCKING 0x0 ;  /* 0x0000000000007b1d */ /* 0x000fe20000010000 */
[C---:B------:R-:W-:Y:S02]  /*5100*/  ISETP.GE.AND P0, PT, R7.reuse, -0x2440, PT ;  /* 0xffffdbc00700780c */ /* 0x040fe40003f06270 */
[----:B------:R-:W-:-:S11]  /*5110*/  IADD3 R7, R7, 0x2800, RZ ;  /* 0x0000280007077810 */ /* 0x000fd60007ffe0ff */
[----:B------:R-:W-:Y:S05]  /*5120*/  @!P0 BRA `(.L_x_1053) ;  /* 0xffffffe000d48947 */ /* 0x000fea000383ffff */
[----:B------:R-:W-:Y:S05]  /*5130*/  EXIT ;  /* 0x000000000000794d */ /* 0x000fea0003800000 */
.L_x_1049:
[----:B------:R-:W-:Y:S01]  /*5140*/  IMAD.MOV.U32 R18, RZ, RZ, 0x8 ;  /* 0x00000008ff127424 */ /* 0x000fe200078e00ff */
[----:B------:R-:W-:Y:S02]  /*5150*/  MOV R19, 0x101f ;  /* 0x0000101f00137802 */ /* 0x000fe40000000f00 */
[----:B------:R-:W-:-:S07]  /*5160*/  MOV R20, 0xffff ;  /* 0x0000ffff00147802 */ /* 0x000fce0000000f00 */
[----:B012---:R-:W-:Y:S05]  /*5170*/  WARPSYNC.COLLECTIVE R20, `(.L_x_1054) ;  /* 0x0000000014087348 */ /* 0x007fea0003c00000 */
[----:B-1----:R1:W3:Y:S02]  /*5180*/  SHFL.BFLY P2, R22, R17, R18, R19 ;  /* 0x0c00001211167389 */ /* 0x0022e40000040013 */
[----:B0123--:R-:W-:Y:S01]  /*5190*/  ENDCOLLECTIVE ;  /* 0x000000000000791b */ /* 0x00ffe20003800000 */
.L_x_1054:
[----:B------:R-:W-:Y:S01]  /*51a0*/  FADD.FTZ R10, R22, R17 ;  /* 0x00000011160a7221 */ /* 0x000fe20000010000 */
[----:B------:R-:W-:-:S07]  /*51b0*/  IMAD.MOV.U32 R17, RZ, RZ, R0 ;  /* 0x000000ffff117224 */ /* 0x000fce00078e0000 */
[----:B------:R-:W-:Y:S05]  /*51c0*/  WARPSYNC.COLLECTIVE R20, `(.L_x_1055) ;  /* 0x0000000014087348 */ /* 0x000fea0003c00000 */
[----:B------:R0:W1:Y:S02]  /*51d0*/  SHFL.BFLY P2, R22, R17, R18, R19 ;  /* 0x0c00001211167389 */ /* 0x0000640000040013 */
[----:B01----:R-:W-:Y:S01]  /*51e0*/  ENDCOLLECTIVE ;  /* 0x000000000000791b */ /* 0x003fe20003800000 */
.L_x_1055:
[----:B------:R-:W-:Y:S01]  /*51f0*/  MOV R17, R10 ;  /* 0x0000000a00117202 */ /* 0x000fe20000000f00 */
[----:B------:R-:W-:Y:S01]  /*5200*/  IMAD.MOV.U32 R18, RZ, RZ, 0x4 ;  /* 0x00000004ff127424 */ /* 0x000fe200078e00ff */
[----:B------:R-:W-:-:S07]  /*5210*/  MOV R11, R22 ;  /* 0x00000016000b7202 */ /* 0x000fce0000000f00 */
[----:B------:R-:W-:Y:S05]  /*5220*/  WARPSYNC.COLLECTIVE R20, `(.L_x_1056) ;  /* 0x0000000014087348 */ /* 0x000fea0003c00000 */
[----:B------:R0:W1:Y:S02]  /*5230*/  SHFL.BFLY P2, R22, R17, R18, R19 ;  /* 0x0c00001211167389 */ /* 0x0000640000040013 */
[----:B01----:R-:W-:Y:S01]  /*5240*/  ENDCOLLECTIVE ;  /* 0x000000000000791b */ /* 0x003fe20003800000 */
.L_x_1056:
[----:B------:R-:W-:-:S05]  /*5250*/  FADD.FTZ R11, R11, R0 ;  /* 0x000000000b0b7221 */ /* 0x000fca0000010000 */
[----:B------:R-:W-:Y:S01]  /*5260*/  MOV R17, R11 ;  /* 0x0000000b00117202 */ /* 0x000fe20000000f00 */
[----:B------:R-:W-:-:S07]  /*5270*/  FADD.FTZ R14, R10, R22 ;  /* 0x000000160a0e7221 */ /* 0x000fce0000010000 */
[----:B------:R-:W-:Y:S05]  /*5280*/  WARPSYNC.COLLECTIVE R20, `(.L_x_1057) ;  /* 0x0000000014087348 */ /* 0x000fea0003c00000 */
[----:B------:R0:W1:Y:S02]  /*5290*/  SHFL.BFLY P2, R22, R17, R18, R19 ;  /* 0x0c00001211167389 */ /* 0x0000640000040013 */
[----:B01----:R-:W-:Y:S01]  /*52a0*/  ENDCOLLECTIVE ;  /* 0x000000000000791b */ /* 0x003fe20003800000 */
.L_x_1057:
[----:B------:R-:W-:Y:S01]  /*52b0*/  IMAD.MOV.U32 R17, RZ, RZ, R14 ;  /* 0x000000ffff117224 */ /* 0x000fe200078e000e */
[----:B------:R-:W-:Y:S02]  /*52c0*/  MOV R18, 0x2 ;  /* 0x0000000200127802 */ /* 0x000fe40000000f00 */
[----:B------:R-:W-:-:S07]  /*52d0*/  MOV R12, R22 ;  /* 0x00000016000c7202 */ /* 0x000fce0000000f00 */
[----:B------:R-:W-:Y:S05]  /*52e0*/  WARPSYNC.COLLECTIVE R20, `(.L_x_1058) ;  /* 0x0000000014087348 */ /* 0x000fea0003c00000 */
[----:B------:R0:W1:Y:S02]  /*52f0*/  SHFL.BFLY P2, R22, R17, R18, R19 ;  /* 0x0c00001211167389 */ /* 0x0000640000040013 */
[----:B01----:R-:W-:Y:S01]  /*5300*/  ENDCOLLECTIVE ;  /* 0x000000000000791b */ /* 0x003fe20003800000 */
.L_x_1058:
[----:B------:R-:W-:-:S05]  /*5310*/  FADD.FTZ R15, R11, R12 ;  /* 0x0000000c0b0f7221 */ /* 0x000fca0000010000 */
[----:B------:R-:W-:Y:S01]  /*5320*/  MOV R17, R15 ;  /* 0x0000000f00117202 */ /* 0x000fe20000000f00 */
[----:B------:R-:W-:-:S07]  /*5330*/  FADD.FTZ R10, R14, R22 ;  /* 0x000000160e0a7221 */ /* 0x000fce0000010000 */
[----:B------:R-:W-:Y:S05]  /*5340*/  WARPSYNC.COLLECTIVE R20, `(.L_x_1059) ;  /* 0x0000000014087348 */ /* 0x000fea0003c00000 */
[----:B------:R0:W1:Y:S02]  /*5350*/  SHFL.BFLY P2, R22, R17, R18, R19 ;  /* 0x0c00001211167389 */ /* 0x0000640000040013 */
[----:B01----:R-:W-:Y:S01]  /*5360*/  ENDCOLLECTIVE ;  /* 0x000000000000791b */ /* 0x003fe20003800000 */
.L_x_1059:
[----:B------:R-:W-:Y:S02]  /*5370*/  MOV R17, R10 ;  /* 0x0000000a00117202 */ /* 0x000fe40000000f00 */
[----:B------:R-:W-:Y:S01]  /*5380*/  MOV R18, 0x1 ;  /* 0x0000000100127802 */ /* 0x000fe20000000f00 */
[----:B------:R-:W-:-:S07]  /*5390*/  IMAD.MOV.U32 R0, RZ, RZ, R22 ;  /* 0x000000ffff007224 */ /* 0x000fce00078e0016 */
[----:B------:R-:W-:Y:S05]  /*53a0*/  WARPSYNC.COLLECTIVE R20, `(.L_x_1060) ;  /* 0x0000000014087348 */ /* 0x000fea0003c00000 */
[----:B------:R0:W1:Y:S02]  /*53b0*/  SHFL.BFLY P2, R22, R17, R18, R19 ;  /* 0x0c00001211167389 */ /* 0x0000640000040013 */
[----:B01----:R-:W-:Y:S01]  /*53c0*/  ENDCOLLECTIVE ;  /* 0x000000000000791b */ /* 0x003fe20003800000 */
.L_x_1060:
[----:B------:R-:W-:-:S04]  /*53d0*/  FADD.FTZ R0, R15, R0 ;  /* 0x000000000f007221 */ /* 0x000fc80000010000 */
[----:B------:R-:W-:Y:S02]  /*53e0*/  IMAD.MOV.U32 R17, RZ, RZ, R0 ;  /* 0x000000ffff117224 */ /* 0x000fe400078e0000 */
[----:B------:R-:W-:-:S07]  /*53f0*/  FADD.FTZ R12, R10, R22 ;  /* 0x000000160a0c7221 */ /* 0x000fce0000010000 */
[----:B------:R-:W-:Y:S05]  /*5400*/  WARPSYNC.COLLECTIVE R20, `(.L_x_1061) ;  /* 0x0000000014087348 */ /* 0x000fea0003c00000 */
[----:B------:R0:W1:Y:S02]  /*5410*/  SHFL.BFLY P2, R22, R17, R18, R19 ;  /* 0x0c00001211167389 */ /* 0x0000640000040013 */
[----:B01----:R-:W-:Y:S01]  /*5420*/  ENDCOLLECTIVE ;  /* 0x000000000000791b */ /* 0x003fe20003800000 */
.L_x_1061:
[----:B------:R-:W-:Y:S01]  /*5430*/  MOV R21, R22 ;  /* 0x0000001600157202 */ /* 0x000fe20000000f00 */
[----:B------:R-:W-:Y:S06]  /*5440*/  BRA `(.L_x_1062) ;  /* 0xffffffec005c7947 */ /* 0x000fec000383ffff */
.L_x_1050:
[----:B------:R-:W-:Y:S01]  /*5450*/  BSSY B1, `(.L_x_1063) ;  /* 0x0000007000017945 */ /* 0x000fe20003800000 */
[----:B------:R-:W-:Y:S01]  /*5460*/  MOV R18, 0x8 ;  /* 0x0000000800127802 */ /* 0x000fe20000000f00 */
[----:B------:R-:W-:Y:S01]  /*5470*/  IMAD.MOV.U32 R19, RZ, RZ, 0x101f ;  /* 0x0000101fff137424 */ /* 0x000fe200078e00ff */
[----:B------:R-:W-:-:S07]  /*5480*/  MOV R20, 0xffff ;  /* 0x0000ffff00147802 */ /* 0x000fce0000000f00 */
[----:B01234-:R-:W-:Y:S05]  /*5490*/  WARPSYNC.COLLECTIVE R20, `(.L_x_1064) ;  /* 0x0000000014087348 */ /* 0x01ffea0003c00000 */
[----:B----4-:R4:W0:Y:S02]  /*54a0*/  SHFL.BFLY P2, R22, R17, R18, R19 ;  /* 0x0c00001211167389 */ /* 0x0108240000040013 */
[----:B01234-:R-:W-:Y:S01]  /*54b0*/  ENDCOLLECTIVE ;  /* 0x000000000000791b */ /* 0x01ffe20003800000 */
.L_x_1064:
[----:B------:R-:W-:Y:S05]  /*54c0*/  BSYNC B1 ;  /* 0x0000000000017941 */ /* 0x000fea0003800000 */
.L_x_1063:
        /* <DEDUP_REMOVED lines=8> */
.L_x_1065:
[----:B------:R-:W-:Y:S01]  /*5550*/  MOV R17, R12 ;  /* 0x0000000c00117202 */ /* 0x000fe20000000f00 */
[----:B------:R-:W-:Y:S01]  /*5560*/  IMAD.MOV.U32 R18, RZ, RZ, 0x4 ;  /* 0x00000004ff127424 */ /* 0x000fe200078e00ff */
[----:B------:R-:W-:-:S07]  /*5570*/  MOV R21, R22 ;  /* 0x0000001600157202 */ /* 0x000fce0000000f00 */
[----:B------:R-:W-:Y:S05]  /*5580*/  WARPSYNC.COLLECTIVE R20, `(.L_x_1066) ;  /* 0x0000000014087348 */ /* 0x000fea0003c00000 */
[----:B------:R0:W1:Y:S02]  /*5590*/  SHFL.BFLY P2, R22, R17, R18, R19 ;  /* 0x0c00001211167389 */ /* 0x0000640000040013 */
[----:B01----:R-:W-:Y:S01]  /*55a0*/  ENDCOLLECTIVE ;  /* 0x000000000000791b */ /* 0x003fe20003800000 */
.L_x_1066:
[----:B------:R-:W-:-:S05]  /*55b0*/  FADD.FTZ R16, R21, R0 ;  /* 0x0000000015107221 */ /* 0x000fca0000010000 */
[----:B------:R-:W-:Y:S01]  /*55c0*/  MOV R17, R16 ;  /* 0x0000001000117202 */ /* 0x000fe20000000f00 */
[----:B------:R-:W-:-:S07]  /*55d0*/  FADD.FTZ R21, R12, R22 ;  /* 0x000000160c157221 */ /* 0x000fce0000010000 */
[----:B------:R-:W-:Y:S05]  /*55e0*/  WARPSYNC.COLLECTIVE R20, `(.L_x_1067) ;  /* 0x0000000014087348 */ /* 0x000fea0003c00000 */
[----:B------:R0:W1:Y:S02]  /*55f0*/  SHFL.BFLY P2, R22, R17, R18, R19 ;  /* 0x0c00001211167389 */ /* 0x0000640000040013 */
[----:B01----:R-:W-:Y:S01]  /*5600*/  ENDCOLLECTIVE ;  /* 0x000000000000791b */ /* 0x003fe20003800000 */
.L_x_1067:
[----:B------:R-:W-:Y:S01]  /*5610*/  MOV R17, R21 ;  /* 0x0000001500117202 */ /* 0x000fe20000000f00 */
[----:B------:R-:W-:Y:S01]  /*5620*/  IMAD.MOV.U32 R18, RZ, RZ, 0x2 ;  /* 0x00000002ff127424 */ /* 0x000fe200078e00ff */
[----:B------:R-:W-:-:S07]  /*5630*/  MOV R23, R22 ;  /* 0x0000001600177202 */ /* 0x000fce0000000f00 */
[----:B------:R-:W-:Y:S05]  /*5640*/  WARPSYNC.COLLECTIVE R20, `(.L_x_1068) ;  /* 0x0000000014087348 */ /* 0x000fea0003c00000 */
[----:B------:R0:W1:Y:S02]  /*5650*/  SHFL.BFLY P2, R22, R17, R18, R19 ;  /* 0x0c00001211167389 */ /* 0x0000640000040013 */
[----:B01----:R-:W-:Y:S01]  /*5660*/  ENDCOLLECTIVE ;  /* 0x000000000000791b */ /* 0x003fe20003800000 */
.L_x_1068:
[----:B------:R-:W-:-:S05]  /*5670*/  FADD.FTZ R23, R16, R23 ;  /* 0x0000001710177221 */ /* 0x000fca0000010000 */
[----:B------:R-:W-:Y:S01]  /*5680*/  MOV R17, R23 ;  /* 0x0000001700117202 */ /* 0x000fe20000000f00 */
[----:B------:R-:W-:-:S07]  /*5690*/  FADD.FTZ R0, R21, R22 ;  /* 0x0000001615007221 */ /* 0x000fce0000010000 */
[----:B------:R-:W-:Y:S05]  /*56a0*/  WARPSYNC.COLLECTIVE R20, `(.L_x_1069) ;  /* 0x0000000014087348 */ /* 0x000fea0003c00000 */
[----:B------:R0:W1:Y:S02]  /*56b0*/  SHFL.BFLY P2, R22, R17, R18, R19 ;  /* 0x0c00001211167389 */ /* 0x0000640000040013 */
[----:B01----:R-:W-:Y:S01]  /*56c0*/  ENDCOLLECTIVE ;  /* 0x000000000000791b */ /* 0x003fe20003800000 */
.L_x_1069:
[----:B------:R-:W-:Y:S01]  /*56d0*/  MOV R17, R0 ;  /* 0x0000000000117202 */ /* 0x000fe20000000f00 */
[----:B------:R-:W-:Y:S01]  /*56e0*/  IMAD.MOV.U32 R18, RZ, RZ, 0x1 ;  /* 0x00000001ff127424 */ /* 0x000fe200078e00ff */
[----:B------:R-:W-:-:S07]  /*56f0*/  MOV R24, R22 ;  /* 0x0000001600187202 */ /* 0x000fce0000000f00 */
[----:B------:R-:W-:Y:S05]  /*5700*/  WARPSYNC.COLLECTIVE R20, `(.L_x_1070) ;  /* 0x0000000014087348 */ /* 0x000fea0003c00000 */
[----:B------:R0:W1:Y:S02]  /*5710*/  SHFL.BFLY P2, R22, R17, R18, R19 ;  /* 0x0c00001211167389 */ /* 0x0000640000040013 */
[----:B01----:R-:W-:Y:S01]  /*5720*/  ENDCOLLECTIVE ;  /* 0x000000000000791b */ /* 0x003fe20003800000 */
.L_x_1070:
[----:B------:R-:W-:-:S05]  /*5730*/  FADD.FTZ R12, R23, R24 ;  /* 0x00000018170c7221 */ /* 0x000fca0000010000 */
[----:B------:R-:W-:Y:S01]  /*5740*/  MOV R17, R12 ;  /* 0x0000000c00117202 */ /* 0x000fe20000000f00 */
[----:B------:R-:W-:-:S07]  /*5750*/  FADD.FTZ R16, R0, R22 ;  /* 0x0000001600107221 */ /* 0x000fce0000010000 */
[----:B------:R-:W-:Y:S05]  /*5760*/  WARPSYNC.COLLECTIVE R20, `(.L_x_1071) ;  /* 0x0000000014087348 */ /* 0x000fea0003c00000 */
[----:B------:R0:W1:Y:S02]  /*5770*/  SHFL.BFLY P2, R22, R17, R18, R19 ;  /* 0x0c00001211167389 */ /* 0x0000640000040013 */
[----:B01----:R-:W-:Y:S01]  /*5780*/  ENDCOLLECTIVE ;  /* 0x000000000000791b */ /* 0x003fe20003800000 */
.L_x_1071:
[----:B------:R-:W-:Y:S01]  /*5790*/  MOV R25, R22 ;  /* 0x0000001600197202 */ /* 0x000fe20000000f00 */
[----:B------:R-:W-:Y:S06]  /*57a0*/  BRA `(.L_x_1072) ;  /* 0xffffffec00347947 */ /* 0x000fec000383ffff */
.L_x_1051:
[----:B------:R-:W-:Y:S01]  /*57b0*/  BSSY B1, `(.L_x_1073) ;  /* 0x0000007000017945 */ /* 0x000fe20003800000 */
[----:B------:R-:W-:Y:S01]  /*57c0*/  MOV R18, 0x8 ;  /* 0x0000000800127802 */ /* 0x000fe20000000f00 */
[----:B------:R-:W-:Y:S01]  /*57d0*/  IMAD.MOV.U32 R19, RZ, RZ, 0x101f ;  /* 0x0000101fff137424 */ /* 0x000fe200078e00ff */
[----:B------:R-:W-:-:S07]  /*57e0*/  MOV R20, 0xffff ;  /* 0x0000ffff00147802 */ /* 0x000fce0000000f00 */
[----:B01234-:R-:W-:Y:S05]  /*57f0*/  WARPSYNC.COLLECTIVE R20, `(.L_x_1074) ;  /* 0x0000000014087348 */ /* 0x01ffea0003c00000 */
[----:B----4-:R4:W0:Y:S02]  /*5800*/  SHFL.BFLY P2, R22, R17, R18, R19 ;  /* 0x0c00001211167389 */ /* 0x0108240000040013 */
[----:B01234-:R-:W-:Y:S01]  /*5810*/  ENDCOLLECTIVE ;  /* 0x000000000000791b */ /* 0x01ffe20003800000 */
.L_x_1074:
[----:B------:R-:W-:Y:S05]  /*5820*/  BSYNC B1 ;  /* 0x0000000000017941 */ /* 0x000fea0003800000 */
.L_x_1073:
        /* <DEDUP_REMOVED lines=8> */
.L_x_1075:
[----:B------:R-:W-:Y:S01]  /*58b0*/  MOV R17, R12 ;  /* 0x0000000c00117202 */ /* 0x000fe20000000f00 */
[----:B------:R-:W-:Y:S01]  /*58c0*/  IMAD.MOV.U32 R18, RZ, RZ, 0x4 ;  /* 0x00000004ff127424 */ /* 0x000fe200078e00ff */
[----:B------:R-:W-:-:S07]  /*58d0*/  MOV R21, R22 ;  /* 0x0000001600157202 */ /* 0x000fce0000000f00 */
[----:B------:R-:W-:Y:S05]  /*58e0*/  WARPSYNC.COLLECTIVE R20, `(.L_x_1076) ;  /* 0x0000000014087348 */ /* 0x000fea0003c00000 */
[----:B------:R0:W1:Y:S02]  /*58f0*/  SHFL.BFLY P2, R22, R17, R18, R19 ;  /* 0x0c00001211167389 */ /* 0x0000640000040013 */
[----:B01----:R-:W-:Y:S01]  /*5900*/  ENDCOLLECTIVE ;  /* 0x000000000000791b */ /* 0x003fe20003800000 */
.L_x_1076:
[----:B------:R-:W-:-:S05]  /*5910*/  FADD.FTZ R16, R21, R0 ;  /* 0x0000000015107221 */ /* 0x000fca0000010000 */
[----:B------:R-:W-:Y:S01]  /*5920*/  MOV R17, R16 ;  /* 0x0000001000117202 */ /* 0x000fe20000000f00 */
[----:B------:R-:W-:-:S07]  /*5930*/  FADD.FTZ R21, R12, R22 ;  /* 0x000000160c157221 */ /* 0x000fce0000010000 */
[----:B------:R-:W-:Y:S05]  /*5940*/  WARPSYNC.COLLECTIVE R20, `(.L_x_1077) ;  /* 0x0000000014087348 */ /* 0x000fea0003c00000 */
[----:B------:R0:W1:Y:S02]  /*5950*/  SHFL.BFLY P2, R22, R17, R18, R19 ;  /* 0x0c00001211167389 */ /* 0x0000640000040013 */
[----:B01----:R-:W-:Y:S01]  /*5960*/  ENDCOLLECTIVE ;  /* 0x000000000000791b */ /* 0x003fe20003800000 */
.L_x_1077:
[----:B------:R-:W-:Y:S01]  /*5970*/  MOV R17, R21 ;  /* 0x0000001500117202 */ /* 0x000fe20000000f00 */
[----:B------:R-:W-:Y:S01]  /*5980*/  IMAD.MOV.U32 R18, RZ, RZ, 0x2 ;  /* 0x00000002ff127424 */ /* 0x000fe200078e00ff */
[----:B------:R-:W-:-:S07]  /*5990*/  MOV R23, R22 ;  /* 0x0000001600177202 */ /* 0x000fce0000000f00 */
[----:B------:R-:W-:Y:S05]  /*59a0*/  WARPSYNC.COLLECTIVE R20, `(.L_x_1078) ;  /* 0x0000000014087348 */ /* 0x000fea0003c00000 */
[----:B------:R0:W1:Y:S02]  /*59b0*/  SHFL.BFLY P2, R22, R17, R18, R19 ;  /* 0x0c00001211167389 */ /* 0x0000640000040013 */
[----:B01----:R-:W-:Y:S01]  /*59c0*/  ENDCOLLECTIVE ;  /* 0x000000000000791b */ /* 0x003fe20003800000 */
.L_x_1078:
[----:B------:R-:W-:-:S05]  /*59d0*/  FADD.FTZ R23, R16, R23 ;  /* 0x0000001710177221 */ /* 0x000fca0000010000 */
[----:B------:R-:W-:Y:S01]  /*59e0*/  MOV R17, R23 ;  /* 0x0000001700117202 */ /* 0x000fe20000000f00 */
[----:B------:R-:W-:-:S07]  /*59f0*/  FADD.FTZ R0, R21, R22 ;  /* 0x0000001615007221 */ /* 0x000fce0000010000 */
[----:B------:R-:W-:Y:S05]  /*5a00*/  WARPSYNC.COLLECTIVE R20, `(.L_x_1079) ;  /* 0x0000000014087348 */ /* 0x000fea0003c00000 */
[----:B------:R0:W1:Y:S02]  /*5a10*/  SHFL.BFLY P2, R22, R17, R18, R19 ;  /* 0x0c00001211167389 */ /* 0x0000640000040013 */
[----:B01----:R-:W-:Y:S01]  /*5a20*/  ENDCOLLECTIVE ;  /* 0x000000000000791b */ /* 0x003fe20003800000 */
.L_x_1079:
[----:B------:R-:W-:Y:S01]  /*5a30*/  MOV R17, R0 ;  /* 0x0000000000117202 */ /* 0x000fe20000000f00 */
[----:B------:R-:W-:Y:S01]  /*5a40*/  IMAD.MOV.U32 R18, RZ, RZ, 0x1 ;  /* 0x00000001ff127424 */ /* 0x000fe200078e00ff */
[----:B------:R-:W-:-:S07]  /*5a50*/  MOV R24, R22 ;  /* 0x0000001600187202 */ /* 0x000fce0000000f00 */
[----:B------:R-:W-:Y:S05]  /*5a60*/  WARPSYNC.COLLECTIVE R20, `(.L_x_1080) ;  /* 0x0000000014087348 */ /* 0x000fea0003c00000 */
[----:B------:R0:W1:Y:S02]  /*5a70*/  SHFL.BFLY P2, R22, R17, R18, R19 ;  /* 0x0c00001211167389 */ /* 0x0000640000040013 */
[----:B01----:R-:W-:Y:S01]  /*5a80*/  ENDCOLLECTIVE ;  /* 0x000000000000791b */ /* 0x003fe20003800000 */
.L_x_1080:
[----:B------:R-:W-:-:S05]  /*5a90*/  FADD.FTZ R12, R23, R24 ;  /* 0x00000018170c7221 */ /* 0x000fca0000010000 */
[----:B------:R-:W-:Y:S01]  /*5aa0*/  MOV R17, R12 ;  /* 0x0000000c00117202 */ /* 0x000fe20000000f00 */
[----:B------:R-:W-:-:S07]  /*5ab0*/  FADD.FTZ R16, R0, R22 ;  /* 0x0000001600107221 */ /* 0x000fce0000010000 */
[----:B------:R-:W-:Y:S05]  /*5ac0*/  WARPSYNC.COLLECTIVE R20, `(.L_x_1081) ;  /* 0x0000000014087348 */ /* 0x000fea0003c00000 */
[----:B------:R0:W1:Y:S02]  /*5ad0*/  SHFL.BFLY P2, R22, R17, R18, R19 ;  /* 0x0c00001211167389 */ /* 0x0000640000040013 */
[----:B01----:R-:W-:Y:S01]  /*5ae0*/  ENDCOLLECTIVE ;  /* 0x000000000000791b */ /* 0x003fe20003800000 */
.L_x_1081:
[----:B------:R-:W-:Y:S01]  /*5af0*/  MOV R25, R22 ;  /* 0x0000001600197202 */ /* 0x000fe20000000f00 */
[----:B------:R-:W-:Y:S06]  /*5b00*/  BRA `(.L_x_1082) ;  /* 0xffffffe800f47947 */ /* 0x000fec000383ffff */
.L_x_1052:
[----:B------:R-:W-:Y:S01]  /*5b10*/  BSSY B0, `(.L_x_1083) ;  /* 0x0000007000007945 */ /* 0x000fe20003800000 */
[----:B------:R-:W-:Y:S01]  /*5b20*/  MOV R18, 0x8 ;  /* 0x0000000800127802 */ /* 0x000fe20000000f00 */
[----:B------:R-:W-:Y:S01]  /*5b30*/  IMAD.MOV.U32 R19, RZ, RZ, 0x101f ;  /* 0x0000101fff137424 */ /* 0x000fe200078e00ff */
[----:B------:R-:W-:-:S07]  /*5b40*/  MOV R20, 0xffff ;  /* 0x0000ffff00147802 */ /* 0x000fce0000000f00 */
[----:B01234-:R-:W-:Y:S05]  /*5b50*/  WARPSYNC.COLLECTIVE R20, `(.L_x_1084) ;  /* 0x0000000014087348 */ /* 0x01ffea0003c00000 */
[----:B---3--:R3:W0:Y:S02]  /*5b60*/  SHFL.BFLY P2, R22, R17, R18, R19 ;  /* 0x0c00001211167389 */ /* 0x0086240000040013 */
[----:B01234-:R-:W-:Y:S01]  /*5b70*/  ENDCOLLECTIVE ;  /* 0x000000000000791b */ /* 0x01ffe20003800000 */
.L_x_1084:
[----:B------:R-:W-:Y:S05]  /*5b80*/  BSYNC B0 ;  /* 0x0000000000007941 */ /* 0x000fea0003800000 */
.L_x_1083:
        /* <DEDUP_REMOVED lines=11> */
.L_x_1085:
[----:B------:R-:W-:Y:S01]  /*5c40*/  HFMA2.MMA R18, -RZ, RZ, 0, 2.384185791015625e-07 ;  /* 0x00000004ff127435 */ /* 0x000fe200000001ff */
[----:B------:R-:W-:Y:S01]  /*5c50*/  IMAD.MOV.U32 R17, RZ, RZ, R16 ;  /* 0x000000ffff117224 */ /* 0x000fe200078e0010 */
[----:B------:R-:W-:-:S09]  /*5c60*/  MOV R15, R22 ;  /* 0x00000016000f7202 */ /* 0x000fd20000000f00 */
[----:B------:R-:W-:Y:S05]  /*5c70*/  WARPSYNC.COLLECTIVE R20, `(.L_x_1086) ;  /* 0x0000000014087348 */ /* 0x000fea0003c00000 */
[----:B------:R0:W1:Y:S02]  /*5c80*/  SHFL.BFLY P2, R22, R17, R18, R19 ;  /* 0x0c00001211167389 */ /* 0x0000640000040013 */
[----:B01----:R-:W-:Y:S01]  /*5c90*/  ENDCOLLECTIVE ;  /* 0x000000000000791b */ /* 0x003fe20003800000 */
.L_x_1086:
[----:B------:R-:W-:-:S05]  /*5ca0*/  FADD.FTZ R12, R15, R14 ;  /* 0x0000000e0f0c7221 */ /* 0x000fca0000010000 */
[----:B------:R-:W-:Y:S02]  /*5cb0*/  MOV R17, R12 ;  /* 0x0000000c00117202 */ /* 0x000fe40000000f00 */
[----:B------:R-:W-:-:S07]  /*5cc0*/  MOV R21, R22 ;  /* 0x0000001600157202 */ /* 0x000fce0000000f00 */
[----:B------:R-:W-:Y:S05]  /*5cd0*/  WARPSYNC.COLLECTIVE R20, `(.L_x_1087) ;  /* 0x0000000014087348 */ /* 0x000fea0003c00000 */
[----:B------:R0:W1:Y:S02]  /*5ce0*/  SHFL.BFLY P2, R22, R17, R18, R19 ;  /* 0x0c00001211167389 */ /* 0x0000640000040013 */
[----:B01----:R-:W-:Y:S01]  /*5cf0*/  ENDCOLLECTIVE ;  /* 0x000000000000791b */ /* 0x003fe20003800000 */
.L_x_1087:
[----:B------:R-:W-:Y:S01]  /*5d00*/  FADD.FTZ R21, R16, R21 ;  /* 0x0000001510157221 */ /* 0x000fe20000010000 */
[----:B------:R-:W-:-:S04]  /*5d10*/  HFMA2.MMA R18, -RZ, RZ, 0, 1.1920928955078125e-07 ;  /* 0x00000002ff127435 */ /* 0x000fc800000001ff */
[----:B------:R-:W-:Y:S01]  /*5d20*/  MOV R17, R21 ;  /* 0x0000001500117202 */ /* 0x000fe20000000f00 */
[----:B------:R-:W-:-:S07]  /*5d30*/  IMAD.MOV.U32 R11, RZ, RZ, R22 ;  /* 0x000000ffff0b7224 */ /* 0x000fce00078e0016 */
[----:B------:R-:W-:Y:S05]  /*5d40*/  WARPSYNC.COLLECTIVE R20, `(.L_x_1088) ;  /* 0x0000000014087348 */ /* 0x000fea0003c00000 */
[----:B------:R0:W1:Y:S02]  /*5d50*/  SHFL.BFLY P2, R22, R17, R18, R19 ;  /* 0x0c00001211167389 */ /* 0x0000640000040013 */
[----:B01----:R-:W-:Y:S01]  /*5d60*/  ENDCOLLECTIVE ;  /* 0x000000000000791b */ /* 0x003fe20003800000 */
.L_x_1088:
[----:B------:R-:W-:-:S04]  /*5d70*/  FADD.FTZ R14, R12, R11 ;  /* 0x0000000b0c0e7221 */ /* 0x000fc80000010000 */
[----:B------:R-:W-:Y:S01]  /*5d80*/  IMAD.MOV.U32 R17, RZ, RZ, R14 ;  /* 0x000000ffff117224 */ /* 0x000fe200078e000e */
[----:B------:R-:W-:-:S07]  /*5d90*/  MOV R16, R22 ;  /* 0x0000001600107202 */ /* 0x000fce0000000f00 */
[----:B------:R-:W-:Y:S05]  /*5da0*/  WARPSYNC.COLLECTIVE R20, `(.L_x_1089) ;  /* 0x0000000014087348 */ /* 0x000fea0003c00000 */
[----:B------:R0:W1:Y:S02]  /*5db0*/  SHFL.BFLY P2, R22, R17, R18, R19 ;  /* 0x0c00001211167389 */ /* 0x0000640000040013 */
[----:B01----:R-:W-:Y:S01]  /*5dc0*/  ENDCOLLECTIVE ;  /* 0x000000000000791b */ /* 0x003fe20003800000 */
.L_x_1089:
[----:B------:R-:W-:Y:S01]  /*5dd0*/  FADD.FTZ R16, R21, R16 ;  /* 0x0000001015107221 */ /* 0x000fe20000010000 */
[----:B------:R-:W-:-:S04]  /*5de0*/  HFMA2.MMA R18, -RZ, RZ, 0, 5.9604644775390625e-08 ;  /* 0x00000001ff127435 */ /* 0x000fc800000001ff */
[----:B------:R-:W-:Y:S02]  /*5df0*/  MOV R17, R16 ;  /* 0x0000001000117202 */ /* 0x000fe40000000f00 */
[----:B------:R-:W-:-:S07]  /*5e00*/  MOV R23, R22 ;  /* 0x0000001600177202 */ /* 0x000fce0000000f00 */
[----:B------:R-:W-:Y:S05]  /*5e10*/  WARPSYNC.COLLECTIVE R20, `(.L_x_1090) ;  /* 0x0000000014087348 */ /* 0x000fea0003c00000 */
[----:B------:R0:W1:Y:S02]  /*5e20*/  SHFL.BFLY P2, R22, R17, R18, R19 ;  /* 0x0c00001211167389 */ /* 0x0000640000040013 */
[----:B01----:R-:W-:Y:S01]  /*5e30*/  ENDCOLLECTIVE ;  /* 0x000000000000791b */ /* 0x003fe20003800000 */
.L_x_1090:
[----:B------:R-:W-:-:S04]  /*5e40*/  FADD.FTZ R12, R14, R23 ;  /* 0x000000170e0c7221 */ /* 0x000fc80000010000 */
[----:B------:R-:W-:Y:S02]  /*5e50*/  IMAD.MOV.U32 R17, RZ, RZ, R12 ;  /* 0x000000ffff117224 */ /* 0x000fe400078e000c */
[----:B------:R-:W-:-:S05]  /*5e60*/  FADD.FTZ R22, R16, R22 ;  /* 0x0000001610167221 */ /* 0x000fca0000010000 */
[----:B------:R-:W-:-:S07]  /*5e70*/  @!P1 F2FP.BF16.F32.PACK_AB R16, RZ, R22 ;  /* 0x00000016ff10923e */ /* 0x000fce00000010ff */
[----:B------:R-:W-:Y:S05]  /*5e80*/  WARPSYNC.COLLECTIVE R20, `(.L_x_1091) ;  /* 0x0000000014087348 */ /* 0x000fea0003c00000 */
[----:B------:R0:W1:Y:S02]  /*5e90*/  SHFL.BFLY P2, R22, R17, R18, R19 ;  /* 0x0c00001211167389 */ /* 0x0000640000040013 */
[----:B01----:R-:W-:Y:S01]  /*5ea0*/  ENDCOLLECTIVE ;  /* 0x000000000000791b */ /* 0x003fe20003800000 */
.L_x_1091:
        /* <DEDUP_REMOVED lines=16> */
.L_x_1092:
[----:B------:R-:W-:Y:S01]  /*5fb0*/  MOV R17, R10 ;  /* 0x0000000a00117202 */ /* 0x000fe20000000f00 */
[----:B------:R-:W-:-:S07]  /*5fc0*/  IMAD.MOV.U32 R24, RZ, RZ, R22 ;  /* 0x000000ffff187224 */ /* 0x000fce00078e0016 */
[----:B------:R-:W-:Y:S05]  /*5fd0*/  WARPSYNC.COLLECTIVE R20, `(.L_x_1093) ;  /* 0x0000000014087348 */ /* 0x000fea0003c00000 */
[----:B------:R0:W1:Y:S02]  /*5fe0*/  SHFL.BFLY P2, R22, R17, R18, R19 ;  /* 0x0c00001211167389 */ /* 0x0000640000040013 */
[----:B01----:R-:W-:Y:S01]  /*5ff0*/  ENDCOLLECTIVE ;  /* 0x000000000000791b */ /* 0x003fe20003800000 */
.L_x_1093:
[----:B------:R-:W-:Y:S01]  /*6000*/  FADD.FTZ R23, R24, R11 ;  /* 0x0000000b18177221 */ /* 0x000fe20000010000 */
[----:B------:R-:W-:-:S04]  /*6010*/  HFMA2.MMA R18, -RZ, RZ, 0, 2.384185791015625e-07 ;  /* 0x00000004ff127435 */ /* 0x000fc800000001ff */
[----:B------:R-:W-:Y:S01]  /*6020*/  MOV R17, R23 ;  /* 0x0000001700117202 */ /* 0x000fe20000000f00 */
[----:B------:R-:W-:-:S07]  /*6030*/  FADD.FTZ R15, R22, R10 ;  /* 0x0000000a160f7221 */ /* 0x000fce0000010000 */
[----:B------:R-:W-:Y:S05]  /*6040*/  WARPSYNC.COLLECTIVE R20, `(.L_x_1094) ;  /* 0x0000000014087348 */ /* 0x000fea0003c00000 */
[----:B------:R0:W1:Y:S02]  /*6050*/  SHFL.BFLY P2, R22, R17, R18, R19 ;  /* 0x0c00001211167389 */ /* 0x0000640000040013 */
[----:B01----:R-:W-:Y:S01]  /*6060*/  ENDCOLLECTIVE ;  /* 0x000000000000791b */ /* 0x003fe20003800000 */
.L_x_1094:
[----:B------:R-:W-:Y:S01]  /*6070*/  MOV R17, R15 ;  /* 0x0000000f00117202 */ /* 0x000fe20000000f00 */
[----:B------:R-:W-:-:S07]  /*6080*/  IMAD.MOV.U32 R10, RZ, RZ, R22 ;  /* 0x000000ffff0a7224 */ /* 0x000fce00078e0016 */
[----:B------:R-:W-:Y:S05]  /*6090*/  WARPSYNC.COLLECTIVE R20, `(.L_x_1095) ;  /* 0x0000000014087348 */ /* 0x000fea0003c00000 */
[----:B------:R0:W1:Y:S02]  /*60a0*/  SHFL.BFLY P2, R22, R17, R18, R19 ;  /* 0x0c00001211167389 */ /* 0x0000640000040013 */
[----:B01----:R-:W-:Y:S01]  /*60b0*/  ENDCOLLECTIVE ;  /* 0x000000000000791b */ /* 0x003fe20003800000 */
.L_x_1095:
[----:B------:R-:W-:Y:S01]  /*60c0*/  FADD.FTZ R11, R23, R10 ;  /* 0x0000000a170b7221 */ /* 0x000fe20000010000 */
[----:B------:R-:W-:-:S04]  /*60d0*/  HFMA2.MMA R18, -RZ, RZ, 0, 1.1920928955078125e-07 ;  /* 0x00000002ff127435 */ /* 0x000fc800000001ff */
[----:B------:R-:W-:Y:S01]  /*60e0*/  MOV R17, R11 ;  /* 0x0000000b00117202 */ /* 0x000fe20000000f00 */
[----:B------:R-:W-:-:S07]  /*60f0*/  FADD.FTZ R10, R15, R22 ;  /* 0x000000160f0a7221 */ /* 0x000fce0000010000 */
[----:B------:R-:W-:Y:S05]  /*6100*/  WARPSYNC.COLLECTIVE R20, `(.L_x_1096) ;  /* 0x0000000014087348 */ /* 0x000fea0003c00000 */
[----:B------:R0:W1:Y:S02]  /*6110*/  SHFL.BFLY P2, R22, R17, R18, R19 ;  /* 0x0c00001211167389 */ /* 0x0000640000040013 */
[----:B01----:R-:W-:Y:S01]  /*6120*/  ENDCOLLECTIVE ;  /* 0x000000000000791b */ /* 0x003fe20003800000 */
.L_x_1096:
[----:B------:R-:W0:Y:S01]  /*6130*/  LDC.64 R14, c[0x0][0x220] ;  /* 0x00008800ff0e7b82 */ /* 0x000e220000000a00 */
[----:B------:R-:W-:Y:S01]  /*6140*/  MOV R17, R10 ;  /* 0x0000000a00117202 */ /* 0x000fe20000000f00 */
[----:B------:R-:W-:-:S07]  /*6150*/  IMAD.MOV.U32 R24, RZ, RZ, R22 ;  /* 0x000000ffff187224 */ /* 0x000fce00078e0016 */
[----:B0-----:R-:W-:Y:S05]  /*6160*/  WARPSYNC.COLLECTIVE R20, `(.L_x_1097) ;  /* 0x0000000014087348 */ /* 0x001fea0003c00000 */
[----:B------:R1:W2:Y:S02]  /*6170*/  SHFL.BFLY P2, R22, R17, R18, R19 ;  /* 0x0c00001211167389 */ /* 0x0002a40000040013 */
[----:B012---:R-:W-:Y:S01]  /*6180*/  ENDCOLLECTIVE ;  /* 0x000000000000791b */ /* 0x007fe20003800000 */
.L_x_1097:
[----:B------:R-:W-:Y:S01]  /*6190*/  FADD.FTZ R24, R11, R24 ;  /* 0x000000180b187221 */ /* 0x000fe20000010000 */
[----:B------:R-:W-:-:S04]  /*61a0*/  HFMA2.MMA R18, -RZ, RZ, 0, 5.9604644775390625e-08 ;  /* 0x00000001ff127435 */ /* 0x000fc800000001ff */
[----:B------:R-:W-:Y:S01]  /*61b0*/  MOV R17, R24 ;  /* 0x0000001800117202 */ /* 0x000fe20000000f00 */
[----:B------:R-:W-:-:S07]  /*61c0*/  FADD.FTZ R23, R10, R22 ;  /* 0x000000160a177221 */ /* 0x000fce0000010000 */
[----:B------:R-:W-:Y:S05]  /*61d0*/  WARPSYNC.COLLECTIVE R20, `(.L_x_1098) ;  /* 0x0000000014087348 */ /* 0x000fea0003c00000 */
[----:B------:R0:W1:Y:S02]  /*61e0*/  SHFL.BFLY P2, R22, R17, R18, R19 ;  /* 0x0c00001211167389 */ /* 0x0000640000040013 */
[----:B01----:R-:W-:Y:S01]  /*61f0*/  ENDCOLLECTIVE ;  /* 0x000000000000791b */ /* 0x003fe20003800000 */
.L_x_1098:
[----:B------:R-:W-:Y:S01]  /*6200*/  MOV R17, R23 ;  /* 0x0000001700117202 */ /* 0x000fe20000000f00 */
[----:B------:R-:W-:-:S07]  /*6210*/  IMAD.MOV.U32 R21, RZ, RZ, R22 ;  /* 0x000000ffff157224 */ /* 0x000fce00078e0016 */
[----:B------:R-:W-:Y:S05]  /*6220*/  WARPSYNC.COLLECTIVE R20, `(.L_x_1099) ;  /* 0x0000000014087348 */ /* 0x000fea0003c00000 */
[----:B------:R0:W1:Y:S02]  /*6230*/  SHFL.BFLY P2, R22, R17, R18, R19 ;  /* 0x0c00001211167389 */ /* 0x0000640000040013 */
[----:B01----:R-:W-:Y:S01]  /*6240*/  ENDCOLLECTIVE ;  /* 0x000000000000791b */ /* 0x003fe20003800000 */
.L_x_1099:
        /* <DEDUP_REMOVED lines=31> */
.L_x_1100:
[----:B------:R-:W-:Y:S01]  /*6440*/  MOV R17, R12 ;  /* 0x0000000c00117202 */ /* 0x000fe20000000f00 */
[----:B------:R-:W-:-:S07]  /*6450*/  FADD.FTZ R16, R22, R16 ;  /* 0x0000001016107221 */ /* 0x000fce0000010000 */
[----:B------:R-:W-:Y:S05]  /*6460*/  WARPSYNC.COLLECTIVE R20, `(.L_x_1101) ;  /* 0x0000000014087348 */ /* 0x000fea0003c00000 */
[----:B------:R0:W1:Y:S02]  /*6470*/  SHFL.BFLY P2, R22, R17, R18, R19 ;  /* 0x0c00001211167389 */ /* 0x0000640000040013 */
[----:B01----:R-:W-:Y:S01]  /*6480*/  ENDCOLLECTIVE ;  /* 0x000000000000791b */ /* 0x003fe20003800000 */
.L_x_1101:
[----:B------:R-:W-:Y:S01]  /*6490*/  MOV R17, R16 ;  /* 0x0000001000117202 */ /* 0x000fe20000000f00 */
[----:B------:R-:W-:Y:S02]  /*64a0*/  IMAD.MOV.U32 R18, RZ, RZ, 0x4 ;  /* 0x00000004ff127424 */ /* 0x000fe400078e00ff */
[----:B------:R-:W-:-:S07]  /*64b0*/  FADD.FTZ R12, R22, R12 ;  /* 0x0000000c160c7221 */ /* 0x000fce0000010000 */
[----:B------:R-:W-:Y:S05]  /*64c0*/  WARPSYNC.COLLECTIVE R20, `(.L_x_1102) ;  /* 0x0000000014087348 */ /* 0x000fea0003c00000 */
[----:B------:R0:W1:Y:S02]  /*64d0*/  SHFL.BFLY P2, R22, R17, R18, R19 ;  /* 0x0c00001211167389 */ /* 0x0000640000040013 */
[----:B01----:R-:W-:Y:S01]  /*64e0*/  ENDCOLLECTIVE ;  /* 0x000000000000791b */ /* 0x003fe20003800000 */
.L_x_1102:
[----:B------:R-:W-:Y:S01]  /*64f0*/  MOV R17, R12 ;  /* 0x0000000c00117202 */ /* 0x000fe20000000f00 */
[----:B------:R-:W-:-:S07]  /*6500*/  FADD.FTZ R16, R16, R22 ;  /* 0x0000001610107221 */ /* 0x000fce0000010000 */
[----:B------:R-:W-:Y:S05]  /*6510*/  WARPSYNC.COLLECTIVE R20, `(.L_x_1103) ;  /* 0x0000000014087348 */ /* 0x000fea0003c00000 */
[----:B------:R0:W1:Y:S02]  /*6520*/  SHFL.BFLY P2, R22, R17, R18, R19 ;  /* 0x0c00001211167389 */ /* 0x0000640000040013 */
[----:B01----:R-:W-:Y:S01]  /*6530*/  ENDCOLLECTIVE ;  /* 0x000000000000791b */ /* 0x003fe20003800000 */
.L_x_1103:
[----:B------:R-:W-:Y:S01]  /*6540*/  MOV R17, R16 ;  /* 0x0000001000117202 */ /* 0x000fe20000000f00 */
[----:B------:R-:W-:Y:S01]  /*6550*/  IMAD.MOV.U32 R18, RZ, RZ, 0x2 ;  /* 0x00000002ff127424 */ /* 0x000fe200078e00ff */
[----:B------:R-:W-:-:S07]  /*6560*/  MOV R23, R22 ;  /* 0x0000001600177202 */ /* 0x000fce0000000f00 */
[----:B------:R-:W-:Y:S05]  /*6570*/  WARPSYNC.COLLECTIVE R20, `(.L_x_1104) ;  /* 0x0000000014087348 */ /* 0x000fea0003c00000 */
[----:B------:R0:W1:Y:S02]  /*6580*/  SHFL.BFLY P2, R22, R17, R18, R19 ;  /* 0x0c00001211167389 */ /* 0x0000640000040013 */
[----:B01----:R-:W-:Y:S01]  /*6590*/  ENDCOLLECTIVE ;  /* 0x000000000000791b */ /* 0x003fe20003800000 */
.L_x_1104:
        /* <DEDUP_REMOVED lines=12> */
.L_x_1105:
[----:B------:R-:W-:Y:S01]  /*6660*/  MOV R17, R16 ;  /* 0x0000001000117202 */ /* 0x000fe20000000f00 */
[----:B------:R-:W-:Y:S01]  /*6670*/  IMAD.MOV.U32 R18, RZ, RZ, 0x1 ;  /* 0x00000001ff127424 */ /* 0x000fe200078e00ff */
[----:B------:R-:W-:-:S07]  /*6680*/  MOV R21, R22 ;  /* 0x0000001600157202 */ /* 0x000fce0000000f00 */
[----:B------:R-:W-:Y:S05]  /*6690*/  WARPSYNC.COLLECTIVE R20, `(.L_x_1106) ;  /* 0x0000000014087348 */ /* 0x000fea0003c00000 */
[----:B------:R0:W1:Y:S02]  /*66a0*/  SHFL.BFLY P2, R22, R17, R18, R19 ;  /* 0x0c00001211167389 */ /* 0x0000640000040013 */
[----:B01----:R-:W-:Y:S01]  /*66b0*/  ENDCOLLECTIVE ;  /* 0x000000000000791b */ /* 0x003fe20003800000 */
.L_x_1106:
        /* <DEDUP_REMOVED lines=9> */
.L_x_1107:
        /* <DEDUP_REMOVED lines=14> */
.L_x_1108:
[----:B------:R-:W-:Y:S01]  /*6830*/  IMAD.MOV.U32 R17, RZ, RZ, R23 ;  /* 0x000000ffff117224 */ /* 0x000fe200078e0017 */
[----:B------:R-:W-:-:S07]  /*6840*/  MOV R16, R22 ;  /* 0x0000001600107202 */ /* 0x000fce0000000f00 */
[----:B------:R-:W-:Y:S05]  /*6850*/  WARPSYNC.COLLECTIVE R20, `(.L_x_1109) ;  /* 0x0000000014087348 */ /* 0x000fea0003c00000 */
[----:B------:R0:W1:Y:S02]  /*6860*/  SHFL.BFLY P2, R22, R17, R18, R19 ;  /* 0x0c00001211167389 */ /* 0x0000640000040013 */
[----:B01----:R-:W-:Y:S01]  /*6870*/  ENDCOLLECTIVE ;  /* 0x000000000000791b */ /* 0x003fe20003800000 */
.L_x_1109:
[----:B------:R-:W-:Y:S01]  /*6880*/  FADD.FTZ R16, R16, R24 ;  /* 0x0000001810107221 */ /* 0x000fe20000010000 */
[----:B------:R-:W-:-:S04]  /*6890*/  HFMA2.MMA R18, -RZ, RZ, 0, 2.384185791015625e-07 ;  /* 0x00000004ff127435 */ /* 0x000fc800000001ff */
[----:B------:R-:W-:Y:S02]  /*68a0*/  MOV R17, R16 ;  /* 0x0000001000117202 */ /* 0x000fe40000000f00 */
[----:B------:R-:W-:-:S07]  /*68b0*/  MOV R0, R22 ;  /* 0x0000001600007202 */ /* 0x000fce0000000f00 */
[----:B------:R-:W-:Y:S05]  /*68c0*/  WARPSYNC.COLLECTIVE R20, `(.L_x_1110) ;  /* 0x0000000014087348 */ /* 0x000fea0003c00000 */
[----:B------:R0:W1:Y:S02]  /*68d0*/  SHFL.BFLY P2, R22, R17, R18, R19 ;  /* 0x0c00001211167389 */ /* 0x0000640000040013 */
[----:B01----:R-:W-:Y:S01]  /*68e0*/  ENDCOLLECTIVE ;  /* 0x000000000000791b */ /* 0x003fe20003800000 */
.L_x_1110:
[----:B------:R-:W-:-:S05]  /*68f0*/  FADD.FTZ R0, R0, R23 ;  /* 0x0000001700007221 */ /* 0x000fca0000010000 */
[----:B------:R-:W-:Y:S01]  /*6900*/  MOV R17, R0 ;  /* 0x0000000000117202 */ /* 0x000fe20000000f00 */
[----:B------:R-:W-:-:S07]  /*6910*/  IMAD.MOV.U32 R21, RZ, RZ, R22 ;  /* 0x000000ffff157224 */ /* 0x000fce00078e0016 */
[----:B------:R-:W-:Y:S05]  /*6920*/  WARPSYNC.COLLECTIVE R20, `(.L_x_1111) ;  /* 0x0000000014087348 */ /* 0x000fea0003c00000 */
[----:B------:R0:W1:Y:S02]  /*6930*/  SHFL.BFLY P2, R22, R17, R18, R19 ;  /* 0x0c00001211167389 */ /* 0x0000640000040013 */
[----:B01----:R-:W-:Y:S01]  /*6940*/  ENDCOLLECTIVE ;  /* 0x000000000000791b */ /* 0x003fe20003800000 */
.L_x_1111:
[----:B------:R-:W-:-:S05]  /*6950*/  FADD.FTZ R12, R16, R21 ;  /* 0x00000015100c7221 */ /* 0x000fca0000010000 */
[----:B------:R-:W-:Y:S01]  /*6960*/  MOV R17, R12 ;  /* 0x0000000c00117202 */ /* 0x000fe20000000f00 */
[----:B------:R-:W-:Y:S01]  /*6970*/  IMAD.MOV.U32 R18, RZ, RZ, 0x2 ;  /* 0x00000002ff127424 */ /* 0x000fe200078e00ff */
[----:B------:R-:W-:-:S07]  /*6980*/  MOV R21, R22 ;  /* 0x0000001600157202 */ /* 0x000fce0000000f00 */
[----:B------:R-:W-:Y:S05]  /*6990*/  WARPSYNC.COLLECTIVE R20, `(.L_x_1112) ;  /* 0x0000000014087348 */ /* 0x000fea0003c00000 */
[----:B------:R0:W1:Y:S02]  /*69a0*/  SHFL.BFLY P2, R22, R17, R18, R19 ;  /* 0x0c00001211167389 */ /* 0x0000640000040013 */
[----:B01----:R-:W-:Y:S01]  /*69b0*/  ENDCOLLECTIVE ;  /* 0x000000000000791b */ /* 0x003fe20003800000 */
.L_x_1112:
[----:B------:R-:W-:-:S05]  /*69c0*/  FADD.FTZ R21, R0, R21 ;  /* 0x0000001500157221 */ /* 0x000fca0000010000 */
[----:B------:R-:W-:Y:S02]  /*69d0*/  MOV R17, R21 ;  /* 0x0000001500117202 */ /* 0x000fe40000000f00 */
[----:B------:R-:W-:-:S07]  /*69e0*/  MOV R23, R22 ;  /* 0x0000001600177202 */ /* 0x000fce0000000f00 */
[----:B------:R-:W-:Y:S05]  /*69f0*/  WARPSYNC.COLLECTIVE R20, `(.L_x_1113) ;  /* 0x0000000014087348 */ /* 0x000fea0003c00000 */
[----:B------:R0:W1:Y:S02]  /*6a00*/  SHFL.BFLY P2, R22, R17, R18, R19 ;  /* 0x0c00001211167389 */ /* 0x0000640000040013 */
[----:B01----:R-:W-:Y:S01]  /*6a10*/  ENDCOLLECTIVE ;  /* 0x000000000000791b */ /* 0x003fe20003800000 */
.L_x_1113:
[----:B------:R-:W-:Y:S01]  /*6a20*/  FADD.FTZ R16, R12, R23 ;  /* 0x000000170c107221 */ /* 0x000fe20000010000 */
[----:B------:R-:W-:-:S03]  /*6a30*/  HFMA2.MMA R18, -RZ, RZ, 0, 5.9604644775390625e-08 ;  /* 0x00000001ff127435 */ /* 0x000fc600000001ff */
[----:B------:R-:W-:Y:S01]  /*6a40*/  IMAD.MOV.U32 R17, RZ, RZ, R16 ;  /* 0x000000ffff117224 */ /* 0x000fe200078e0010 */
[----:B------:R-:W-:-:S07]  /*6a50*/  MOV R36, R22 ;  /* 0x0000001600247202 */ /* 0x000fce0000000f00 */
[----:B------:R-:W-:Y:S05]  /*6a60*/  WARPSYNC.COLLECTIVE R20, `(.L_x_1114) ;  /* 0x0000000014087348 */ /* 0x000fea0003c00000 */
[----:B------:R0:W1:Y:S02]  /*6a70*/  SHFL.BFLY P2, R22, R17, R18, R19 ;  /* 0x0c00001211167389 */ /* 0x0000640000040013 */
[----:B01----:R-:W-:Y:S01]  /*6a80*/  ENDCOLLECTIVE ;  /* 0x000000000000791b */ /* 0x003fe20003800000 */
.L_x_1114:
[----:B------:R-:W-:-:S05]  /*6a90*/  FADD.FTZ R0, R21, R36 ;  /* 0x0000002415007221 */ /* 0x000fca0000010000 */
[----:B------:R-:W-:Y:S01]  /*6aa0*/  MOV R17, R0 ;  /* 0x0000000000117202 */ /* 0x000fe20000000f00 */
[----:B------:R-:W-:-:S07]  /*6ab0*/  FADD.FTZ R12, R16, R22 ;  /* 0x00000016100c7221 */ /* 0x000fce0000010000 */
[----:B------:R-:W-:Y:S05]  /*6ac0*/  WARPSYNC.COLLECTIVE R20, `(.L_x_1115) ;  /* 0x0000000014087348 */ /* 0x000fea0003c00000 */
[----:B------:R0:W1:Y:S02]  /*6ad0*/  SHFL.BFLY P2, R22, R17, R18, R19 ;  /* 0x0c00001211167389 */ /* 0x0000640000040013 */
[----:B01----:R-:W-:Y:S01]  /*6ae0*/  ENDCOLLECTIVE ;  /* 0x000000000000791b */ /* 0x003fe20003800000 */
.L_x_1115:
[----:B------:R-:W-:Y:S01]  /*6af0*/  MOV R23, R22 ;  /* 0x0000001600177202 */ /* 0x000fe20000000f00 */
[----:B------:R-:W-:Y:S06]  /*6b00*/  BRA `(.L_x_1116) ;  /* 0xffffffe400607947 */ /* 0x000fec000383ffff */
.L_x_1117:
        /* <DEDUP_REMOVED lines=15> */
.L_x_3019:


//--------------------- .text._ZN13group_norm_v218gn_bwd_cuda_kernelI13__nv_bfloat16Li480ELi3ELi16ELi60ELi4096ELb1ELb1ELi128ELi960ELi960ELi4ELb1ELi10ELb1ELb0ELNS_15WgradSyncMethodE3ENS_16CompileConditionILi900EEEEEvPT_S6_S6_PKS5_S8_S8_S8_PKfflPfPj --------------------------
	.section	.text._ZN13group_norm_v218gn_bwd_cuda_kernelI13__nv_bfloat16Li480ELi3ELi16ELi60ELi4096ELb1ELb1ELi128ELi960ELi960ELi4ELb1ELi10ELb1ELb0ELNS_15WgradSyncMethodE3ENS_16CompileConditionILi900EEEEEvPT_S6_S6_PKS5_S8_S8_S8_PKfflPfPj,"ax",@progbits
	.align	128
        .global         _ZN13group_norm_v218gn_bwd_cuda_kernelI13__nv_bfloat16Li480ELi3ELi16ELi60ELi4096ELb1ELb1ELi128ELi960ELi960ELi4ELb1ELi10ELb1ELb0ELNS_15WgradSyncMethodE3ENS_16CompileConditionILi900EEEEEvPT_S6_S6_PKS5_S8_S8_S8_PKfflPfPj
        .type           _ZN13group_norm_v218gn_bwd_cuda_kernelI13__nv_bfloat16Li480ELi3ELi16ELi60ELi4096ELb1ELb1ELi128ELi960ELi960ELi4ELb1ELi10ELb1ELb0ELNS_15WgradSyncMethodE3ENS_16CompileConditionILi900EEEEEvPT_S6_S6_PKS5_S8_S8_S8_PKfflPfPj,@function
        .size           _ZN13group_norm_v218gn_bwd_cuda_kernelI13__nv_bfloat16Li480ELi3ELi16ELi60ELi4096ELb1ELb1ELi128ELi960ELi960ELi4ELb1ELi10ELb1ELb0ELNS_15WgradSyncMethodE3ENS_16CompileConditionILi900EEEEEvPT_S6_S6_PKS5_S8_S8_S8_PKfflPfPj,(.L_x_3020 - _ZN13group_norm_v218gn_bwd_cuda_kernelI13__nv_bfloat16Li480ELi3ELi16ELi60ELi4096ELb1ELb1ELi128ELi960ELi960ELi4ELb1ELi10ELb1ELb0ELNS_15WgradSyncMethodE3ENS_16CompileConditionILi900EEEEEvPT_S6_S6_PKS5_S8_S8_S8_PKfflPfPj)
        .other          _ZN13group_norm_v218gn_bwd_cuda_kernelI13__nv_bfloat16Li480ELi3ELi16ELi60ELi4096ELb1ELb1ELi128ELi960ELi960ELi4ELb1ELi10ELb1ELb0ELNS_15WgradSyncMethodE3ENS_16CompileConditionILi900EEEEEvPT_S6_S6_PKS5_S8_S8_S8_PKfflPfPj,@"STO_CUDA_ENTRY STV_DEFAULT"
_ZN13group_norm_v218gn_bwd_cuda_kernelI13__nv_bfloat16Li480ELi3ELi16ELi60ELi4096ELb1ELb1ELi128ELi960ELi960ELi4ELb1ELi10ELb1ELb0ELNS_15WgradSyncMethodE3ENS_16CompileConditionILi900EEEEEvPT_S6_S6_PKS5_S8_S8_S8_PKfflPfPj:
.text._ZN13group_norm_v218gn_bwd_cuda_kernelI13__nv_bfloat16Li480ELi3ELi16ELi60ELi4096ELb1ELb1ELi128ELi960ELi960ELi4ELb1ELi10ELb1ELb0ELNS_15WgradSyncMethodE3ENS_16CompileConditionILi900EEEEEvPT_S6_S6_PKS5_S8_S8_S8_PKfflPfPj:
        /* <DEDUP_REMOVED lines=29> */
.L_x_1120:
[----:B------:R-:W2:Y:S04]  /*01d0*/  LD.E.STRONG.GPU R0, desc[UR12][R2.64] ;  /* 0x0000000c02007980 */ /* 0x000ea8000c10f900 */
[----:B--2---:R-:W-:Y:S01]  /*01e0*/  CCTL.IVALL ;  /* 0x00000000ff00798f */ /* 0x004fe20002000000 */
[----:B------:R-:W-:Y:S05]  /*01f0*/  YIELD ;  /* 0x0000000000007946 */ /* 0x000fea0003800000 */
[----:B-----5:R-:W-:-:S04]  /*0200*/  LOP3.LUT R0, R0, R5, RZ, 0x3c, !PT ;  /* 0x0000000500007212 */ /* 0x020fc800078e3cff */
[----:B------:R-:W-:-:S13]  /*0210*/  ISETP.GT.AND P0, PT, R0, -0x1, PT ;  /* 0xffffffff0000780c */ /* 0x000fda0003f04270 */
[----:B------:R-:W-:Y:S05]  /*0220*/  @P0 BRA `(.L_x_1120) ;  /* 0xfffffffc00e80947 */ /* 0x000fea000383ffff */
.L_x_1119:
[----:B------:R-:W-:Y:S05]  /*0230*/  WARPSYNC.ALL ;  /* 0x0000000000007948 */ /* 0x000fea0003800000 */
[----:B------:R-:W-:Y:S06]  /*0240*/  BAR.SYNC.DEFER_BLOCKING 0x0 ;  /* 0x0000000000007b1d */ /* 0x000fec0000010000 */
[----:B------:R-:W-:Y:S05]  /*0250*/  BRA `(.L_x_1121) ;  /* 0x0000002c00187947 */ /* 0x000fea0003800000 */
.L_x_1118:
        /* <DEDUP_REMOVED lines=73> */
.L_x_1135:
[----:B--2---:R-:W2:Y:S01]  /*06f0*/  LDL R12, [R1] ;  /* 0x00000000010c7983 */ /* 0x004ea20000100800 */
[----:B------:R-:W-:Y:S01]  /*0700*/  MOV R8, UR10 ;  /* 0x0000000a00087c02 */ /* 0x000fe20008000f00 */
[----:B------:R-:W-:Y:S01]  /*0710*/  IMAD.U32 R9, RZ, RZ, UR10 ;  /* 0x0000000aff097e24 */ /* 0x000fe2000f8e00ff */
[----:B------:R-:W-:Y:S01]  /*0720*/  MOV R10, UR6 ;  /* 0x00000006000a7c02 */ /* 0x000fe20008000f00 */
[----:B------:R-:W-:Y:S01]  /*0730*/  ULDC.64 UR14, c[0x0][0x248] ;  /* 0x00009200000e7ab9 */ /* 0x000fe20000000a00 */
[----:B------:R-:W0:Y:S01]  /*0740*/  S2R R22, SR_TID.X ;  /* 0x0000000000167919 */ /* 0x000e220000002100 */
[----:B------:R-:W-:Y:S01]  /*0750*/  ULDC UR5, c[0x0][0x250] ;  /* 0x0000940000057ab9 */ /* 0x000fe20000000800 */
[----:B------:R-:W-:Y:S02]  /*0760*/  MOV R11, RZ ;  /* 0x000000ff000b7202 */ /* 0x000fe40000000f00 */
[----:B------:R-:W-:Y:S01]  /*0770*/  CS2R R24, SRZ ;  /* 0x0000000000187805 */ /* 0x000fe2000001ff00 */
        /* <DEDUP_REMOVED lines=18> */
.L_x_1122:
        /* <DEDUP_REMOVED lines=164> */
.L_x_1123:
        /* <DEDUP_REMOVED lines=127> */
.L_x_1125:
[----:B------:R-:W-:Y:S05]  /*1ad0*/  BSYNC B0 ;  /* 0x0000000000007941 */ /* 0x000fea0003800000 */
.L_x_1124:
        /* <DEDUP_REMOVED lines=19> */
.L_x_1127:
[----:B------:R-:W-:Y:S05]  /*1c10*/  BSYNC B0 ;  /* 0x0000000000007941 */ /* 0x000fea0003800000 */
.L_x_1126:
        /* <DEDUP_REMOVED lines=17> */
.L_x_1130:
[----:B------:R-:W2:Y:S04]  /*1d30*/  LD.E.STRONG.GPU R24, desc[UR12][R22.64] ;  /* 0x0000000c16187980 */ /* 0x000ea8000c10f900 */
[----:B--2---:R-:W-:Y:S01]  /*1d40*/  CCTL.IVALL ;  /* 0x00000000ff00798f */ /* 0x004fe20002000000 */
[----:B------:R-:W-:Y:S05]  /*1d50*/  YIELD ;  /* 0x0000000000007946 */ /* 0x000fea0003800000 */
[----:B-----5:R-:W-:-:S04]  /*1d60*/  LOP3.LUT R24, R24, R13, RZ, 0x3c, !PT ;  /* 0x0000000d18187212 */ /* 0x020fc800078e3cff */
[----:B------:R-:W-:-:S13]  /*1d70*/  ISETP.GT.AND P0, PT, R24, -0x1, PT ;  /* 0xffffffff1800780c */ /* 0x000fda0003f04270 */
[----:B------:R-:W-:Y:S05]  /*1d80*/  @P0 BRA `(.L_x_1130) ;  /* 0xfffffffc00e80947 */ /* 0x000fea000383ffff */
.L_x_1129:
[----:B------:R-:W-:Y:S05]  /*1d90*/  WARPSYNC.ALL ;  /* 0x0000000000007948 */ /* 0x000fea0003800000 */
[----:B------:R-:W-:Y:S06]  /*1da0*/  BAR.SYNC.DEFER_BLOCKING 0x0 ;  /* 0x0000000000007b1d */ /* 0x000fec0000010000 */
[----:B------:R-:W-:Y:S05]  /*1db0*/  BRA `(.L_x_1131) ;  /* 0x0000000000647947 */ /* 0x000fea0003800000 */
.L_x_1128:
        /* <DEDUP_REMOVED lines=17> */
.L_x_1133:
[----:B------:R-:W2:Y:S04]  /*1ed0*/  LD.E.STRONG.GPU R24, desc[UR12][R22.64] ;  /* 0x0000000c16187980 */ /* 0x000ea8000c10f900 */
[----:B--2---:R-:W-:Y:S01]  /*1ee0*/  CCTL.IVALL ;  /* 0x00000000ff00798f */ /* 0x004fe20002000000 */
[----:B------:R-:W-:Y:S05]  /*1ef0*/  YIELD ;  /* 0x0000000000007946 */ /* 0x000fea0003800000 */
[----:B-----5:R-:W-:-:S04]  /*1f00*/  LOP3.LUT R24, R24, R13, RZ, 0x3c, !PT ;  /* 0x0000000d18187212 */ /* 0x020fc800078e3cff */
[----:B------:R-:W-:-:S13]  /*1f10*/  ISETP.GT.AND P0, PT, R24, -0x1, PT ;  /* 0xffffffff1800780c */ /* 0x000fda0003f04270 */
[----:B------:R-:W-:Y:S05]  /*1f20*/  @P0 BRA `(.L_x_1133) ;  /* 0xfffffffc00e80947 */ /* 0x000fea000383ffff */
.L_x_1132:
[----:B------:R-:W-:Y:S05]  /*1f30*/  WARPSYNC.ALL ;  /* 0x0000000000007948 */ /* 0x000fea0003800000 */
[----:B------:R-:W-:Y:S06]  /*1f40*/  BAR.SYNC.DEFER_BLOCKING 0x0 ;  /* 0x0000000000007b1d */ /* 0x000fec0000010000 */
.L_x_1131:
[----:B------:R-:W1:Y:S01]  /*1f50*/  S2R R31, SR_TID.X ;  /* 0x00000000001f7919 */ /* 0x000e620000002100 */
[----:B0-----:R-:W-:Y:S01]  /*1f60*/  MOV R22, UR4 ;  /* 0x0000000400167c02 */ /* 0x001fe20008000f00 */
[----:B------:R-:W2:Y:S01]  /*1f70*/  LDL R29, [R1] ;  /* 0x00000000011d7983 */ /* 0x000ea20000100800 */
[----:B------:R-:W-:Y:S01]  /*1f80*/  MOV R26, RZ ;  /* 0x000000ff001a7202 */ /* 0x000fe20000000f00 */
[----:B------:R-:W0:Y:S01]  /*1f90*/  S2UR UR8, SR_CgaCtaId ;  /* 0x00000000000879c3 */ /* 0x000e220000008800 */
[----:B------:R-:W-:Y:S01]  /*1fa0*/  UMOV UR5, 0x400 ;  /* 0x0000040000057882 */ /* 0x000fe20000000000 */
[----:B------:R-:W-:Y:S01]  /*1fb0*/  ULDC.64 UR14, c[0x0][0x210] ;  /* 0x00008400000e7ab9 */ /* 0x000fe20000000a00 */
[----:B-1----:R-:W-:-:S13]  /*1fc0*/  ISETP.GT.U32.AND P0, PT, R31, 0xff, PT ;  /* 0x000000ff1f00780c */ /* 0x002fda0003f04070 */
[----:B------:R-:W1:Y:S01]  /*1fd0*/  @!P0 LDC R13, c[0x0][0x10] ;  /* 0x00000400ff0d8b82 */ /* 0x000e620000000800 */
[----:B------:R-:W-:-:S04]  /*1fe0*/  @!P0 SHF.L.U32 R24, R31, 0x1, RZ ;  /* 0x000000011f188819 */ /* 0x000fc800000006ff */
[----:B------:R-:W-:Y:S01]  /*1ff0*/  @!P0 LOP3.LUT R24, R24, 0x7fffffe0, RZ, 0xc0, !PT ;  /* 0x7fffffe018188812 */ /* 0x000fe200078ec0ff */
[----:B-1----:R-:W-:Y:S02]  /*2000*/  @!P0 IMAD R13, R13, R22, UR9 ;  /* 0x000000090d0d8e24 */ /* 0x002fe4000f8e0216 */
[----:B------:R-:W1:Y:S02]  /*2010*/  @!P0 LDC.64 R22, c[0x0][0x260] ;  /* 0x00009800ff168b82 */ /* 0x000e640000000a00 */
[----:B------:R-:W-:Y:S01]  /*2020*/  @!P0 IMAD R13, R13, 0x200, R24 ;  /* 0x000002000d0d8824 */ /* 0x000fe200078e0218 */
[----:B------:R-:W-:-:S04]  /*2030*/  @!P0 LOP3.LUT R24, R31, 0xf, RZ, 0xc0, !PT ;  /* 0x0000000f1f188812 */ /* 0x000fc800078ec0ff */
[----:B------:R-:W-:-:S04]  /*2040*/  @!P0 IADD3 R13, R13, R24, RZ ;  /* 0x000000180d0d8210 */ /* 0x000fc80007ffe0ff */
[----:B------:R-:W-:-:S05]  /*2050*/  @!P0 SHF.L.U32 R13, R13, 0x1, RZ ;  /* 0x000000010d0d8819 */ /* 0x000fca00000006ff */
[C---:B------:R-:W-:Y:S02]  /*2060*/  @!P0 VIADD R27, R13.reuse, 0x20 ;  /* 0x000000200d1b8836 */ /* 0x040fe40000000000 */
[----:B-1----:R-:W-:-:S04]  /*2070*/  @!P0 IMAD.WIDE.U32 R24, R13, 0x4, R22 ;  /* 0x000000040d188825 */ /* 0x002fc800078e0016 */
[----:B------:R-:W-:Y:S02]  /*2080*/  @!P0 IMAD.WIDE.U32 R22, R27, 0x4, R22 ;  /* 0x000000041b168825 */ /* 0x000fe400078e0016 */
[----:B------:R-:W3:Y:S04]  /*2090*/  @!P0 LDG.E.64 R24, desc[UR12][R24.64] ;  /* 0x0000000c18188981 */ /* 0x000ee8000c1e1b00 */
[----:B------:R-:W4:Y:S01]  /*20a0*/  @!P0 LDG.E.64 R22, desc[UR12][R22.64] ;  /* 0x0000000c16168981 */ /* 0x000f22000c1e1b00 */
[----:B------:R-:W-:Y:S01]  /*20b0*/  HFMA2.MMA R13, -RZ, RZ, 0, 0 ;  /* 0x00000000ff0d7435 */ /* 0x000fe200000001ff */
[----:B------:R-:W-:-:S04]  /*20c0*/  UIADD3 UR5, UR5, 0x5280, URZ ;  /* 0x0000528005057890 */ /* 0x000fc8000fffe03f */
[----:B0-----:R-:W-:Y:S01]  /*20d0*/  ULEA UR5, UR8, UR5, 0x18 ;  /* 0x0000000508057291 */ /* 0x001fe2000f8ec03f */
[----:B---3--:R-:W-:Y:S01]  /*20e0*/  @!P0 FADD.FTZ R27, RZ, R24 ;  /* 0x00000018ff1b8221 */ /* 0x008fe20000010000 */
[----:B------:R-:W-:-:S03]  /*20f0*/  @!P0 FADD.FTZ R28, RZ, R25 ;  /* 0x00000019ff1c8221 */ /* 0x000fc60000010000 */
[----:B----4-:R-:W-:Y:S01]  /*2100*/  @!P0 FADD.FTZ R13, R22, R27 ;  /* 0x0000001b160d8221 */ /* 0x010fe20000010000 */
[----:B------:R-:W-:Y:S01]  /*2110*/  @!P0 FADD.FTZ R26, R23, R28 ;  /* 0x0000001c171a8221 */ /* 0x000fe20000010000 */
[----:B------:R-:W-:-:S03]  /*2120*/  LOP3.LUT P0, RZ, R31, 0xffffff0f, RZ, 0xc0, !PT ;  /* 0xffffff0f1fff7812 */ /* 0x000fc6000780c0ff */
        /* <DEDUP_REMOVED lines=15> */
[----:B------:R-:W-:Y:S02]  /*2220*/  @!P0 SHF.R.U32.HI R13, RZ, 0x1, R31 ;  /* 0x00000001ff0d8819 */ /* 0x000fe4000001161f */
[----:B--2---:R-:W-:Y:S01]  /*2230*/  LEA R24, R29, UR5, 0x3 ;  /* 0x000000051d187c11 */ /* 0x004fe2000f8e18ff */
[----:B-1----:R-:W-:Y:S01]  /*2240*/  FADD.FTZ R26, R25, R26 ;  /* 0x0000001a191a7221 */ /* 0x002fe20000010000 */
[----:B------:R-:W-:Y:S01]  /*2250*/  @!P0 LOP3.LUT R13, R13, 0x7ffffff8, RZ, 0xc0, !PT ;  /* 0x7ffffff80d0d8812 */ /* 0x000fe200078ec0ff */
[----:B------:R-:W-:-:S02]  /*2260*/  @!P0 FMUL.FTZ R22, R27, 4.0690106288820970803e-06 ;  /* 0x368888891b168820 */ /* 0x000fc40000410000 */
[----:B------:R-:W-:-:S05]  /*2270*/  @!P0 FMUL.FTZ R23, R26, 4.0690106288820970803e-06 ;  /* 0x368888891a178820 */ /* 0x000fca0000410000 */
[----:B------:R0:W-:Y:S01]  /*2280*/  @!P0 STS.64 [R13+UR5], R22 ;  /* 0x000000160d008988 */ /* 0x0001e20008000a05 */
[----:B------:R-:W-:Y:S01]  /*2290*/  UMOV UR5, URZ ;  /* 0x0000003f00057c82 */ /* 0x000fe20008000000 */
[----:B------:R-:W-:Y:S06]  /*22a0*/  BAR.SYNC.DEFER_BLOCKING 0x0 ;  /* 0x0000000000007b1d */ /* 0x000fec0000010000 */
[----:B------:R0:W1:Y:S02]  /*22b0*/  LDS.64 R22, [R24] ;  /* 0x0000000018167984 */ /* 0x0000640000000a00 */
.L_x_1134:
[----:B0-2---:R-:W-:-:S05]  /*22c0*/  IMAD.U32 R24, RZ, RZ, UR5 ;  /* 0x00000005ff187e24 */ /* 0x005fca000f8e00ff */
        /* <DEDUP_REMOVED lines=22> */
[----:B------:R-:W0:Y:S02]  /*2430*/  MUFU.EX2 R29, R29 ;  /* 0x0000001d001d7308 */ /* 0x000e240000000800 */
[----:B0-----:R-:W-:-:S06]  /*2440*/  FADD.FTZ R29, R29, 1 ;  /* 0x3f8000001d1d7421 */ /* 0x001fcc0000010000 */
[----:B------:R0:W2:Y:S02]  /*2450*/  MUFU.RCP R32, R29 ;  /* 0x0000001d00207308 */ /* 0x0000a40000001000 */
[----:B0-----:R-:W-:Y:S01]  /*2460*/  FMUL.FTZ R29, R8, R24 ;  /* 0x00000018081d7220 */ /* 0x001fe20000410000 */
[----:B--2---:R-:W-:-:S04]  /*2470*/  FADD.FTZ R24, -R32, 1 ;  /* 0x3f80000020187421 */ /* 0x004fc80000010100 */
[----:B------:R-:W-:Y:S01]  /*2480*/  FFMA.FTZ R34, R34, R24, 1 ;  /* 0x3f80000022227423 */ /* 0x000fe20000010018 */
[----:B------:R-:W-:-:S03]  /*2490*/  FFMA.FTZ R24, R4, R29, R6 ;  /* 0x0000001d04187223 */ /* 0x000fc60000010006 */
[----:B------:R-:W-:Y:S01]  /*24a0*/  FMUL.FTZ R34, R32, R34 ;  /* 0x0000002220227220 */ /* 0x000fe20000410000 */
[----:B------:R-:W-:Y:S01]  /*24b0*/  FMUL.FTZ R33, R24, -1.4426950216293334961 ;  /* 0xbfb8aa3b18217820 */ /* 0x000fe20000410000 */
[----:B---3--:R-:W-:-:S04]  /*24c0*/  IMAD.U32 R32, R26, 0x10000, RZ ;  /* 0x000100001a207824 */ /* 0x008fc800078e00ff */
[----:B------:R-:W-:Y:S01]  /*24d0*/  FMUL.FTZ R34, R32, R34 ;  /* 0x0000002220227220 */ /* 0x000fe20000410000 */
[----:B------:R-:W0:Y:S03]  /*24e0*/  MUFU.EX2 R33, R33 ;  /* 0x0000002100217308 */ /* 0x000e260000000800 */
[----:B-1----:R-:W-:-:S04]  /*24f0*/  FFMA.FTZ R34, R0, R34, -R22 ;  /* 0x0000002200227223 */ /* 0x002fc80000010816 */
[----:B------:R-:W-:Y:S01]  /*2500*/  FFMA.FTZ R28, -R23, R28, R34 ;  /* 0x0000001c171c7223 */ /* 0x000fe20000010122 */
[----:B0-----:R-:W-:-:S06]  /*2510*/  FADD.FTZ R33, R33, 1 ;  /* 0x3f80000021217421 */ /* 0x001fcc0000010000 */
        /* <DEDUP_REMOVED lines=154> */
.L_x_1121:
[----:B------:R-:W-:-:S04]  /*2ec0*/  ULEA UR5, UR9, UR11, 0x5 ;  /* 0x0000000b09057291 */ /* 0x000fc8000f8e283f */
[----:B------:R-:W-:-:S04]  /*2ed0*/  USHF.L.U32 UR5, UR5, 0x5, URZ ;  /* 0x0000000505057899 */ /* 0x000fc8000800063f */
[----:B------:R-:W-:-:S06]  /*2ee0*/  UISETP.GT.AND UP0, UPT, UR5, 0x3bf, UPT ;  /* 0x000003bf0500788c */ /* 0x000fcc000bf04270 */
[----:B------:R-:W-:-:S13]  /*2ef0*/  PLOP3.LUT P0, PT, PT, PT, UP0, 0x80, 0x0 ;  /* 0x000000000000781c */ /* 0x000fda0003f0f008 */
[----:B------:R-:W-:Y:S05]  /*2f00*/  @P0 EXIT ;  /* 0x000000000000094d */ /* 0x000fea0003800000 */
[----:B------:R-:W1:Y:S01]  /*2f10*/  S2R R14, SR_TID.X ;  /* 0x00000000000e7919 */ /* 0x000e620000002100 */
[----:B--2---:R-:W-:Y:S01]  /*2f20*/  LOP3.LUT R26, RZ, UR16, RZ, 0x33, !PT ;  /* 0x00000010ff1a7c12 */ /* 0x004fe2000f8e33ff */
        /* <DEDUP_REMOVED lines=65> */
.L_x_1152:
        /* <DEDUP_REMOVED lines=43> */
.L_x_1139:
[----:B------:R-:W-:Y:S05]  /*35f0*/  BSYNC B1 ;  /* 0x0000000000017941 */ /* 0x000fea0003800000 */
.L_x_1138:
        /* <DEDUP_REMOVED lines=20> */
.L_x_1142:
        /* <DEDUP_REMOVED lines=55> */
.L_x_1141:
[----:B------:R-:W-:Y:S05]  /*3ab0*/  BSYNC B1 ;  /* 0x0000000000017941 */ /* 0x000fea0003800000 */
.L_x_1140:
        /* <DEDUP_REMOVED lines=36> */
.L_x_1144:
[----:B------:R-:W-:Y:S05]  /*3d00*/  BSYNC B1 ;  /* 0x0000000000017941 */ /* 0x000fea0003800000 */
.L_x_1143:
        /* <DEDUP_REMOVED lines=15> */
.L_x_1137:
[----:B------:R-:W-:Y:S05]  /*3e00*/  BSYNC B0 ;  /* 0x0000000000007941 */ /* 0x000fea0003800000 */
.L_x_1136:
        /* <DEDUP_REMOVED lines=39> */
.L_x_1161:
        /* <DEDUP_REMOVED lines=44> */
.L_x_1171:
        /* <DEDUP_REMOVED lines=38> */
.L_x_1181:
        /* <DEDUP_REMOVED lines=8> */
.L_x_1147:
[----:B------:R-:W-:Y:S05]  /*4620*/  BSYNC B0 ;  /* 0x0000000000007941 */ /* 0x000fea0003800000 */
.L_x_1146:
        /* <DEDUP_REMOVED lines=146> */
.L_x_1215:
[----:B01----:R-:W-:Y:S01]  /*4f50*/  FADD.FTZ R0, R0, R23 ;  /* 0x0000001700007221 */ /* 0x003fe20000010000 */
[----:B------:R-:W-:-:S04]  /*4f60*/  @!P1 F2FP.BF16.F32.PACK_AB R12, RZ, R12 ;  /* 0x0000000cff0c923e */ /* 0x000fc800000010ff */
[----:B------:R-:W-:Y:S01]  /*4f70*/  @!P1 F2FP.BF16.F32.PACK_AB R0, RZ, R0 ;  /* 0x00000000ff00923e */ /* 0x000fe200000010ff */
[----:B------:R0:W-:Y:S04]  /*4f80*/  @!P1 STG.E.U16 desc[UR12][R10.64+0xb4], R12 ;  /* 0x0000b40c0a009986 */ /* 0x0001e8000c10150c */
[----:B------:R0:W-:Y:S02]  /*4f90*/  @!P1 STG.E.U16 desc[UR12][R14.64+0xb4], R0 ;  /* 0x0000b4000e009986 */ /* 0x0001e4000c10150c */
.L_x_1145:
[----:B------:R-:W-:Y:S05]  /*4fa0*/  WARPSYNC.ALL ;  /* 0x0000000000007948 */ /* 0x000fea0003800000 */
[----:B------:R-:W-:Y:S01]  /*4fb0*/  BAR.SYNC.DEFER_BLOCKING 0x0 ;  /* 0x0000000000007b1d */ /* 0x000fe20000010000 */
[C---:B------:R-:W-:Y:S01]  /*4fc0*/  ISETP.GE.AND P0, PT, R7.reuse, -0x2440, PT ;  /* 0xffffdbc00700780c */ /* 0x040fe20003f06270 */
[----:B------:R-:W-:-:S12]  /*4fd0*/  VIADD R7, R7, 0x2800 ;  /* 0x0000280007077836 */ /* 0x000fd80000000000 */
[----:B------:R-:W-:Y:S05]  /*4fe0*/  @!P0 BRA `(.L_x_1152) ;  /* 0xffffffe000d48947 */ /* 0x000fea000383ffff */
[----:B------:R-:W-:Y:S05]  /*4ff0*/  EXIT ;  /* 0x000000000000794d */ /* 0x000fea0003800000 */
.L_x_1148:
[----:B------:R-:W-:Y:S01]  /*5000*/  MOV R18, 0x8 ;  /* 0x0000000800127802 */ /* 0x000fe20000000f00 */
[----:B------:R-:W-:Y:S01]  /*5010*/  IMAD.MOV.U32 R20, RZ, RZ, 0xffff ;  /* 0x0000ffffff147424 */ /* 0x000fe200078e00ff */
[----:B------:R-:W-:-:S07]  /*5020*/  MOV R19, 0x101f ;  /* 0x0000101f00137802 */ /* 0x000fce0000000f00 */
[----:B012---:R-:W-:Y:S05]  /*5030*/  WARPSYNC.COLLECTIVE R20, `(.L_x_1153) ;  /* 0x0000000014087348 */ /* 0x007fea0003c00000 */
[----:B-1----:R1:W3:Y:S02]  /*5040*/  SHFL.BFLY P2, R22, R17, R18, R19 ;  /* 0x0c00001211167389 */ /* 0x0022e40000040013 */
[----:B0123--:R-:W-:Y:S01]  /*5050*/  ENDCOLLECTIVE ;  /* 0x000000000000791b */ /* 0x00ffe20003800000 */
.L_x_1153:
[----:B------:R-:W-:Y:S01]  /*5060*/  FADD.FTZ R10, R22, R17 ;  /* 0x00000011160a7221 */ /* 0x000fe20000010000 */
[----:B------:R-:W-:-:S07]  /*5070*/  MOV R17, R0 ;  /* 0x0000000000117202 */ /* 0x000fce0000000f00 */
[----:B------:R-:W-:Y:S05]  /*5080*/  WARPSYNC.COLLECTIVE R20, `(.L_x_1154) ;  /* 0x0000000014087348 */ /* 0x000fea0003c00000 */
[----:B------:R0:W1:Y:S02]  /*5090*/  SHFL.BFLY P2, R22, R17, R18, R19 ;  /* 0x0c00001211167389 */ /* 0x0000640000040013 */
[----:B01----:R-:W-:Y:S01]  /*50a0*/  ENDCOLLECTIVE ;  /* 0x000000000000791b */ /* 0x003fe20003800000 */
.L_x_1154:
[----:B------:R-:W-:Y:S01]  /*50b0*/  IMAD.MOV.U32 R17, RZ, RZ, R10 ;  /* 0x000000ffff117224 */ /* 0x000fe200078e000a */
[----:B------:R-:W-:Y:S02]  /*50c0*/  MOV R18, 0x4 ;  /* 0x0000000400127802 */ /* 0x000fe40000000f00 */
[----:B------:R-:W-:-:S07]  /*50d0*/  MOV R11, R22 ;  /* 0x00000016000b7202 */ /* 0x000fce0000000f00 */
[----:B------:R-:W-:Y:S05]  /*50e0*/  WARPSYNC.COLLECTIVE R20, `(.L_x_1155) ;  /* 0x0000000014087348 */ /* 0x000fea0003c00000 */
[----:B------:R0:W1:Y:S02]  /*50f0*/  SHFL.BFLY P2, R22, R17, R18, R19 ;  /* 0x0c00001211167389 */ /* 0x0000640000040013 */
[----:B01----:R-:W-:Y:S01]  /*5100*/  ENDCOLLECTIVE ;  /* 0x000000000000791b */ /* 0x003fe20003800000 */
.L_x_1155:
[----:B------:R-:W-:-:S05]  /*5110*/  FADD.FTZ R11, R11, R0 ;  /* 0x000000000b0b7221 */ /* 0x000fca0000010000 */
[----:B------:R-:W-:Y:S01]  /*5120*/  MOV R17, R11 ;  /* 0x0000000b00117202 */ /* 0x000fe20000000f00 */
[----:B------:R-:W-:-:S07]  /*5130*/  FADD.FTZ R14, R10, R22 ;  /* 0x000000160a0e7221 */ /* 0x000fce0000010000 */
[----:B------:R-:W-:Y:S05]  /*5140*/  WARPSYNC.COLLECTIVE R20, `(.L_x_1156) ;  /* 0x0000000014087348 */ /* 0x000fea0003c00000 */
[----:B------:R0:W1:Y:S02]  /*5150*/  SHFL.BFLY P2, R22, R17, R18, R19 ;  /* 0x0c00001211167389 */ /* 0x0000640000040013 */
[----:B01----:R-:W-:Y:S01]  /*5160*/  ENDCOLLECTIVE ;  /* 0x000000000000791b */ /* 0x003fe20003800000 */
.L_x_1156:
[----:B------:R-:W-:Y:S02]  /*5170*/  MOV R17, R14 ;  /* 0x0000000e00117202 */ /* 0x000fe40000000f00 */
[----:B------:R-:W-:Y:S01]  /*5180*/  MOV R18, 0x2 ;  /* 0x0000000200127802 */ /* 0x000fe20000000f00 */
[----:B------:R-:W-:-:S07]  /*5190*/  IMAD.MOV.U32 R12, RZ, RZ, R22 ;  /* 0x000000ffff0c7224 */ /* 0x000fce00078e0016 */
[----:B------:R-:W-:Y:S05]  /*51a0*/  WARPSYNC.COLLECTIVE R20, `(.L_x_1157) ;  /* 0x0000000014087348 */ /* 0x000fea0003c00000 */
[----:B------:R0:W1:Y:S02]  /*51b0*/  SHFL.BFLY P2, R22, R17, R18, R19 ;  /* 0x0c00001211167389 */ /* 0x0000640000040013 */
[----:B01----:R-:W-:Y:S01]  /*51c0*/  ENDCOLLECTIVE ;  /* 0x000000000000791b */ /* 0x003fe20003800000 */
.L_x_1157:
[----:B------:R-:W-:-:S04]  /*51d0*/  FADD.FTZ R15, R11, R12 ;  /* 0x0000000c0b0f7221 */ /* 0x000fc80000010000 */
[----:B------:R-:W-:Y:S02]  /*51e0*/  IMAD.MOV.U32 R17, RZ, RZ, R15 ;  /* 0x000000ffff117224 */ /* 0x000fe400078e000f */
[----:B------:R-:W-:-:S07]  /*51f0*/  FADD.FTZ R10, R14, R22 ;  /* 0x000000160e0a7221 */ /* 0x000fce0000010000 */
[----:B------:R-:W-:Y:S05]  /*5200*/  WARPSYNC.COLLECTIVE R20, `(.L_x_1158) ;  /* 0x0000000014087348 */ /* 0x000fea0003c00000 */
[----:B------:R0:W1:Y:S02]  /*5210*/  SHFL.BFLY P2, R22, R17, R18, R19 ;  /* 0x0c00001211167389 */ /* 0x0000640000040013 */
[----:B01----:R-:W-:Y:S01]  /*5220*/  ENDCOLLECTIVE ;  /* 0x000000000000791b */ /* 0x003fe20003800000 */
.L_x_1158:
[----:B------:R-:W-:Y:S01]  /*5230*/  MOV R17, R10 ;  /* 0x0000000a00117202 */ /* 0x000fe20000000f00 */
[----:B------:R-:W-:Y:S01]  /*5240*/  IMAD.MOV.U32 R18, RZ, RZ, 0x1 ;  /* 0x00000001ff127424 */ /* 0x000fe200078e00ff */
[----:B------:R-:W-:-:S07]  /*5250*/  MOV R0, R22 ;  /* 0x0000001600007202 */ /* 0x000fce0000000f00 */
[----:B------:R-:W-:Y:S05]  /*5260*/  WARPSYNC.COLLECTIVE R20, `(.L_x_1159) ;  /* 0x0000000014087348 */ /* 0x000fea0003c00000 */
[----:B------:R0:W1:Y:S02]  /*5270*/  SHFL.BFLY P2, R22, R17, R18, R19 ;  /* 0x0c00001211167389 */ /* 0x0000640000040013 */
[----:B01----:R-:W-:Y:S01]  /*5280*/  ENDCOLLECTIVE ;  /* 0x000000000000791b */ /* 0x003fe20003800000 */
.L_x_1159:
[----:B------:R-:W-:-:S05]  /*5290*/  FADD.FTZ R0, R15, R0 ;  /* 0x000000000f007221 */ /* 0x000fca0000010000 */
[----:B------:R-:W-:Y:S01]  /*52a0*/  MOV R17, R0 ;  /* 0x0000000000117202 */ /* 0x000fe20000000f00 */
[----:B------:R-:W-:-:S07]  /*52b0*/  FADD.FTZ R12, R10, R22 ;  /* 0x000000160a0c7221 */ /* 0x000fce0000010000 */
[----:B------:R-:W-:Y:S05]  /*52c0*/  WARPSYNC.COLLECTIVE R20, `(.L_x_1160) ;  /* 0x0000000014087348 */ /* 0x000fea0003c00000 */
[----:B------:R0:W1:Y:S02]  /*52d0*/  SHFL.BFLY P2, R22, R17, R18, R19 ;  /* 0x0c00001211167389 */ /* 0x0000640000040013 */
[----:B01----:R-:W-:Y:S01]  /*52e0*/  ENDCOLLECTIVE ;  /* 0x000000000000791b */ /* 0x003fe20003800000 */
.L_x_1160:
[----:B------:R-:W-:Y:S01]  /*52f0*/  MOV R21, R22 ;  /* 0x0000001600157202 */ /* 0x000fe20000000f00 */
[----:B------:R-:W-:Y:S06]  /*5300*/  BRA `(.L_x_1161) ;  /* 0xffffffec005c7947 */ /* 0x000fec000383ffff */
.L_x_1149:
[----:B------:R-:W-:Y:S01]  /*5310*/  BSSY B1, `(.L_x_1162) ;  /* 0x0000007000017945 */ /* 0x000fe20003800000 */
[----:B------:R-:W-:Y:S01]  /*5320*/  IMAD.MOV.U32 R18, RZ, RZ, 0x8 ;  /* 0x00000008ff127424 */ /* 0x000fe200078e00ff */
[----:B------:R-:W-:Y:S02]  /*5330*/  MOV R19, 0x101f ;  /* 0x0000101f00137802 */ /* 0x000fe40000000f00 */
[----:B------:R-:W-:-:S07]  /*5340*/  MOV R20, 0xffff ;  /* 0x0000ffff00147802 */ /* 0x000fce0000000f00 */
[----:B01234-:R-:W-:Y:S05]  /*5350*/  WARPSYNC.COLLECTIVE R20, `(.L_x_1163) ;  /* 0x0000000014087348 */ /* 0x01ffea0003c00000 */
[----:B----4-:R4:W0:Y:S02]  /*5360*/  SHFL.BFLY P2, R22, R17, R18, R19 ;  /* 0x0c00001211167389 */ /* 0x0108240000040013 */
[----:B01234-:R-:W-:Y:S01]  /*5370*/  ENDCOLLECTIVE ;  /* 0x000000000000791b */ /* 0x01ffe20003800000 */
.L_x_1163:
[----:B------:R-:W-:Y:S05]  /*5380*/  BSYNC B1 ;  /* 0x0000000000017941 */ /* 0x000fea0003800000 */
.L_x_1162:
        /* <DEDUP_REMOVED lines=8> */
.L_x_1164:
[----:B------:R-:W-:Y:S01]  /*5410*/  MOV R17, R12 ;  /* 0x0000000c00117202 */ /* 0x000fe20000000f00 */
[----:B------:R-:W-:Y:S01]  /*5420*/  IMAD.MOV.U32 R18, RZ, RZ, 0x4 ;  /* 0x00000004ff127424 */ /* 0x000fe200078e00ff */
[----:B------:R-:W-:-:S07]  /*5430*/  MOV R21, R22 ;  /* 0x0000001600157202 */ /* 0x000fce0000000f00 */
[----:B------:R-:W-:Y:S05]  /*5440*/  WARPSYNC.COLLECTIVE R20, `(.L_x_1165) ;  /* 0x0000000014087348 */ /* 0x000fea0003c00000 */
[----:B------:R0:W1:Y:S02]  /*5450*/  SHFL.BFLY P2, R22, R17, R18, R19 ;  /* 0x0c00001211167389 */ /* 0x0000640000040013 */
[----:B01----:R-:W-:Y:S01]  /*5460*/  ENDCOLLECTIVE ;  /* 0x000000000000791b */ /* 0x003fe20003800000 */
.L_x_1165:
[----:B------:R-:W-:-:S05]  /*5470*/  FADD.FTZ R16, R21, R0 ;  /* 0x0000000015107221 */ /* 0x000fca0000010000 */
[----:B------:R-:W-:Y:S01]  /*5480*/  MOV R17, R16 ;  /* 0x0000001000117202 */ /* 0x000fe20000000f00 */
[----:B------:R-:W-:-:S07]  /*5490*/  FADD.FTZ R21, R12, R22 ;  /* 0x000000160c157221 */ /* 0x000fce0000010000 */
[----:B------:R-:W-:Y:S05]  /*54a0*/  WARPSYNC.COLLECTIVE R20, `(.L_x_1166) ;  /* 0x0000000014087348 */ /* 0x000fea0003c00000 */
[----:B------:R0:W1:Y:S02]  /*54b0*/  SHFL.BFLY P2, R22, R17, R18, R19 ;  /* 0x0c00001211167389 */ /* 0x0000640000040013 */
[----:B01----:R-:W-:Y:S01]  /*54c0*/  ENDCOLLECTIVE ;  /* 0x000000000000791b */ /* 0x003fe20003800000 */
.L_x_1166:
[----:B------:R-:W-:Y:S01]  /*54d0*/  HFMA2.MMA R18, -RZ, RZ, 0, 1.1920928955078125e-07 ;  /* 0x00000002ff127435 */ /* 0x000fe200000001ff */
[----:B------:R-:W-:Y:S01]  /*54e0*/  IMAD.MOV.U32 R17, RZ, RZ, R21 ;  /* 0x000000ffff117224 */ /* 0x000fe200078e0015 */
[----:B------:R-:W-:-:S09]  /*54f0*/  MOV R23, R22 ;  /* 0x0000001600177202 */ /* 0x000fd20000000f00 */
[----:B------:R-:W-:Y:S05]  /*5500*/  WARPSYNC.COLLECTIVE R20, `(.L_x_1167) ;  /* 0x0000000014087348 */ /* 0x000fea0003c00000 */
[----:B------:R0:W1:Y:S02]  /*5510*/  SHFL.BFLY P2, R22, R17, R18, R19 ;  /* 0x0c00001211167389 */ /* 0x0000640000040013 */
[----:B01----:R-:W-:Y:S01]  /*5520*/  ENDCOLLECTIVE ;  /* 0x000000000000791b */ /* 0x003fe20003800000 */
.L_x_1167:
[----:B------:R-:W-:-:S05]  /*5530*/  FADD.FTZ R23, R16, R23 ;  /* 0x0000001710177221 */ /* 0x000fca0000010000 */
[----:B------:R-:W-:Y:S01]  /*5540*/  MOV R17, R23 ;  /* 0x0000001700117202 */ /* 0x000fe20000000f00 */
[----:B------:R-:W-:-:S07]  /*5550*/  FADD.FTZ R0, R21, R22 ;  /* 0x0000001615007221 */ /* 0x000fce0000010000 */
[----:B------:R-:W-:Y:S05]  /*5560*/  WARPSYNC.COLLECTIVE R20, `(.L_x_1168) ;  /* 0x0000000014087348 */ /* 0x000fea0003c00000 */
[----:B------:R0:W1:Y:S02]  /*5570*/  SHFL.BFLY P2, R22, R17, R18, R19 ;  /* 0x0c00001211167389 */ /* 0x0000640000040013 */
[----:B01----:R-:W-:Y:S01]  /*5580*/  ENDCOLLECTIVE ;  /* 0x000000000000791b */ /* 0x003fe20003800000 */
.L_x_1168:
[----:B------:R-:W-:Y:S01]  /*5590*/  HFMA2.MMA R18, -RZ, RZ, 0, 5.9604644775390625e-08 ;  /* 0x00000001ff127435 */ /* 0x000fe200000001ff */
[----:B------:R-:W-:Y:S01]  /*55a0*/  MOV R17, R0 ;  /* 0x0000000000117202 */ /* 0x000fe20000000f00 */
[----:B------:R-:W-:-:S09]  /*55b0*/  IMAD.MOV.U32 R24, RZ, RZ, R22 ;  /* 0x000000ffff187224 */ /* 0x000fd200078e0016 */
[----:B------:R-:W-:Y:S05]  /*55c0*/  WARPSYNC.COLLECTIVE R20, `(.L_x_1169) ;  /* 0x0000000014087348 */ /* 0x000fea0003c00000 */
[----:B------:R0:W1:Y:S02]  /*55d0*/  SHFL.BFLY P2, R22, R17, R18, R19 ;  /* 0x0c00001211167389 */ /* 0x0000640000040013 */
[----:B01----:R-:W-:Y:S01]  /*55e0*/  ENDCOLLECTIVE ;  /* 0x000000000000791b */ /* 0x003fe20003800000 */
.L_x_1169:
[----:B------:R-:W-:-:S04]  /*55f0*/  FADD.FTZ R12, R23, R24 ;  /* 0x00000018170c7221 */ /* 0x000fc80000010000 */
[----:B------:R-:W-:Y:S02]  /*5600*/  IMAD.MOV.U32 R17, RZ, RZ, R12 ;  /* 0x000000ffff117224 */ /* 0x000fe400078e000c */
[----:B------:R-:W-:-:S07]  /*5610*/  FADD.FTZ R16, R0, R22 ;  /* 0x0000001600107221 */ /* 0x000fce0000010000 */
[----:B------:R-:W-:Y:S05]  /*5620*/  WARPSYNC.COLLECTIVE R20, `(.L_x_1170) ;  /* 0x0000000014087348 */ /* 0x000fea0003c00000 */
[----:B------:R0:W1:Y:S02]  /*5630*/  SHFL.BFLY P2, R22, R17, R18, R19 ;  /* 0x0c00001211167389 */ /* 0x0000640000040013 */
[----:B01----:R-:W-:Y:S01]  /*5640*/  ENDCOLLECTIVE ;  /* 0x000000000000791b */ /* 0x003fe20003800000 */
.L_x_1170:
[----:B------:R-:W-:Y:S01]  /*5650*/  MOV R25, R22 ;  /* 0x0000001600197202 */ /* 0x000fe20000000f00 */
[----:B------:R-:W-:Y:S06]  /*5660*/  BRA `(.L_x_1171) ;  /* 0xffffffec00347947 */ /* 0x000fec000383ffff */
.L_x_1150:
[----:B------:R-:W-:Y:S01]  /*5670*/  BSSY B1, `(.L_x_1172) ;  /* 0x0000007000017945 */ /* 0x000fe20003800000 */
[----:B------:R-:W-:Y:S01]  /*5680*/  MOV R18, 0x8 ;  /* 0x0000000800127802 */ /* 0x000fe20000000f00 */
[----:B------:R-:W-:Y:S01]  /*5690*/  IMAD.MOV.U32 R19, RZ, RZ, 0x101f ;  /* 0x0000101fff137424 */ /* 0x000fe200078e00ff */
[----:B------:R-:W-:-:S07]  /*56a0*/  MOV R20, 0xffff ;  /* 0x0000ffff00147802 */ /* 0x000fce0000000f00 */
[----:B01234-:R-:W-:Y:S05]  /*56b0*/  WARPSYNC.COLLECTIVE R20, `(.L_x_1173) ;  /* 0x0000000014087348 */ /* 0x01ffea0003c00000 */
[----:B0-----:R0:W0:Y:S02]  /*56c0*/  SHFL.BFLY P2, R22, R17, R18, R19 ;  /* 0x0c00001211167389 */ /* 0x0010240000040013 */
[----:B01234-:R-:W-:Y:S01]  /*56d0*/  ENDCOLLECTIVE ;  /* 0x000000000000791b */ /* 0x01ffe20003800000 */
.L_x_1173:
[----:B------:R-:W-:Y:S05]  /*56e0*/  BSYNC B1 ;  /* 0x0000000000017941 */ /* 0x000fea0003800000 */
.L_x_1172:
        /* <DEDUP_REMOVED lines=8> */
.L_x_1174:
[----:B------:R-:W-:Y:S01]  /*5770*/  HFMA2.MMA R18, -RZ, RZ, 0, 2.384185791015625e-07 ;  /* 0x00000004ff127435 */ /* 0x000fe200000001ff */
[----:B------:R-:W-:Y:S01]  /*5780*/  MOV R17, R12 ;  /* 0x0000000c00117202 */ /* 0x000fe20000000f00 */
[----:B------:R-:W-:-:S09]  /*5790*/  IMAD.MOV.U32 R21, RZ, RZ, R22 ;  /* 0x000000ffff157224 */ /* 0x000fd200078e0016 */
[----:B------:R-:W-:Y:S05]  /*57a0*/  WARPSYNC.COLLECTIVE R20, `(.L_x_1175) ;  /* 0x0000000014087348 */ /* 0x000fea0003c00000 */
[----:B------:R0:W1:Y:S02]  /*57b0*/  SHFL.BFLY P2, R22, R17, R18, R19 ;  /* 0x0c00001211167389 */ /* 0x0000640000040013 */
[----:B01----:R-:W-:Y:S01]  /*57c0*/  ENDCOLLECTIVE ;  /* 0x000000000000791b */ /* 0x003fe20003800000 */
.L_x_1175:
[----:B------:R-:W-:-:S04]  /*57d0*/  FADD.FTZ R16, R21, R0 ;  /* 0x0000000015107221 */ /* 0x000fc80000010000 */
[----:B------:R-:W-:Y:S02]  /*57e0*/  IMAD.MOV.U32 R17, RZ, RZ, R16 ;  /* 0x000000ffff117224 */ /* 0x000fe400078e0010 */
[----:B------:R-:W-:-:S07]  /*57f0*/  FADD.FTZ R21, R12, R22 ;  /* 0x000000160c157221 */ /* 0x000fce0000010000 */
[----:B------:R-:W-:Y:S05]  /*5800*/  WARPSYNC.COLLECTIVE R20, `(.L_x_1176) ;  /* 0x0000000014087348 */ /* 0x000fea0003c00000 */
[----:B------:R0:W1:Y:S02]  /*5810*/  SHFL.BFLY P2, R22, R17, R18, R19 ;  /* 0x0c00001211167389 */ /* 0x0000640000040013 */
[----:B01----:R-:W-:Y:S01]  /*5820*/  ENDCOLLECTIVE ;  /* 0x000000000000791b */ /* 0x003fe20003800000 */
.L_x_1176:
[----:B------:R-:W-:Y:S01]  /*5830*/  MOV R17, R21 ;  /* 0x0000001500117202 */ /* 0x000fe20000000f00 */
[----:B------:R-:W-:Y:S01]  /*5840*/  IMAD.MOV.U32 R18, RZ, RZ, 0x2 ;  /* 0x00000002ff127424 */ /* 0x000fe200078e00ff */
[----:B------:R-:W-:-:S07]  /*5850*/  MOV R23, R22 ;  /* 0x0000001600177202 */ /* 0x000fce0000000f00 */
[----:B------:R-:W-:Y:S05]  /*5860*/  WARPSYNC.COLLECTIVE R20, `(.L_x_1177) ;  /* 0x0000000014087348 */ /* 0x000fea0003c00000 */
[----:B------:R0:W1:Y:S02]  /*5870*/  SHFL.BFLY P2, R22, R17, R18, R19 ;  /* 0x0c00001211167389 */ /* 0x0000640000040013 */
[----:B01----:R-:W-:Y:S01]  /*5880*/  ENDCOLLECTIVE ;  /* 0x000000000000791b */ /* 0x003fe20003800000 */
.L_x_1177:
[----:B------:R-:W-:-:S05]  /*5890*/  FADD.FTZ R23, R16, R23 ;  /* 0x0000001710177221 */ /* 0x000fca0000010000 */
[----:B------:R-:W-:Y:S01]  /*58a0*/  MOV R17, R23 ;  /* 0x0000001700117202 */ /* 0x000fe20000000f00 */
[----:B------:R-:W-:-:S07]  /*58b0*/  FADD.FTZ R0, R21, R22 ;  /* 0x0000001615007221 */ /* 0x000fce0000010000 */
[----:B------:R-:W-:Y:S05]  /*58c0*/  WARPSYNC.COLLECTIVE R20, `(.L_x_1178) ;  /* 0x0000000014087348 */ /* 0x000fea0003c00000 */
[----:B------:R0:W1:Y:S02]  /*58d0*/  SHFL.BFLY P2, R22, R17, R18, R19 ;  /* 0x0c00001211167389 */ /* 0x0000640000040013 */
[----:B01----:R-:W-:Y:S01]  /*58e0*/  ENDCOLLECTIVE ;  /* 0x000000000000791b */ /* 0x003fe20003800000 */
.L_x_1178:
[----:B------:R-:W-:Y:S01]  /*58f0*/  MOV R17, R0 ;  /* 0x0000000000117202 */ /* 0x000fe20000000f00 */
[----:B------:R-:W-:Y:S01]  /*5900*/  IMAD.MOV.U32 R18, RZ, RZ, 0x1 ;  /* 0x00000001ff127424 */ /* 0x000fe200078e00ff */
[----:B------:R-:W-:-:S07]  /*5910*/  MOV R24, R22 ;  /* 0x0000001600187202 */ /* 0x000fce0000000f00 */
[----:B------:R-:W-:Y:S05]  /*5920*/  WARPSYNC.COLLECTIVE R20, `(.L_x_1179) ;  /* 0x0000000014087348 */ /* 0x000fea0003c00000 */
[----:B------:R0:W1:Y:S02]  /*5930*/  SHFL.BFLY P2, R22, R17, R18, R19 ;  /* 0x0c00001211167389 */ /* 0x0000640000040013 */
[----:B01----:R-:W-:Y:S01]  /*5940*/  ENDCOLLECTIVE ;  /* 0x000000000000791b */ /* 0x003fe20003800000 */
.L_x_1179:
[----:B------:R-:W-:-:S05]  /*5950*/  FADD.FTZ R12, R23, R24 ;  /* 0x00000018170c7221 */ /* 0x000fca0000010000 */
[----:B------:R-:W-:Y:S01]  /*5960*/  MOV R17, R12 ;  /* 0x0000000c00117202 */ /* 0x000fe20000000f00 */
[----:B------:R-:W-:-:S07]  /*5970*/  FADD.FTZ R16, R0, R22 ;  /* 0x0000001600107221 */ /* 0x000fce0000010000 */
[----:B------:R-:W-:Y:S05]  /*5980*/  WARPSYNC.COLLECTIVE R20, `(.L_x_1180) ;  /* 0x0000000014087348 */ /* 0x000fea0003c00000 */
[----:B------:R0:W1:Y:S02]  /*5990*/  SHFL.BFLY P2, R22, R17, R18, R19 ;  /* 0x0c00001211167389 */ /* 0x0000640000040013 */
[----:B01----:R-:W-:Y:S01]  /*59a0*/  ENDCOLLECTIVE ;  /* 0x000000000000791b */ /* 0x003fe20003800000 */
.L_x_1180:
[----:B------:R-:W-:Y:S01]  /*59b0*/  MOV R25, R22 ;  /* 0x0000001600197202 */ /* 0x000fe20000000f00 */
[----:B------:R-:W-:Y:S06]  /*59c0*/  BRA `(.L_x_1181) ;  /* 0xffffffe800f47947 */ /* 0x000fec000383ffff */
.L_x_1151:
[----:B------:R-:W-:Y:S01]  /*59d0*/  BSSY B0, `(.L_x_1182) ;  /* 0x0000007000007945 */ /* 0x000fe20003800000 */
[----:B------:R-:W-:Y:S01]  /*59e0*/  MOV R18, 0x8 ;  /* 0x0000000800127802 */ /* 0x000fe20000000f00 */
[----:B------:R-:W-:Y:S01]  /*59f0*/  IMAD.MOV.U32 R19, RZ, RZ, 0x101f ;  /* 0x0000101fff137424 */ /* 0x000fe200078e00ff */
[----:B------:R-:W-:-:S07]  /*5a00*/  MOV R20, 0xffff ;  /* 0x0000ffff00147802 */ /* 0x000fce0000000f00 */
[----:B01234-:R-:W-:Y:S05]  /*5a10*/  WARPSYNC.COLLECTIVE R20, `(.L_x_1183) ;  /* 0x0000000014087348 */ /* 0x01ffea0003c00000 */
[----:B---3--:R3:W0:Y:S02]  /*5a20*/  SHFL.BFLY P2, R22, R17, R18, R19 ;  /* 0x0c00001211167389 */ /* 0x0086240000040013 */
[----:B01234-:R-:W-:Y:S01]  /*5a30*/  ENDCOLLECTIVE ;  /* 0x000000000000791b */ /* 0x01ffe20003800000 */
.L_x_1183:
[----:B------:R-:W-:Y:S05]  /*5a40*/  BSYNC B0 ;  /* 0x0000000000007941 */ /* 0x000fea0003800000 */
.L_x_1182:
        /* <DEDUP_REMOVED lines=11> */
.L_x_1184:
[----:B------:R-:W-:Y:S01]  /*5b00*/  HFMA2.MMA R18, -RZ, RZ, 0, 2.384185791015625e-07 ;  /* 0x00000004ff127435 */ /* 0x000fe200000001ff */
[----:B------:R-:W-:Y:S01]  /*5b10*/  IMAD.MOV.U32 R17, RZ, RZ, R16 ;  /* 0x000000ffff117224 */ /* 0x000fe200078e0010 */
[----:B------:R-:W-:-:S09]  /*5b20*/  MOV R15, R22 ;  /* 0x00000016000f7202 */ /* 0x000fd20000000f00 */
[----:B------:R-:W-:Y:S05]  /*5b30*/  WARPSYNC.COLLECTIVE R20, `(.L_x_1185) ;  /* 0x0000000014087348 */ /* 0x000fea0003c00000 */
[----:B------:R0:W1:Y:S02]  /*5b40*/  SHFL.BFLY P2, R22, R17, R18, R19 ;  /* 0x0c00001211167389 */ /* 0x0000640000040013 */
[----:B01----:R-:W-:Y:S01]  /*5b50*/  ENDCOLLECTIVE ;  /* 0x000000000000791b */ /* 0x003fe20003800000 */
.L_x_1185:
[----:B------:R-:W-:-:S05]  /*5b60*/  FADD.FTZ R12, R15, R14 ;  /* 0x0000000e0f0c7221 */ /* 0x000fca0000010000 */
[----:B------:R-:W-:Y:S02]  /*5b70*/  MOV R17, R12 ;  /* 0x0000000c00117202 */ /* 0x000fe40000000f00 */
[----:B------:R-:W-:-:S07]  /*5b80*/  MOV R21, R22 ;  /* 0x0000001600157202 */ /* 0x000fce0000000f00 */
[----:B------:R-:W-:Y:S05]  /*5b90*/  WARPSYNC.COLLECTIVE R20, `(.L_x_1186) ;  /* 0x0000000014087348 */ /* 0x000fea0003c00000 */
[----:B------:R0:W1:Y:S02]  /*5ba0*/  SHFL.BFLY P2, R22, R17, R18, R19 ;  /* 0x0c00001211167389 */ /* 0x0000640000040013 */
[----:B01----:R-:W-:Y:S01]  /*5bb0*/  ENDCOLLECTIVE ;  /* 0x000000000000791b */ /* 0x003fe20003800000 */
.L_x_1186:
[----:B------:R-:W-:Y:S01]  /*5bc0*/  FADD.FTZ R21, R16, R21 ;  /* 0x0000001510157221 */ /* 0x000fe20000010000 */
[----:B------:R-:W-:-:S04]  /*5bd0*/  HFMA2.MMA R18, -RZ, RZ, 0, 1.1920928955078125e-07 ;  /* 0x00000002ff127435 */ /* 0x000fc800000001ff */
[----:B------:R-:W-:Y:S01]  /*5be0*/  MOV R17, R21 ;  /* 0x0000001500117202 */ /* 0x000fe20000000f00 */
[----:B------:R-:W-:-:S07]  /*5bf0*/  IMAD.MOV.U32 R11, RZ, RZ, R22 ;  /* 0x000000ffff0b7224 */ /* 0x000fce00078e0016 */
[----:B------:R-:W-:Y:S05]  /*5c00*/  WARPSYNC.COLLECTIVE R20, `(.L_x_1187) ;  /* 0x0000000014087348 */ /* 0x000fea0003c00000 */
[----:B------:R0:W1:Y:S02]  /*5c10*/  SHFL.BFLY P2, R22, R17, R18, R19 ;  /* 0x0c00001211167389 */ /* 0x0000640000040013 */
[----:B01----:R-:W-:Y:S01]  /*5c20*/  ENDCOLLECTIVE ;  /* 0x000000000000791b */ /* 0x003fe20003800000 */
.L_x_1187:
[----:B------:R-:W-:-:S04]  /*5c30*/  FADD.FTZ R14, R12, R11 ;  /* 0x0000000b0c0e7221 */ /* 0x000fc80000010000 */
[----:B------:R-:W-:Y:S01]  /*5c40*/  IMAD.MOV.U32 R17, RZ, RZ, R14 ;  /* 0x000000ffff117224 */ /* 0x000fe200078e000e */
[----:B------:R-:W-:-:S07]  /*5c50*/  MOV R16, R22 ;  /* 0x0000001600107202 */ /* 0x000fce0000000f00 */
[----:B------:R-:W-:Y:S05]  /*5c60*/  WARPSYNC.COLLECTIVE R20, `(.L_x_1188) ;  /* 0x0000000014087348 */ /* 0x000fea0003c00000 */
[----:B------:R0:W1:Y:S02]  /*5c70*/  SHFL.BFLY P2, R22, R17, R18, R19 ;  /* 0x0c00001211167389 */ /* 0x0000640000040013 */
[----:B01----:R-:W-:Y:S01]  /*5c80*/  ENDCOLLECTIVE ;  /* 0x000000000000791b */ /* 0x003fe20003800000 */
.L_x_1188:
[----:B------:R-:W-:Y:S01]  /*5c90*/  FADD.FTZ R16, R21, R16 ;  /* 0x0000001015107221 */ /* 0x000fe20000010000 */
[----:B------:R-:W-:-:S04]  /*5ca0*/  HFMA2.MMA R18, -RZ, RZ, 0, 5.9604644775390625e-08 ;  /* 0x00000001ff127435 */ /* 0x000fc800000001ff */
[----:B------:R-:W-:Y:S02]  /*5cb0*/  MOV R17, R16 ;  /* 0x0000001000117202 */ /* 0x000fe40000000f00 */
[----:B------:R-:W-:-:S07]  /*5cc0*/  MOV R23, R22 ;  /* 0x0000001600177202 */ /* 0x000fce0000000f00 */
[----:B------:R-:W-:Y:S05]  /*5cd0*/  WARPSYNC.COLLECTIVE R20, `(.L_x_1189) ;  /* 0x0000000014087348 */ /* 0x000fea0003c00000 */
[----:B------:R0:W1:Y:S02]  /*5ce0*/  SHFL.BFLY P2, R22, R17, R18, R19 ;  /* 0x0c00001211167389 */ /* 0x0000640000040013 */
[----:B01----:R-:W-:Y:S01]  /*5cf0*/  ENDCOLLECTIVE ;  /* 0x000000000000791b */ /* 0x003fe20003800000 */
.L_x_1189:
[----:B------:R-:W-:-:S04]  /*5d00*/  FADD.FTZ R12, R14, R23 ;  /* 0x000000170e0c7221 */ /* 0x000fc80000010000 */
[----:B------:R-:W-:Y:S02]  /*5d10*/  IMAD.MOV.U32 R17, RZ, RZ, R12 ;  /* 0x000000ffff117224 */ /* 0x000fe400078e000c */
[----:B------:R-:W-:-:S05]  /*5d20*/  FADD.FTZ R22, R16, R22 ;  /* 0x0000001610167221 */ /* 0x000fca0000010000 */
[----:B------:R-:W-:-:S07]  /*5d30*/  @!P1 F2FP.BF16.F32.PACK_AB R16, RZ, R22 ;  /* 0x00000016ff10923e */ /* 0x000fce00000010ff */
[----:B------:R-:W-:Y:S05]  /*5d40*/  WARPSYNC.COLLECTIVE R20, `(.L_x_1190) ;  /* 0x0000000014087348 */ /* 0x000fea0003c00000 */
[----:B------:R0:W1:Y:S02]  /*5d50*/  SHFL.BFLY P2, R22, R17, R18, R19 ;  /* 0x0c00001211167389 */ /* 0x0000640000040013 */
[----:B01----:R-:W-:Y:S01]  /*5d60*/  ENDCOLLECTIVE ;  /* 0x000000000000791b */ /* 0x003fe20003800000 */
.L_x_1190:
        /* <DEDUP_REMOVED lines=16> */
.L_x_1191:
[----:B------:R-:W-:Y:S01]  /*5e70*/  MOV R17, R10 ;  /* 0x0000000a00117202 */ /* 0x000fe20000000f00 */
[----:B------:R-:W-:-:S07]  /*5e80*/  IMAD.MOV.U32 R24, RZ, RZ, R22 ;  /* 0x000000ffff187224 */ /* 0x000fce00078e0016 */
[----:B------:R-:W-:Y:S05]  /*5e90*/  WARPSYNC.COLLECTIVE R20, `(.L_x_1192) ;  /* 0x0000000014087348 */ /* 0x000fea0003c00000 */
[----:B------:R0:W1:Y:S02]  /*5ea0*/  SHFL.BFLY P2, R22, R17, R18, R19 ;  /* 0x0c00001211167389 */ /* 0x0000640000040013 */
[----:B01----:R-:W-:Y:S01]  /*5eb0*/  ENDCOLLECTIVE ;  /* 0x000000000000791b */ /* 0x003fe20003800000 */
.L_x_1192:
[----:B------:R-:W-:Y:S01]  /*5ec0*/  FADD.FTZ R23, R24, R11 ;  /* 0x0000000b18177221 */ /* 0x000fe20000010000 */
[----:B------:R-:W-:-:S04]  /*5ed0*/  HFMA2.MMA R18, -RZ, RZ, 0, 2.384185791015625e-07 ;  /* 0x00000004ff127435 */ /* 0x000fc800000001ff */
[----:B------:R-:W-:Y:S01]  /*5ee0*/  MOV R17, R23 ;  /* 0x0000001700117202 */ /* 0x000fe20000000f00 */
[----:B------:R-:W-:-:S07]  /*5ef0*/  FADD.FTZ R15, R22, R10 ;  /* 0x0000000a160f7221 */ /* 0x000fce0000010000 */
[----:B------:R-:W-:Y:S05]  /*5f00*/  WARPSYNC.COLLECTIVE R20, `(.L_x_1193) ;  /* 0x0000000014087348 */ /* 0x000fea0003c00000 */
[----:B------:R0:W1:Y:S02]  /*5f10*/  SHFL.BFLY P2, R22, R17, R18, R19 ;  /* 0x0c00001211167389 */ /* 0x0000640000040013 */
[----:B01----:R-:W-:Y:S01]  /*5f20*/  ENDCOLLECTIVE ;  /* 0x000000000000791b */ /* 0x003fe20003800000 */
.L_x_1193:
[----:B------:R-:W-:Y:S01]  /*5f30*/  MOV R17, R15 ;  /* 0x0000000f00117202 */ /* 0x000fe20000000f00 */
[----:B------:R-:W-:-:S07]  /*5f40*/  IMAD.MOV.U32 R10, RZ, RZ, R22 ;  /* 0x000000ffff0a7224 */ /* 0x000fce00078e0016 */
[----:B------:R-:W-:Y:S05]  /*5f50*/  WARPSYNC.COLLECTIVE R20, `(.L_x_1194) ;  /* 0x0000000014087348 */ /* 0x000fea0003c00000 */
[----:B------:R0:W1:Y:S02]  /*5f60*/  SHFL.BFLY P2, R22, R17, R18, R19 ;  /* 0x0c00001211167389 */ /* 0x0000640000040013 */
[----:B01----:R-:W-:Y:S01]  /*5f70*/  ENDCOLLECTIVE ;  /* 0x000000000000791b */ /* 0x003fe20003800000 */
.L_x_1194:
[----:B------:R-:W-:Y:S01]  /*5f80*/  FADD.FTZ R11, R23, R10 ;  /* 0x0000000a170b7221 */ /* 0x000fe20000010000 */
[----:B------:R-:W-:-:S04]  /*5f90*/  HFMA2.MMA R18, -RZ, RZ, 0, 1.1920928955078125e-07 ;  /* 0x00000002ff127435 */ /* 0x000fc800000001ff */
[----:B------:R-:W-:Y:S01]  /*5fa0*/  MOV R17, R11 ;  /* 0x0000000b00117202 */ /* 0x000fe20000000f00 */
[----:B------:R-:W-:-:S07]  /*5fb0*/  FADD.FTZ R10, R15, R22 ;  /* 0x000000160f0a7221 */ /* 0x000fce0000010000 */
[----:B------:R-:W-:Y:S05]  /*5fc0*/  WARPSYNC.COLLECTIVE R20, `(.L_x_1195) ;  /* 0x0000000014087348 */ /* 0x000fea0003c00000 */
[----:B------:R0:W1:Y:S02]  /*5fd0*/  SHFL.BFLY P2, R22, R17, R18, R19 ;  /* 0x0c00001211167389 */ /* 0x0000640000040013 */
[----:B01----:R-:W-:Y:S01]  /*5fe0*/  ENDCOLLECTIVE ;  /* 0x000000000000791b */ /* 0x003fe20003800000 */
.L_x_1195:
[----:B------:R-:W0:Y:S01]  /*5ff0*/  LDC.64 R14, c[0x0][0x220] ;  /* 0x00008800ff0e7b82 */ /* 0x000e220000000a00 */
[----:B------:R-:W-:Y:S01]  /*6000*/  MOV R17, R10 ;  /* 0x0000000a00117202 */ /* 0x000fe20000000f00 */
[----:B------:R-:W-:-:S07]  /*6010*/  IMAD.MOV.U32 R24, RZ, RZ, R22 ;  /* 0x000000ffff187224 */ /* 0x000fce00078e0016 */
[----:B0-----:R-:W-:Y:S05]  /*6020*/  WARPSYNC.COLLECTIVE R20, `(.L_x_1196) ;  /* 0x0000000014087348 */ /* 0x001fea0003c00000 */
[----:B------:R1:W2:Y:S02]  /*6030*/  SHFL.BFLY P2, R22, R17, R18, R19 ;  /* 0x0c00001211167389 */ /* 0x0002a40000040013 */
[----:B012---:R-:W-:Y:S01]  /*6040*/  ENDCOLLECTIVE ;  /* 0x000000000000791b */ /* 0x007fe20003800000 */
.L_x_1196:
[----:B------:R-:W-:Y:S01]  /*6050*/  FADD.FTZ R24, R11, R24 ;  /* 0x000000180b187221 */ /* 0x000fe20000010000 */
[----:B------:R-:W-:-:S04]  /*6060*/  HFMA2.MMA R18, -RZ, RZ, 0, 5.9604644775390625e-08 ;  /* 0x00000001ff127435 */ /* 0x000fc800000001ff */
[----:B------:R-:W-:Y:S01]  /*6070*/  MOV R17, R24 ;  /* 0x0000001800117202 */ /* 0x000fe20000000f00 */
[----:B------:R-:W-:-:S07]  /*6080*/  FADD.FTZ R23, R10, R22 ;  /* 0x000000160a177221 */ /* 0x000fce0000010000 */
[----:B------:R-:W-:Y:S05]  /*6090*/  WARPSYNC.COLLECTIVE R20, `(.L_x_1197) ;  /* 0x0000000014087348 */ /* 0x000fea0003c00000 */
[----:B------:R0:W1:Y:S02]  /*60a0*/  SHFL.BFLY P2, R22, R17, R18, R19 ;  /* 0x0c00001211167389 */ /* 0x0000640000040013 */
[----:B01----:R-:W-:Y:S01]  /*60b0*/  ENDCOLLECTIVE ;  /* 0x000000000000791b */ /* 0x003fe20003800000 */
.L_x_1197:
[----:B------:R-:W-:Y:S01]  /*60c0*/  MOV R17, R23 ;  /* 0x0000001700117202 */ /* 0x000fe20000000f00 */
[----:B------:R-:W-:-:S07]  /*60d0*/  IMAD.MOV.U32 R21, RZ, RZ, R22 ;  /* 0x000000ffff157224 */ /* 0x000fce00078e0016 */
[----:B------:R-:W-:Y:S05]  /*60e0*/  WARPSYNC.COLLECTIVE R20, `(.L_x_1198) ;  /* 0x0000000014087348 */ /* 0x000fea0003c00000 */
[----:B------:R0:W1:Y:S02]  /*60f0*/  SHFL.BFLY P2, R22, R17, R18, R19 ;  /* 0x0c00001211167389 */ /* 0x0000640000040013 */
[----:B01----:R-:W-:Y:S01]  /*6100*/  ENDCOLLECTIVE ;  /* 0x000000000000791b */ /* 0x003fe20003800000 */
.L_x_1198:
        /* <DEDUP_REMOVED lines=31> */
.L_x_1199:
[----:B------:R-:W-:Y:S01]  /*6300*/  MOV R17, R12 ;  /* 0x0000000c00117202 */ /* 0x000fe20000000f00 */
[----:B------:R-:W-:-:S07]  /*6310*/  FADD.FTZ R16, R22, R16 ;  /* 0x0000001016107221 */ /* 0x000fce0000010000 */
[----:B------:R-:W-:Y:S05]  /*6320*/  WARPSYNC.COLLECTIVE R20, `(.L_x_1200) ;  /* 0x0000000014087348 */ /* 0x000fea0003c00000 */
[----:B------:R0:W1:Y:S02]  /*6330*/  SHFL.BFLY P2, R22, R17, R18, R19 ;  /* 0x0c00001211167389 */ /* 0x0000640000040013 */
[----:B01----:R-:W-:Y:S01]  /*6340*/  ENDCOLLECTIVE ;  /* 0x000000000000791b */ /* 0x003fe20003800000 */
.L_x_1200:
[----:B------:R-:W-:Y:S01]  /*6350*/  MOV R17, R16 ;  /* 0x0000001000117202 */ /* 0x000fe20000000f00 */
[----:B------:R-:W-:Y:S02]  /*6360*/  IMAD.MOV.U32 R18, RZ, RZ, 0x4 ;  /* 0x00000004ff127424 */ /* 0x000fe400078e00ff */
[----:B------:R-:W-:-:S07]  /*6370*/  FADD.FTZ R12, R22, R12 ;  /* 0x0000000c160c7221 */ /* 0x000fce0000010000 */
[----:B------:R-:W-:Y:S05]  /*6380*/  WARPSYNC.COLLECTIVE R20, `(.L_x_1201) ;  /* 0x0000000014087348 */ /* 0x000fea0003c00000 */
[----:B------:R0:W1:Y:S02]  /*6390*/  SHFL.BFLY P2, R22, R17, R18, R19 ;  /* 0x0c00001211167389 */ /* 0x0000640000040013 */
[----:B01----:R-:W-:Y:S01]  /*63a0*/  ENDCOLLECTIVE ;  /* 0x000000000000791b */ /* 0x003fe20003800000 */
.L_x_1201:
[----:B------:R-:W-:Y:S01]  /*63b0*/  MOV R17, R12 ;  /* 0x0000000c00117202 */ /* 0x000fe20000000f00 */
[----:B------:R-:W-:-:S07]  /*63c0*/  FADD.FTZ R16, R16, R22 ;  /* 0x0000001610107221 */ /* 0x000fce0000010000 */
[----:B------:R-:W-:Y:S05]  /*63d0*/  WARPSYNC.COLLECTIVE R20, `(.L_x_1202) ;  /* 0x0000000014087348 */ /* 0x000fea0003c00000 */
[----:B------:R0:W1:Y:S02]  /*63e0*/  SHFL.BFLY P2, R22, R17, R18, R19 ;  /* 0x0c00001211167389 */ /* 0x0000640000040013 */
[----:B01----:R-:W-:Y:S01]  /*63f0*/  ENDCOLLECTIVE ;  /* 0x000000000000791b */ /* 0x003fe20003800000 */
.L_x_1202:
[----:B------:R-:W-:Y:S01]  /*6400*/  MOV R17, R16 ;  /* 0x0000001000117202 */ /* 0x000fe20000000f00 */
[----:B------:R-:W-:Y:S01]  /*6410*/  IMAD.MOV.U32 R18, RZ, RZ, 0x2 ;  /* 0x00000002ff127424 */ /* 0x000fe200078e00ff */
[----:B------:R-:W-:-:S07]  /*6420*/  MOV R23, R22 ;  /* 0x0000001600177202 */ /* 0x000fce0000000f00 */
[----:B------:R-:W-:Y:S05]  /*6430*/  WARPSYNC.COLLECTIVE R20, `(.L_x_1203) ;  /* 0x0000000014087348 */ /* 0x000fea0003c00000 */
[----:B------:R0:W1:Y:S02]  /*6440*/  SHFL.BFLY P2, R22, R17, R18, R19 ;  /* 0x0c00001211167389 */ /* 0x0000640000040013 */
[----:B01----:R-:W-:Y:S01]  /*6450*/  ENDCOLLECTIVE ;  /* 0x000000000000791b */ /* 0x003fe20003800000 */
.L_x_1203:
        /* <DEDUP_REMOVED lines=12> */
.L_x_1204:
[----:B------:R-:W-:Y:S01]  /*6520*/  MOV R17, R16 ;  /* 0x0000001000117202 */ /* 0x000fe20000000f00 */
[----:B------:R-:W-:Y:S01]  /*6530*/  IMAD.MOV.U32 R18, RZ, RZ, 0x1 ;  /* 0x00000001ff127424 */ /* 0x000fe200078e00ff */
[----:B------:R-:W-:-:S07]  /*6540*/  MOV R21, R22 ;  /* 0x0000001600157202 */ /* 0x000fce0000000f00 */
[----:B------:R-:W-:Y:S05]  /*6550*/  WARPSYNC.COLLECTIVE R20, `(.L_x_1205) ;  /* 0x0000000014087348 */ /* 0x000fea0003c00000 */
[----:B------:R0:W1:Y:S02]  /*6560*/  SHFL.BFLY P2, R22, R17, R18, R19 ;  /* 0x0c00001211167389 */ /* 0x0000640000040013 */
[----:B01----:R-:W-:Y:S01]  /*6570*/  ENDCOLLECTIVE ;  /* 0x000000000000791b */ /* 0x003fe20003800000 */
.L_x_1205:
        /* <DEDUP_REMOVED lines=9> */
.L_x_1206:
        /* <DEDUP_REMOVED lines=14> */
.L_x_1207:
[----:B------:R-:W-:Y:S01]  /*66f0*/  IMAD.MOV.U32 R17, RZ, RZ, R23 ;  /* 0x000000ffff117224 */ /* 0x000fe200078e0017 */
[----:B------:R-:W-:-:S07]  /*6700*/  MOV R16, R22 ;  /* 0x0000001600107202 */ /* 0x000fce0000000f00 */
[----:B------:R-:W-:Y:S05]  /*6710*/  WARPSYNC.COLLECTIVE R20, `(.L_x_1208) ;  /* 0x0000000014087348 */ /* 0x000fea0003c00000 */
[----:B------:R0:W1:Y:S02]  /*6720*/  SHFL.BFLY P2, R22, R17, R18, R19 ;  /* 0x0c00001211167389 */ /* 0x0000640000040013 */
[----:B01----:R-:W-:Y:S01]  /*6730*/  ENDCOLLECTIVE ;  /* 0x000000000000791b */ /* 0x003fe20003800000 */
.L_x_1208:
[----:B------:R-:W-:Y:S01]  /*6740*/  FADD.FTZ R16, R16, R24 ;  /* 0x0000001810107221 */ /* 0x000fe20000010000 */
[----:B------:R-:W-:-:S04]  /*6750*/  HFMA2.MMA R18, -RZ, RZ, 0, 2.384185791015625e-07 ;  /* 0x00000004ff127435 */ /* 0x000fc800000001ff */
[----:B------:R-:W-:Y:S02]  /*6760*/  MOV R17, R16 ;  /* 0x0000001000117202 */ /* 0x000fe40000000f00 */
[----:B------:R-:W-:-:S07]  /*6770*/  MOV R0, R22 ;  /* 0x0000001600007202 */ /* 0x000fce0000000f00 */
[----:B------:R-:W-:Y:S05]  /*6780*/  WARPSYNC.COLLECTIVE R20, `(.L_x_1209) ;  /* 0x0000000014087348 */ /* 0x000fea0003c00000 */
[----:B------:R0:W1:Y:S02]  /*6790*/  SHFL.BFLY P2, R22, R17, R18, R19 ;  /* 0x0c00001211167389 */ /* 0x0000640000040013 */
[----:B01----:R-:W-:Y:S01]  /*67a0*/  ENDCOLLECTIVE ;  /* 0x000000000000791b */ /* 0x003fe20003800000 */
.L_x_1209:
[----:B------:R-:W-:-:S05]  /*67b0*/  FADD.FTZ R0, R0, R23 ;  /* 0x0000001700007221 */ /* 0x000fca0000010000 */
[----:B------:R-:W-:Y:S01]  /*67c0*/  MOV R17, R0 ;  /* 0x0000000000117202 */ /* 0x000fe20000000f00 */
[----:B------:R-:W-:-:S07]  /*67d0*/  IMAD.MOV.U32 R21, RZ, RZ, R22 ;  /* 0x000000ffff157224 */ /* 0x000fce00078e0016 */
[----:B------:R-:W-:Y:S05]  /*67e0*/  WARPSYNC.COLLECTIVE R20, `(.L_x_1210) ;  /* 0x0000000014087348 */ /* 0x000fea0003c00000 */
[----:B------:R0:W1:Y:S02]  /*67f0*/  SHFL.BFLY P2, R22, R17, R18, R19 ;  /* 0x0c00001211167389 */ /* 0x0000640000040013 */
[----:B01----:R-:W-:Y:S01]  /*6800*/  ENDCOLLECTIVE ;  /* 0x000000000000791b */ /* 0x003fe20003800000 */
.L_x_1210:
[----:B------:R-:W-:-:S05]  /*6810*/  FADD.FTZ R12, R16, R21 ;  /* 0x00000015100c7221 */ /* 0x000fca0000010000 */
[----:B------:R-:W-:Y:S01]  /*6820*/  MOV R17, R12 ;  /* 0x0000000c00117202 */ /* 0x000fe20000000f00 */
[----:B------:R-:W-:Y:S01]  /*6830*/  IMAD.MOV.U32 R18, RZ, RZ, 0x2 ;  /* 0x00000002ff127424 */ /* 0x000fe200078e00ff */
[----:B------:R-:W-:-:S07]  /*6840*/  MOV R21, R22 ;  /* 0x0000001600157202 */ /* 0x000fce0000000f00 */
[----:B------:R-:W-:Y:S05]  /*6850*/  WARPSYNC.COLLECTIVE R20, `(.L_x_1211) ;  /* 0x0000000014087348 */ /* 0x000fea0003c00000 */
[----:B------:R0:W1:Y:S02]  /*6860*/  SHFL.BFLY P2, R22, R17, R18, R19 ;  /* 0x0c00001211167389 */ /* 0x0000640000040013 */
[----:B01----:R-:W-:Y:S01]  /*6870*/  ENDCOLLECTIVE ;  /* 0x000000000000791b */ /* 0x003fe20003800000 */
.L_x_1211:
[----:B------:R-:W-:-:S05]  /*6880*/  FADD.FTZ R21, R0, R21 ;  /* 0x0000001500157221 */ /* 0x000fca0000010000 */
[----:B------:R-:W-:Y:S02]  /*6890*/  MOV R17, R21 ;  /* 0x0000001500117202 */ /* 0x000fe40000000f00 */
[----:B------:R-:W-:-:S07]  /*68a0*/  MOV R23, R22 ;  /* 0x0000001600177202 */ /* 0x000fce0000000f00 */
[----:B------:R-:W-:Y:S05]  /*68b0*/  WARPSYNC.COLLECTIVE R20, `(.L_x_1212) ;  /* 0x0000000014087348 */ /* 0x000fea0003c00000 */
[----:B------:R0:W1:Y:S02]  /*68c0*/  SHFL.BFLY P2, R22, R17, R18, R19 ;  /* 0x0c00001211167389 */ /* 0x0000640000040013 */
[----:B01----:R-:W-:Y:S01]  /*68d0*/  ENDCOLLECTIVE ;  /* 0x000000000000791b */ /* 0x003fe20003800000 */
.L_x_1212:
[----:B------:R-:W-:Y:S01]  /*68e0*/  FADD.FTZ R16, R12, R23 ;  /* 0x000000170c107221 */ /* 0x000fe20000010000 */
[----:B------:R-:W-:-:S03]  /*68f0*/  HFMA2.MMA R18, -RZ, RZ, 0, 5.9604644775390625e-08 ;  /* 0x00000001ff127435 */ /* 0x000fc600000001ff */
[----:B------:R-:W-:Y:S01]  /*6900*/  IMAD.MOV.U32 R17, RZ, RZ, R16 ;  /* 0x000000ffff117224 */ /* 0x000fe200078e0010 */
[----:B------:R-:W-:-:S07]  /*6910*/  MOV R36, R22 ;  /* 0x0000001600247202 */ /* 0x000fce0000000f00 */
[----:B------:R-:W-:Y:S05]  /*6920*/  WARPSYNC.COLLECTIVE R20, `(.L_x_1213) ;  /* 0x0000000014087348 */ /* 0x000fea0003c00000 */
[----:B------:R0:W1:Y:S02]  /*6930*/  SHFL.BFLY P2, R22, R17, R18, R19 ;  /* 0x0c00001211167389 */ /* 0x0000640000040013 */
[----:B01----:R-:W-:Y:S01]  /*6940*/  ENDCOLLECTIVE ;  /* 0x000000000000791b */ /* 0x003fe20003800000 */
.L_x_1213:
[----:B------:R-:W-:-:S05]  /*6950*/  FADD.FTZ R0, R21, R36 ;  /* 0x0000002415007221 */ /* 0x000fca0000010000 */
[----:B------:R-:W-:Y:S01]  /*6960*/  MOV R17, R0 ;  /* 0x0000000000117202 */ /* 0x000fe20000000f00 */
[----:B------:R-:W-:-:S07]  /*6970*/  FADD.FTZ R12, R16, R22 ;  /* 0x00000016100c7221 */ /* 0x000fce0000010000 */
[----:B------:R-:W-:Y:S05]  /*6980*/  WARPSYNC.COLLECTIVE R20, `(.L_x_1214) ;  /* 0x0000000014087348 */ /* 0x000fea0003c00000 */
[----:B------:R0:W1:Y:S02]  /*6990*/  SHFL.BFLY P2, R22, R17, R18, R19 ;  /* 0x0c00001211167389 */ /* 0x0000640000040013 */
[----:B01----:R-:W-:Y:S01]  /*69a0*/  ENDCOLLECTIVE ;  /* 0x000000000000791b */ /* 0x003fe20003800000 */
.L_x_1214:
[----:B------:R-:W-:Y:S01]  /*69b0*/  MOV R23, R22 ;  /* 0x0000001600177202 */ /* 0x000fe20000000f00 */
[----:B------:R-:W-:Y:S06]  /*69c0*/  BRA `(.L_x_1215) ;  /* 0xffffffe400607947 */ /* 0x000fec000383ffff */
.L_x_1216:
        /* <DEDUP_REMOVED lines=11> */
.L_x_3020:


//--------------------- .text._ZN13group_norm_v218gn_bwd_cuda_kernelI13__nv_bfloat16Li480ELi3ELi16ELi60ELi4096ELb1ELb1ELi256ELi960ELi960ELi4ELb1ELi21ELb1ELb0ELNS_15WgradSyncMethodE3ENS_16CompileConditionILi900EEEEEvPT_S6_S6_PKS5_S8_S8_S8_PKfflPfPj --------------------------
	.section	.text._ZN13group_norm_v218gn_bwd_cuda_kernelI13__nv_bfloat16Li480ELi3ELi16ELi60ELi4096ELb1ELb1ELi256ELi960ELi960ELi4ELb1ELi21ELb1ELb0ELNS_15WgradSyncMethodE3ENS_16CompileConditionILi900EEEEEvPT_S6_S6_PKS5_S8_S8_S8_PKfflPfPj,"ax",@progbits
	.align	128
        .global         _ZN13group_norm_v218gn_bwd_cuda_kernelI13__nv_bfloat16Li480ELi3ELi16ELi60ELi4096ELb1ELb1ELi256ELi960ELi960ELi4ELb1ELi21ELb1ELb0ELNS_15WgradSyncMethodE3ENS_16CompileConditionILi900EEEEEvPT_S6_S6_PKS5_S8_S8_S8_PKfflPfPj
        .type           _ZN13group_norm_v218gn_bwd_cuda_kernelI13__nv_bfloat16Li480ELi3ELi16ELi60ELi4096ELb1ELb1ELi256ELi960ELi960ELi4ELb1ELi21ELb1ELb0ELNS_15WgradSyncMethodE3ENS_16CompileConditionILi900EEEEEvPT_S6_S6_PKS5_S8_S8_S8_PKfflPfPj,@function
        .size           _ZN13group_norm_v218gn_bwd_cuda_kernelI13__nv_bfloat16Li480ELi3ELi16ELi60ELi4096ELb1ELb1ELi256ELi960ELi960ELi4ELb1ELi21ELb1ELb0ELNS_15WgradSyncMethodE3ENS_16CompileConditionILi900EEEEEvPT_S6_S6_PKS5_S8_S8_S8_PKfflPfPj,(.L_x_3021 - _ZN13group_norm_v218gn_bwd_cuda_kernelI13__nv_bfloat16Li480ELi3ELi16ELi60ELi4096ELb1ELb1ELi256ELi960ELi960ELi4ELb1ELi21ELb1ELb0ELNS_15WgradSyncMethodE3ENS_16CompileConditionILi900EEEEEvPT_S6_S6_PKS5_S8_S8_S8_PKfflPfPj)
        .other          _ZN13group_norm_v218gn_bwd_cuda_kernelI13__nv_bfloat16Li480ELi3ELi16ELi60ELi4096ELb1ELb1ELi256ELi960ELi960ELi4ELb1ELi21ELb1ELb0ELNS_15WgradSyncMethodE3ENS_16CompileConditionILi900EEEEEvPT_S6_S6_PKS5_S8_S8_S8_PKfflPfPj,@"STO_CUDA_ENTRY STV_DEFAULT"
_ZN13group_norm_v218gn_bwd_cuda_kernelI13__nv_bfloat16Li480ELi3ELi16ELi60ELi4096ELb1ELb1ELi256ELi960ELi960ELi4ELb1ELi21ELb1ELb0ELNS_15WgradSyncMethodE3ENS_16CompileConditionILi900EEEEEvPT_S6_S6_PKS5_S8_S8_S8_PKfflPfPj:
.text._ZN13group_norm_v218gn_bwd_cuda_kernelI13__nv_bfloat16Li480ELi3ELi16ELi60ELi4096ELb1ELb1ELi256ELi960ELi960ELi4ELb1ELi21ELb1ELb0ELNS_15WgradSyncMethodE3ENS_16CompileConditionILi900EEEEEvPT_S6_S6_PKS5_S8_S8_S8_PKfflPfPj:
        /* <DEDUP_REMOVED lines=29> */
.L_x_1219:
[----:B------:R-:W2:Y:S04]  /*01d0*/  LD.E.STRONG.GPU R0, desc[UR12][R2.64] ;  /* 0x0000000c02007980 */ /* 0x000ea8000c10f900 */
[----:B--2---:R-:W-:Y:S01]  /*01e0*/  CCTL.IVALL ;  /* 0x00000000ff00798f */ /* 0x004fe20002000000 */
[----:B------:R-:W-:Y:S05]  /*01f0*/  YIELD ;  /* 0x0000000000007946 */ /* 0x000fea0003800000 */
[----:B-----5:R-:W-:-:S04]  /*0200*/  LOP3.LUT R0, R0, R5, RZ, 0x3c, !PT ;  /* 0x0000000500007212 */ /* 0x020fc800078e3cff */
[----:B------:R-:W-:-:S13]  /*0210*/  ISETP.GT.AND P0, PT, R0, -0x1, PT ;  /* 0xffffffff0000780c */ /* 0x000fda0003f04270 */
[----:B------:R-:W-:Y:S05]  /*0220*/  @P0 BRA `(.L_x_1219) ;  /* 0xfffffffc00e80947 */ /* 0x000fea000383ffff */
.L_x_1218:
[----:B------:R-:W-:Y:S05]  /*0230*/  WARPSYNC.ALL ;  /* 0x0000000000007948 */ /* 0x000fea0003800000 */
[----:B------:R-:W-:Y:S06]  /*0240*/  BAR.SYNC.DEFER_BLOCKING 0x0 ;  /* 0x0000000000007b1d */ /* 0x000fec0000010000 */
[----:B------:R-:W-:Y:S05]  /*0250*/  BRA `(.L_x_1220) ;  /* 0x0000002c00007947 */ /* 0x000fea0003800000 */
.L_x_1217:
        /* <DEDUP_REMOVED lines=73> */
.L_x_1234:
        /* <DEDUP_REMOVED lines=27> */
.L_x_1221:
        /* <DEDUP_REMOVED lines=164> */
.L_x_1222:
        /* <DEDUP_REMOVED lines=127> */
.L_x_1224:
[----:B------:R-:W-:Y:S05]  /*1ad0*/  BSYNC B0 ;  /* 0x0000000000007941 */ /* 0x000fea0003800000 */
.L_x_1223:
        /* <DEDUP_REMOVED lines=19> */
.L_x_1226:
[----:B------:R-:W-:Y:S05]  /*1c10*/  BSYNC B0 ;  /* 0x0000000000007941 */ /* 0x000fea0003800000 */
.L_x_1225:
        /* <DEDUP_REMOVED lines=17> */
.L_x_1229:
[----:B------:R-:W2:Y:S04]  /*1d30*/  LD.E.STRONG.GPU R24, desc[UR12][R22.64] ;  /* 0x0000000c16187980 */ /* 0x000ea8000c10f900 */
[----:B--2---:R-:W-:Y:S01]  /*1d40*/  CCTL.IVALL ;  /* 0x00000000ff00798f */ /* 0x004fe20002000000 */
[----:B------:R-:W-:Y:S05]  /*1d50*/  YIELD ;  /* 0x0000000000007946 */ /* 0x000fea0003800000 */
[----:B-----5:R-:W-:-:S04]  /*1d60*/  LOP3.LUT R24, R24, R13, RZ, 0x3c, !PT ;  /* 0x0000000d18187212 */ /* 0x020fc800078e3cff */
[----:B------:R-:W-:-:S13]  /*1d70*/  ISETP.GT.AND P0, PT, R24, -0x1, PT ;  /* 0xffffffff1800780c */ /* 0x000fda0003f04270 */
[----:B------:R-:W-:Y:S05]  /*1d80*/  @P0 BRA `(.L_x_1229) ;  /* 0xfffffffc00e80947 */ /* 0x000fea000383ffff */
.L_x_1228:
[----:B------:R-:W-:Y:S05]  /*1d90*/  WARPSYNC.ALL ;  /* 0x0000000000007948 */ /* 0x000fea0003800000 */
[----:B------:R-:W-:Y:S06]  /*1da0*/  BAR.SYNC.DEFER_BLOCKING 0x0 ;  /* 0x0000000000007b1d */ /* 0x000fec0000010000 */
[----:B------:R-:W-:Y:S05]  /*1db0*/  BRA `(.L_x_1230) ;  /* 0x0000000000647947 */ /* 0x000fea0003800000 */
.L_x_1227:
        /* <DEDUP_REMOVED lines=17> */
.L_x_1232:
[----:B------:R-:W2:Y:S04]  /*1ed0*/  LD.E.STRONG.GPU R24, desc[UR12][R22.64] ;  /* 0x0000000c16187980 */ /* 0x000ea8000c10f900 */
[----:B--2---:R-:W-:Y:S01]  /*1ee0*/  CCTL.IVALL ;  /* 0x00000000ff00798f */ /* 0x004fe20002000000 */
[----:B------:R-:W-:Y:S05]  /*1ef0*/  YIELD ;  /* 0x0000000000007946 */ /* 0x000fea0003800000 */
[----:B-----5:R-:W-:-:S04]  /*1f00*/  LOP3.LUT R24, R24, R13, RZ, 0x3c, !PT ;  /* 0x0000000d18187212 */ /* 0x020fc800078e3cff */
[----:B------:R-:W-:-:S13]  /*1f10*/  ISETP.GT.AND P0, PT, R24, -0x1, PT ;  /* 0xffffffff1800780c */ /* 0x000fda0003f04270 */
[----:B------:R-:W-:Y:S05]  /*1f20*/  @P0 BRA `(.L_x_1232) ;  /* 0xfffffffc00e80947 */ /* 0x000fea000383ffff */
.L_x_1231:
[----:B------:R-:W-:Y:S05]  /*1f30*/  WARPSYNC.ALL ;  /* 0x0000000000007948 */ /* 0x000fea0003800000 */
[----:B------:R-:W-:Y:S06]  /*1f40*/  BAR.SYNC.DEFER_BLOCKING 0x0 ;  /* 0x0000000000007b1d */ /* 0x000fec0000010000 */
.L_x_1230:
[----:B------:R-:W1:Y:S01]  /*1f50*/  S2R R31, SR_TID.X ;  /* 0x00000000001f7919 */ /* 0x000e620000002100 */
[----:B0-----:R-:W-:Y:S01]  /*1f60*/  MOV R22, UR4 ;  /* 0x0000000400167c02 */ /* 0x001fe20008000f00 */
[----:B------:R-:W2:Y:S01]  /*1f70*/  LDL R29, [R1] ;  /* 0x00000000011d7983 */ /* 0x000ea20000100800 */
[----:B------:R-:W-:Y:S01]  /*1f80*/  HFMA2.MMA R24, -RZ, RZ, 0, 0 ;  /* 0x00000000ff187435 */ /* 0x000fe200000001ff */
[----:B------:R-:W0:Y:S01]  /*1f90*/  S2UR UR8, SR_CgaCtaId ;  /* 0x00000000000879c3 */ /* 0x000e220000008800 */
[----:B------:R-:W-:Y:S01]  /*1fa0*/  UMOV UR5, 0x400 ;  /* 0x0000040000057882 */ /* 0x000fe20000000000 */
[----:B------:R-:W-:Y:S01]  /*1fb0*/  ULDC.64 UR14, c[0x0][0x210] ;  /* 0x00008400000e7ab9 */ /* 0x000fe20000000a00 */
[----:B-1----:R-:W-:-:S13]  /*1fc0*/  ISETP.GT.U32.AND P0, PT, R31, 0xff, PT ;  /* 0x000000ff1f00780c */ /* 0x002fda0003f04070 */
[----:B------:R-:W1:Y:S02]  /*1fd0*/  @!P0 LDC R13, c[0x0][0x10] ;  /* 0x00000400ff0d8b82 */ /* 0x000e640000000800 */
[----:B-1----:R-:W-:Y:S01]  /*1fe0*/  @!P0 IMAD R13, R13, R22, UR9 ;  /* 0x000000090d0d8e24 */ /* 0x002fe2000f8e0216 */
[----:B------:R-:W-:-:S04]  /*1ff0*/  @!P0 LOP3.LUT R22, R31, 0x7ffffff0, RZ, 0xc0, !PT ;  /* 0x7ffffff01f168812 */ /* 0x000fc800078ec0ff */
[----:B------:R-:W-:Y:S02]  /*2000*/  @!P0 LEA R13, R13, R22, 0x8 ;  /* 0x000000160d0d8211 */ /* 0x000fe400078e40ff */
[----:B------:R-:W-:-:S05]  /*2010*/  @!P0 LOP3.LUT R22, R31, 0xf, RZ, 0xc0, !PT ;  /* 0x0000000f1f168812 */ /* 0x000fca00078ec0ff */
[----:B------:R-:W-:Y:S02]  /*2020*/  @!P0 IMAD.IADD R13, R13, 0x1, R22 ;  /* 0x000000010d0d8824 */ /* 0x000fe400078e0216 */
[----:B------:R-:W1:Y:S03]  /*2030*/  @!P0 LDC.64 R22, c[0x0][0x260] ;  /* 0x00009800ff168b82 */ /* 0x000e660000000a00 */
[----:B------:R-:W-:-:S05]  /*2040*/  @!P0 SHF.L.U32 R13, R13, 0x1, RZ ;  /* 0x000000010d0d8819 */ /* 0x000fca00000006ff */
[----:B-1----:R-:W-:-:S06]  /*2050*/  @!P0 IMAD.WIDE.U32 R22, R13, 0x4, R22 ;  /* 0x000000040d168825 */ /* 0x002fcc00078e0016 */
[----:B------:R-:W3:Y:S01]  /*2060*/  @!P0 LDG.E.64 R22, desc[UR12][R22.64] ;  /* 0x0000000c16168981 */ /* 0x000ee2000c1e1b00 */
[----:B------:R-:W-:Y:S01]  /*2070*/  IMAD.MOV.U32 R13, RZ, RZ, RZ ;  /* 0x000000ffff0d7224 */ /* 0x000fe200078e00ff */
[----:B------:R-:W-:-:S04]  /*2080*/  UIADD3 UR5, UR5, 0x5280, URZ ;  /* 0x0000528005057890 */ /* 0x000fc8000fffe03f */
[----:B0-----:R-:W-:Y:S01]  /*2090*/  ULEA UR5, UR8, UR5, 0x18 ;  /* 0x0000000508057291 */ /* 0x001fe2000f8ec03f */
[----:B---3--:R-:W-:Y:S01]  /*20a0*/  @!P0 FADD.FTZ R13, RZ, R23 ;  /* 0x00000017ff0d8221 */ /* 0x008fe20000010000 */
[----:B------:R-:W-:Y:S01]  /*20b0*/  @!P0 FADD.FTZ R24, RZ, R22 ;  /* 0x00000016ff188221 */ /* 0x000fe20000010000 */
        /* <DEDUP_REMOVED lines=26> */
.L_x_1233:
[----:B0-2---:R-:W-:-:S04]  /*2260*/  MOV R24, UR5 ;  /* 0x0000000500187c02 */ /* 0x005fc80008000f00 */
        /* <DEDUP_REMOVED lines=13> */
[----:B------:R-:W-:Y:S02]  /*2340*/  IADD3 R31, P0, R31, R10, RZ ;  /* 0x0000000a1f1f7210 */ /* 0x000fe40007f1e0ff */
[C---:B--2---:R-:W-:Y:S02]  /*2350*/  SHF.L.U32 R28, R24.reuse, 0x10, RZ ;  /* 0x00000010181c7819 */ /* 0x044fe400000006ff */
[----:B------:R-:W-:-:S03]  /*2360*/  PRMT R24, R24, 0x7632, R24 ;  /* 0x0000763218187816 */ /* 0x000fc60000000018 */
[----:B------:R-:W-:Y:S02]  /*2370*/  FADD.FTZ R28, -R12, R28 ;  /* 0x0000001c0c1c7221 */ /* 0x000fe40000010100 */
[----:B------:R-:W-:Y:S02]  /*2380*/  IMAD.U32 R24, R24, 0x10000, RZ ;  /* 0x0001000018187824 */ /* 0x000fe400078e00ff */
        /* <DEDUP_REMOVED lines=13> */
[----:B---3--:R-:W-:-:S05]  /*2460*/  SHF.L.U32 R32, R26, 0x10, RZ ;  /* 0x000000101a207819 */ /* 0x008fca00000006ff */
[----:B------:R-:W0:Y:S01]  /*2470*/  MUFU.EX2 R33, R33 ;  /* 0x0000002100217308 */ /* 0x000e220000000800 */
[----:B------:R-:W-:-:S04]  /*2480*/  FMUL.FTZ R34, R32, R34 ;  /* 0x0000002220227220 */ /* 0x000fc80000410000 */
        /* <DEDUP_REMOVED lines=9> */
[----:B------:R-:W-:Y:S02]  /*2520*/  FADD.FTZ R26, -R12, R32 ;  /* 0x000000200c1a7221 */ /* 0x000fe40000010100 */
[C---:B------:R-:W-:Y:S01]  /*2530*/  IMAD.U32 R32, R25.reuse, 0x10000, RZ ;  /* 0x0001000019207824 */ /* 0x040fe200078e00ff */
[----:B------:R-:W-:Y:S01]  /*2540*/  PRMT R25, R25, 0x7632, R25 ;  /* 0x0000763219197816 */ /* 0x000fe20000000019 */
[----:B------:R-:W-:-:S02]  /*2550*/  FMUL.FTZ R26, R8, R26 ;  /* 0x0000001a081a7220 */ /* 0x000fc40000410000 */
[----:B------:R-:W-:Y:S01]  /*2560*/  FMUL.FTZ R24, R32, R24 ;  /* 0x0000001820187220 */ /* 0x000fe20000410000 */
[----:B------:R-:W-:Y:S01]  /*2570*/  SHF.L.U32 R25, R25, 0x10, RZ ;  /* 0x0000001019197819 */ /* 0x000fe200000006ff */
[----:B------:R-:W-:Y:S02]  /*2580*/  FFMA.FTZ R33, R2, R26, R3 ;  /* 0x0000001a02217223 */ /* 0x000fe40000010003 */
[----:B------:R-:W-:Y:S02]  /*2590*/  FFMA.FTZ R24, R4, R24, -R22 ;  /* 0x0000001804187223 */ /* 0x000fe40000010816 */
[----:B------:R-:W-:Y:S01]  /*25a0*/  FMUL.FTZ R32, R33, -1.4426950216293334961 ;  /* 0xbfb8aa3b21207820 */ /* 0x000fe20000410000 */
[----:B------:R-:W-:Y:S01]  /*25b0*/  FADD.FTZ R25, -R12, R25 ;  /* 0x000000190c197221 */ /* 0x000fe20000010100 */
[----:B------:R-:W-:Y:S01]  /*25c0*/  FFMA.FTZ R29, -R23, R29, R24 ;  /* 0x0000001d171d7223 */ /* 0x000fe20000010118 */
[C---:B------:R-:W-:Y:S02]  /*25d0*/  SHF.L.U32 R24, R27.reuse, 0x10, RZ ;  /* 0x000000101b187819 */ /* 0x040fe400000006ff */
[----:B------:R-:W-:Y:S01]  /*25e0*/  PRMT R27, R27, 0x7632, R27 ;  /* 0x000076321b1b7816 */ /* 0x000fe2000000001b */
[----:B------:R-:W0:Y:S03]  /*25f0*/  MUFU.EX2 R32, R32 ;  /* 0x0000002000207308 */ /* 0x000e260000000800 */
        /* <DEDUP_REMOVED lines=70> */
[----:B------:R-:W-:Y:S02]  /*2a60*/  IMAD.U32 R33, R25, 0x10000, RZ ;  /* 0x0001000019217824 */ /* 0x000fe400078e00ff */
[----:B------:R-:W-:Y:S01]  /*2a70*/  FMUL.FTZ R13, R29, R13 ;  /* 0x0000000d1d0d7220 */ /* 0x000fe20000410000 */
[----:B------:R-:W-:Y:S01]  /*2a80*/  PRMT R25, R26, 0x7632, R25 ;  /* 0x000076321a197816 */ /* 0x000fe20000000019 */
[----:B------:R-:W-:Y:S02]  /*2a90*/  FADD.FTZ R33, -R12, R33 ;  /* 0x000000210c217221 */ /* 0x000fe40000010100 */
[----:B------:R-:W-:Y:S01]  /*2aa0*/  FFMA.FTZ R13, R0, R13, -R22 ;  /* 0x0000000d000d7223 */ /* 0x000fe20000010816 */
[C---:B------:R-:W-:Y:S01]  /*2ab0*/  PRMT R26, R25.reuse, 0x7632, R26 ;  /* 0x00007632191a7816 */ /* 0x040fe2000000001a */
[----:B------:R-:W-:Y:S01]  /*2ac0*/  FMUL.FTZ R33, R8, R33 ;  /* 0x0000002108217220 */ /* 0x000fe20000410000 */
[----:B------:R-:W-:Y:S01]  /*2ad0*/  SHF.L.U32 R25, R25, 0x10, RZ ;  /* 0x0000001019197819 */ /* 0x000fe200000006ff */
[----:B------:R-:W-:-:S02]  /*2ae0*/  FFMA.FTZ R13, -R23, R24, R13 ;  /* 0x00000018170d7223 */ /* 0x000fc4000001010d */
[----:B------:R-:W-:Y:S02]  /*2af0*/  IMAD.U32 R26, R26, 0x10000, RZ ;  /* 0x000100001a1a7824 */ /* 0x000fe400078e00ff */
[----:B------:R-:W-:Y:S01]  /*2b00*/  FFMA.FTZ R29, R2, R33, R3 ;  /* 0x00000021021d7223 */ /* 0x000fe20000010003 */
[----:B------:R-:W-:Y:S01]  /*2b10*/  SHF.L.U32 R24, R27, 0x10, RZ ;  /* 0x000000101b187819 */ /* 0x000fe200000006ff */
[----:B------:R-:W-:Y:S01]  /*2b20*/  FMUL.FTZ R25, R25, R28 ;  /* 0x0000001c19197220 */ /* 0x000fe20000410000 */
[----:B------:R-:W-:Y:S01]  /*2b30*/  FADD.FTZ R26, -R12, R26 ;  /* 0x0000001a0c1a7221 */ /* 0x000fe20000010100 */
[----:B------:R-:W-:Y:S01]  /*2b40*/  FMUL.FTZ R36, R29, -1.4426950216293334961 ;  /* 0xbfb8aa3b1d247820 */ /* 0x000fe20000410000 */
[----:B------:R-:W-:Y:S01]  /*2b50*/  PRMT R27, R27, 0x7632, R27 ;  /* 0x000076321b1b7816 */ /* 0x000fe2000000001b */
[----:B------:R-:W-:Y:S01]  /*2b60*/  FFMA.FTZ R25, R4, R25, -R22 ;  /* 0x0000001904197223 */ /* 0x000fe20000010816 */
[C---:B------:R-:W-:Y:S01]  /*2b70*/  FMUL.FTZ R26, R8.reuse, R26 ;  /* 0x0000001a081a7220 */ /* 0x040fe20000410000 */
[----:B------:R-:W-:Y:S01]  /*2b80*/  FMUL.FTZ R13, R8, R13 ;  /* 0x0000000d080d7220 */ /* 0x000fe20000410000 */
[----:B------:R-:W-:Y:S01]  /*2b90*/  SHF.L.U32 R27, R27, 0x10, RZ ;  /* 0x000000101b1b7819 */ /* 0x000fe200000006ff */
[----:B------:R-:W0:Y:S01]  /*2ba0*/  MUFU.EX2 R36, R36 ;  /* 0x0000002400247308 */ /* 0x000e220000000800 */
[----:B------:R-:W-:-:S04]  /*2bb0*/  FFMA.FTZ R25, -R23, R34, R25 ;  /* 0x0000002217197223 */ /* 0x000fc80000010119 */
        /* <DEDUP_REMOVED lines=42> */
.L_x_1220:
        /* <DEDUP_REMOVED lines=15> */
[----:B------:R-:W-:-:S03]  /*2f50*/  SEL R3, R3, 0xffffffff, P0 ;  /* 0xffffffff03037807 */ /* 0x000fc60000000000 */
[C---:B------:R-:W-:Y:S01]  /*2f60*/  IMAD.SHL.U32 R0, R26.reuse, 0x10, RZ ;  /* 0x000000101a007824 */ /* 0x040fe200078e00ff */
[----:B------:R-:W-:Y:S02]  /*2f70*/  SHF.L.U64.HI R26, R26, 0x4, R3 ;  /* 0x000000041a1a7819 */ /* 0x000fe40000010203 */
[----:B------:R-:W-:Y:S01]  /*2f80*/  MOV R3, 0xffffffff ;  /* 0xffffffff00037802 */ /* 0x000fe20000000f00 */
        /* <DEDUP_REMOVED lines=20> */
[----:B------:R-:W-:Y:S01]  /*30d0*/  IMAD.WIDE.U32 R4, R13, -0x77777777, RZ ;  /* 0x888888890d047825 */ /* 0x000fe200078e00ff */
[----:B------:R-:W-:Y:S02]  /*30e0*/  SHF.L.U32 R0, R14, 0x7, RZ ;  /* 0x000000070e007819 */ /* 0x000fe400000006ff */
[----:B------:R-:W-:Y:S01]  /*30f0*/  IADD3.X R7, RZ, RZ, RZ, P0, !PT ;  /* 0x000000ffff077210 */ /* 0x000fe200007fe4ff */
[----:B------:R-:W-:Y:S01]  /*3100*/  IMAD.IADD R3, R3, 0x1, R6 ;  /* 0x0000000103037824 */ /* 0x000fe200078e0206 */
[----:B------:R-:W-:Y:S01]  /*3110*/  LOP3.LUT R0, R0, 0x780, RZ, 0xc0, !PT ;  /* 0x0000078000007812 */ /* 0x000fe200078ec0ff */
[----:B------:R-:W-:Y:S01]  /*3120*/  IMAD.MOV.U32 R6, RZ, RZ, R9 ;  /* 0x000000ffff067224 */ /* 0x000fe200078e0009 */
[----:B------:R-:W-:Y:S01]  /*3130*/  IADD3 RZ, P0, R5, R8, RZ ;  /* 0x0000000805ff7210 */ /* 0x000fe20007f1e0ff */
[----:B------:R-:W-:Y:S01]  /*3140*/  IMAD.WIDE.U32 R8, R3, -0x77777777, RZ ;  /* 0x8888888903087825 */ /* 0x000fe200078e00ff */
[----:B------:R-:W-:-:S02]  /*3150*/  LOP3.LUT R34, R34, 0x1e, RZ, 0xc0, !PT ;  /* 0x0000001e22227812 */ /* 0x000fc400078ec0ff */
[----:B------:R-:W-:Y:S02]  /*3160*/  IADD3 R15, R0, UR8, RZ ;  /* 0x00000008000f7c10 */ /* 0x000fe4000fffe0ff */
        /* <DEDUP_REMOVED lines=9> */
[----:B------:R-:W-:Y:S01]  /*3200*/  IMAD R4, R4, 0x4, R15 ;  /* 0x0000000404047824 */ /* 0x000fe200078e020f */
[C---:B------:R-:W-:Y:S01]  /*3210*/  IADD3 R29, P0, R35.reuse, 0xf, RZ ;  /* 0x0000000f231d7810 */ /* 0x040fe20007f1e0ff */
[----:B------:R-:W-:Y:S01]  /*3220*/  USHF.L.U64.HI UR7, UR5, 0x4, UR7 ;  /* 0x0000000405077899 */ /* 0x000fe20008010207 */
[----:B------:R-:W-:Y:S01]  /*3230*/  IADD3 R33, P2, R35, 0x2d, RZ ;  /* 0x0000002d23217810 */ /* 0x000fe20007f5e0ff */
[----:B------:R-:W-:Y:S01]  /*3240*/  IMAD.X R30, RZ, RZ, RZ, P1 ;  /* 0x000000ffff1e7224 */ /* 0x000fe200008e06ff */
[----:B------:R-:W-:Y:S01]  /*3250*/  IADD3 R9, R9, 0x1, RZ ;  /* 0x0000000109097810 */ /* 0x000fe20007ffe0ff */
[----:B------:R-:W-:Y:S01]  /*3260*/  USHF.L.U32 UR5, UR5, 0x4, URZ ;  /* 0x0000000405057899 */ /* 0x000fe2000800063f */
[----:B------:R-:W-:-:S02]  /*3270*/  LEA R5, R0, R15, 0x2 ;  /* 0x0000000f00057211 */ /* 0x000fc400078e10ff */
[----:B------:R-:W-:Y:S02]  /*3280*/  LEA R6, R12, R15, 0x2 ;  /* 0x0000000f0c067211 */ /* 0x000fe400078e10ff */
[----:B------:R-:W-:Y:S02]  /*3290*/  LOP3.LUT R27, R14, 0xf, RZ, 0xc0, !PT ;  /* 0x0000000f0e1b7812 */ /* 0x000fe400078ec0ff */
[----:B------:R-:W-:Y:S02]  /*32a0*/  IADD3.X R28, RZ, RZ, RZ, P0, !PT ;  /* 0x000000ffff1c7210 */ /* 0x000fe400007fe4ff */
[----:B------:R-:W-:Y:S02]  /*32b0*/  IADD3.X R32, RZ, RZ, RZ, P2, !PT ;  /* 0x000000ffff207210 */ /* 0x000fe400017fe4ff */
[----:B------:R-:W-:Y:S02]  /*32c0*/  LOP3.LUT R8, R8, 0x3, RZ, 0xc0, !PT ;  /* 0x0000000308087812 */ /* 0x000fe400078ec0ff */
[----:B------:R-:W-:-:S07]  /*32d0*/  LOP3.LUT R9, R9, 0x3, RZ, 0xc0, !PT ;  /* 0x0000000309097812 */ /* 0x000fce00078ec0ff */
.L_x_1251:
        /* <DEDUP_REMOVED lines=13> */
[----:B------:R-:W-:Y:S01]  /*33b0*/  ISETP.GE.U32.AND.EX P0, PT, R26, RZ, PT, P0 ;  /* 0x000000ff1a00720c */ /* 0x000fe20003f06100 */
[----:B------:R-:W-:Y:S01]  /*33c0*/  IMAD.MOV.U32 R0, RZ, RZ, R35 ;  /* 0x000000ffff007224 */ /* 0x000fe200078e0023 */
        /* <DEDUP_REMOVED lines=28> */
.L_x_1238:
[----:B------:R-:W-:Y:S05]  /*3590*/  BSYNC B1 ;  /* 0x0000000000017941 */ /* 0x000fea0003800000 */
.L_x_1237:
        /* <DEDUP_REMOVED lines=9> */
[----:B------:R-:W-:-:S04]  /*3630*/  IMAD.WIDE.U32 R10, R0, 0x780, R10 ;  /* 0x00000780000a7825 */ /* 0x000fc800078e000a */
[----:B------:R-:W-:Y:S01]  /*3640*/  IMAD.IADD R11, R11, 0x1, R15 ;  /* 0x000000010b0b7824 */ /* 0x000fe200078e020f */
[----:B------:R-:W-:-:S04]  /*3650*/  LEA R18, P0, R10, UR4, 0x2 ;  /* 0x000000040a127c11 */ /* 0x000fc8000f8010ff */
[----:B------:R-:W-:Y:S02]  /*3660*/  LEA.HI.X R19, R10, UR6, R11, 0x2, P0 ;  /* 0x000000060a137c11 */ /* 0x000fe400080f140b */
[----:B------:R-:W-:Y:S01]  /*3670*/  PLOP3.LUT P0, PT, PT, PT, PT, 0x80, 0x0 ;  /* 0x000000000000781c */ /* 0x000fe20003f0f070 */
[----:B------:R-:W-:-:S12]  /*3680*/  @!P1 BRA `(.L_x_1240) ;  /* 0x0000000000f09947 */ /* 0x000fd80003800000 */
[----:B------:R-:W-:Y:S02]  /*3690*/  MOV R11, UR5 ;  /* 0x00000005000b7c02 */ /* 0x000fe40008000f00 */
[----:B------:R-:W-:Y:S02]  /*36a0*/  MOV R10, UR7 ;  /* 0x00000007000a7c02 */ /* 0x000fe40008000f00 */
[----:B------:R-:W-:Y:S02]  /*36b0*/  IADD3 R11, P1, R11, -0xb4, RZ ;  /* 0xffffff4c0b0b7810 */ /* 0x000fe40007f3e0ff */
[----:B------:R-:W-:Y:S02]  /*36c0*/  PLOP3.LUT P0, PT, PT, PT, PT, 0x8, 0x0 ;  /* 0x000000000000781c */ /* 0x000fe40003f0e170 */
[----:B------:R-:W-:-:S11]  /*36d0*/  IADD3.X R10, R10, -0x1, RZ, P1, !PT ;  /* 0xffffffff0a0a7810 */ /* 0x000fd60000ffe4ff */
.L_x_1241:
        /* <DEDUP_REMOVED lines=39> */
[----:B------:R-:W-:Y:S01]  /*3950*/  IADD3 R0, P1, R0, 0xf0, RZ ;  /* 0x000000f000007810 */ /* 0x000fe20007f3e0ff */
[----:B------:R-:W-:-:S04]  /*3960*/  FADD.FTZ R21, R36, R21 ;  /* 0x0000001524157221 */ /* 0x000fc80000010000 */
[----:B------:R-:W-:Y:S01]  /*3970*/  IMAD.X R12, RZ, RZ, R12, P1 ;  /* 0x000000ffff0c7224 */ /* 0x000fe200008e060c */
[----:B------:R-:W-:-:S04]  /*3980*/  ISETP.GE.U32.AND P1, PT, R0, R11, PT ;  /* 0x0000000b0000720c */ /* 0x000fc80003f26070 */
        /* <DEDUP_REMOVED lines=12> */
.L_x_1240:
[----:B------:R-:W-:Y:S05]  /*3a50*/  BSYNC B1 ;  /* 0x0000000000017941 */ /* 0x000fea0003800000 */
.L_x_1239:
        /* <DEDUP_REMOVED lines=23> */
[----:B------:R-:W-:-:S03]  /*3bd0*/  PLOP3.LUT P0, PT, PT, PT, PT, 0x8, 0x0 ;  /* 0x000000000000781c */ /* 0x000fc60003f0e170 */
[----:B------:R-:W-:Y:S02]  /*3be0*/  IMAD.X R12, RZ, RZ, R12, P2 ;  /* 0x000000ffff0c7224 */ /* 0x000fe400010e060c */
[----:B--2---:R-:W-:Y:S01]  /*3bf0*/  FADD.FTZ R10, R10, R14 ;  /* 0x0000000e0a0a7221 */ /* 0x004fe20000010000 */
[----:B------:R-:W-:-:S03]  /*3c00*/  FADD.FTZ R14, R11, R15 ;  /* 0x0000000f0b0e7221 */ /* 0x000fc60000010000 */
[----:B---3--:R-:W-:Y:S01]  /*3c10*/  FADD.FTZ R11, R10, R16 ;  /* 0x000000100a0b7221 */ /* 0x008fe20000010000 */
[----:B------:R-:W-:Y:S01]  /*3c20*/  FADD.FTZ R14, R14, R17 ;  /* 0x000000110e0e7221 */ /* 0x000fe20000010000 */
[----:B------:R-:W-:Y:S02]  /*3c30*/  IADD3 R10, P1, R18, 0xe1000, RZ ;  /* 0x000e1000120a7810 */ /* 0x000fe40007f3e0ff */
[----:B----4-:R-:W-:Y:S01]  /*3c40*/  FADD.FTZ R11, R11, R20 ;  /* 0x000000140b0b7221 */ /* 0x010fe20000010000 */
[----:B------:R-:W-:Y:S01]  /*3c50*/  FADD.FTZ R14, R14, R21 ;  /* 0x000000150e0e7221 */ /* 0x000fe20000010000 */
[----:B0-----:R-:W-:Y:S02]  /*3c60*/  IADD3.X R19, RZ, R19, RZ, P1, !PT ;  /* 0x00000013ff137210 */ /* 0x001fe40000ffe4ff */
[----:B-----5:R-:W-:Y:S01]  /*3c70*/  FADD.FTZ R24, R11, R22 ;  /* 0x000000160b187221 */ /* 0x020fe20000010000 */
[----:B------:R-:W-:Y:S01]  /*3c80*/  FADD.FTZ R25, R14, R23 ;  /* 0x000000170e197221 */ /* 0x000fe20000010000 */
[----:B------:R-:W-:-:S07]  /*3c90*/  MOV R18, R10 ;  /* 0x0000000a00127202 */ /* 0x000fce0000000f00 */
.L_x_1243:
[----:B------:R-:W-:Y:S05]  /*3ca0*/  BSYNC B1 ;  /* 0x0000000000017941 */ /* 0x000fea0003800000 */
.L_x_1242:
        /* <DEDUP_REMOVED lines=15> */
.L_x_1236:
[----:B------:R-:W-:Y:S05]  /*3da0*/  BSYNC B0 ;  /* 0x0000000000007941 */ /* 0x000fea0003800000 */
.L_x_1235:
        /* <DEDUP_REMOVED lines=39> */
.L_x_1260:
[----:B------:R-:W1:Y:S01]  /*4020*/  LDC.64 R10, c[0x0][0x218] ;  /* 0x00008600ff0a7b82 */ /* 0x000e620000000a00 */
[----:B------:R-:W-:Y:S01]  /*4030*/  ISETP.NE.AND P1, PT, R27, RZ, PT ;  /* 0x000000ff1b00720c */ /* 0x000fe20003f25270 */
[----:B---3--:R-:W-:Y:S01]  /*4040*/  FADD.FTZ R0, R0, R21 ;  /* 0x0000001500007221 */ /* 0x008fe20000010000 */
[C---:B------:R-:W-:Y:S01]  /*4050*/  IMAD.IADD R17, R37.reuse, 0x1, R7 ;  /* 0x0000000125117824 */ /* 0x040fe200078e0207 */
[----:B------:R-:W-:Y:S02]  /*4060*/  ISETP.NE.AND P2, PT, R8, 0x1, PT ;  /* 0x000000010800780c */ /* 0x000fe40003f45270 */
[----:B------:R-:W-:Y:S02]  /*4070*/  IADD3 R18, R37, 0x1e, RZ ;  /* 0x0000001e25127810 */ /* 0x000fe40007ffe0ff */
        /* <DEDUP_REMOVED lines=18> */
[----:B------:R-:W-:Y:S01]  /*41a0*/  MOV R25, 0xffff ;  /* 0x0000ffff00197802 */ /* 0x000fe20000000f00 */
[----:B------:R-:W-:Y:S01]  /*41b0*/  IMAD.MOV.U32 R36, RZ, RZ, 0xffff ;  /* 0x0000ffffff247424 */ /* 0x000fe200078e00ff */
[----:B------:R-:W-:Y:S01]  /*41c0*/  MOV R20, 0xffff ;  /* 0x0000ffff00147802 */ /* 0x000fe20000000f00 */
[----:B---3--:R-:W1:Y:S01]  /*41d0*/  SHFL.BFLY PT, R22, R17, 0x8, 0x101f ;  /* 0x0d101f0011167f89 */ /* 0x008e6200000e0000 */
[----:B------:R-:W-:-:S03]  /*41e0*/  MOV R24, 0xffff ;  /* 0x0000ffff00187802 */ /* 0x000fc60000000f00 */
[----:B----4-:R-:W3:Y:S01]  /*41f0*/  SHFL.BFLY PT, R21, R0, 0x8, 0x101f ;  /* 0x0d101f0000157f89 */ /* 0x010ee200000e0000 */
        /* <DEDUP_REMOVED lines=14> */
.L_x_1270:
[----:B----4-:R-:W-:Y:S01]  /*42e0*/  FADD.FTZ R0, R12, R25 ;  /* 0x000000190c007221 */ /* 0x010fe20000010000 */
[----:B------:R-:W-:Y:S01]  /*42f0*/  @!P1 F2FP.BF16.F32.PACK_AB R16, RZ, R16 ;  /* 0x00000010ff10923e */ /* 0x000fe200000010ff */
[----:B------:R-:W-:Y:S01]  /*4300*/  VIADD R17, R37, 0x3c ;  /* 0x0000003c25117836 */ /* 0x000fe20000000000 */
[----:B------:R-:W-:Y:S02]  /*4310*/  ISETP.NE.AND P2, PT, R8, 0x2, PT ;  /* 0x000000020800780c */ /* 0x000fe40003f45270 */
[----:B------:R-:W-:Y:S01]  /*4320*/  @!P1 F2FP.BF16.F32.PACK_AB R0, RZ, R0 ;  /* 0x00000000ff00923e */ /* 0x000fe200000010ff */
[----:B------:R3:W-:Y:S03]  /*4330*/  @!P1 STG.E.U16 desc[UR12][R10.64+0x3c], R16 ;  /* 0x00003c100a009986 */ /* 0x0007e6000c10150c */
        /* <DEDUP_REMOVED lines=12> */
[----:B------:R-:W-:Y:S01]  /*4400*/  MOV R19, 0xffff ;  /* 0x0000ffff00137802 */ /* 0x000fe20000000f00 */
[----:B------:R-:W-:Y:S01]  /*4410*/  IMAD.MOV.U32 R24, RZ, RZ, 0xffff ;  /* 0x0000ffffff187424 */ /* 0x000fe200078e00ff */
[----:B------:R-:W-:Y:S01]  /*4420*/  MOV R20, 0xffff ;  /* 0x0000ffff00147802 */ /* 0x000fe20000000f00 */
[----:B0-----:R-:W3:Y:S01]  /*4430*/  SHFL.BFLY PT, R22, R17, 0x8, 0x101f ;  /* 0x0d101f0011167f89 */ /* 0x001ee200000e0000 */
[----:B------:R-:W-:-:S03]  /*4440*/  MOV R36, 0xffff ;  /* 0x0000ffff00247802 */ /* 0x000fc60000000f00 */
        /* <DEDUP_REMOVED lines=15> */
.L_x_1280:
[----:B----4-:R-:W-:Y:S01]  /*4540*/  FADD.FTZ R0, R12, R25 ;  /* 0x000000190c007221 */ /* 0x010fe20000010000 */
[----:B------:R-:W-:Y:S02]  /*4550*/  @!P1 F2FP.BF16.F32.PACK_AB R16, RZ, R16 ;  /* 0x00000010ff10923e */ /* 0x000fe400000010ff */
[----:B------:R-:W-:Y:S02]  /*4560*/  IADD3 R17, R37, 0x5a, RZ ;  /* 0x0000005a25117810 */ /* 0x000fe40007ffe0ff */
[----:B------:R-:W-:Y:S01]  /*4570*/  @!P1 F2FP.BF16.F32.PACK_AB R0, RZ, R0 ;  /* 0x00000000ff00923e */ /* 0x000fe200000010ff */
[----:B------:R4:W-:Y:S03]  /*4580*/  @!P1 STG.E.U16 desc[UR12][R10.64+0x78], R16 ;  /* 0x000078100a009986 */ /* 0x0009e6000c10150c */
[----:B------:R-:W-:Y:S01]  /*4590*/  PRMT R12, R0, 0x7610, R12 ;  /* 0x00007610000c7816 */ /* 0x000fe2000000000c */
[----:B------:R-:W-:-:S04]  /*45a0*/  IMAD.MOV.U32 R0, RZ, RZ, R17 ;  /* 0x000000ffff007224 */ /* 0x000fc800078e0011 */
[----:B------:R4:W-:Y:S03]  /*45b0*/  @!P1 STG.E.U16 desc[UR12][R14.64+0x78], R12 ;  /* 0x0000780c0e009986 */ /* 0x0009e6000c10150c */
.L_x_1246:
[----:B------:R-:W-:Y:S05]  /*45c0*/  BSYNC B0 ;  /* 0x0000000000007941 */ /* 0x000fea0003800000 */
.L_x_1245:
        /* <DEDUP_REMOVED lines=24> */
[----:B------:R-:W-:Y:S01]  /*4750*/  ISETP.NE.AND P1, PT, R27, RZ, PT ;  /* 0x000000ff1b00720c */ /* 0x000fe20003f25270 */
[----:B------:R-:W5:Y:S01]  /*4760*/  @P0 LDS R15, [R21] ;  /* 0x00000000150f0984 */ /* 0x000f620000000800 */
[----:B-1----:R-:W-:Y:S02]  /*4770*/  @P0 MOV R10, R18 ;  /* 0x00000012000a0202 */ /* 0x002fe40000000f00 */
[----:B------:R-:W-:Y:S01]  /*4780*/  MOV R18, 0xffff ;  /* 0x0000ffff00127802 */ /* 0x000fe20000000f00 */
[----:B-----5:R-:W-:-:S02]  /*4790*/  @P0 IMAD.MOV.U32 R11, RZ, RZ, R15 ;  /* 0x000000ffff0b0224 */ /* 0x020fc400078e000f */
        /* <DEDUP_REMOVED lines=19> */
[----:B------:R-:W-:Y:S02]  /*48d0*/  IMAD.MOV.U32 R15, RZ, RZ, 0xffff ;  /* 0x0000ffffff0f7424 */ /* 0x000fe400078e00ff */
        /* <DEDUP_REMOVED lines=25> */
[----:B------:R-:W-:-:S02]  /*4a70*/  PRMT R36, R17, 0x7610, R36 ;  /* 0x0000761011247816 */ /* 0x000fc40000000024 */
        /* <DEDUP_REMOVED lines=8> */
[----:B------:R-:W-:Y:S04]  /*4b00*/  @!P1 STG.E.U16 desc[UR12][R10.64], R18 ;  /* 0x000000120a009986 */ /* 0x000fe8000c10150c */
[----:B------:R-:W-:Y:S01]  /*4b10*/  @P0 IMAD R23, R19, 0x4, R12 ;  /* 0x0000000413170824 */ /* 0x000fe200078e020c */
[----:B------:R0:W-:Y:S01]  /*4b20*/  @!P1 STG.E.U16 desc[UR12][R14.64], R20 ;  /* 0x000000140e009986 */ /* 0x0001e2000c10150c */
[----:B------:R-:W-:-:S03]  /*4b30*/  IMAD.MOV.U32 R19, RZ, RZ, 0xffff ;  /* 0x0000ffffff137424 */ /* 0x000fc600078e00ff */
[----:B------:R-:W1:Y:S04]  /*4b40*/  @P0 LDS R12, [R23] ;  /* 0x00000000170c0984 */ /* 0x000e680000000800 */
[----:B------:R-:W3:Y:S01]  /*4b50*/  @P0 LDS R18, [R23+0x780] ;  /* 0x0007800017120984 */ /* 0x000ee20000000800 */
[----:B0-----:R-:W-:-:S03]  /*4b60*/  MOV R20, 0xffff ;  /* 0x0000ffff00147802 */ /* 0x001fc60000000f00 */
[----:B------:R-:W-:Y:S04]  /*4b70*/  @!P1 STG.E.U16 desc[UR12][R10.64+0x3c], R24 ;  /* 0x00003c180a009986 */ /* 0x000fe8000c10150c */
[----:B------:R0:W-:Y:S02]  /*4b80*/  @!P1 STG.E.U16 desc[UR12][R14.64+0x3c], R36 ;  /* 0x00003c240e009986 */ /* 0x0001e4000c10150c */
[----:B0-----:R-:W-:Y:S02]  /*4b90*/  MOV R36, 0xffff ;  /* 0x0000ffff00247802 */ /* 0x001fe40000000f00 */
[----:B-1----:R-:W-:Y:S02]  /*4ba0*/  @P0 MOV R16, R12 ;  /* 0x0000000c00100202 */ /* 0x002fe40000000f00 */
[----:B------:R-:W-:Y:S01]  /*4bb0*/  MOV R12, RZ ;  /* 0x000000ff000c7202 */ /* 0x000fe20000000f00 */
[----:B---3--:R-:W-:-:S02]  /*4bc0*/  @P0 IMAD.MOV.U32 R12, RZ, RZ, R18 ;  /* 0x000000ffff0c0224 */ /* 0x008fc400078e0012 */
        /* <DEDUP_REMOVED lines=13> */
[----:B------:R-:W-:Y:S01]  /*4ca0*/  @P0 VIADD R23, R0, 0x5a ;  /* 0x0000005a00170836 */ /* 0x000fe20000000000 */
[----:B------:R-:W-:-:S02]  /*4cb0*/  @P0 LEA R0, R27, UR8, 0x7 ;  /* 0x000000081b000c11 */ /* 0x000fc4000f8e38ff */
[----:B------:R-:W-:Y:S01]  /*4cc0*/  @!P1 F2FP.BF16.F32.PACK_AB R22, RZ, R22 ;  /* 0x00000016ff16923e */ /* 0x000fe200000010ff */
[----:B------:R-:W0:Y:S01]  /*4cd0*/  SHFL.BFLY PT, R21, R12, 0x2, 0x101f ;  /* 0x0c501f000c157f89 */ /* 0x000e2200000e0000 */
[----:B------:R-:W-:-:S04]  /*4ce0*/  @P0 LOP3.LUT R23, R23, R34, RZ, 0x3c, !PT ;  /* 0x0000002217170212 */ /* 0x000fc800078e3cff */
[----:B------:R-:W-:Y:S02]  /*4cf0*/  @P0 LEA R25, R23, R0, 0x2 ;  /* 0x0000000017190211 */ /* 0x000fe400078e10ff */
[----:B------:R-:W-:-:S03]  /*4d00*/  MOV R23, RZ ;  /* 0x000000ff00177202 */ /* 0x000fc60000000f00 */
[----:B------:R-:W-:Y:S04]  /*4d10*/  @P0 LDS R0, [R25] ;  /* 0x0000000019000984 */ /* 0x000fe80000000800 */
[----:B------:R1:W-:Y:S02]  /*4d20*/  @P0 LDS R16, [R25+0x780] ;  /* 0x0007800019100984 */ /* 0x0003e40000000800 */
[----:B-1----:R-:W-:Y:S02]  /*4d30*/  IMAD.MOV.U32 R25, RZ, RZ, 0xffff ;  /* 0x0000ffffff197424 */ /* 0x002fe400078e00ff */
        /* <DEDUP_REMOVED lines=27> */
.L_x_1314:
[----:B01----:R-:W-:Y:S01]  /*4ef0*/  FADD.FTZ R0, R0, R23 ;  /* 0x0000001700007221 */ /* 0x003fe20000010000 */
[----:B------:R-:W-:-:S04]  /*4f00*/  @!P1 F2FP.BF16.F32.PACK_AB R12, RZ, R12 ;  /* 0x0000000cff0c923e */ /* 0x000fc800000010ff */
[----:B------:R-:W-:Y:S01]  /*4f10*/  @!P1 F2FP.BF16.F32.PACK_AB R0, RZ, R0 ;  /* 0x00000000ff00923e */ /* 0x000fe200000010ff */
[----:B------:R0:W-:Y:S04]  /*4f20*/  @!P1 STG.E.U16 desc[UR12][R10.64+0xb4], R12 ;  /* 0x0000b40c0a009986 */ /* 0x0001e8000c10150c */
[----:B------:R0:W-:Y:S02]  /*4f30*/  @!P1 STG.E.U16 desc[UR12][R14.64+0xb4], R0 ;  /* 0x0000b4000e009986 */ /* 0x0001e4000c10150c */
.L_x_1244:
[----:B------:R-:W-:Y:S05]  /*4f40*/  WARPSYNC.ALL ;  /* 0x0000000000007948 */ /* 0x000fea0003800000 */
[----:B------:R-:W-:Y:S01]  /*4f50*/  BAR.SYNC.DEFER_BLOCKING 0x0 ;  /* 0x0000000000007b1d */ /* 0x000fe20000010000 */
[C---:B------:R-:W-:Y:S02]  /*4f60*/  ISETP.GE.AND P0, PT, R7.reuse, -0x2640, PT ;  /* 0xffffd9c00700780c */ /* 0x040fe40003f06270 */
[----:B------:R-:W-:-:S11]  /*4f70*/  IADD3 R7, R7, 0x2a00, RZ ;  /* 0x00002a0007077810 */ /* 0x000fd60007ffe0ff */
[----:B------:R-:W-:Y:S05]  /*4f80*/  @!P0 BRA `(.L_x_1251) ;  /* 0xffffffe000d48947 */ /* 0x000fea000383ffff */
[----:B------:R-:W-:Y:S05]  /*4f90*/  EXIT ;  /* 0x000000000000794d */ /* 0x000fea0003800000 */
.L_x_1247:
[----:B------:R-:W-:Y:S01]  /*4fa0*/  MOV R18, 0x8 ;  /* 0x0000000800127802 */ /* 0x000fe20000000f00 */
[----:B------:R-:W-:Y:S01]  /*4fb0*/  IMAD.MOV.U32 R19, RZ, RZ, 0x101f ;  /* 0x0000101fff137424 */ /* 0x000fe200078e00ff */
[----:B------:R-:W-:-:S07]  /*4fc0*/  MOV R20, 0xffff ;  /* 0x0000ffff00147802 */ /* 0x000fce0000000f00 */
[----:B012---:R-:W-:Y:S05]  /*4fd0*/  WARPSYNC.COLLECTIVE R20, `(.L_x_1252) ;  /* 0x0000000014087348 */ /* 0x007fea0003c00000 */
[----:B-1----:R1:W3:Y:S02]  /*4fe0*/  SHFL.BFLY P2, R22, R17, R18, R19 ;  /* 0x0c00001211167389 */ /* 0x0022e40000040013 */
[----:B0123--:R-:W-:Y:S01]  /*4ff0*/  ENDCOLLECTIVE ;  /* 0x000000000000791b */ /* 0x00ffe20003800000 */
.L_x_1252:
[----:B------:R-:W-:Y:S01]  /*5000*/  FADD.FTZ R10, R22, R17 ;  /* 0x00000011160a7221 */ /* 0x000fe20000010000 */
[----:B------:R-:W-:-:S07]  /*5010*/  MOV R17, R0 ;  /* 0x0000000000117202 */ /* 0x000fce0000000f00 */
[----:B------:R-:W-:Y:S05]  /*5020*/  WARPSYNC.COLLECTIVE R20, `(.L_x_1253) ;  /* 0x0000000014087348 */ /* 0x000fea0003c00000 */
[----:B------:R0:W1:Y:S02]  /*5030*/  SHFL.BFLY P2, R22, R17, R18, R19 ;  /* 0x0c00001211167389 */ /* 0x0000640000040013 */
[----:B01----:R-:W-:Y:S01]  /*5040*/  ENDCOLLECTIVE ;  /* 0x000000000000791b */ /* 0x003fe20003800000 */
.L_x_1253:
[----:B------:R-:W-:Y:S02]  /*5050*/  MOV R17, R10 ;  /* 0x0000000a00117202 */ /* 0x000fe40000000f00 */
[----:B------:R-:W-:Y:S01]  /*5060*/  MOV R18, 0x4 ;  /* 0x0000000400127802 */ /* 0x000fe20000000f00 */
[----:B------:R-:W-:-:S07]  /*5070*/  IMAD.MOV.U32 R11, RZ, RZ, R22 ;  /* 0x000000ffff0b7224 */ /* 0x000fce00078e0016 */
[----:B------:R-:W-:Y:S05]  /*5080*/  WARPSYNC.COLLECTIVE R20, `(.L_x_1254) ;  /* 0x0000000014087348 */ /* 0x000fea0003c00000 */
[----:B------:R0:W1:Y:S02]  /*5090*/  SHFL.BFLY P2, R22, R17, R18, R19 ;  /* 0x0c00001211167389 */ /* 0x0000640000040013 */
[----:B01----:R-:W-:Y:S01]  /*50a0*/  ENDCOLLECTIVE ;  /* 0x000000000000791b */ /* 0x003fe20003800000 */
.L_x_1254:
[----:B------:R-:W-:-:S04]  /*50b0*/  FADD.FTZ R11, R11, R0 ;  /* 0x000000000b0b7221 */ /* 0x000fc80000010000 */
[----:B------:R-:W-:Y:S02]  /*50c0*/  IMAD.MOV.U32 R17, RZ, RZ, R11 ;  /* 0x000000ffff117224 */ /* 0x000fe400078e000b */
[----:B------:R-:W-:-:S07]  /*50d0*/  FADD.FTZ R14, R10, R22 ;  /* 0x000000160a0e7221 */ /* 0x000fce0000010000 */
[----:B------:R-:W-:Y:S05]  /*50e0*/  WARPSYNC.COLLECTIVE R20, `(.L_x_1255) ;  /* 0x0000000014087348 */ /* 0x000fea0003c00000 */
[----:B------:R0:W1:Y:S02]  /*50f0*/  SHFL.BFLY P2, R22, R17, R18, R19 ;  /* 0x0c00001211167389 */ /* 0x0000640000040013 */
[----:B01----:R-:W-:Y:S01]  /*5100*/  ENDCOLLECTIVE ;  /* 0x000000000000791b */ /* 0x003fe20003800000 */
.L_x_1255:
[----:B------:R-:W-:Y:S01]  /*5110*/  MOV R17, R14 ;  /* 0x0000000e00117202 */ /* 0x000fe20000000f00 */
[----:B------:R-:W-:Y:S01]  /*5120*/  IMAD.MOV.U32 R18, RZ, RZ, 0x2 ;  /* 0x00000002ff127424 */ /* 0x000fe200078e00ff */
[----:B------:R-:W-:-:S07]  /*5130*/  MOV R12, R22 ;  /* 0x00000016000c7202 */ /* 0x000fce0000000f00 */
[----:B------:R-:W-:Y:S05]  /*5140*/  WARPSYNC.COLLECTIVE R20, `(.L_x_1256) ;  /* 0x0000000014087348 */ /* 0x000fea0003c00000 */
[----:B------:R0:W1:Y:S02]  /*5150*/  SHFL.BFLY P2, R22, R17, R18, R19 ;  /* 0x0c00001211167389 */ /* 0x0000640000040013 */
[----:B01----:R-:W-:Y:S01]  /*5160*/  ENDCOLLECTIVE ;  /* 0x000000000000791b */ /* 0x003fe20003800000 */
.L_x_1256:
[----:B------:R-:W-:-:S05]  /*5170*/  FADD.FTZ R15, R11, R12 ;  /* 0x0000000c0b0f7221 */ /* 0x000fca0000010000 */
[----:B------:R-:W-:Y:S01]  /*5180*/  MOV R17, R15 ;  /* 0x0000000f00117202 */ /* 0x000fe20000000f00 */
[----:B------:R-:W-:-:S07]  /*5190*/  FADD.FTZ R10, R14, R22 ;  /* 0x000000160e0a7221 */ /* 0x000fce0000010000 */
[----:B------:R-:W-:Y:S05]  /*51a0*/  WARPSYNC.COLLECTIVE R20, `(.L_x_1257) ;  /* 0x0000000014087348 */ /* 0x000fea0003c00000 */
[----:B------:R0:W1:Y:S02]  /*51b0*/  SHFL.BFLY P2, R22, R17, R18, R19 ;  /* 0x0c00001211167389 */ /* 0x0000640000040013 */
[----:B01----:R-:W-:Y:S01]  /*51c0*/  ENDCOLLECTIVE ;  /* 0x000000000000791b */ /* 0x003fe20003800000 */
.L_x_1257:
[----:B------:R-:W-:Y:S01]  /*51d0*/  IMAD.MOV.U32 R17, RZ, RZ, R10 ;  /* 0x000000ffff117224 */ /* 0x000fe200078e000a */
[----:B------:R-:W-:Y:S02]  /*51e0*/  MOV R18, 0x1 ;  /* 0x0000000100127802 */ /* 0x000fe40000000f00 */
[----:B------:R-:W-:-:S07]  /*51f0*/  MOV R0, R22 ;  /* 0x0000001600007202 */ /* 0x000fce0000000f00 */
[----:B------:R-:W-:Y:S05]  /*5200*/  WARPSYNC.COLLECTIVE R20, `(.L_x_1258) ;  /* 0x0000000014087348 */ /* 0x000fea0003c00000 */
[----:B------:R0:W1:Y:S02]  /*5210*/  SHFL.BFLY P2, R22, R17, R18, R19 ;  /* 0x0c00001211167389 */ /* 0x0000640000040013 */
[----:B01----:R-:W-:Y:S01]  /*5220*/  ENDCOLLECTIVE ;  /* 0x000000000000791b */ /* 0x003fe20003800000 */
.L_x_1258:
[----:B------:R-:W-:-:S05]  /*5230*/  FADD.FTZ R0, R15, R0 ;  /* 0x000000000f007221 */ /* 0x000fca0000010000 */
[----:B------:R-:W-:Y:S01]  /*5240*/  MOV R17, R0 ;  /* 0x0000000000117202 */ /* 0x000fe20000000f00 */
[----:B------:R-:W-:-:S07]  /*5250*/  FADD.FTZ R12, R10, R22 ;  /* 0x000000160a0c7221 */ /* 0x000fce0000010000 */
[----:B------:R-:W-:Y:S05]  /*5260*/  WARPSYNC.COLLECTIVE R20, `(.L_x_1259) ;  /* 0x0000000014087348 */ /* 0x000fea0003c00000 */
[----:B------:R0:W1:Y:S02]  /*5270*/  SHFL.BFLY P2, R22, R17, R18, R19 ;  /* 0x0c00001211167389 */ /* 0x0000640000040013 */
[----:B01----:R-:W-:Y:S01]  /*5280*/  ENDCOLLECTIVE ;  /* 0x000000000000791b */ /* 0x003fe20003800000 */
.L_x_1259:
[----:B------:R-:W-:Y:S01]  /*5290*/  IMAD.MOV.U32 R21, RZ, RZ, R22 ;  /* 0x000000ffff157224 */ /* 0x000fe200078e0016 */
[----:B------:R-:W-:Y:S06]  /*52a0*/  BRA `(.L_x_1260) ;  /* 0xffffffec005c7947 */ /* 0x000fec000383ffff */
.L_x_1248:
[----:B------:R-:W-:Y:S01]  /*52b0*/  BSSY B1, `(.L_x_1261) ;  /* 0x0000007000017945 */ /* 0x000fe20003800000 */
[----:B------:R-:W-:Y:S01]  /*52c0*/  MOV R18, 0x8 ;  /* 0x0000000800127802 */ /* 0x000fe20000000f00 */
[----:B------:R-:W-:Y:S01]  /*52d0*/  IMAD.MOV.U32 R20, RZ, RZ, 0xffff ;  /* 0x0000ffffff147424 */ /* 0x000fe200078e00ff */
[----:B------:R-:W-:-:S07]  /*52e0*/  MOV R19, 0x101f ;  /* 0x0000101f00137802 */ /* 0x000fce0000000f00 */
[----:B01234-:R-:W-:Y:S05]  /*52f0*/  WARPSYNC.COLLECTIVE R20, `(.L_x_1262) ;  /* 0x0000000014087348 */ /* 0x01ffea0003c00000 */
[----:B---3--:R3:W0:Y:S02]  /*5300*/  SHFL.BFLY P2, R22, R17, R18, R19 ;  /* 0x0c00001211167389 */ /* 0x0086240000040013 */
[----:B01234-:R-:W-:Y:S01]  /*5310*/  ENDCOLLECTIVE ;  /* 0x000000000000791b */ /* 0x01ffe20003800000 */
.L_x_1262:
[----:B------:R-:W-:Y:S05]  /*5320*/  BSYNC B1 ;  /* 0x0000000000017941 */ /* 0x000fea0003800000 */
.L_x_1261:
        /* <DEDUP_REMOVED lines=8> */
.L_x_1263:
[----:B------:R-:W-:Y:S01]  /*53b0*/  HFMA2.MMA R18, -RZ, RZ, 0, 2.384185791015625e-07 ;  /* 0x00000004ff127435 */ /* 0x000fe200000001ff */
[----:B------:R-:W-:Y:S01]  /*53c0*/  IMAD.MOV.U32 R17, RZ, RZ, R12 ;  /* 0x000000ffff117224 */ /* 0x000fe200078e000c */
[----:B------:R-:W-:-:S09]  /*53d0*/  MOV R21, R22 ;  /* 0x0000001600157202 */ /* 0x000fd20000000f00 */
[----:B------:R-:W-:Y:S05]  /*53e0*/  WARPSYNC.COLLECTIVE R20, `(.L_x_1264) ;  /* 0x0000000014087348 */ /* 0x000fea0003c00000 */
[----:B------:R0:W1:Y:S02]  /*53f0*/  SHFL.BFLY P2, R22, R17, R18, R19 ;  /* 0x0c00001211167389 */ /* 0x0000640000040013 */
[----:B01----:R-:W-:Y:S01]  /*5400*/  ENDCOLLECTIVE ;  /* 0x000000000000791b */ /* 0x003fe20003800000 */
.L_x_1264:
[----:B------:R-:W-:-:S05]  /*5410*/  FADD.FTZ R16, R21, R0 ;  /* 0x0000000015107221 */ /* 0x000fca0000010000 */
[----:B------:R-:W-:Y:S01]  /*5420*/  MOV R17, R16 ;  /* 0x0000001000117202 */ /* 0x000fe20000000f00 */
[----:B------:R-:W-:-:S07]  /*5430*/  FADD.FTZ R21, R12, R22 ;  /* 0x000000160c157221 */ /* 0x000fce0000010000 */
[----:B------:R-:W-:Y:S05]  /*5440*/  WARPSYNC.COLLECTIVE R20, `(.L_x_1265) ;  /* 0x0000000014087348 */ /* 0x000fea0003c00000 */
[----:B------:R0:W1:Y:S02]  /*5450*/  SHFL.BFLY P2, R22, R17, R18, R19 ;  /* 0x0c00001211167389 */ /* 0x0000640000040013 */
[----:B01----:R-:W-:Y:S01]  /*5460*/  ENDCOLLECTIVE ;  /* 0x000000000000791b */ /* 0x003fe20003800000 */
.L_x_1265:
[----:B------:R-:W-:Y:S01]  /*5470*/  HFMA2.MMA R18, -RZ, RZ, 0, 1.1920928955078125e-07 ;  /* 0x00000002ff127435 */ /* 0x000fe200000001ff */
[----:B------:R-:W-:Y:S01]  /*5480*/  MOV R17, R21 ;  /* 0x0000001500117202 */ /* 0x000fe20000000f00 */
[----:B------:R-:W-:-:S09]  /*5490*/  IMAD.MOV.U32 R23, RZ, RZ, R22 ;  /* 0x000000ffff177224 */ /* 0x000fd200078e0016 */
[----:B------:R-:W-:Y:S05]  /*54a0*/  WARPSYNC.COLLECTIVE R20, `(.L_x_1266) ;  /* 0x0000000014087348 */ /* 0x000fea0003c00000 */
[----:B------:R0:W1:Y:S02]  /*54b0*/  SHFL.BFLY P2, R22, R17, R18, R19 ;  /* 0x0c00001211167389 */ /* 0x0000640000040013 */
[----:B01----:R-:W-:Y:S01]  /*54c0*/  ENDCOLLECTIVE ;  /* 0x000000000000791b */ /* 0x003fe20003800000 */
.L_x_1266:
[----:B------:R-:W-:-:S04]  /*54d0*/  FADD.FTZ R23, R16, R23 ;  /* 0x0000001710177221 */ /* 0x000fc80000010000 */
[----:B------:R-:W-:Y:S02]  /*54e0*/  IMAD.MOV.U32 R17, RZ, RZ, R23 ;  /* 0x000000ffff117224 */ /* 0x000fe400078e0017 */
[----:B------:R-:W-:-:S07]  /*54f0*/  FADD.FTZ R0, R21, R22 ;  /* 0x0000001615007221 */ /* 0x000fce0000010000 */
[----:B------:R-:W-:Y:S05]  /*5500*/  WARPSYNC.COLLECTIVE R20, `(.L_x_1267) ;  /* 0x0000000014087348 */ /* 0x000fea0003c00000 */
[----:B------:R0:W1:Y:S02]  /*5510*/  SHFL.BFLY P2, R22, R17, R18, R19 ;  /* 0x0c00001211167389 */ /* 0x0000640000040013 */
[----:B01----:R-:W-:Y:S01]  /*5520*/  ENDCOLLECTIVE ;  /* 0x000000000000791b */ /* 0x003fe20003800000 */
.L_x_1267:
[----:B------:R-:W-:Y:S01]  /*5530*/  MOV R17, R0 ;  /* 0x0000000000117202 */ /* 0x000fe20000000f00 */
[----:B------:R-:W-:Y:S01]  /*5540*/  IMAD.MOV.U32 R18, RZ, RZ, 0x1 ;  /* 0x00000001ff127424 */ /* 0x000fe200078e00ff */
[----:B------:R-:W-:-:S07]  /*5550*/  MOV R24, R22 ;  /* 0x0000001600187202 */ /* 0x000fce0000000f00 */
[----:B------:R-:W-:Y:S05]  /*5560*/  WARPSYNC.COLLECTIVE R20, `(.L_x_1268) ;  /* 0x0000000014087348 */ /* 0x000fea0003c00000 */
[----:B------:R0:W1:Y:S02]  /*5570*/  SHFL.BFLY P2, R22, R17, R18, R19 ;  /* 0x0c00001211167389 */ /* 0x0000640000040013 */
[----:B01----:R-:W-:Y:S01]  /*5580*/  ENDCOLLECTIVE ;  /* 0x000000000000791b */ /* 0x003fe20003800000 */
.L_x_1268:
[----:B------:R-:W-:-:S05]  /*5590*/  FADD.FTZ R12, R23, R24 ;  /* 0x00000018170c7221 */ /* 0x000fca0000010000 */
[----:B------:R-:W-:Y:S01]  /*55a0*/  MOV R17, R12 ;  /* 0x0000000c00117202 */ /* 0x000fe20000000f00 */
[----:B------:R-:W-:-:S07]  /*55b0*/  FADD.FTZ R16, R0, R22 ;  /* 0x0000001600107221 */ /* 0x000fce0000010000 */
[----:B------:R-:W-:Y:S05]  /*55c0*/  WARPSYNC.COLLECTIVE R20, `(.L_x_1269) ;  /* 0x0000000014087348 */ /* 0x000fea0003c00000 */
[----:B------:R0:W1:Y:S02]  /*55d0*/  SHFL.BFLY P2, R22, R17, R18, R19 ;  /* 0x0c00001211167389 */ /* 0x0000640000040013 */
[----:B01----:R-:W-:Y:S01]  /*55e0*/  ENDCOLLECTIVE ;  /* 0x000000000000791b */ /* 0x003fe20003800000 */
.L_x_1269:
[----:B------:R-:W-:Y:S01]  /*55f0*/  MOV R25, R22 ;  /* 0x0000001600197202 */ /* 0x000fe20000000f00 */
[----:B------:R-:W-:Y:S06]  /*5600*/  BRA `(.L_x_1270) ;  /* 0xffffffec00347947 */ /* 0x000fec000383ffff */
.L_x_1249:
[----:B------:R-:W-:Y:S01]  /*5610*/  BSSY B1, `(.L_x_1271) ;  /* 0x0000007000017945 */ /* 0x000fe20003800000 */
[----:B------:R-:W-:Y:S01]  /*5620*/  IMAD.MOV.U32 R18, RZ, RZ, 0x8 ;  /* 0x00000008ff127424 */ /* 0x000fe200078e00ff */
[----:B------:R-:W-:Y:S02]  /*5630*/  MOV R19, 0x101f ;  /* 0x0000101f00137802 */ /* 0x000fe40000000f00 */
[----:B------:R-:W-:-:S07]  /*5640*/  MOV R20, 0xffff ;  /* 0x0000ffff00147802 */ /* 0x000fce0000000f00 */
[----:B01234-:R-:W-:Y:S05]  /*5650*/  WARPSYNC.COLLECTIVE R20, `(.L_x_1272) ;  /* 0x0000000014087348 */ /* 0x01ffea0003c00000 */
[----:B0-----:R0:W0:Y:S02]  /*5660*/  SHFL.BFLY P2, R22, R17, R18, R19 ;  /* 0x0c00001211167389 */ /* 0x0010240000040013 */
[----:B01234-:R-:W-:Y:S01]  /*5670*/  ENDCOLLECTIVE ;  /* 0x000000000000791b */ /* 0x01ffe20003800000 */
.L_x_1272:
[----:B------:R-:W-:Y:S05]  /*5680*/  BSYNC B1 ;  /* 0x0000000000017941 */ /* 0x000fea0003800000 */
.L_x_1271:
        /* <DEDUP_REMOVED lines=8> */
.L_x_1273:
[----:B------:R-:W-:Y:S01]  /*5710*/  MOV R17, R12 ;  /* 0x0000000c00117202 */ /* 0x000fe20000000f00 */
[----:B------:R-:W-:Y:S01]  /*5720*/  IMAD.MOV.U32 R18, RZ, RZ, 0x4 ;  /* 0x00000004ff127424 */ /* 0x000fe200078e00ff */
[----:B------:R-:W-:-:S07]  /*5730*/  MOV R21, R22 ;  /* 0x0000001600157202 */ /* 0x000fce0000000f00 */
[----:B------:R-:W-:Y:S05]  /*5740*/  WARPSYNC.COLLECTIVE R20, `(.L_x_1274) ;  /* 0x0000000014087348 */ /* 0x000fea0003c00000 */
[----:B------:R0:W1:Y:S02]  /*5750*/  SHFL.BFLY P2, R22, R17, R18, R19 ;  /* 0x0c00001211167389 */ /* 0x0000640000040013 */
[----:B01----:R-:W-:Y:S01]  /*5760*/  ENDCOLLECTIVE ;  /* 0x000000000000791b */ /* 0x003fe20003800000 */
.L_x_1274:
[----:B------:R-:W-:-:S05]  /*5770*/  FADD.FTZ R16, R21, R0 ;  /* 0x0000000015107221 */ /* 0x000fca0000010000 */
[----:B------:R-:W-:Y:S01]  /*5780*/  MOV R17, R16 ;  /* 0x0000001000117202 */ /* 0x000fe20000000f00 */
[----:B------:R-:W-:-:S07]  /*5790*/  FADD.FTZ R21, R12, R22 ;  /* 0x000000160c157221 */ /* 0x000fce0000010000 */
[----:B------:R-:W-:Y:S05]  /*57a0*/  WARPSYNC.COLLECTIVE R20, `(.L_x_1275) ;  /* 0x0000000014087348 */ /* 0x000fea0003c00000 */
[----:B------:R0:W1:Y:S02]  /*57b0*/  SHFL.BFLY P2, R22, R17, R18, R19 ;  /* 0x0c00001211167389 */ /* 0x0000640000040013 */
[----:B01----:R-:W-:Y:S01]  /*57c0*/  ENDCOLLECTIVE ;  /* 0x000000000000791b */ /* 0x003fe20003800000 */
.L_x_1275:
[----:B------:R-:W-:Y:S01]  /*57d0*/  HFMA2.MMA R18, -RZ, RZ, 0, 1.1920928955078125e-07 ;  /* 0x00000002ff127435 */ /* 0x000fe200000001ff */
[----:B------:R-:W-:Y:S01]  /*57e0*/  IMAD.MOV.U32 R17, RZ, RZ, R21 ;  /* 0x000000ffff117224 */ /* 0x000fe200078e0015 */
[----:B------:R-:W-:-:S09]  /*57f0*/  MOV R23, R22 ;  /* 0x0000001600177202 */ /* 0x000fd20000000f00 */
[----:B------:R-:W-:Y:S05]  /*5800*/  WARPSYNC.COLLECTIVE R20, `(.L_x_1276) ;  /* 0x0000000014087348 */ /* 0x000fea0003c00000 */
[----:B------:R0:W1:Y:S02]  /*5810*/  SHFL.BFLY P2, R22, R17, R18, R19 ;  /* 0x0c00001211167389 */ /* 0x0000640000040013 */
[----:B01----:R-:W-:Y:S01]  /*5820*/  ENDCOLLECTIVE ;  /* 0x000000000000791b */ /* 0x003fe20003800000 */
.L_x_1276:
[----:B------:R-:W-:-:S05]  /*5830*/  FADD.FTZ R23, R16, R23 ;  /* 0x0000001710177221 */ /* 0x000fca0000010000 */
[----:B------:R-:W-:Y:S01]  /*5840*/  MOV R17, R23 ;  /* 0x0000001700117202 */ /* 0x000fe20000000f00 */
[----:B------:R-:W-:-:S07]  /*5850*/  FADD.FTZ R0, R21, R22 ;  /* 0x0000001615007221 */ /* 0x000fce0000010000 */
[----:B------:R-:W-:Y:S05]  /*5860*/  WARPSYNC.COLLECTIVE R20, `(.L_x_1277) ;  /* 0x0000000014087348 */ /* 0x000fea0003c00000 */
[----:B------:R0:W1:Y:S02]  /*5870*/  SHFL.BFLY P2, R22, R17, R18, R19 ;  /* 0x0c00001211167389 */ /* 0x0000640000040013 */
[----:B01----:R-:W-:Y:S01]  /*5880*/  ENDCOLLECTIVE ;  /* 0x000000000000791b */ /* 0x003fe20003800000 */
.L_x_1277:
[----:B------:R-:W-:Y:S01]  /*5890*/  HFMA2.MMA R18, -RZ, RZ, 0, 5.9604644775390625e-08 ;  /* 0x00000001ff127435 */ /* 0x000fe200000001ff */
[----:B------:R-:W-:Y:S01]  /*58a0*/  MOV R17, R0 ;  /* 0x0000000000117202 */ /* 0x000fe20000000f00 */
[----:B------:R-:W-:-:S09]  /*58b0*/  IMAD.MOV.U32 R24, RZ, RZ, R22 ;  /* 0x000000ffff187224 */ /* 0x000fd200078e0016 */
[----:B------:R-:W-:Y:S05]  /*58c0*/  WARPSYNC.COLLECTIVE R20, `(.L_x_1278) ;  /* 0x0000000014087348 */ /* 0x000fea0003c00000 */
[----:B------:R0:W1:Y:S02]  /*58d0*/  SHFL.BFLY P2, R22, R17, R18, R19 ;  /* 0x0c00001211167389 */ /* 0x0000640000040013 */
[----:B01----:R-:W-:Y:S01]  /*58e0*/  ENDCOLLECTIVE ;  /* 0x000000000000791b */ /* 0x003fe20003800000 */
.L_x_1278:
[----:B------:R-:W-:-:S04]  /*58f0*/  FADD.FTZ R12, R23, R24 ;  /* 0x00000018170c7221 */ /* 0x000fc80000010000 */
[----:B------:R-:W-:Y:S02]  /*5900*/  IMAD.MOV.U32 R17, RZ, RZ, R12 ;  /* 0x000000ffff117224 */ /* 0x000fe400078e000c */
[----:B------:R-:W-:-:S07]  /*5910*/  FADD.FTZ R16, R0, R22 ;  /* 0x0000001600107221 */ /* 0x000fce0000010000 */
[----:B------:R-:W-:Y:S05]  /*5920*/  WARPSYNC.COLLECTIVE R20, `(.L_x_1279) ;  /* 0x0000000014087348 */ /* 0x000fea0003c00000 */
[----:B------:R0:W1:Y:S02]  /*5930*/  SHFL.BFLY P2, R22, R17, R18, R19 ;  /* 0x0c00001211167389 */ /* 0x0000640000040013 */
[----:B01----:R-:W-:Y:S01]  /*5940*/  ENDCOLLECTIVE ;  /* 0x000000000000791b */ /* 0x003fe20003800000 */
.L_x_1279:
[----:B------:R-:W-:Y:S01]  /*5950*/  MOV R25, R22 ;  /* 0x0000001600197202 */ /* 0x000fe20000000f00 */
[----:B------:R-:W-:Y:S06]  /*5960*/  BRA `(.L_x_1280) ;  /* 0xffffffe800f47947 */ /* 0x000fec000383ffff */
.L_x_1250:
[----:B------:R-:W-:Y:S01]  /*5970*/  BSSY B0, `(.L_x_1281) ;  /* 0x0000007000007945 */ /* 0x000fe20003800000 */
[----:B------:R-:W-:Y:S01]  /*5980*/  MOV R18, 0x8 ;  /* 0x0000000800127802 */ /* 0x000fe20000000f00 */
[----:B------:R-:W-:Y:S01]  /*5990*/  IMAD.MOV.U32 R19, RZ, RZ, 0x101f ;  /* 0x0000101fff137424 */ /* 0x000fe200078e00ff */
[----:B------:R-:W-:-:S07]  /*59a0*/  MOV R20, 0xffff ;  /* 0x0000ffff00147802 */ /* 0x000fce0000000f00 */
[----:B01234-:R-:W-:Y:S05]  /*59b0*/  WARPSYNC.COLLECTIVE R20, `(.L_x_1282) ;  /* 0x0000000014087348 */ /* 0x01ffea0003c00000 */
[----:B---3--:R3:W0:Y:S02]  /*59c0*/  SHFL.BFLY P2, R22, R17, R18, R19 ;  /* 0x0c00001211167389 */ /* 0x0086240000040013 */
[----:B01234-:R-:W-:Y:S01]  /*59d0*/  ENDCOLLECTIVE ;  /* 0x000000000000791b */ /* 0x01ffe20003800000 */
.L_x_1282:
[----:B------:R-:W-:Y:S05]  /*59e0*/  BSYNC B0 ;  /* 0x0000000000007941 */ /* 0x000fea0003800000 */
.L_x_1281:
        /* <DEDUP_REMOVED lines=11> */
.L_x_1283:
[----:B------:R-:W-:Y:S01]  /*5aa0*/  HFMA2.MMA R18, -RZ, RZ, 0, 2.384185791015625e-07 ;  /* 0x00000004ff127435 */ /* 0x000fe200000001ff */
[----:B------:R-:W-:Y:S01]  /*5ab0*/  IMAD.MOV.U32 R17, RZ, RZ, R16 ;  /* 0x000000ffff117224 */ /* 0x000fe200078e0010 */
[----:B------:R-:W-:-:S09]  /*5ac0*/  MOV R15, R22 ;  /* 0x00000016000f7202 */ /* 0x000fd20000000f00 */
[----:B------:R-:W-:Y:S05]  /*5ad0*/  WARPSYNC.COLLECTIVE R20, `(.L_x_1284) ;  /* 0x0000000014087348 */ /* 0x000fea0003c00000 */
[----:B------:R0:W1:Y:S02]  /*5ae0*/  SHFL.BFLY P2, R22, R17, R18, R19 ;  /* 0x0c00001211167389 */ /* 0x0000640000040013 */
[----:B01----:R-:W-:Y:S01]  /*5af0*/  ENDCOLLECTIVE ;  /* 0x000000000000791b */ /* 0x003fe20003800000 */
.L_x_1284:
[----:B------:R-:W-:-:S05]  /*5b00*/  FADD.FTZ R12, R15, R14 ;  /* 0x0000000e0f0c7221 */ /* 0x000fca0000010000 */
[----:B------:R-:W-:Y:S02]  /*5b10*/  MOV R17, R12 ;  /* 0x0000000c00117202 */ /* 0x000fe40000000f00 */
[----:B------:R-:W-:-:S07]  /*5b20*/  MOV R21, R22 ;  /* 0x0000001600157202 */ /* 0x000fce0000000f00 */
[----:B------:R-:W-:Y:S05]  /*5b30*/  WARPSYNC.COLLECTIVE R20, `(.L_x_1285) ;  /* 0x0000000014087348 */ /* 0x000fea0003c00000 */
[----:B------:R0:W1:Y:S02]  /*5b40*/  SHFL.BFLY P2, R22, R17, R18, R19 ;  /* 0x0c00001211167389 */ /* 0x0000640000040013 */
[----:B01----:R-:W-:Y:S01]  /*5b50*/  ENDCOLLECTIVE ;  /* 0x000000000000791b */ /* 0x003fe20003800000 */
.L_x_1285:
[----:B------:R-:W-:Y:S01]  /*5b60*/  FADD.FTZ R21, R16, R21 ;  /* 0x0000001510157221 */ /* 0x000fe20000010000 */
[----:B------:R-:W-:-:S04]  /*5b70*/  HFMA2.MMA R18, -RZ, RZ, 0, 1.1920928955078125e-07 ;  /* 0x00000002ff127435 */ /* 0x000fc800000001ff */
[----:B------:R-:W-:Y:S01]  /*5b80*/  MOV R17, R21 ;  /* 0x0000001500117202 */ /* 0x000fe20000000f00 */
[----:B------:R-:W-:-:S07]  /*5b90*/  IMAD.MOV.U32 R11, RZ, RZ, R22 ;  /* 0x000000ffff0b7224 */ /* 0x000fce00078e0016 */
[----:B------:R-:W-:Y:S05]  /*5ba0*/  WARPSYNC.COLLECTIVE R20, `(.L_x_1286) ;  /* 0x0000000014087348 */ /* 0x000fea0003c00000 */
[----:B------:R0:W1:Y:S02]  /*5bb0*/  SHFL.BFLY P2, R22, R17, R18, R19 ;  /* 0x0c00001211167389 */ /* 0x0000640000040013 */
[----:B01----:R-:W-:Y:S01]  /*5bc0*/  ENDCOLLECTIVE ;  /* 0x000000000000791b */ /* 0x003fe20003800000 */
.L_x_1286:
[----:B------:R-:W-:-:S04]  /*5bd0*/  FADD.FTZ R14, R12, R11 ;  /* 0x0000000b0c0e7221 */ /* 0x000fc80000010000 */
[----:B------:R-:W-:Y:S01]  /*5be0*/  IMAD.MOV.U32 R17, RZ, RZ, R14 ;  /* 0x000000ffff117224 */ /* 0x000fe200078e000e */
[----:B------:R-:W-:-:S07]  /*5bf0*/  MOV R16, R22 ;  /* 0x0000001600107202 */ /* 0x000fce0000000f00 */
[----:B------:R-:W-:Y:S05]  /*5c00*/  WARPSYNC.COLLECTIVE R20, `(.L_x_1287) ;  /* 0x0000000014087348 */ /* 0x000fea0003c00000 */
[----:B------:R0:W1:Y:S02]  /*5c10*/  SHFL.BFLY P2, R22, R17, R18, R19 ;  /* 0x0c00001211167389 */ /* 0x0000640000040013 */
[----:B01----:R-:W-:Y:S01]  /*5c20*/  ENDCOLLECTIVE ;  /* 0x000000000000791b */ /* 0x003fe20003800000 */
.L_x_1287:
[----:B------:R-:W-:Y:S01]  /*5c30*/  FADD.FTZ R16, R21, R16 ;  /* 0x0000001015107221 */ /* 0x000fe20000010000 */
[----:B------:R-:W-:-:S04]  /*5c40*/  HFMA2.MMA R18, -RZ, RZ, 0, 5.9604644775390625e-08 ;  /* 0x00000001ff127435 */ /* 0x000fc800000001ff */
[----:B------:R-:W-:Y:S02]  /*5c50*/  MOV R17, R16 ;  /* 0x0000001000117202 */ /* 0x000fe40000000f00 */
[----:B------:R-:W-:-:S07]  /*5c60*/  MOV R23, R22 ;  /* 0x0000001600177202 */ /* 0x000fce0000000f00 */
[----:B------:R-:W-:Y:S05]  /*5c70*/  WARPSYNC.COLLECTIVE R20, `(.L_x_1288) ;  /* 0x0000000014087348 */ /* 0x000fea0003c00000 */
[----:B------:R0:W1:Y:S02]  /*5c80*/  SHFL.BFLY P2, R22, R17, R18, R19 ;  /* 0x0c00001211167389 */ /* 0x0000640000040013 */
[----:B01----:R-:W-:Y:S01]  /*5c90*/  ENDCOLLECTIVE ;  /* 0x000000000000791b */ /* 0x003fe20003800000 */
.L_x_1288:
[----:B------:R-:W-:-:S04]  /*5ca0*/  FADD.FTZ R12, R14, R23 ;  /* 0x000000170e0c7221 */ /* 0x000fc80000010000 */
[----:B------:R-:W-:Y:S02]  /*5cb0*/  IMAD.MOV.U32 R17, RZ, RZ, R12 ;  /* 0x000000ffff117224 */ /* 0x000fe400078e000c */
[----:B------:R-:W-:-:S05]  /*5cc0*/  FADD.FTZ R22, R16, R22 ;  /* 0x0000001610167221 */ /* 0x000fca0000010000 */
[----:B------:R-:W-:-:S07]  /*5cd0*/  @!P1 F2FP.BF16.F32.PACK_AB R16, RZ, R22 ;  /* 0x00000016ff10923e */ /* 0x000fce00000010ff */
[----:B------:R-:W-:Y:S05]  /*5ce0*/  WARPSYNC.COLLECTIVE R20, `(.L_x_1289) ;  /* 0x0000000014087348 */ /* 0x000fea0003c00000 */
[----:B------:R0:W1:Y:S02]  /*5cf0*/  SHFL.BFLY P2, R22, R17, R18, R19 ;  /* 0x0c00001211167389 */ /* 0x0000640000040013 */
[----:B01----:R-:W-:Y:S01]  /*5d00*/  ENDCOLLECTIVE ;  /* 0x000000000000791b */ /* 0x003fe20003800000 */
.L_x_1289:
        /* <DEDUP_REMOVED lines=16> */
.L_x_1290:
[----:B------:R-:W-:Y:S01]  /*5e10*/  MOV R17, R10 ;  /* 0x0000000a00117202 */ /* 0x000fe20000000f00 */
[----:B------:R-:W-:-:S07]  /*5e20*/  IMAD.MOV.U32 R24, RZ, RZ, R22 ;  /* 0x000000ffff187224 */ /* 0x000fce00078e0016 */
[----:B------:R-:W-:Y:S05]  /*5e30*/  WARPSYNC.COLLECTIVE R20, `(.L_x_1291) ;  /* 0x0000000014087348 */ /* 0x000fea0003c00000 */
[----:B------:R0:W1:Y:S02]  /*5e40*/  SHFL.BFLY P2, R22, R17, R18, R19 ;  /* 0x0c00001211167389 */ /* 0x0000640000040013 */
[----:B01----:R-:W-:Y:S01]  /*5e50*/  ENDCOLLECTIVE ;  /* 0x000000000000791b */ /* 0x003fe20003800000 */
.L_x_1291:
[----:B------:R-:W-:Y:S01]  /*5e60*/  FADD.FTZ R23, R24, R11 ;  /* 0x0000000b18177221 */ /* 0x000fe20000010000 */
[----:B------:R-:W-:-:S04]  /*5e70*/  HFMA2.MMA R18, -RZ, RZ, 0, 2.384185791015625e-07 ;  /* 0x00000004ff127435 */ /* 0x000fc800000001ff */
[----:B------:R-:W-:Y:S01]  /*5e80*/  MOV R17, R23 ;  /* 0x0000001700117202 */ /* 0x000fe20000000f00 */
[----:B------:R-:W-:-:S07]  /*5e90*/  FADD.FTZ R15, R22, R10 ;  /* 0x0000000a160f7221 */ /* 0x000fce0000010000 */
[----:B------:R-:W-:Y:S05]  /*5ea0*/  WARPSYNC.COLLECTIVE R20, `(.L_x_1292) ;  /* 0x0000000014087348 */ /* 0x000fea0003c00000 */
[----:B------:R0:W1:Y:S02]  /*5eb0*/  SHFL.BFLY P2, R22, R17, R18, R19 ;  /* 0x0c00001211167389 */ /* 0x0000640000040013 */
[----:B01----:R-:W-:Y:S01]  /*5ec0*/  ENDCOLLECTIVE ;  /* 0x000000000000791b */ /* 0x003fe20003800000 */
.L_x_1292:
[----:B------:R-:W-:Y:S01]  /*5ed0*/  MOV R17, R15 ;  /* 0x0000000f00117202 */ /* 0x000fe20000000f00 */
[----:B------:R-:W-:-:S07]  /*5ee0*/  IMAD.MOV.U32 R10, RZ, RZ, R22 ;  /* 0x000000ffff0a7224 */ /* 0x000fce00078e0016 */
[----:B------:R-:W-:Y:S05]  /*5ef0*/  WARPSYNC.COLLECTIVE R20, `(.L_x_1293) ;  /* 0x0000000014087348 */ /* 0x000fea0003c00000 */
[----:B------:R0:W1:Y:S02]  /*5f00*/  SHFL.BFLY P2, R22, R17, R18, R19 ;  /* 0x0c00001211167389 */ /* 0x0000640000040013 */
[----:B01----:R-:W-:Y:S01]  /*5f10*/  ENDCOLLECTIVE ;  /* 0x000000000000791b */ /* 0x003fe20003800000 */
.L_x_1293:
[----:B------:R-:W-:Y:S01]  /*5f20*/  FADD.FTZ R11, R23, R10 ;  /* 0x0000000a170b7221 */ /* 0x000fe20000010000 */
[----:B------:R-:W-:-:S04]  /*5f30*/  HFMA2.MMA R18, -RZ, RZ, 0, 1.1920928955078125e-07 ;  /* 0x00000002ff127435 */ /* 0x000fc800000001ff */
[----:B------:R-:W-:Y:S01]  /*5f40*/  MOV R17, R11 ;  /* 0x0000000b00117202 */ /* 0x000fe20000000f00 */
[----:B------:R-:W-:-:S07]  /*5f50*/  FADD.FTZ R10, R15, R22 ;  /* 0x000000160f0a7221 */ /* 0x000fce0000010000 */
[----:B------:R-:W-:Y:S05]  /*5f60*/  WARPSYNC.COLLECTIVE R20, `(.L_x_1294) ;  /* 0x0000000014087348 */ /* 0x000fea0003c00000 */
[----:B------:R0:W1:Y:S02]  /*5f70*/  SHFL.BFLY P2, R22, R17, R18, R19 ;  /* 0x0c00001211167389 */ /* 0x0000640000040013 */
[----:B01----:R-:W-:Y:S01]  /*5f80*/  ENDCOLLECTIVE ;  /* 0x000000000000791b */ /* 0x003fe20003800000 */
.L_x_1294:
[----:B------:R-:W0:Y:S01]  /*5f90*/  LDC.64 R14, c[0x0][0x220] ;  /* 0x00008800ff0e7b82 */ /* 0x000e220000000a00 */
[----:B------:R-:W-:Y:S01]  /*5fa0*/  MOV R17, R10 ;  /* 0x0000000a00117202 */ /* 0x000fe20000000f00 */
[----:B------:R-:W-:-:S07]  /*5fb0*/  IMAD.MOV.U32 R24, RZ, RZ, R22 ;  /* 0x000000ffff187224 */ /* 0x000fce00078e0016 */
[----:B0-----:R-:W-:Y:S05]  /*5fc0*/  WARPSYNC.COLLECTIVE R20, `(.L_x_1295) ;  /* 0x0000000014087348 */ /* 0x001fea0003c00000 */
[----:B------:R1:W2:Y:S02]  /*5fd0*/  SHFL.BFLY P2, R22, R17, R18, R19 ;  /* 0x0c00001211167389 */ /* 0x0002a40000040013 */
[----:B012---:R-:W-:Y:S01]  /*5fe0*/  ENDCOLLECTIVE ;  /* 0x000000000000791b */ /* 0x007fe20003800000 */
.L_x_1295:
[----:B------:R-:W-:Y:S01]  /*5ff0*/  FADD.FTZ R24, R11, R24 ;  /* 0x000000180b187221 */ /* 0x000fe20000010000 */
[----:B------:R-:W-:-:S04]  /*6000*/  HFMA2.MMA R18, -RZ, RZ, 0, 5.9604644775390625e-08 ;  /* 0x00000001ff127435 */ /* 0x000fc800000001ff */
[----:B------:R-:W-:Y:S01]  /*6010*/  MOV R17, R24 ;  /* 0x0000001800117202 */ /* 0x000fe20000000f00 */
[----:B------:R-:W-:-:S07]  /*6020*/  FADD.FTZ R23, R10, R22 ;  /* 0x000000160a177221 */ /* 0x000fce0000010000 */
[----:B------:R-:W-:Y:S05]  /*6030*/  WARPSYNC.COLLECTIVE R20, `(.L_x_1296) ;  /* 0x0000000014087348 */ /* 0x000fea0003c00000 */
[----:B------:R0:W1:Y:S02]  /*6040*/  SHFL.BFLY P2, R22, R17, R18, R19 ;  /* 0x0c00001211167389 */ /* 0x0000640000040013 */
[----:B01----:R-:W-:Y:S01]  /*6050*/  ENDCOLLECTIVE ;  /* 0x000000000000791b */ /* 0x003fe20003800000 */
.L_x_1296:
[----:B------:R-:W-:Y:S01]  /*6060*/  MOV R17, R23 ;  /* 0x0000001700117202 */ /* 0x000fe20000000f00 */
[----:B------:R-:W-:-:S07]  /*6070*/  IMAD.MOV.U32 R21, RZ, RZ, R22 ;  /* 0x000000ffff157224 */ /* 0x000fce00078e0016 */
[----:B------:R-:W-:Y:S05]  /*6080*/  WARPSYNC.COLLECTIVE R20, `(.L_x_1297) ;  /* 0x0000000014087348 */ /* 0x000fea0003c00000 */
[----:B------:R0:W1:Y:S02]  /*6090*/  SHFL.BFLY P2, R22, R17, R18, R19 ;  /* 0x0c00001211167389 */ /* 0x0000640000040013 */
[----:B01----:R-:W-:Y:S01]  /*60a0*/  ENDCOLLECTIVE ;  /* 0x000000000000791b */ /* 0x003fe20003800000 */
.L_x_1297:
        /* <DEDUP_REMOVED lines=31> */
.L_x_1298:
[----:B------:R-:W-:Y:S01]  /*62a0*/  MOV R17, R12 ;  /* 0x0000000c00117202 */ /* 0x000fe20000000f00 */
[----:B------:R-:W-:-:S07]  /*62b0*/  FADD.FTZ R16, R22, R16 ;  /* 0x0000001016107221 */ /* 0x000fce0000010000 */
[----:B------:R-:W-:Y:S05]  /*62c0*/  WARPSYNC.COLLECTIVE R20, `(.L_x_1299) ;  /* 0x0000000014087348 */ /* 0x000fea0003c00000 */
[----:B------:R0:W1:Y:S02]  /*62d0*/  SHFL.BFLY P2, R22, R17, R18, R19 ;  /* 0x0c00001211167389 */ /* 0x0000640000040013 */
[----:B01----:R-:W-:Y:S01]  /*62e0*/  ENDCOLLECTIVE ;  /* 0x000000000000791b */ /* 0x003fe20003800000 */
.L_x_1299:
[----:B------:R-:W-:Y:S01]  /*62f0*/  MOV R17, R16 ;  /* 0x0000001000117202 */ /* 0x000fe20000000f00 */
[----:B------:R-:W-:Y:S02]  /*6300*/  IMAD.MOV.U32 R18, RZ, RZ, 0x4 ;  /* 0x00000004ff127424 */ /* 0x000fe400078e00ff */
[----:B------:R-:W-:-:S07]  /*6310*/  FADD.FTZ R12, R22, R12 ;  /* 0x0000000c160c7221 */ /* 0x000fce0000010000 */
[----:B------:R-:W-:Y:S05]  /*6320*/  WARPSYNC.COLLECTIVE R20, `(.L_x_1300) ;  /* 0x0000000014087348 */ /* 0x000fea0003c00000 */
[----:B------:R0:W1:Y:S02]  /*6330*/  SHFL.BFLY P2, R22, R17, R18, R19 ;  /* 0x0c00001211167389 */ /* 0x0000640000040013 */
[----:B01----:R-:W-:Y:S01]  /*6340*/  ENDCOLLECTIVE ;  /* 0x000000000000791b */ /* 0x003fe20003800000 */
.L_x_1300:
[----:B------:R-:W-:Y:S01]  /*6350*/  MOV R17, R12 ;  /* 0x0000000c00117202 */ /* 0x000fe20000000f00 */
[----:B------:R-:W-:-:S07]  /*6360*/  FADD.FTZ R16, R16, R22 ;  /* 0x0000001610107221 */ /* 0x000fce0000010000 */
[----:B------:R-:W-:Y:S05]  /*6370*/  WARPSYNC.COLLECTIVE R20, `(.L_x_1301) ;  /* 0x0000000014087348 */ /* 0x000fea0003c00000 */
[----:B------:R0:W1:Y:S02]  /*6380*/  SHFL.BFLY P2, R22, R17, R18, R19 ;  /* 0x0c00001211167389 */ /* 0x0000640000040013 */
[----:B01----:R-:W-:Y:S01]  /*6390*/  ENDCOLLECTIVE ;  /* 0x000000000000791b */ /* 0x003fe20003800000 */
.L_x_1301:
[----:B------:R-:W-:Y:S01]  /*63a0*/  MOV R17, R16 ;  /* 0x0000001000117202 */ /* 0x000fe20000000f00 */
[----:B------:R-:W-:Y:S01]  /*63b0*/  IMAD.MOV.U32 R18, RZ, RZ, 0x2 ;  /* 0x00000002ff127424 */ /* 0x000fe200078e00ff */
[----:B------:R-:W-:-:S07]  /*63c0*/  MOV R23, R22 ;  /* 0x0000001600177202 */ /* 0x000fce0000000f00 */
[----:B------:R-:W-:Y:S05]  /*63d0*/  WARPSYNC.COLLECTIVE R20, `(.L_x_1302) ;  /* 0x0000000014087348 */ /* 0x000fea0003c00000 */
[----:B------:R0:W1:Y:S02]  /*63e0*/  SHFL.BFLY P2, R22, R17, R18, R19 ;  /* 0x0c00001211167389 */ /* 0x0000640000040013 */
[----:B01----:R-:W-:Y:S01]  /*63f0*/  ENDCOLLECTIVE ;  /* 0x000000000000791b */ /* 0x003fe20003800000 */
.L_x_1302:
        /* <DEDUP_REMOVED lines=12> */
.L_x_1303:
[----:B------:R-:W-:Y:S01]  /*64c0*/  MOV R17, R16 ;  /* 0x0000001000117202 */ /* 0x000fe20000000f00 */
[----:B------:R-:W-:Y:S01]  /*64d0*/  IMAD.MOV.U32 R18, RZ, RZ, 0x1 ;  /* 0x00000001ff127424 */ /* 0x000fe200078e00ff */
[----:B------:R-:W-:-:S07]  /*64e0*/  MOV R21, R22 ;  /* 0x0000001600157202 */ /* 0x000fce0000000f00 */
[----:B------:R-:W-:Y:S05]  /*64f0*/  WARPSYNC.COLLECTIVE R20, `(.L_x_1304) ;  /* 0x0000000014087348 */ /* 0x000fea0003c00000 */
[----:B------:R0:W1:Y:S02]  /*6500*/  SHFL.BFLY P2, R22, R17, R18, R19 ;  /* 0x0c00001211167389 */ /* 0x0000640000040013 */
[----:B01----:R-:W-:Y:S01]  /*6510*/  ENDCOLLECTIVE ;  /* 0x000000000000791b */ /* 0x003fe20003800000 */
.L_x_1304:
        /* <DEDUP_REMOVED lines=9> */
.L_x_1305:
        /* <DEDUP_REMOVED lines=14> */
.L_x_1306:
[----:B------:R-:W-:Y:S01]  /*6690*/  IMAD.MOV.U32 R17, RZ, RZ, R23 ;  /* 0x000000ffff117224 */ /* 0x000fe200078e0017 */
[----:B------:R-:W-:-:S07]  /*66a0*/  MOV R16, R22 ;  /* 0x0000001600107202 */ /* 0x000fce0000000f00 */
[----:B------:R-:W-:Y:S05]  /*66b0*/  WARPSYNC.COLLECTIVE R20, `(.L_x_1307) ;  /* 0x0000000014087348 */ /* 0x000fea0003c00000 */
[----:B------:R0:W1:Y:S02]  /*66c0*/  SHFL.BFLY P2, R22, R17, R18, R19 ;  /* 0x0c00001211167389 */ /* 0x0000640000040013 */
[----:B01----:R-:W-:Y:S01]  /*66d0*/  ENDCOLLECTIVE ;  /* 0x000000000000791b */ /* 0x003fe20003800000 */
.L_x_1307:
[----:B------:R-:W-:Y:S01]  /*66e0*/  FADD.FTZ R16, R16, R24 ;  /* 0x0000001810107221 */ /* 0x000fe20000010000 */
[----:B------:R-:W-:-:S04]  /*66f0*/  HFMA2.MMA R18, -RZ, RZ, 0, 2.384185791015625e-07 ;  /* 0x00000004ff127435 */ /* 0x000fc800000001ff */
[----:B------:R-:W-:Y:S02]  /*6700*/  MOV R17, R16 ;  /* 0x0000001000117202 */ /* 0x000fe40000000f00 */
[----:B------:R-:W-:-:S07]  /*6710*/  MOV R0, R22 ;  /* 0x0000001600007202 */ /* 0x000fce0000000f00 */
[----:B------:R-:W-:Y:S05]  /*6720*/  WARPSYNC.COLLECTIVE R20, `(.L_x_1308) ;  /* 0x0000000014087348 */ /* 0x000fea0003c00000 */
[----:B------:R0:W1:Y:S02]  /*6730*/  SHFL.BFLY P2, R22, R17, R18, R19 ;  /* 0x0c00001211167389 */ /* 0x0000640000040013 */
[----:B01----:R-:W-:Y:S01]  /*6740*/  ENDCOLLECTIVE ;  /* 0x000000000000791b */ /* 0x003fe20003800000 */
.L_x_1308:
[----:B------:R-:W-:-:S05]  /*6750*/  FADD.FTZ R0, R0, R23 ;  /* 0x0000001700007221 */ /* 0x000fca0000010000 */
[----:B------:R-:W-:Y:S01]  /*6760*/  MOV R17, R0 ;  /* 0x0000000000117202 */ /* 0x000fe20000000f00 */
[----:B------:R-:W-:-:S07]  /*6770*/  IMAD.MOV.U32 R21, RZ, RZ, R22 ;  /* 0x000000ffff157224 */ /* 0x000fce00078e0016 */
[----:B------:R-:W-:Y:S05]  /*6780*/  WARPSYNC.COLLECTIVE R20, `(.L_x_1309) ;  /* 0x0000000014087348 */ /* 0x000fea0003c00000 */
[----:B------:R0:W1:Y:S02]  /*6790*/  SHFL.BFLY P2, R22, R17, R18, R19 ;  /* 0x0c00001211167389 */ /* 0x0000640000040013 */
[----:B01----:R-:W-:Y:S01]  /*67a0*/  ENDCOLLECTIVE ;  /* 0x000000000000791b */ /* 0x003fe20003800000 */
.L_x_1309:
[----:B------:R-:W-:-:S05]  /*67b0*/  FADD.FTZ R12, R16, R21 ;  /* 0x00000015100c7221 */ /* 0x000fca0000010000 */
[----:B------:R-:W-:Y:S01]  /*67c0*/  MOV R17, R12 ;  /* 0x0000000c00117202 */ /* 0x000fe20000000f00 */
[----:B------:R-:W-:Y:S01]  /*67d0*/  IMAD.MOV.U32 R18, RZ, RZ, 0x2 ;  /* 0x00000002ff127424 */ /* 0x000fe200078e00ff */
[----:B------:R-:W-:-:S07]  /*67e0*/  MOV R21, R22 ;  /* 0x0000001600157202 */ /* 0x000fce0000000f00 */
[----:B------:R-:W-:Y:S05]  /*67f0*/  WARPSYNC.COLLECTIVE R20, `(.L_x_1310) ;  /* 0x0000000014087348 */ /* 0x000fea0003c00000 */
[----:B------:R0:W1:Y:S02]  /*6800*/  SHFL.BFLY P2, R22, R17, R18, R19 ;  /* 0x0c00001211167389 */ /* 0x0000640000040013 */
[----:B01----:R-:W-:Y:S01]  /*6810*/  ENDCOLLECTIVE ;  /* 0x000000000000791b */ /* 0x003fe20003800000 */
.L_x_1310:
[----:B------:R-:W-:-:S05]  /*6820*/  FADD.FTZ R21, R0, R21 ;  /* 0x0000001500157221 */ /* 0x000fca0000010000 */
[----:B------:R-:W-:Y:S02]  /*6830*/  MOV R17, R21 ;  /* 0x0000001500117202 */ /* 0x000fe40000000f00 */
[----:B------:R-:W-:-:S07]  /*6840*/  MOV R23, R22 ;  /* 0x0000001600177202 */ /* 0x000fce0000000f00 */
[----:B------:R-:W-:Y:S05]  /*6850*/  WARPSYNC.COLLECTIVE R20, `(.L_x_1311) ;  /* 0x0000000014087348 */ /* 0x000fea0003c00000 */
[----:B------:R0:W1:Y:S02]  /*6860*/  SHFL.BFLY P2, R22, R17, R18, R19 ;  /* 0x0c00001211167389 */ /* 0x0000640000040013 */
[----:B01----:R-:W-:Y:S01]  /*6870*/  ENDCOLLECTIVE ;  /* 0x000000000000791b */ /* 0x003fe20003800000 */
.L_x_1311:
[----:B------:R-:W-:Y:S01]  /*6880*/  FADD.FTZ R16, R12, R23 ;  /* 0x000000170c107221 */ /* 0x000fe20000010000 */
[----:B------:R-:W-:-:S03]  /*6890*/  HFMA2.MMA R18, -RZ, RZ, 0, 5.9604644775390625e-08 ;  /* 0x00000001ff127435 */ /* 0x000fc600000001ff */
[----:B------:R-:W-:Y:S01]  /*68a0*/  IMAD.MOV.U32 R17, RZ, RZ, R16 ;  /* 0x000000ffff117224 */ /* 0x000fe200078e0010 */
[----:B------:R-:W-:-:S07]  /*68b0*/  MOV R36, R22 ;  /* 0x0000001600247202 */ /* 0x000fce0000000f00 */
[----:B------:R-:W-:Y:S05]  /*68c0*/  WARPSYNC.COLLECTIVE R20, `(.L_x_1312) ;  /* 0x0000000014087348 */ /* 0x000fea0003c00000 */
[----:B------:R0:W1:Y:S02]  /*68d0*/  SHFL.BFLY P2, R22, R17, R18, R19 ;  /* 0x0c00001211167389 */ /* 0x0000640000040013 */
[----:B01----:R-:W-:Y:S01]  /*68e0*/  ENDCOLLECTIVE ;  /* 0x000000000000791b */ /* 0x003fe20003800000 */
.L_x_1312:
[----:B------:R-:W-:-:S05]  /*68f0*/  FADD.FTZ R0, R21, R36 ;  /* 0x0000002415007221 */ /* 0x000fca0000010000 */
[----:B------:R-:W-:Y:S01]  /*6900*/  MOV R17, R0 ;  /* 0x0000000000117202 */ /* 0x000fe20000000f00 */
[----:B------:R-:W-:-:S07]  /*6910*/  FADD.FTZ R12, R16, R22 ;  /* 0x00000016100c7221 */ /* 0x000fce0000010000 */
[----:B------:R-:W-:Y:S05]  /*6920*/  WARPSYNC.COLLECTIVE R20, `(.L_x_1313) ;  /* 0x0000000014087348 */ /* 0x000fea0003c00000 */
[----:B------:R0:W1:Y:S02]  /*6930*/  SHFL.BFLY P2, R22, R17, R18, R19 ;  /* 0x0c00001211167389 */ /* 0x0000640000040013 */
[----:B01----:R-:W-:Y:S01]  /*6940*/  ENDCOLLECTIVE ;  /* 0x000000000000791b */ /* 0x003fe20003800000 */
.L_x_1313:
[----:B------:R-:W-:Y:S01]  /*6950*/  MOV R23, R22 ;  /* 0x0000001600177202 */ /* 0x000fe20000000f00 */
[----:B------:R-:W-:Y:S06]  /*6960*/  BRA `(.L_x_1314) ;  /* 0xffffffe400607947 */ /* 0x000fec000383ffff */
.L_x_1315:
        /* <DEDUP_REMOVED lines=9> */
.L_x_3021:


//--------------------- .text._ZN13group_norm_v218gn_bwd_cuda_kernelI13__nv_bfloat16Li480ELi2ELi16ELi60ELi4096ELb1ELb1ELi16ELi960ELi960ELi4ELb1ELi1ELb0ELb0ELNS_15WgradSyncMethodE3ENS_16CompileConditionILi900EEEEEvPT_S6_S6_PKS5_S8_S8_S8_PKfflPfPj --------------------------
	.section	.text._ZN13group_norm_v218gn_bwd_cuda_kernelI13__nv_bfloat16Li480ELi2ELi16ELi60ELi4096ELb1ELb1ELi16ELi960ELi960ELi4ELb1ELi1ELb0ELb0ELNS_15WgradSyncMethodE3ENS_16CompileConditionILi900EEEEEvPT_S6_S6_PKS5_S8_S8_S8_PKfflPfPj,"ax",@progbits
	.align	128
        .global         _ZN13group_norm_v218gn_bwd_cuda_kernelI13__nv_bfloat16Li480ELi2ELi16ELi60ELi4096ELb1ELb1ELi16ELi960ELi960ELi4ELb1ELi1ELb0ELb0ELNS_15WgradSyncMethodE3ENS_16CompileConditionILi900EEEEEvPT_S6_S6_PKS5_S8_S8_S8_PKfflPfPj
        .type           _ZN13group_norm_v218gn_bwd_cuda_kernelI13__nv_bfloat16Li480ELi2ELi16ELi60ELi4096ELb1ELb1ELi16ELi960ELi960ELi4ELb1ELi1ELb0ELb0ELNS_15WgradSyncMethodE3ENS_16CompileConditionILi900EEEEEvPT_S6_S6_PKS5_S8_S8_S8_PKfflPfPj,@function
        .size           _ZN13group_norm_v218gn_bwd_cuda_kernelI13__nv_bfloat16Li480ELi2ELi16ELi60ELi4096ELb1ELb1ELi16ELi960ELi960ELi4ELb1ELi1ELb0ELb0ELNS_15WgradSyncMethodE3ENS_16CompileConditionILi900EEEEEvPT_S6_S6_PKS5_S8_S8_S8_PKfflPfPj,(.L_x_3022 - _ZN13group_norm_v218gn_bwd_cuda_kernelI13__nv_bfloat16Li480ELi2ELi16ELi60ELi4096ELb1ELb1ELi16ELi960ELi960ELi4ELb1ELi1ELb0ELb0ELNS_15WgradSyncMethodE3ENS_16CompileConditionILi900EEEEEvPT_S6_S6_PKS5_S8_S8_S8_PKfflPfPj)
        .other          _ZN13group_norm_v218gn_bwd_cuda_kernelI13__nv_bfloat16Li480ELi2ELi16ELi60ELi4096ELb1ELb1ELi16ELi960ELi960ELi4ELb1ELi1ELb0ELb0ELNS_15WgradSyncMethodE3ENS_16CompileConditionILi900EEEEEvPT_S6_S6_PKS5_S8_S8_S8_PKfflPfPj,@"STO_CUDA_ENTRY STV_DEFAULT"
_ZN13group_norm_v218gn_bwd_cuda_kernelI13__nv_bfloat16Li480ELi2ELi16ELi60ELi4096ELb1ELb1ELi16ELi960ELi960ELi4ELb1ELi1ELb0ELb0ELNS_15WgradSyncMethodE3ENS_16CompileConditionILi900EEEEEvPT_S6_S6_PKS5_S8_S8_S8_PKfflPfPj:
.text._ZN13group_norm_v218gn_bwd_cuda_kernelI13__nv_bfloat16Li480ELi2ELi16ELi60ELi4096ELb1ELb1ELi16ELi960ELi960ELi4ELb1ELi1ELb0ELb0ELNS_15WgradSyncMethodE3ENS_16CompileConditionILi900EEEEEvPT_S6_S6_PKS5_S8_S8_S8_PKfflPfPj:
        /* <DEDUP_REMOVED lines=29> */
.L_x_1318:
[----:B------:R-:W2:Y:S04]  /*01d0*/  LD.E.STRONG.GPU R0, desc[UR12][R2.64] ;  /* 0x0000000c02007980 */ /* 0x000ea8000c10f900 */
[----:B--2---:R-:W-:Y:S01]  /*01e0*/  CCTL.IVALL ;  /* 0x00000000ff00798f */ /* 0x004fe20002000000 */
[----:B------:R-:W-:Y:S05]  /*01f0*/  YIELD ;  /* 0x0000000000007946 */ /* 0x000fea0003800000 */
[----:B-----5:R-:W-:-:S04]  /*0200*/  LOP3.LUT R0, R0, R5, RZ, 0x3c, !PT ;  /* 0x0000000500007212 */ /* 0x020fc800078e3cff */
[----:B------:R-:W-:-:S13]  /*0210*/  ISETP.GT.AND P0, PT, R0, -0x1, PT ;  /* 0xffffffff0000780c */ /* 0x000fda0003f04270 */
[----:B------:R-:W-:Y:S05]  /*0220*/  @P0 BRA `(.L_x_1318) ;  /* 0xfffffffc00e80947 */ /* 0x000fea000383ffff */
.L_x_1317:
[----:B------:R-:W-:Y:S05]  /*0230*/  WARPSYNC.ALL ;  /* 0x0000000000007948 */ /* 0x000fea0003800000 */
[----:B------:R-:W-:Y:S06]  /*0240*/  BAR.SYNC.DEFER_BLOCKING 0x0 ;  /* 0x0000000000007b1d */ /* 0x000fec0000010000 */
[----:B------:R-:W-:Y:S05]  /*0250*/  BRA `(.L_x_1319) ;  /* 0x00000070006c7947 */ /* 0x000fea0003800000 */
.L_x_1316:
        /* <DEDUP_REMOVED lines=11> */
[----:B------:R-:W-:Y:S01]  /*0310*/  IADD3 R12, R14, 0x1e0, RZ ;  /* 0x000001e00e0c7810 */ /* 0x000fe20007ffe0ff */
[----:B------:R-:W0:Y:S01]  /*0320*/  S2UR UR6, SR_CgaCtaId ;  /* 0x00000000000679c3 */ /* 0x000e220000008800 */
[----:B------:R-:W-:Y:S01]  /*0330*/  SHF.R.S32.HI R8, RZ, 0x1f, R14 ;  /* 0x0000001fff087819 */ /* 0x000fe2000001140e */
[----:B------:R-:W-:Y:S01]  /*0340*/  UMOV UR4, 0x400 ;  /* 0x0000040000047882 */ /* 0x000fe20000000000 */
[----:B------:R-:W-:Y:S01]  /*0350*/  SHF.R.S32.HI R11, RZ, 0x1f, R12 ;  /* 0x0000001fff0b7819 */ /* 0x000fe2000001140c */
[----:B------:R-:W-:Y:S01]  /*0360*/  UIADD3 UR4, UR4, 0x3c00, URZ ;  /* 0x00003c0004047890 */ /* 0x000fe2000fffe03f */
[----:B------:R-:W-:-:S02]  /*0370*/  LEA.HI R9, R8, R14, RZ, 0x2 ;  /* 0x0000000e08097211 */ /* 0x000fc400078f10ff */
[CC--:B------:R-:W-:Y:S02]  /*0380*/  LEA.HI R6, R11.reuse, R12.reuse, RZ, 0x2 ;  /* 0x0000000c0b067211 */ /* 0x0c0fe400078f10ff */
[----:B------:R-:W-:Y:S02]  /*0390*/  SHF.R.S32.HI R10, RZ, 0x2, R9 ;  /* 0x00000002ff0a7819 */ /* 0x000fe40000011409 */
[----:B------:R-:W-:Y:S02]  /*03a0*/  SHF.R.S32.HI R15, RZ, 0x2, R6 ;  /* 0x00000002ff0f7819 */ /* 0x000fe40000011406 */
[----:B------:R-:W-:Y:S01]  /*03b0*/  LOP3.LUT R13, R6, 0xfffffffc, RZ, 0xc0, !PT ;  /* 0xfffffffc060d7812 */ /* 0x000fe200078ec0ff */
[----:B------:R-:W-:Y:S01]  /*03c0*/  IMAD.WIDE.U32 R6, R0, -0x77777777, RZ ;  /* 0x8888888900067825 */ /* 0x000fe200078e00ff */
[----:B------:R-:W-:Y:S01]  /*03d0*/  IADD3 R10, R10, 0xf0, RZ ;  /* 0x000000f00a0a7810 */ /* 0x000fe20007ffe0ff */
[----:B------:R-:W-:Y:S01]  /*03e0*/  STL [R1+0xd4], R15 ;  /* 0x0000d40f01007387 */ /* 0x000fe20000100800 */
[----:B------:R-:W-:-:S02]  /*03f0*/  LEA.HI R6, R11, R12, RZ, 0x4 ;  /* 0x0000000c0b067211 */ /* 0x000fc400078f20ff */
[----:B------:R-:W-:Y:S02]  /*0400*/  IADD3 R0, R15, 0xf0, RZ ;  /* 0x000000f00f007810 */ /* 0x000fe40007ffe0ff */
[----:B------:R-:W-:Y:S02]  /*0410*/  SHF.R.S32.HI R11, RZ, 0x1f, R10 ;  /* 0x0000001fff0b7819 */ /* 0x000fe4000001140a */
[----:B------:R-:W-:Y:S01]  /*0420*/  IADD3 R13, R12, -R13, RZ ;  /* 0x8000000d0c0d7210 */ /* 0x000fe20007ffe0ff */
[----:B0-----:R-:W-:Y:S01]  /*0430*/  ULEA UR6, UR6, UR4, 0x18 ;  /* 0x0000000406067291 */ /* 0x001fe2000f8ec03f */
[----:B------:R-:W-:Y:S02]  /*0440*/  SHF.R.U32.HI R12, RZ, 0x3, R7 ;  /* 0x00000003ff0c7819 */ /* 0x000fe40000011607 */
[----:B------:R-:W-:Y:S01]  /*0450*/  SHF.R.S32.HI R7, RZ, 0x1f, R0 ;  /* 0x0000001fff077819 */ /* 0x000fe20000011400 */
[----:B------:R-:W-:Y:S01]  /*0460*/  UMOV UR4, URZ ;  /* 0x0000003f00047c82 */ /* 0x000fe20008000000 */
[----:B------:R-:W-:Y:S01]  /*0470*/  LEA.HI R8, R8, R14, RZ, 0x4 ;  /* 0x0000000e08087211 */ /* 0x000fe200078f20ff */
[----:B------:R0:W-:Y:S01]  /*0480*/  STL [R1+0xd0], R12 ;  /* 0x0000d00c01007387 */ /* 0x0001e20000100800 */
[----:B------:R-:W-:-:S02]  /*0490*/  LOP3.LUT R9, R9, 0xfffffffc, RZ, 0xc0, !PT ;  /* 0xfffffffc09097812 */ /* 0x000fc400078ec0ff */
[----:B------:R-:W-:Y:S02]  /*04a0*/  LEA.HI R11, R11, R10, RZ, 0x2 ;  /* 0x0000000a0b0b7211 */ /* 0x000fe400078f10ff */
[----:B------:R-:W-:Y:S02]  /*04b0*/  LEA.HI R7, R7, R0, RZ, 0x2 ;  /* 0x0000000007077211 */ /* 0x000fe400078f10ff */
[----:B------:R-:W-:Y:S02]  /*04c0*/  SHF.R.U32.HI R8, RZ, 0x4, R8 ;  /* 0x00000004ff087819 */ /* 0x000fe40000011608 */
[----:B------:R-:W-:Y:S02]  /*04d0*/  IADD3 R9, -R9, R14, RZ ;  /* 0x0000000e09097210 */ /* 0x000fe40007ffe1ff */
[----:B------:R-:W-:Y:S02]  /*04e0*/  SHF.R.U32.HI R0, RZ, 0x2, R11 ;  /* 0x00000002ff007819 */ /* 0x000fe4000001160b */
[----:B------:R-:W-:-:S02]  /*04f0*/  SHF.R.U32.HI R6, RZ, 0x4, R6 ;  /* 0x00000004ff067819 */ /* 0x000fc40000011606 */
[C---:B0-----:R-:W-:Y:S02]  /*0500*/  LOP3.LUT R12, R9.reuse, 0x3, R8, 0x78, !PT ;  /* 0x00000003090c7812 */ /* 0x041fe400078e7808 */
[----:B------:R-:W-:Y:S02]  /*0510*/  LOP3.LUT R11, R9, 0x3, R0, 0x78, !PT ;  /* 0x00000003090b7812 */ /* 0x000fe400078e7800 */
[----:B------:R-:W-:Y:S01]  /*0520*/  LOP3.LUT R0, R13, 0x3, R6, 0x78, !PT ;  /* 0x000000030d007812 */ /* 0x000fe200078e7806 */
[----:B------:R0:W-:Y:S01]  /*0530*/  STL [R1+0xe4], R12 ;  /* 0x0000e40c01007387 */ /* 0x0001e20000100800 */
[----:B------:R-:W-:-:S03]  /*0540*/  SHF.R.U32.HI R10, RZ, 0x2, R7 ;  /* 0x00000002ff0a7819 */ /* 0x000fc60000011607 */
[----:B------:R-:W-:Y:S01]  /*0550*/  STL [R1+0xe0], R11 ;  /* 0x0000e00b01007387 */ /* 0x000fe20000100800 */
[----:B------:R-:W-:-:S03]  /*0560*/  LOP3.LUT R10, R13, 0x3, R10, 0x78, !PT ;  /* 0x000000030d0a7812 */ /* 0x000fc600078e780a */
[----:B------:R-:W-:Y:S01]  /*0570*/  STL [R1+0xdc], R0 ;  /* 0x0000dc0001007387 */ /* 0x000fe20000100800 */
[----:B0-----:R-:W-:-:S03]  /*0580*/  CS2R R12, SRZ ;  /* 0x00000000000c7805 */ /* 0x001fc6000001ff00 */
[----:B------:R0:W-:Y:S02]  /*0590*/  STL [R1+0xd8], R10 ;  /* 0x0000d80a01007387 */ /* 0x0001e40000100800 */
[----:B0-----:R-:W-:Y:S02]  /*05a0*/  CS2R R10, SRZ ;  /* 0x00000000000a7805 */ /* 0x001fe4000001ff00 */
[C---:B--2---:R-:W-:Y:S02]  /*05b0*/  PRMT R6, R2.reuse, 0x7632, R6 ;  /* 0x0000763202067816 */ /* 0x044fe40000000006 */
[----:B------:R-:W-:Y:S02]  /*05c0*/  SHF.L.U32 R0, R2, 0x10, RZ ;  /* 0x0000001002007819 */ /* 0x000fe400000006ff */
[----:B---3--:R-:W-:Y:S02]  /*05d0*/  PRMT R8, R4, 0x7632, R8 ;  /* 0x0000763204087816 */ /* 0x008fe40000000008 */
[----:B------:R-:W-:-:S02]  /*05e0*/  PRMT R7, R3, 0x7632, R7 ;  /* 0x0000763203077816 */ /* 0x000fc40000000007 */
[----:B------:R-:W-:Y:S02]  /*05f0*/  SHF.L.U32 R2, R3, 0x10, RZ ;  /* 0x0000001003027819 */ /* 0x000fe400000006ff */
[----:B------:R-:W-:Y:S02]  /*0600*/  SHF.L.U32 R4, R4, 0x10, RZ ;  /* 0x0000001004047819 */ /* 0x000fe400000006ff */
[C---:B------:R-:W-:Y:S02]  /*0610*/  SHF.L.U32 R3, R5.reuse, 0x10, RZ ;  /* 0x0000001005037819 */ /* 0x040fe400000006ff */
[----:B------:R-:W-:Y:S01]  /*0620*/  PRMT R9, R5, 0x7632, R9 ;  /* 0x0000763205097816 */ /* 0x000fe20000000009 */
[----:B------:R0:W-:Y:S01]  /*0630*/  STL [R1+0x1c], R4 ;  /* 0x00001c0401007387 */ /* 0x0001e20000100800 */
[----:B------:R-:W-:-:S03]  /*0640*/  SHF.L.U32 R5, R8, 0x10, RZ ;  /* 0x0000001008057819 */ /* 0x000fc600000006ff */
[----:B------:R1:W-:Y:S04]  /*0650*/  STL [R1+0xc], R3 ;  /* 0x00000c0301007387 */ /* 0x0003e80000100800 */
[----:B------:R2:W-:Y:S01]  /*0660*/  STL [R1+0x8c], RZ ;  /* 0x00008cff01007387 */ /* 0x0005e20000100800 */
[----:B0-----:R-:W-:-:S03]  /*0670*/  SHF.L.U32 R4, R7, 0x10, RZ ;  /* 0x0000001007047819 */ /* 0x001fc600000006ff */
[----:B------:R2:W-:Y:S01]  /*0680*/  STL [R1+0x84], RZ ;  /* 0x000084ff01007387 */ /* 0x0005e20000100800 */
[----:B-1----:R-:W-:-:S03]  /*0690*/  SHF.L.U32 R3, R6, 0x10, RZ ;  /* 0x0000001006037819 */ /* 0x002fc600000006ff */
[----:B------:R2:W-:Y:S01]  /*06a0*/  STL [R1+0x88], RZ ;  /* 0x000088ff01007387 */ /* 0x0005e20000100800 */
[----:B------:R-:W-:-:S03]  /*06b0*/  SHF.L.U32 R6, R9, 0x10, RZ ;  /* 0x0000001009067819 */ /* 0x000fc600000006ff */
[----:B------:R2:W-:Y:S04]  /*06c0*/  STL [R1+0x80], RZ ;  /* 0x000080ff01007387 */ /* 0x0005e80000100800 */
.L_x_1335:
[----:B-1----:R-:W3:Y:S01]  /*06d0*/  LDL R14, [R1+0xd0] ;  /* 0x0000d000010e7983 */ /* 0x002ee20000100800 */
[----:B------:R-:W0:Y:S01]  /*06e0*/  S2R R7, SR_TID.X ;  /* 0x0000000000077919 */ /* 0x000e220000002100 */
[----:B------:R-:W-:Y:S01]  /*06f0*/  USHF.L.U32 UR7, UR11, 0x4, URZ ;  /* 0x000000040b077899 */ /* 0x000fe2000800063f */
[----:B------:R-:W-:Y:S01]  /*0700*/  HFMA2.MMA R45, -RZ, RZ, 0, 0 ;  /* 0x00000000ff2d7435 */ /* 0x000fe200000001ff */
[----:B------:R-:W-:Y:S01]  /*0710*/  MOV R16, UR9 ;  /* 0x0000000900107c02 */ /* 0x000fe20008000f00 */
[----:B------:R-:W-:Y:S01]  /*0720*/  ULDC.64 UR14, c[0x0][0x248] ;  /* 0x00009200000e7ab9 */ /* 0x000fe20000000a00 */
[----:B------:R-:W-:Y:S01]  /*0730*/  ULOP3.LUT UR7, UR7, 0xff0, URZ, 0xc0, !UPT ;  /* 0x00000ff007077892 */ /* 0x000fe2000f8ec03f */
[----:B------:R-:W-:Y:S01]  /*0740*/  ULDC.64 UR16, c[0x0][0x228] ;  /* 0x00008a0000107ab9 */ /* 0x000fe20000000a00 */
[----:B0-----:R-:W-:-:S05]  /*0750*/  IMAD.WIDE.U32 R8, R7, -0x77777777, RZ ;  /* 0x8888888907087825 */ /* 0x001fca00078e00ff */
[----:B------:R-:W-:-:S05]  /*0760*/  SHF.R.U32.HI R41, RZ, 0x7, R9 ;  /* 0x00000007ff297819 */ /* 0x000fca0000011609 */
[----:B------:R-:W-:Y:S01]  /*0770*/  IMAD R39, R41, -0xf0, R7 ;  /* 0xffffff1029277824 */ /* 0x000fe200078e0207 */
[----:B------:R-:W-:Y:S02]  /*0780*/  MOV R7, UR9 ;  /* 0x0000000900077c02 */ /* 0x000fe40008000f00 */
[----:B------:R-:W-:Y:S02]  /*0790*/  MOV R9, UR9 ;  /* 0x0000000900097c02 */ /* 0x000fe40008000f00 */
[----:B------:R-:W-:Y:S02]  /*07a0*/  SHF.L.U32 R44, R39, 0x2, RZ ;  /* 0x00000002272c7819 */ /* 0x000fe400000006ff */
[----:B------:R-:W-:Y:S01]  /*07b0*/  IADD3 R40, R41, UR7, RZ ;  /* 0x0000000729287c10 */ /* 0x000fe2000fffe0ff */
[----:B------:R-:W-:Y:S02]  /*07c0*/  UIMAD UR7, UR5, 0x3c0000, URZ ;  /* 0x003c0000050778a4 */ /* 0x000fe4000f8e023f */
[----:B------:R-:W-:Y:S01]  /*07d0*/  IMAD.WIDE.U32 R44, R7, 0x3c0000, R44 ;  /* 0x003c0000072c7825 */ /* 0x000fe200078e002c */
[----:B------:R-:W-:-:S03]  /*07e0*/  MOV R7, UR5 ;  /* 0x0000000500077c02 */ /* 0x000fc60008000f00 */
[----:B------:R-:W-:Y:S01]  /*07f0*/  IMAD R40, R40, 0x3c0, RZ ;  /* 0x000003c028287824 */ /* 0x000fe200078e02ff */
[----:B------:R-:W-:Y:S01]  /*0800*/  IADD3 R8, R45, UR7, RZ ;  /* 0x000000072d087c10 */ /* 0x000fe2000fffe0ff */
[----:B-----5:R0:W-:Y:S01]  /*0810*/  STL [R1+0x158], R13 ;  /* 0x0001580d01007387 */ /* 0x0201e20000100800 */
[----:B------:R-:W-:Y:S01]  /*0820*/  ULDC UR7, c[0x0][0x250] ;  /* 0x0000940000077ab9 */ /* 0x000fe20000000800 */
[----:B---3--:R-:W-:-:S04]  /*0830*/  LEA R9, P0, R9, R14, 0x4 ;  /* 0x0000000e09097211 */ /* 0x008fc800078020ff */
[----:B------:R-:W-:Y:S02]  /*0840*/  LEA.HI.X R16, R16, RZ, R7, 0x4, P0 ;  /* 0x000000ff10107211 */ /* 0x000fe400000f2407 */
[C---:B------:R-:W-:Y:S02]  /*0850*/  LEA R14, P0, R9.reuse, UR14, 0x3 ;  /* 0x0000000e090e7c11 */ /* 0x040fe4000f8018ff */
[----:B------:R-:W-:Y:S02]  /*0860*/  IADD3 R7, P1, R40, R44, RZ ;  /* 0x0000002c28077210 */ /* 0x000fe40007f3e0ff */
[----:B------:R-:W-:Y:S01]  /*0870*/  LEA.HI.X R15, R9, UR15, R16, 0x3, P0 ;  /* 0x0000000f090f7c11 */ /* 0x000fe200080f1c10 */
[----:B------:R-:W-:Y:S01]  /*0880*/  ULDC.64 UR14, c[0x0][0x230] ;  /* 0x00008c00000e7ab9 */ /* 0x000fe20000000a00 */
[----:B------:R-:W-:Y:S02]  /*0890*/  IADD3.X R16, RZ, R8, RZ, P1, !PT ;  /* 0x00000008ff107210 */ /* 0x000fe40000ffe4ff */
[----:B------:R-:W-:-:S02]  /*08a0*/  SHF.L.U32 R22, R7, 0x1, RZ ;  /* 0x0000000107167819 */ /* 0x000fc400000006ff */
[----:B------:R-:W-:Y:S01]  /*08b0*/  SHF.L.U64.HI R25, R7, 0x1, R16 ;  /* 0x0000000107197819 */ /* 0x000fe20000010210 */
[----:B------:R-:W3:Y:S01]  /*08c0*/  LDG.E.64.CONSTANT R14, desc[UR12][R14.64] ;  /* 0x0000000c0e0e7981 */ /* 0x000ee2000c1e9b00 */
[----:B------:R-:W-:Y:S02]  /*08d0*/  IADD3 R16, P0, R22, UR14, RZ ;  /* 0x0000000e16107c10 */ /* 0x000fe4000ff1e0ff */
[----:B------:R-:W-:Y:S02]  /*08e0*/  IADD3 R7, R40, 0x780, RZ ;  /* 0x0000078028077810 */ /* 0x000fe40007ffe0ff */
[----:B------:R-:W-:Y:S02]  /*08f0*/  IADD3.X R17, R25, UR15, RZ, P0, !PT ;  /* 0x0000000f19117c10 */ /* 0x000fe400087fe4ff */
[----:B------:R-:W-:-:S04]  /*0900*/  IADD3 R7, P0, R7, R44, RZ ;  /* 0x0000002c07077210 */ /* 0x000fc80007f1e0ff */
[----:B------:R-:W-:Y:S01]  /*0910*/  IADD3.X R18, RZ, R8, RZ, P0, !PT ;  /* 0x00000008ff127210 */ /* 0x000fe200007fe4ff */
[----:B------:R1:W-:Y:S01]  /*0920*/  STL [R1+0xa0], R22 ;  /* 0x0000a01601007387 */ /* 0x0003e20000100800 */
[C---:B------:R-:W-:Y:S02]  /*0930*/  SHF.L.U32 R24, R7.reuse, 0x1, RZ ;  /* 0x0000000107187819 */ /* 0x040fe400000006ff */
[----:B------:R-:W-:Y:S01]  /*0940*/  SHF.L.U64.HI R26, R7, 0x1, R18 ;  /* 0x00000001071a7819 */ /* 0x000fe20000010212 */
[----:B------:R-:W4:Y:S01]  /*0950*/  LDG.E.64.CONSTANT R16, desc[UR12][R16.64] ;  /* 0x0000000c10107981 */ /* 0x000f22000c1e9b00 */
[----:B------:R-:W-:-:S04]  /*0960*/  IADD3 R7, R40, 0xf00, RZ ;  /* 0x00000f0028077810 */ /* 0x000fc80007ffe0ff */
[----:B------:R-:W-:Y:S02]  /*0970*/  IADD3 R7, P1, R7, R44, RZ ;  /* 0x0000002c07077210 */ /* 0x000fe40007f3e0ff */
[----:B------:R-:W-:Y:S02]  /*0980*/  IADD3 R18, P0, R24, UR14, RZ ;  /* 0x0000000e18127c10 */ /* 0x000fe4000ff1e0ff */
[----:B------:R-:W-:Y:S02]  /*0990*/  IADD3.X R20, RZ, R8, RZ, P1, !PT ;  /* 0x00000008ff147210 */ /* 0x000fe40000ffe4ff */
[C---:B------:R-:W-:Y:S02]  /*09a0*/  SHF.L.U32 R28, R7.reuse, 0x1, RZ ;  /* 0x00000001071c7819 */ /* 0x040fe400000006ff */
[----:B------:R-:W-:Y:S02]  /*09b0*/  IADD3.X R19, R26, UR15, RZ, P0, !PT ;  /* 0x0000000f1a137c10 */ /* 0x000fe400087fe4ff */
[----:B0-----:R-:W-:-:S02]  /*09c0*/  SHF.L.U64.HI R13, R7, 0x1, R20 ;  /* 0x00000001070d7819 */ /* 0x001fc40000010214 */
[----:B------:R-:W-:Y:S01]  /*09d0*/  IADD3 R20, P0, R28, UR14, RZ ;  /* 0x0000000e1c147c10 */ /* 0x000fe2000ff1e0ff */
[----:B------:R-:W-:Y:S03]  /*09e0*/  STL [R1+0xa4], R25 ;  /* 0x0000a41901007387 */ /* 0x000fe60000100800 */
[----:B------:R-:W-:Y:S01]  /*09f0*/  IADD3.X R21, R13, UR15, RZ, P0, !PT ;  /* 0x0000000f0d157c10 */ /* 0x000fe200087fe4ff */
[----:B------:R-:W2:Y:S01]  /*0a00*/  LDG.E.64.CONSTANT R18, desc[UR12][R18.64] ;  /* 0x0000000c12127981 */ /* 0x000ea2000c1e9b00 */
[----:B-1----:R-:W-:-:S03]  /*0a10*/  IADD3 R22, P0, R22, UR16, RZ ;  /* 0x0000001016167c10 */ /* 0x002fc6000ff1e0ff */
[----:B------:R0:W-:Y:S01]  /*0a20*/  STL [R1+0xa8], R24 ;  /* 0x0000a81801007387 */ /* 0x0001e20000100800 */
[----:B------:R-:W-:Y:S02]  /*0a30*/  IADD3.X R23, R25, UR17, RZ, P0, !PT ;  /* 0x0000001119177c10 */ /* 0x000fe400087fe4ff */
[----:B------:R-:W-:Y:S01]  /*0a40*/  IADD3 R7, R40, 0x1680, RZ ;  /* 0x0000168028077810 */ /* 0x000fe20007ffe0ff */
[----:B------:R1:W-:Y:S04]  /*0a50*/  STL [R1+0xb8], R26 ;  /* 0x0000b81a01007387 */ /* 0x0003e80000100800 */
[----:B------:R-:W2:Y:S01]  /*0a60*/  LDG.E.64.CONSTANT R20, desc[UR12][R20.64] ;  /* 0x0000000c14147981 */ /* 0x000ea2000c1e9b00 */
[----:B0-----:R-:W-:-:S03]  /*0a70*/  IADD3 R24, P0, R24, UR16, RZ ;  /* 0x0000001018187c10 */ /* 0x001fc6000ff1e0ff */
[----:B------:R-:W2:Y:S01]  /*0a80*/  LDG.E.64.CONSTANT R22, desc[UR12][R22.64] ;  /* 0x0000000c16167981 */ /* 0x000ea2000c1e9b00 */
[----:B------:R-:W-:Y:S02]  /*0a90*/  IADD3.X R25, R26, UR17, RZ, P0, !PT ;  /* 0x000000111a197c10 */ /* 0x000fe400087fe4ff */
[----:B------:R-:W-:-:S04]  /*0aa0*/  IADD3 R9, P0, R7, R44, RZ ;  /* 0x0000002c07097210 */ /* 0x000fc80007f1e0ff */
[----:B-1----:R-:W-:Y:S01]  /*0ab0*/  IADD3.X R26, RZ, R8, RZ, P0, !PT ;  /* 0x00000008ff1a7210 */ /* 0x002fe200007fe4ff */
[----:B------:R0:W-:Y:S01]  /*0ac0*/  STL [R1+0xac], R28 ;  /* 0x0000ac1c01007387 */ /* 0x0001e20000100800 */
[C---:B------:R-:W-:Y:S02]  /*0ad0*/  SHF.L.U32 R38, R9.reuse, 0x1, RZ ;  /* 0x0000000109267819 */ /* 0x040fe400000006ff */
[----:B------:R-:W-:Y:S01]  /*0ae0*/  SHF.L.U64.HI R42, R9, 0x1, R26 ;  /* 0x00000001092a7819 */ /* 0x000fe2000001021a */
[----:B------:R-:W2:Y:S01]  /*0af0*/  LDG.E.64.CONSTANT R24, desc[UR12][R24.64] ;  /* 0x0000000c18187981 */ /* 0x000ea2000c1e9b00 */
[----:B------:R-:W-:Y:S02]  /*0b00*/  IADD3 R7, R40, 0x1e00, RZ ;  /* 0x00001e0028077810 */ /* 0x000fe40007ffe0ff */
[----:B------:R-:W-:Y:S02]  /*0b10*/  IADD3 R26, P1, R38, UR14, RZ ;  /* 0x0000000e261a7c10 */ /* 0x000fe4000ff3e0ff */
[----:B------:R-:W-:-:S02]  /*0b20*/  IADD3 R7, P2, R7, R44, RZ ;  /* 0x0000002c07077210 */ /* 0x000fc40007f5e0ff */
[----:B0-----:R-:W-:Y:S02]  /*0b30*/  IADD3 R28, P0, R28, UR16, RZ ;  /* 0x000000101c1c7c10 */ /* 0x001fe4000ff1e0ff */
[----:B------:R-:W-:Y:S02]  /*0b40*/  IADD3.X R27, R42, UR15, RZ, P1, !PT ;  /* 0x0000000f2a1b7c10 */ /* 0x000fe40008ffe4ff */
[----:B------:R-:W-:Y:S02]  /*0b50*/  IADD3.X R29, R13, UR17, RZ, P0, !PT ;  /* 0x000000110d1d7c10 */ /* 0x000fe400087fe4ff */
[----:B------:R-:W-:Y:S02]  /*0b60*/  IADD3.X R30, RZ, R8, RZ, P2, !PT ;  /* 0x00000008ff1e7210 */ /* 0x000fe400017fe4ff */
[C---:B------:R-:W-:Y:S01]  /*0b70*/  SHF.L.U32 R51, R7.reuse, 0x1, RZ ;  /* 0x0000000107337819 */ /* 0x040fe200000006ff */
[----:B------:R-:W3:Y:S01]  /*0b80*/  LDG.E.64.CONSTANT R26, desc[UR12][R26.64] ;  /* 0x0000000c1a1a7981 */ /* 0x000ee2000c1e9b00 */
[----:B------:R-:W-:-:S02]  /*0b90*/  SHF.L.U64.HI R47, R7, 0x1, R30 ;  /* 0x00000001072f7819 */ /* 0x000fc4000001021e */
[----:B------:R-:W-:Y:S01]  /*0ba0*/  IADD3 R30, P0, R51, UR14, RZ ;  /* 0x0000000e331e7c10 */ /* 0x000fe2000ff1e0ff */
[----:B------:R-:W4:Y:S03]  /*0bb0*/  LDG.E.64.CONSTANT R28, desc[UR12][R28.64] ;  /* 0x0000000c1c1c7981 */ /* 0x000f26000c1e9b00 */
[----:B------:R-:W-:-:S06]  /*0bc0*/  IADD3.X R31, R47, UR15, RZ, P0, !PT ;  /* 0x0000000f2f1f7c10 */ /* 0x000fcc00087fe4ff */
[----:B------:R-:W2:Y:S04]  /*0bd0*/  LDG.E.64.CONSTANT R30, desc[UR12][R30.64] ;  /* 0x0000000c1e1e7981 */ /* 0x000ea8000c1e9b00 */
[----:B------:R-:W-:Y:S04]  /*0be0*/  STL [R1+0xc0], R13 ;  /* 0x0000c00d01007387 */ /* 0x000fe80000100800 */
[----:B------:R-:W-:Y:S04]  /*0bf0*/  STL [R1+0xbc], R38 ;  /* 0x0000bc2601007387 */ /* 0x000fe80000100800 */
[----:B------:R-:W-:Y:S04]  /*0c00*/  STL [R1+0xcc], R42 ;  /* 0x0000cc2a01007387 */ /* 0x000fe80000100800 */
[----:B---3--:R-:W-:Y:S04]  /*0c10*/  STL [R1+0x154], R26 ;  /* 0x0001541a01007387 */ /* 0x008fe80000100800 */
[----:B------:R-:W-:Y:S04]  /*0c20*/  STL [R1+0xc4], R51 ;  /* 0x0000c43301007387 */ /* 0x000fe80000100800 */
[----:B------:R-:W-:Y:S04]  /*0c30*/  STL [R1+0x150], R27 ;  /* 0x0001501b01007387 */ /* 0x000fe80000100800 */
[----:B----4-:R0:W-:Y:S04]  /*0c40*/  STL [R1+0x148], R29 ;  /* 0x0001481d01007387 */ /* 0x0101e80000100800 */
[----:B------:R-:W-:Y:S04]  /*0c50*/  STL [R1+0xc8], R47 ;  /* 0x0000c82f01007387 */ /* 0x000fe80000100800 */
[----:B0-----:R-:W3:Y:S04]  /*0c60*/  LDL R29, [R1+0x1c] ;  /* 0x00001c00011d7983 */ /* 0x001ee80000100800 */
[----:B--2---:R0:W-:Y:S04]  /*0c70*/  STL [R1+0x14c], R31 ;  /* 0x00014c1f01007387 */ /* 0x0041e80000100800 */
[----:B0-----:R-:W2:Y:S01]  /*0c80*/  LDL R31, [R1+0xc] ;  /* 0x00000c00011f7983 */ /* 0x001ea20000100800 */
[----:B------:R-:W-:-:S06]  /*0c90*/  FADD.FTZ R7, R15, UR7 ;  /* 0x000000070f077e21 */ /* 0x000fcc0008010000 */
[----:B------:R-:W0:Y:S01]  /*0ca0*/  MUFU.RSQ R7, R7 ;  /* 0x0000000700077308 */ /* 0x000e220000001400 */
[----:B------:R-:W-:-:S05]  /*0cb0*/  SHF.L.U32 R9, R16, 0x10, RZ ;  /* 0x0000001010097819 */ /* 0x000fca00000006ff */
[----:B------:R-:W-:Y:S01]  /*0cc0*/  FADD.FTZ R32, -R14, R9 ;  /* 0x000000090e207221 */ /* 0x000fe20000010100 */
[C---:B------:R-:W-:Y:S02]  /*0cd0*/  SHF.L.U32 R9, R17.reuse, 0x10, RZ ;  /* 0x0000001011097819 */ /* 0x040fe400000006ff */
[----:B------:R-:W-:Y:S02]  /*0ce0*/  PRMT R46, R16, 0x7632, R46 ;  /* 0x00007632102e7816 */ /* 0x000fe4000000002e */
[----:B------:R-:W-:Y:S01]  /*0cf0*/  PRMT R49, R17, 0x7632, R49 ;  /* 0x0000763211317816 */ /* 0x000fe20000000031 */
[----:B------:R-:W-:Y:S01]  /*0d00*/  FADD.FTZ R9, -R14, R9 ;  /* 0x000000090e097221 */ /* 0x000fe20000010100 */
[----:B------:R-:W-:Y:S01]  /*0d10*/  SHF.L.U32 R46, R46, 0x10, RZ ;  /* 0x000000102e2e7819 */ /* 0x000fe200000006ff */
[----:B0-----:R-:W-:Y:S01]  /*0d20*/  FMUL.FTZ R13, R7, R32 ;  /* 0x00000020070d7220 */ /* 0x001fe20000410000 */
[----:B------:R-:W-:Y:S01]  /*0d30*/  SHF.L.U32 R49, R49, 0x10, RZ ;  /* 0x0000001031317819 */ /* 0x000fe200000006ff */
[----:B------:R-:W-:-:S02]  /*0d40*/  FMUL.FTZ R57, R7, R9 ;  /* 0x0000000907397220 */ /* 0x000fc40000410000 */
[C---:B------:R-:W-:Y:S02]  /*0d50*/  FADD.FTZ R46, -R14.reuse, R46 ;  /* 0x0000002e0e2e7221 */ /* 0x040fe40000010100 */
[----:B------:R-:W-:Y:S02]  /*0d60*/  FADD.FTZ R49, -R14, R49 ;  /* 0x000000310e317221 */ /* 0x000fe40000010100 */
[C---:B------:R-:W-:Y:S02]  /*0d70*/  FMUL.FTZ R46, R7.reuse, R46 ;  /* 0x0000002e072e7220 */ /* 0x040fe40000410000 */
[----:B------:R-:W-:Y:S02]  /*0d80*/  FMUL.FTZ R49, R7, R49 ;  /* 0x0000003107317220 */ /* 0x000fe40000410000 */
[----:B------:R-:W-:Y:S02]  /*0d90*/  FFMA.FTZ R35, R3, R46, R5 ;  /* 0x0000002e03237223 */ /* 0x000fe40000010005 */
[----:B------:R-:W-:-:S02]  /*0da0*/  FFMA.FTZ R37, R4, R49, R6 ;  /* 0x0000003104257223 */ /* 0x000fc40000010006 */
[----:B------:R-:W-:Y:S02]  /*0db0*/  FMUL.FTZ R60, R35, -1.4426950216293334961 ;  /* 0xbfb8aa3b233c7820 */ /* 0x000fe40000410000 */
[----:B------:R-:W-:-:S04]  /*0dc0*/  FMUL.FTZ R15, R37, -1.4426950216293334961 ;  /* 0xbfb8aa3b250f7820 */ /* 0x000fc80000410000 */
[----:B------:R-:W0:Y:S08]  /*0dd0*/  MUFU.EX2 R60, R60 ;  /* 0x0000003c003c7308 */ /* 0x000e300000000800 */
[----:B------:R-:W1:Y:S01]  /*0de0*/  MUFU.EX2 R15, R15 ;  /* 0x0000000f000f7308 */ /* 0x000e620000000800 */
[----:B------:R-:W-:Y:S01]  /*0df0*/  IADD3 R32, P0, R38, UR16, RZ ;  /* 0x0000001026207c10 */ /* 0x000fe2000ff1e0ff */
[----:B------:R4:W-:Y:S01]  /*0e00*/  STL [R1+0xe8], R16 ;  /* 0x0000e81001007387 */ /* 0x0009e20000100800 */
[----:B0-----:R-:W-:Y:S01]  /*0e10*/  FADD.FTZ R60, R60, 1 ;  /* 0x3f8000003c3c7421 */ /* 0x001fe20000010000 */
[----:B------:R-:W-:Y:S01]  /*0e20*/  IADD3 R48, R40, 0x2d00, RZ ;  /* 0x00002d0028307810 */ /* 0x000fe20007ffe0ff */
[----:B-1----:R-:W-:-:S04]  /*0e30*/  FADD.FTZ R15, R15, 1 ;  /* 0x3f8000000f0f7421 */ /* 0x002fc80000010000 */
[----:B------:R-:W-:Y:S01]  /*0e40*/  MUFU.RCP R60, R60 ;  /* 0x0000003c003c7308 */ /* 0x000fe20000001000 */
[----:B------:R-:W-:Y:S01]  /*0e50*/  IADD3 R48, P1, R48, R44, RZ ;  /* 0x0000002c30307210 */ /* 0x000fe20007f3e0ff */
[----:B------:R0:W-:Y:S04]  /*0e60*/  STL [R1+0xec], R17 ;  /* 0x0000ec1101007387 */ /* 0x0001e80000100800 */
[----:B------:R-:W-:Y:S04]  /*0e70*/  STL [R1+0x54], R13 ;  /* 0x0000540d01007387 */ /* 0x000fe80000100800 */
[----:B------:R-:W-:Y:S01]  /*0e80*/  STL [R1+0x58], R57 ;  /* 0x0000583901007387 */ /* 0x000fe20000100800 */
[----:B------:R-:W-:-:S02]  /*0e90*/  SHF.L.U32 R53, R23, 0x10, RZ ;  /* 0x0000001017357819 */ /* 0x000fc400000006ff */
[----:B------:R-:W-:-:S04]  /*0ea0*/  PRMT R50, R23, 0x7632, R50 ;  /* 0x0000763217327816 */ /* 0x000fc80000000032 */
[----:B------:R-:W-:Y:S01]  /*0eb0*/  SHF.L.U32 R50, R50, 0x10, RZ ;  /* 0x0000001032327819 */ /* 0x000fe200000006ff */
[----:B---3--:R-:W-:-:S04]  /*0ec0*/  FFMA.FTZ R36, R0, R13, R29 ;  /* 0x0000000d00247223 */ /* 0x008fc8000001001d */
[----:B------:R-:W-:-:S06]  /*0ed0*/  FMUL.FTZ R9, R36, -1.4426950216293334961 ;  /* 0xbfb8aa3b24097820 */ /* 0x000fcc0000410000 */
[----:B------:R-:W1:Y:S01]  /*0ee0*/  MUFU.EX2 R9, R9 ;  /* 0x0000000900097308 */ /* 0x000e620000000800 */
[----:B--2---:R-:W-:-:S04]  /*0ef0*/  FFMA.FTZ R34, R2, R57, R31 ;  /* 0x0000003902227223 */ /* 0x004fc8000001001f */
[----:B------:R-:W-:-:S06]  /*0f00*/  FMUL.FTZ R33, R34, -1.4426950216293334961 ;  /* 0xbfb8aa3b22217820 */ /* 0x000fcc0000410000 */
[----:B------:R-:W2:Y:S01]  /*0f10*/  MUFU.EX2 R33, R33 ;  /* 0x0000002100217308 */ /* 0x000ea20000000800 */
[----:B-1----:R-:W-:-:S07]  /*0f20*/  FADD.FTZ R9, R9, 1 ;  /* 0x3f80000009097421 */ /* 0x002fce0000010000 */
[----:B------:R-:W1:Y:S01]  /*0f30*/  MUFU.RCP R9, R9 ;  /* 0x0000000900097308 */ /* 0x000e620000001000 */
[----:B--2---:R-:W-:Y:S01]  /*0f40*/  FADD.FTZ R38, R33, 1 ;  /* 0x3f80000021267421 */ /* 0x004fe20000010000 */
[----:B------:R-:W-:Y:S02]  /*0f50*/  IADD3.X R33, R42, UR17, RZ, P0, !PT ;  /* 0x000000112a217c10 */ /* 0x000fe400087fe4ff */
[----:B------:R-:W-:-:S04]  /*0f60*/  MOV R42, 0x18 ;  /* 0x00000018002a7802 */ /* 0x000fc80000000f00 */
[----:B------:R-:W2:Y:S01]  /*0f70*/  MUFU.RCP R38, R38 ;  /* 0x0000002600267308 */ /* 0x000ea20000001000 */
[----:B------:R-:W-:Y:S01]  /*0f80*/  PRMT R43, R19, 0x7632, R43 ;  /* 0x00007632132b7816 */ /* 0x000fe2000000002b */
[----:B------:R-:W-:Y:S01]  /*0f90*/  IMAD R42, R39, R42, UR6 ;  /* 0x00000006272a7e24 */ /* 0x000fe2000f8e022a */
[----:B------:R-:W-:Y:S01]  /*0fa0*/  PRMT R55, R22, 0x7632, R55 ;  /* 0x0000763216377816 */ /* 0x000fe20000000037 */
[----:B------:R-:W3:Y:S04]  /*0fb0*/  LDG.E.64.CONSTANT R32, desc[UR12][R32.64] ;  /* 0x0000000c20207981 */ /* 0x000ee8000c1e9b00 */
[----:B------:R0:W2:Y:S01]  /*0fc0*/  MUFU.RCP R39, R15 ;  /* 0x0000000f00277308 */ /* 0x0000a20000001000 */
[----:B----4-:R-:W-:Y:S02]  /*0fd0*/  LEA R16, R41, R42, 0x3 ;  /* 0x0000002a29107211 */ /* 0x010fe400078e18ff */
[----:B------:R-:W-:-:S02]  /*0fe0*/  IADD3 R41, R40, 0x3480, RZ ;  /* 0x0000348028297810 */ /* 0x000fc40007ffe0ff */
[----:B0-----:R-:W-:Y:S01]  /*0ff0*/  IADD3 R15, R40, 0x2580, RZ ;  /* 0x00002580280f7810 */ /* 0x001fe20007ffe0ff */
[----:B-1----:R-:W-:-:S03]  /*1000*/  FADD.FTZ R40, -R9, 1 ;  /* 0x3f80000009287421 */ /* 0x002fc60000010100 */
[----:B------:R-:W-:Y:S01]  /*1010*/  IADD3 R15, P2, R15, R44, RZ ;  /* 0x0000002c0f0f7210 */ /* 0x000fe20007f5e0ff */
[----:B------:R-:W-:-:S03]  /*1020*/  FFMA.FTZ R42, R36, R40, 1 ;  /* 0x3f800000242a7423 */ /* 0x000fc60000010028 */
[----:B------:R-:W-:Y:S02]  /*1030*/  IADD3.X R36, RZ, R8, RZ, P2, !PT ;  /* 0x00000008ff247210 */ /* 0x000fe400017fe4ff */
[C---:B------:R-:W-:Y:S02]  /*1040*/  SHF.L.U32 R58, R15.reuse, 0x1, RZ ;  /* 0x000000010f3a7819 */ /* 0x040fe400000006ff */
[----:B------:R-:W-:Y:S02]  /*1050*/  SHF.L.U64.HI R61, R15, 0x1, R36 ;  /* 0x000000010f3d7819 */ /* 0x000fe40000010224 */
[----:B------:R-:W-:Y:S01]  /*1060*/  SHF.L.U32 R15, R18, 0x10, RZ ;  /* 0x00000010120f7819 */ /* 0x000fe200000006ff */
[----:B------:R-:W-:Y:S01]  /*1070*/  FADD.FTZ R40, -R60, 1 ;  /* 0x3f8000003c287421 */ /* 0x000fe20000010100 */
[----:B------:R-:W-:Y:S01]  /*1080*/  IADD3 R44, P0, R41, R44, RZ ;  /* 0x0000002c292c7210 */ /* 0x000fe20007f1e0ff */
[----:B--2---:R-:W-:Y:S02]  /*1090*/  FADD.FTZ R41, -R38, 1 ;  /* 0x3f80000026297421 */ /* 0x004fe40000010100 */
[----:B------:R-:W-:Y:S01]  /*10a0*/  FADD.FTZ R15, -R14, R15 ;  /* 0x0000000f0e0f7221 */ /* 0x000fe20000010100 */
[----:B------:R-:W-:Y:S01]  /*10b0*/  FFMA.FTZ R35, R35, R40, 1 ;  /* 0x3f80000023237423 */ /* 0x000fe20000010028 */
[----:B------:R-:W-:-:S02]  /*10c0*/  SHF.L.U32 R40, R19, 0x10, RZ ;  /* 0x0000001013287819 */ /* 0x000fc400000006ff */
[----:B------:R-:W-:Y:S01]  /*10d0*/  FMUL.FTZ R26, R7, R15 ;  /* 0x0000000f071a7220 */ /* 0x000fe20000410000 */
[----:B------:R-:W-:Y:S01]  /*10e0*/  SHF.L.U32 R15, R20, 0x10, RZ ;  /* 0x00000010140f7819 */ /* 0x000fe200000006ff */
[----:B------:R-:W-:Y:S01]  /*10f0*/  FFMA.FTZ R34, R34, R41, 1 ;  /* 0x3f80000022227423 */ /* 0x000fe20000010029 */
[----:B------:R-:W-:Y:S01]  /*1100*/  SHF.L.U32 R41, R21, 0x10, RZ ;  /* 0x0000001015297819 */ /* 0x000fe200000006ff */
[C---:B------:R-:W-:Y:S02]  /*1110*/  FADD.FTZ R40, -R14.reuse, R40 ;  /* 0x000000280e287221 */ /* 0x040fe40000010100 */
[C---:B------:R-:W-:Y:S01]  /*1120*/  FADD.FTZ R15, -R14.reuse, R15 ;  /* 0x0000000f0e0f7221 */ /* 0x040fe20000010100 */
[----:B------:R0:W-:Y:S01]  /*1130*/  STL [R1+0x94], R16 ;  /* 0x0000941001007387 */ /* 0x0001e20000100800 */
[C---:B------:R-:W-:Y:S01]  /*1140*/  FMUL.FTZ R27, R7.reuse, R40 ;  /* 0x00000028071b7220 */ /* 0x040fe20000410000 */
[----:B------:R-:W-:Y:S01]  /*1150*/  FADD.FTZ R41, -R14, R41 ;  /* 0x000000290e297221 */ /* 0x000fe20000010100 */
[----:B------:R-:W-:Y:S01]  /*1160*/  FMUL.FTZ R17, R7, R15 ;  /* 0x0000000f07117220 */ /* 0x000fe20000410000 */
[----:B------:R-:W-:Y:S01]  /*1170*/  STL [R1+0xb4], R61 ;  /* 0x0000b43d01007387 */ /* 0x000fe20000100800 */
[----:B------:R-:W-:Y:S01]  /*1180*/  FADD.FTZ R36, -R39, 1 ;  /* 0x3f80000027247421 */ /* 0x000fe20000010100 */
[----:B------:R-:W-:-:S02]  /*1190*/  SHF.L.U32 R40, R22, 0x10, RZ ;  /* 0x0000001016287819 */ /* 0x000fc400000006ff */
[----:B------:R-:W-:Y:S01]  /*11a0*/  STL [R1+0xb0], R58 ;  /* 0x0000b03a01007387 */ /* 0x000fe20000100800 */
[----:B0-----:R-:W-:-:S03]  /*11b0*/  FMUL.FTZ R16, R7, R41 ;  /* 0x0000002907107220 */ /* 0x001fc60000410000 */
[----:B------:R-:W-:Y:S01]  /*11c0*/  STL [R1+0x5c], R26 ;  /* 0x00005c1a01007387 */ /* 0x000fe20000100800 */
[----:B------:R-:W-:-:S03]  /*11d0*/  FMUL.FTZ R9, R9, R42 ;  /* 0x0000002a09097220 */ /* 0x000fc60000410000 */
[----:B------:R-:W-:Y:S01]  /*11e0*/  STL [R1+0x74], R27 ;  /* 0x0000741b01007387 */ /* 0x000fe20000100800 */
[----:B------:R-:W-:-:S03]  /*11f0*/  FMUL.FTZ R38, R38, R34 ;  /* 0x0000002226267220 */ /* 0x000fc60000410000 */
[----:B------:R-:W-:Y:S01]  /*1200*/  STL [R1+0xf0], R18 ;  /* 0x0000f01201007387 */ /* 0x000fe20000100800 */
[----:B------:R-:W-:Y:S01]  /*1210*/  FFMA.FTZ R37, R37, R36, 1 ;  /* 0x3f80000025257423 */ /* 0x000fe20000010024 */
[----:B------:R-:W-:Y:S02]  /*1220*/  FFMA.FTZ R45, R2, R16, R31 ;  /* 0x00000010022d7223 */ /* 0x000fe4000001001f */
[----:B------:R-:W-:Y:S04]  /*1230*/  STL [R1+0x70], R17 ;  /* 0x0000701101007387 */ /* 0x000fe80000100800 */
[----:B------:R-:W-:Y:S04]  /*1240*/  STL [R1+0xf4], R19 ;  /* 0x0000f41301007387 */ /* 0x000fe80000100800 */
[----:B------:R0:W-:Y:S01]  /*1250*/  STL [R1+0x78], R16 ;  /* 0x0000781001007387 */ /* 0x0001e20000100800 */
[----:B------:R-:W-:Y:S01]  /*1260*/  FMUL.FTZ R39, R39, R37 ;  /* 0x0000002527277220 */ /* 0x000fe20000410000 */
[----:B------:R-:W-:Y:S01]  /*1270*/  FMUL.FTZ R59, R53, R38 ;  /* 0x00000026353b7220 */ /* 0x000fe20000410000 */
[----:B0-----:R-:W-:-:S02]  /*1280*/  FMUL.FTZ R16, R40, R9 ;  /* 0x0000000928107220 */ /* 0x001fc40000410000 */
[----:B------:R-:W-:Y:S02]  /*1290*/  FMUL.FTZ R39, R50, R39 ;  /* 0x0000002732277220 */ /* 0x000fe40000410000 */
[----:B------:R-:W-:Y:S01]  /*12a0*/  FMUL.FTZ R53, R0, R16 ;  /* 0x0000001000357220 */ /* 0x000fe20000410000 */
[----:B------:R-:W-:Y:S04]  /*12b0*/  STL [R1+0x40], R16 ;  /* 0x0000401001007387 */ /* 0x000fe80000100800 */
[----:B------:R-:W-:Y:S01]  /*12c0*/  STL [R1+0xf8], R22 ;  /* 0x0000f81601007387 */ /* 0x000fe20000100800 */
[----:B------:R-:W-:-:S03]  /*12d0*/  FFMA.FTZ R50, R13, R53, RZ ;  /* 0x000000350d327223 */ /* 0x000fc600000100ff */
[----:B------:R0:W-:Y:S04]  /*12e0*/  STL [R1+0xfc], R23 ;  /* 0x0000fc1701007387 */ /* 0x0001e80000100800 */
[----:B------:R-:W-:Y:S04]  /*12f0*/  STL [R1+0x48], R59 ;  /* 0x0000483b01007387 */ /* 0x000fe80000100800 */
[----:B------:R-:W2:Y:S01]  /*1300*/  LDL.LU R13, [R1+0x158] ;  /* 0x00015800010d7983 */ /* 0x000ea20000300800 */
[----:B------:R-:W-:Y:S02]  /*1310*/  PRMT R42, R18, 0x7632, R42 ;  /* 0x00007632122a7816 */ /* 0x000fe4000000002a */
[----:B------:R-:W-:-:S02]  /*1320*/  SHF.L.U32 R43, R43, 0x10, RZ ;  /* 0x000000102b2b7819 */ /* 0x000fc400000006ff */
[----:B------:R-:W-:Y:S01]  /*1330*/  SHF.L.U32 R42, R42, 0x10, RZ ;  /* 0x000000102a2a7819 */ /* 0x000fe200000006ff */
[----:B------:R-:W-:Y:S01]  /*1340*/  FFMA.FTZ R54, R0, R26, R29 ;  /* 0x0000001a00367223 */ /* 0x000fe2000001001d */
[----:B------:R-:W-:Y:S01]  /*1350*/  FFMA.FTZ R56, R2, R27, R31 ;  /* 0x0000001b02387223 */ /* 0x000fe2000001001f */
[C---:B------:R-:W-:Y:S02]  /*1360*/  FADD.FTZ R43, -R14.reuse, R43 ;  /* 0x0000002b0e2b7221 */ /* 0x040fe40000010100 */
[----:B------:R-:W-:Y:S01]  /*1370*/  FADD.FTZ R42, -R14, R42 ;  /* 0x0000002a0e2a7221 */ /* 0x000fe20000010100 */
[----:B------:R-:W-:Y:S01]  /*1380*/  FMUL.FTZ R52, R54, -1.4426950216293334961 ;  /* 0xbfb8aa3b36347820 */ /* 0x000fe20000410000 */
[----:B------:R-:W-:Y:S01]  /*1390*/  IADD3 R36, P2, R51, UR16, RZ ;  /* 0x0000001033247c10 */ /* 0x000fe2000ff5e0ff */
[----:B------:R-:W-:Y:S01]  /*13a0*/  FMUL.FTZ R9, R45, -1.4426950216293334961 ;  /* 0xbfb8aa3b2d097820 */ /* 0x000fe20000410000 */
[C---:B------:R-:W-:Y:S01]  /*13b0*/  FMUL.FTZ R42, R7.reuse, R42 ;  /* 0x0000002a072a7220 */ /* 0x040fe20000410000 */
[----:B------:R-:W-:Y:S01]  /*13c0*/  FMUL.FTZ R51, R56, -1.4426950216293334961 ;  /* 0xbfb8aa3b38337820 */ /* 0x000fe20000410000 */
[----:B------:R-:W-:Y:S01]  /*13d0*/  FMUL.FTZ R43, R7, R43 ;  /* 0x0000002b072b7220 */ /* 0x000fe20000410000 */
[----:B------:R1:W-:Y:S01]  /*13e0*/  MUFU.EX2 R18, R9 ;  /* 0x0000000900127308 */ /* 0x0003e20000000800 */
[----:B------:R-:W-:Y:S01]  /*13f0*/  FFMA.FTZ R40, R3, R42, R5 ;  /* 0x0000002a03287223 */ /* 0x000fe20000010005 */
[----:B------:R-:W-:-:S03]  /*1400*/  IADD3.X R37, R47, UR17, RZ, P2, !PT ;  /* 0x000000112f257c10 */ /* 0x000fc600097fe4ff */
[----:B------:R-:W-:-:S03]  /*1410*/  FMUL.FTZ R47, R40, -1.4426950216293334961 ;  /* 0xbfb8aa3b282f7820 */ /* 0x000fc60000410000 */
[----:B------:R-:W4:Y:S01]  /*1420*/  MUFU.EX2 R52, R52 ;  /* 0x0000003400347308 */ /* 0x000f220000000800 */
[----:B-1----:R-:W-:Y:S01]  /*1430*/  FFMA.FTZ R9, R4, R43, R6 ;  /* 0x0000002b04097223 */ /* 0x002fe20000010006 */
[----:B------:R-:W-:Y:S01]  /*1440*/  SHF.L.U32 R55, R55, 0x10, RZ ;  /* 0x0000001037377819 */ /* 0x000fe200000006ff */
[----:B------:R-:W-:Y:S01]  /*1450*/  FMUL.FTZ R60, R60, R35 ;  /* 0x000000233c3c7220 */ /* 0x000fe20000410000 */
[----:B------:R-:W-:Y:S01]  /*1460*/  FFMA.FTZ R53, R0, R16, RZ ;  /* 0x0000001000357223 */ /* 0x000fe200000100ff */
[----:B------:R-:W-:Y:S01]  /*1470*/  FMUL.FTZ R38, R9, -1.4426950216293334961 ;  /* 0xbfb8aa3b09267820 */ /* 0x000fe20000410000 */
[----:B0-----:R-:W-:Y:S02]  /*1480*/  SHF.L.U32 R23, R48, 0x1, RZ ;  /* 0x0000000130177819 */ /* 0x001fe400000006ff */
[----:B------:R-:W0:Y:S01]  /*1490*/  MUFU.EX2 R51, R51 ;  /* 0x0000003300337308 */ /* 0x000e220000000800 */
[----:B------:R-:W-:Y:S01]  /*14a0*/  FMUL.FTZ R60, R55, R60 ;  /* 0x0000003c373c7220 */ /* 0x000fe20000410000 */
[----:B------:R-:W-:Y:S01]  /*14b0*/  FFMA.FTZ R15, R0, R17, R29 ;  /* 0x00000011000f7223 */ /* 0x000fe2000001001d */
[----:B------:R-:W-:Y:S01]  /*14c0*/  IADD3 R34, P3, R58, UR14, RZ ;  /* 0x0000000e3a227c10 */ /* 0x000fe2000ff7e0ff */
[----:B------:R1:W-:Y:S04]  /*14d0*/  STL [R1+0x100], R20 ;  /* 0x0001001401007387 */ /* 0x0003e80000100800 */
[----:B------:R-:W1:Y:S01]  /*14e0*/  MUFU.EX2 R47, R47 ;  /* 0x0000002f002f7308 */ /* 0x000e620000000800 */
[CC--:B------:R-:W-:Y:S01]  /*14f0*/  FMUL.FTZ R55, R3.reuse, R60.reuse ;  /* 0x0000003c03377220 */ /* 0x0c0fe20000410000 */
[-C--:B------:R-:W-:Y:S01]  /*1500*/  FFMA.FTZ R19, R46, R60.reuse, R10 ;  /* 0x0000003c2e137223 */ /* 0x080fe2000001000a */
[----:B------:R-:W-:Y:S01]  /*1510*/  SHF.L.U32 R22, R44, 0x1, RZ ;  /* 0x000000012c167819 */ /* 0x000fe200000006ff */
[----:B------:R-:W3:Y:S04]  /*1520*/  LDG.E.64.CONSTANT R36, desc[UR12][R36.64] ;  /* 0x0000000c24247981 */ /* 0x000ee8000c1e9b00 */
[----:B------:R-:W1:Y:S01]  /*1530*/  MUFU.EX2 R38, R38 ;  /* 0x0000002600267308 */ /* 0x000e620000000800 */
[----:B------:R-:W-:Y:S01]  /*1540*/  FFMA.FTZ R10, R46, R55, R50 ;  /* 0x000000372e0a7223 */ /* 0x000fe20000010032 */
[----:B----4-:R-:W-:Y:S01]  /*1550*/  FADD.FTZ R52, R52, 1 ;  /* 0x3f80000034347421 */ /* 0x010fe20000010000 */
[-C--:B------:R-:W-:Y:S01]  /*1560*/  FMUL.FTZ R46, R2, R59.reuse ;  /* 0x0000003b022e7220 */ /* 0x080fe20000410000 */
[----:B------:R-:W-:Y:S01]  /*1570*/  FFMA.FTZ R53, R3, R60, R53 ;  /* 0x0000003c03357223 */ /* 0x000fe20000010035 */
[----:B------:R-:W-:Y:S01]  /*1580*/  FADD.FTZ R60, R60, R11 ;  /* 0x0000000b3c3c7221 */ /* 0x000fe20000010000 */
[----:B0-----:R-:W-:Y:S01]  /*1590*/  FADD.FTZ R51, R51, 1 ;  /* 0x3f80000033337421 */ /* 0x001fe20000010000 */
[----:B------:R-:W-:Y:S01]  /*15a0*/  IADD3.X R11, RZ, R8, RZ, P1, !PT ;  /* 0x00000008ff0b7210 */ /* 0x000fe20000ffe4ff */
[----:B------:R-:W-:Y:S01]  /*15b0*/  FFMA.FTZ R10, R57, R46, R10 ;  /* 0x0000002e390a7223 */ /* 0x000fe2000001000a */
[----:B------:R-:W-:Y:S01]  /*15c0*/  FFMA.FTZ R53, R2, R59, R53 ;  /* 0x0000003b02357223 */ /* 0x000fe20000010035 */
[----:B------:R-:W0:Y:S01]  /*15d0*/  MUFU.RCP R52, R52 ;  /* 0x0000003400347308 */ /* 0x000e220000001000 */
[----:B------:R-:W-:Y:S01]  /*15e0*/  SHF.L.U64.HI R16, R48, 0x1, R11 ;  /* 0x0000000130107819 */ /* 0x000fe2000001020b */
[-CC-:B------:R-:W-:Y:S01]  /*15f0*/  FFMA.FTZ R46, R49, R39.reuse, R12.reuse ;  /* 0x00000027312e7223 */ /* 0x180fe2000001000c */
[----:B-1----:R-:W-:Y:S01]  /*1600*/  FADD.FTZ R48, R47, 1 ;  /* 0x3f8000002f307421 */ /* 0x002fe20000010000 */
[----:B------:R-:W-:Y:S01]  /*1610*/  PRMT R12, R20, 0x7632, R12 ;  /* 0x00007632140c7816 */ /* 0x000fe2000000000c */
[----:B------:R-:W-:-:S03]  /*1620*/  FFMA.FTZ R47, R4, R39, R53 ;  /* 0x00000027042f7223 */ /* 0x000fc60000010035 */
[----:B------:R-:W1:Y:S01]  /*1630*/  MUFU.RCP R57, R51 ;  /* 0x0000003300397308 */ /* 0x000e620000001000 */
[----:B------:R-:W-:Y:S01]  /*1640*/  FADD.FTZ R53, R38, 1 ;  /* 0x3f80000026357421 */ /* 0x000fe20000010000 */
[----:B------:R-:W-:Y:S01]  /*1650*/  SHF.L.U32 R12, R12, 0x10, RZ ;  /* 0x000000100c0c7819 */ /* 0x000fe200000006ff */
[----:B------:R-:W-:-:S05]  /*1660*/  FMUL.FTZ R41, R15, -1.4426950216293334961 ;  /* 0xbfb8aa3b0f297820 */ /* 0x000fca0000410000 */
[----:B------:R-:W4:Y:S01]  /*1670*/  MUFU.RCP R48, R48 ;  /* 0x0000003000307308 */ /* 0x000f220000001000 */
[----:B------:R-:W-:-:S07]  /*1680*/  FADD.FTZ R12, -R14, R12 ;  /* 0x0000000c0e0c7221 */ /* 0x000fce0000010100 */
[----:B------:R-:W4:Y:S01]  /*1690*/  MUFU.RCP R53, R53 ;  /* 0x0000003500357308 */ /* 0x000f220000001000 */
[----:B------:R-:W-:-:S07]  /*16a0*/  IADD3 R38, P1, R23, UR14, RZ ;  /* 0x0000000e17267c10 */ /* 0x000fce000ff3e0ff */
[----:B------:R-:W4:Y:S01]  /*16b0*/  MUFU.EX2 R41, R41 ;  /* 0x0000002900297308 */ /* 0x000f220000000800 */
[----:B------:R-:W-:Y:S01]  /*16c0*/  IADD3.X R35, R61, UR15, RZ, P3, !PT ;  /* 0x0000000f3d237c10 */ /* 0x000fe20009ffe4ff */
[----:B------:R-:W-:Y:S04]  /*16d0*/  STL [R1+0x9c], R16 ;  /* 0x00009c1001007387 */ /* 0x000fe80000100800 */
[----:B------:R-:W-:Y:S04]  /*16e0*/  STL [R1+0x98], R23 ;  /* 0x0000981701007387 */ /* 0x000fe80000100800 */
[----:B------:R-:W-:Y:S04]  /*16f0*/  STL [R1+0x104], R21 ;  /* 0x0001041501007387 */ /* 0x000fe80000100800 */
[----:B------:R-:W-:Y:S04]  /*1700*/  STL [R1+0x108], R24 ;  /* 0x0001081801007387 */ /* 0x000fe80000100800 */
[----:B------:R-:W-:Y:S01]  /*1710*/  STL [R1+0x10c], R25 ;  /* 0x00010c1901007387 */ /* 0x000fe20000100800 */
[----:B--2---:R-:W-:Y:S01]  /*1720*/  FADD.FTZ R50, R39, R13 ;  /* 0x0000000d27327221 */ /* 0x004fe20000010000 */
[----:B------:R-:W-:Y:S01]  /*1730*/  FMUL.FTZ R39, R4, R39 ;  /* 0x0000002704277220 */ /* 0x000fe20000410000 */
[----:B0-----:R-:W-:Y:S01]  /*1740*/  FADD.FTZ R13, -R52, 1 ;  /* 0x3f800000340d7421 */ /* 0x001fe20000010100 */
[----:B------:R-:W-:Y:S01]  /*1750*/  PRMT R11, R21, 0x7632, R11 ;  /* 0x00007632150b7816 */ /* 0x000fe2000000000b */
[----:B------:R-:W2:Y:S01]  /*1760*/  LDG.E.64.CONSTANT R34, desc[UR12][R34.64] ;  /* 0x0000000c22227981 */ /* 0x000ea2000c1e9b00 */
[----:B------:R-:W-:Y:S01]  /*1770*/  FFMA.FTZ R49, R49, R39, R10 ;  /* 0x0000002731317223 */ /* 0x000fe2000001000a */
[----:B------:R-:W-:Y:S01]  /*1780*/  FMUL.FTZ R10, R7, R12 ;  /* 0x0000000c070a7220 */ /* 0x000fe20000410000 */
[----:B-1----:R-:W-:Y:S01]  /*1790*/  FADD.FTZ R12, -R57, 1 ;  /* 0x3f800000390c7421 */ /* 0x002fe20000010100 */
[----:B------:R-:W-:Y:S01]  /*17a0*/  IADD3.X R39, R16, UR15, RZ, P1, !PT ;  /* 0x0000000f10277c10 */ /* 0x000fe20008ffe4ff */
[----:B------:R-:W-:-:S02]  /*17b0*/  FFMA.FTZ R13, R54, R13, 1 ;  /* 0x3f800000360d7423 */ /* 0x000fc4000001000d */
[----:B------:R-:W-:Y:S01]  /*17c0*/  FFMA.FTZ R56, R56, R12, 1 ;  /* 0x3f80000038387423 */ /* 0x000fe2000001000c */
[----:B------:R-:W-:Y:S01]  /*17d0*/  IADD3 R12, P1, R58, UR16, RZ ;  /* 0x000000103a0c7c10 */ /* 0x000fe2000ff3e0ff */
[----:B------:R-:W-:Y:S01]  /*17e0*/  FMUL.FTZ R52, R52, R13 ;  /* 0x0000000d34347220 */ /* 0x000fe20000410000 */
[----:B----4-:R-:W-:Y:S01]  /*17f0*/  FADD.FTZ R58, -R48, 1 ;  /* 0x3f800000303a7421 */ /* 0x010fe20000010100 */
[----:B------:R-:W-:Y:S01]  /*1800*/  FFMA.FTZ R51, R3, R10, R5 ;  /* 0x0000000a03337223 */ /* 0x000fe20000010005 */
[----:B------:R-:W-:Y:S01]  /*1810*/  IADD3.X R13, R61, UR17, RZ, P1, !PT ;  /* 0x000000113d0d7c10 */ /* 0x000fe20008ffe4ff */
[----:B------:R-:W-:Y:S01]  /*1820*/  FADD.FTZ R61, -R53, 1 ;  /* 0x3f800000353d7421 */ /* 0x000fe20000010100 */
[----:B------:R-:W-:Y:S01]  /*1830*/  FMUL.FTZ R56, R57, R56 ;  /* 0x0000003839387220 */ /* 0x000fe20000410000 */
[----:B------:R-:W-:Y:S01]  /*1840*/  FFMA.FTZ R58, R40, R58, 1 ;  /* 0x3f800000283a7423 */ /* 0x000fe2000001003a */
[----:B------:R-:W-:Y:S01]  /*1850*/  FADD.FTZ R57, R41, 1 ;  /* 0x3f80000029397421 */ /* 0x000fe20000010000 */
[----:B------:R-:W-:Y:S01]  /*1860*/  FFMA.FTZ R61, R9, R61, 1 ;  /* 0x3f800000093d7423 */ /* 0x000fe2000001003d */
[----:B------:R0:W4:Y:S01]  /*1870*/  LDG.E.64.CONSTANT R40, desc[UR12][R12.64] ;  /* 0x0000000c0c287981 */ /* 0x000122000c1e9b00 */
[----:B------:R-:W-:Y:S01]  /*1880*/  PRMT R9, R24, 0x7632, R9 ;  /* 0x0000763218097816 */ /* 0x000fe20000000009 */
[----:B------:R-:W-:Y:S01]  /*1890*/  FMUL.FTZ R58, R48, R58 ;  /* 0x0000003a303a7220 */ /* 0x000fe20000410000 */
[----:B------:R-:W-:Y:S01]  /*18a0*/  SHF.L.U32 R11, R11, 0x10, RZ ;  /* 0x000000100b0b7819 */ /* 0x000fe200000006ff */
[----:B------:R-:W4:Y:S01]  /*18b0*/  LDG.E.64.CONSTANT R38, desc[UR12][R38.64] ;  /* 0x0000000c26267981 */ /* 0x000f22000c1e9b00 */
[----:B------:R-:W-:-:S02]  /*18c0*/  SHF.L.U32 R9, R9, 0x10, RZ ;  /* 0x0000001009097819 */ /* 0x000fc400000006ff */
[----:B0-----:R-:W-:-:S03]  /*18d0*/  SHF.L.U32 R12, R24, 0x10, RZ ;  /* 0x00000010180c7819 */ /* 0x001fc600000006ff */
[----:B------:R-:W-:Y:S01]  /*18e0*/  FMUL.FTZ R58, R9, R58 ;  /* 0x0000003a093a7220 */ /* 0x000fe20000410000 */
[----:B------:R-:W-:Y:S01]  /*18f0*/  SHF.L.U32 R48, R25, 0x10, RZ ;  /* 0x0000001019307819 */ /* 0x000fe200000006ff */
[----:B------:R-:W-:Y:S01]  /*1900*/  FMUL.FTZ R20, R12, R52 ;  /* 0x000000340c147220 */ /* 0x000fe20000410000 */
[----:B------:R-:W-:-:S03]  /*1910*/  FADD.FTZ R13, R18, 1 ;  /* 0x3f800000120d7421 */ /* 0x000fc60000010000 */
[----:B------:R-:W-:Y:S01]  /*1920*/  FMUL.FTZ R9, R0, R20 ;  /* 0x0000001400097220 */ /* 0x000fe20000410000 */
[----:B------:R-:W-:Y:S01]  /*1930*/  FMUL.FTZ R18, R48, R56 ;  /* 0x0000003830127220 */ /* 0x000fe20000410000 */
[----:B------:R-:W-:Y:S02]  /*1940*/  FMUL.FTZ R48, R3, R58 ;  /* 0x0000003a03307220 */ /* 0x000fe40000410000 */
[----:B------:R-:W-:Y:S01]  /*1950*/  FFMA.FTZ R9, R26, R9, R49 ;  /* 0x000000091a097223 */ /* 0x000fe20000010031 */
[----:B------:R-:W-:Y:S01]  /*1960*/  FMUL.FTZ R49, R2, R18 ;  /* 0x0000001202317220 */ /* 0x000fe20000410000 */
[----:B------:R-:W-:Y:S02]  /*1970*/  STL [R1+0x34], R20 ;  /* 0x0000341401007387 */ /* 0x000fe40000100800 */
[----:B------:R-:W-:Y:S02]  /*1980*/  FFMA.FTZ R48, R42, R48, R9 ;  /* 0x000000302a307223 */ /* 0x000fe40000010009 */
[----:B------:R-:W3:Y:S02]  /*1990*/  LDL.LU R26, [R1+0x154] ;  /* 0x00015400011a7983 */ /* 0x000ee40000300800 */
[----:B------:R-:W-:-:S02]  /*19a0*/  FFMA.FTZ R49, R27, R49, R48 ;  /* 0x000000311b317223 */ /* 0x000fc40000010030 */
[----:B------:R-:W-:Y:S04]  /*19b0*/  STL [R1+0x4c], R18 ;  /* 0x00004c1201007387 */ /* 0x000fe80000100800 */
[----:B------:R-:W2:Y:S01]  /*19c0*/  LDL.LU R27, [R1+0x150] ;  /* 0x00015000011b7983 */ /* 0x000ea20000300800 */
[----:B------:R-:W-:-:S06]  /*19d0*/  FMUL.FTZ R55, R51, -1.4426950216293334961 ;  /* 0xbfb8aa3b33377820 */ /* 0x000fcc0000410000 */
[----:B------:R-:W0:Y:S01]  /*19e0*/  MUFU.EX2 R55, R55 ;  /* 0x0000003700377308 */ /* 0x000e220000000800 */
[----:B------:R-:W-:-:S04]  /*19f0*/  FADD.FTZ R11, -R14, R11 ;  /* 0x0000000b0e0b7221 */ /* 0x000fc80000010100 */
[----:B------:R-:W-:Y:S01]  /*1a00*/  FMUL.FTZ R11, R7, R11 ;  /* 0x0000000b070b7220 */ /* 0x000fe20000410000 */
[----:B------:R-:W-:Y:S02]  /*1a10*/  PRMT R12, R25, 0x7632, R12 ;  /* 0x00007632190c7816 */ /* 0x000fe4000000000c */
[----:B------:R-:W1:Y:S01]  /*1a20*/  MUFU.RCP R57, R57 ;  /* 0x0000003900397308 */ /* 0x000e620000001000 */
[----:B------:R-:W-:Y:S01]  /*1a30*/  FFMA.FTZ R54, R4, R11, R6 ;  /* 0x0000000b04367223 */ /* 0x000fe20000010006 */
[----:B------:R-:W-:-:S03]  /*1a40*/  SHF.L.U32 R52, R12, 0x10, RZ ;  /* 0x000000100c347819 */ /* 0x000fc600000006ff */
[----:B------:R-:W-:Y:S01]  /*1a50*/  FMUL.FTZ R59, R54, -1.4426950216293334961 ;  /* 0xbfb8aa3b363b7820 */ /* 0x000fe20000410000 */
[----:B0-----:R-:W-:-:S04]  /*1a60*/  FADD.FTZ R55, R55, 1 ;  /* 0x3f80000037377421 */ /* 0x001fc80000010000 */
[----:B------:R-:W0:Y:S01]  /*1a70*/  MUFU.RCP R12, R55 ;  /* 0x00000037000c7308 */ /* 0x000e220000001000 */
[----:B------:R-:W-:-:S07]  /*1a80*/  FFMA.FTZ R9, R42, R58, R19 ;  /* 0x0000003a2a097223 */ /* 0x000fce0000010013 */
[----:B------:R-:W0:Y:S01]  /*1a90*/  MUFU.EX2 R59, R59 ;  /* 0x0000003b003b7308 */ /* 0x000e220000000800 */
[----:B------:R-:W-:Y:S01]  /*1aa0*/  FFMA.FTZ R47, R0, R20, R47 ;  /* 0x00000014002f7223 */ /* 0x000fe2000001002f */
[----:B-1----:R-:W-:-:S06]  /*1ab0*/  FADD.FTZ R42, -R57, 1 ;  /* 0x3f800000392a7421 */ /* 0x002fcc0000010100 */
[----:B------:R-:W1:Y:S01]  /*1ac0*/  MUFU.RCP R13, R13 ;  /* 0x0000000d000d7308 */ /* 0x000e620000001000 */
[----:B------:R-:W-:Y:S01]  /*1ad0*/  FMUL.FTZ R61, R53, R61 ;  /* 0x0000003d353d7220 */ /* 0x000fe20000410000 */
[----:B------:R-:W-:Y:S01]  /*1ae0*/  FFMA.FTZ R47, R3, R58, R47 ;  /* 0x0000003a032f7223 */ /* 0x000fe2000001002f */
[----:B------:R-:W-:Y:S01]  /*1af0*/  FFMA.FTZ R42, R15, R42, 1 ;  /* 0x3f8000000f2a7423 */ /* 0x000fe2000001002a */
[----:B0-----:R-:W-:Y:S01]  /*1b00*/  FADD.FTZ R15, -R12, 1 ;  /* 0x3f8000000c0f7421 */ /* 0x001fe20000010100 */
[----:B------:R-:W-:Y:S01]  /*1b10*/  FMUL.FTZ R52, R52, R61 ;  /* 0x0000003d34347220 */ /* 0x000fe20000410000 */
[----:B------:R-:W-:Y:S02]  /*1b20*/  FFMA.FTZ R47, R2, R18, R47 ;  /* 0x00000012022f7223 */ /* 0x000fe4000001002f */
[----:B------:R-:W-:Y:S01]  /*1b30*/  FFMA.FTZ R15, R51, R15, 1 ;  /* 0x3f800000330f7423 */ /* 0x000fe2000001000f */
[----:B------:R-:W-:Y:S01]  /*1b40*/  FADD.FTZ R53, R59, 1 ;  /* 0x3f8000003b357421 */ /* 0x000fe20000010000 */
[----:B------:R-:W-:Y:S01]  /*1b50*/  FFMA.FTZ R48, R4, R52, R47 ;  /* 0x0000003404307223 */ /* 0x000fe2000001002f */
[----:B------:R-:W-:Y:S01]  /*1b60*/  IADD3.X R8, RZ, R8, RZ, P0, !PT ;  /* 0x00000008ff087210 */ /* 0x000fe200007fe4ff */
[----:B------:R-:W-:Y:S01]  /*1b70*/  FMUL.FTZ R55, R12, R15 ;  /* 0x0000000f0c377220 */ /* 0x000fe20000410000 */
[----:B------:R-:W-:Y:S01]  /*1b80*/  SHF.L.U32 R12, R28, 0x10, RZ ;  /* 0x000000101c0c7819 */ /* 0x000fe200000006ff */
[----:B------:R-:W-:Y:S01]  /*1b90*/  FMUL.FTZ R42, R57, R42 ;  /* 0x0000002a392a7220 */ /* 0x000fe20000410000 */
[----:B------:R-:W0:Y:S01]  /*1ba0*/  MUFU.RCP R53, R53 ;  /* 0x0000003500357308 */ /* 0x000e220000001000 */
[----:B-1----:R-:W-:Y:S01]  /*1bb0*/  FADD.FTZ R47, -R13, 1 ;  /* 0x3f8000000d2f7421 */ /* 0x002fe20000010100 */
[----:B------:R-:W-:Y:S01]  /*1bc0*/  SHF.L.U64.HI R19, R44, 0x1, R8 ;  /* 0x000000012c137819 */ /* 0x000fe20000010208 */
[----:B------:R-:W-:-:S02]  /*1bd0*/  FMUL.FTZ R15, R12, R42 ;  /* 0x0000002a0c0f7220 */ /* 0x000fc40000410000 */
[----:B------:R-:W-:Y:S02]  /*1be0*/  FFMA.FTZ R47, R45, R47, 1 ;  /* 0x3f8000002d2f7423 */ /* 0x000fe4000001002f */
[----:B------:R-:W-:Y:S01]  /*1bf0*/  STL [R1+0x90], R19 ;  /* 0x0000901301007387 */ /* 0x000fe20000100800 */
[----:B------:R-:W-:-:S03]  /*1c00*/  FFMA.FTZ R46, R43, R52, R46 ;  /* 0x000000342b2e7223 */ /* 0x000fc6000001002e */
[----:B------:R-:W-:Y:S01]  /*1c10*/  STL [R1+0x7c], R22 ;  /* 0x00007c1601007387 */ /* 0x000fe20000100800 */
[----:B------:R-:W-:-:S03]  /*1c20*/  FADD.FTZ R50, R50, R52 ;  /* 0x0000003432327221 */ /* 0x000fc60000010000 */
[----:B------:R1:W-:Y:S01]  /*1c30*/  STL [R1+0x3c], R15 ;  /* 0x00003c0f01007387 */ /* 0x0003e20000100800 */
[----:B------:R-:W-:Y:S01]  /*1c40*/  FMUL.FTZ R52, R4, R52 ;  /* 0x0000003404347220 */ /* 0x000fe20000410000 */
[----:B-1----:R-:W-:-:S03]  /*1c50*/  SHF.L.U32 R15, R30, 0x10, RZ ;  /* 0x000000101e0f7819 */ /* 0x002fc600000006ff */
[----:B------:R-:W-:Y:S01]  /*1c60*/  FFMA.FTZ R52, R43, R52, R49 ;  /* 0x000000342b347223 */ /* 0x000fe20000010031 */
[----:B0-----:R-:W-:Y:S01]  /*1c70*/  FADD.FTZ R43, -R53, 1 ;  /* 0x3f800000352b7421 */ /* 0x001fe20000010100 */
[----:B------:R-:W-:Y:S01]  /*1c80*/  FADD.FTZ R15, -R14, R15 ;  /* 0x0000000f0e0f7221 */ /* 0x000fe20000010100 */
[----:B------:R-:W-:Y:S02]  /*1c90*/  FMUL.FTZ R13, R13, R47 ;  /* 0x0000002f0d0d7220 */ /* 0x000fe40000410000 */
[----:B------:R-:W-:Y:S01]  /*1ca0*/  FFMA.FTZ R43, R54, R43, 1 ;  /* 0x3f800000362b7423 */ /* 0x000fe2000001002b */
[----:B------:R-:W-:-:S04]  /*1cb0*/  FMUL.FTZ R20, R7, R15 ;  /* 0x0000000f07147220 */ /* 0x000fc80000410000 */
[----:B------:R-:W-:Y:S01]  /*1cc0*/  FFMA.FTZ R15, R0, R20, R29 ;  /* 0x00000014000f7223 */ /* 0x000fe2000001001d */
[----:B---3--:R-:W-:-:S05]  /*1cd0*/  SHF.L.U32 R45, R26, 0x10, RZ ;  /* 0x000000101a2d7819 */ /* 0x008fca00000006ff */
[----:B------:R-:W-:Y:S01]  /*1ce0*/  FADD.FTZ R45, -R14, R45 ;  /* 0x0000002d0e2d7221 */ /* 0x000fe20000010100 */
[----:B--2---:R-:W-:-:S03]  /*1cf0*/  SHF.L.U32 R8, R27, 0x10, RZ ;  /* 0x000000101b087819 */ /* 0x004fc600000006ff */
[----:B------:R-:W-:Y:S02]  /*1d00*/  FMUL.FTZ R18, R7, R45 ;  /* 0x0000002d07127220 */ /* 0x000fe40000410000 */
[----:B------:R-:W-:-:S03]  /*1d10*/  FADD.FTZ R12, -R14, R8 ;  /* 0x000000080e0c7221 */ /* 0x000fc60000010100 */
[----:B------:R-:W-:Y:S01]  /*1d20*/  STL [R1+0x6c], R18 ;  /* 0x00006c1201007387 */ /* 0x000fe20000100800 */
[----:B------:R-:W-:-:S03]  /*1d30*/  FMUL.FTZ R24, R7, R12 ;  /* 0x0000000c07187220 */ /* 0x000fc60000410000 */
[----:B------:R-:W-:Y:S01]  /*1d40*/  STL [R1+0x110], R28 ;  /* 0x0001101c01007387 */ /* 0x000fe20000100800 */
[----:B------:R-:W-:Y:S01]  /*1d50*/  PRMT R54, R27, 0x7632, R54 ;  /* 0x000076321b367816 */ /* 0x000fe20000000036 */
[----:B------:R-:W-:Y:S02]  /*1d60*/  FFMA.FTZ R47, R2, R24, R31 ;  /* 0x00000018022f7223 */ /* 0x000fe4000001001f */
[----:B------:R-:W-:Y:S04]  /*1d70*/  STL [R1+0x114], R26 ;  /* 0x0001141a01007387 */ /* 0x000fe80000100800 */
[----:B------:R-:W-:Y:S01]  /*1d80*/  STL [R1+0x64], R24 ;  /* 0x0000641801007387 */ /* 0x000fe20000100800 */
[----:B------:R-:W-:-:S03]  /*1d90*/  FFMA.FTZ R49, R0, R18, R29 ;  /* 0x0000001200317223 */ /* 0x000fc6000001001d */
[----:B------:R-:W2:Y:S04]  /*1da0*/  LDL.LU R31, [R1+0x14c] ;  /* 0x00014c00011f7983 */ /* 0x000ea80000300800 */
[----:B------:R0:W-:Y:S04]  /*1db0*/  STL [R1+0x118], R27 ;  /* 0x0001181b01007387 */ /* 0x0001e80000100800 */
[----:B0-----:R-:W3:Y:S04]  /*1dc0*/  LDL R27, [R1+0x78] ;  /* 0x00007800011b7983 */ /* 0x001ee80000100800 */
[----:B------:R-:W-:Y:S04]  /*1dd0*/  STL [R1+0x68], R20 ;  /* 0x0000681401007387 */ /* 0x000fe80000100800 */
[----:B------:R-:W4:Y:S01]  /*1de0*/  LDL.LU R29, [R1+0x148] ;  /* 0x00014800011d7983 */ /* 0x000f220000300800 */
[----:B------:R-:W-:-:S02]  /*1df0*/  PRMT R12, R26, 0x7632, R12 ;  /* 0x000076321a0c7816 */ /* 0x000fc4000000000c */
[C---:B----4-:R-:W-:Y:S01]  /*1e00*/  SHF.L.U32 R59, R29.reuse, 0x10, RZ ;  /* 0x000000101d3b7819 */ /* 0x050fe200000006ff */
[----:B------:R0:W-:Y:S01]  /*1e10*/  STL [R1+0x11c], R29 ;  /* 0x00011c1d01007387 */ /* 0x0001e20000100800 */
[----:B------:R-:W-:-:S03]  /*1e20*/  PRMT R57, R29, 0x7632, R57 ;  /* 0x000076321d397816 */ /* 0x000fc60000000039 */
[----:B0-----:R-:W4:Y:S01]  /*1e30*/  LDL R29, [R1+0x3c] ;  /* 0x00003c00011d7983 */ /* 0x001f220000100800 */
[----:B------:R-:W-:Y:S01]  /*1e40*/  FMUL.FTZ R26, R59, R13 ;  /* 0x0000000d3b1a7220 */ /* 0x000fe20000410000 */
[----:B------:R-:W-:-:S04]  /*1e50*/  FADD.FTZ R60, R60, R58 ;  /* 0x0000003a3c3c7221 */ /* 0x000fc80000010000 */
[----:B------:R-:W-:Y:S01]  /*1e60*/  STL [R1+0x38], R26 ;  /* 0x0000381a01007387 */ /* 0x000fe20000100800 */
[----:B------:R-:W-:Y:S02]  /*1e70*/  PRMT R8, R28, 0x7632, R8 ;  /* 0x000076321c087816 */ /* 0x000fe40000000008 */
[----:B------:R-:W-:Y:S02]  /*1e80*/  SHF.L.U32 R12, R12, 0x10, RZ ;  /* 0x000000100c0c7819 */ /* 0x000fe400000006ff */
[----:B------:R-:W-:-:S03]  /*1e90*/  SHF.L.U32 R54, R54, 0x10, RZ ;  /* 0x0000001036367819 */ /* 0x000fc600000006ff */
[----:B------:R-:W-:Y:S01]  /*1ea0*/  FADD.FTZ R12, -R14, R12 ;  /* 0x0000000c0e0c7221 */ /* 0x000fe20000010100 */
[----:B------:R-:W-:Y:S01]  /*1eb0*/  SHF.L.U32 R8, R8, 0x10, RZ ;  /* 0x0000001008087819 */ /* 0x000fe200000006ff */
[----:B------:R-:W-:Y:S01]  /*1ec0*/  FMUL.FTZ R56, R49, -1.4426950216293334961 ;  /* 0xbfb8aa3b31387820 */ /* 0x000fe20000410000 */
[----:B------:R-:W-:Y:S01]  /*1ed0*/  FADD.FTZ R54, -R14, R54 ;  /* 0x000000360e367221 */ /* 0x000fe20000010100 */
[----:B------:R-:W-:Y:S01]  /*1ee0*/  FMUL.FTZ R12, R7, R12 ;  /* 0x0000000c070c7220 */ /* 0x000fe20000410000 */
[----:B------:R-:W-:Y:S01]  /*1ef0*/  FMUL.FTZ R44, R47, -1.4426950216293334961 ;  /* 0xbfb8aa3b2f2c7820 */ /* 0x000fe20000410000 */
[----:B------:R-:W-:Y:S01]  /*1f00*/  FMUL.FTZ R55, R8, R55 ;  /* 0x0000003708377220 */ /* 0x000fe20000410000 */
[----:B------:R-:W-:Y:S01]  /*1f10*/  FMUL.FTZ R54, R7, R54 ;  /* 0x0000003607367220 */ /* 0x000fe20000410000 */
[----:B------:R-:W-:Y:S01]  /*1f20*/  FFMA.FTZ R8, R3, R12, R5 ;  /* 0x0000000c03087223 */ /* 0x000fe20000010005 */
[----:B------:R-:W0:Y:S02]  /*1f30*/  MUFU.EX2 R56, R56 ;  /* 0x0000003800387308 */ /* 0x000e240000000800 */
[----:B------:R-:W-:Y:S01]  /*1f40*/  FFMA.FTZ R51, R4, R54, R6 ;  /* 0x0000003604337223 */ /* 0x000fe20000010006 */
[----:B------:R-:W-:Y:S01]  /*1f50*/  FMUL.FTZ R45, R8, -1.4426950216293334961 ;  /* 0xbfb8aa3b082d7820 */ /* 0x000fe20000410000 */
[----:B------:R-:W-:Y:S01]  /*1f60*/  FMUL.FTZ R53, R53, R43 ;  /* 0x0000002b35357220 */ /* 0x000fe20000410000 */
[----:B------:R-:W-:-:S03]  /*1f70*/  SHF.L.U32 R57, R57, 0x10, RZ ;  /* 0x0000001039397819 */ /* 0x000fc600000006ff */
[----:B------:R-:W1:Y:S01]  /*1f80*/  MUFU.EX2 R44, R44 ;  /* 0x0000002c002c7308 */ /* 0x000e620000000800 */
[----:B------:R-:W-:Y:S01]  /*1f90*/  FMUL.FTZ R13, R51, -1.4426950216293334961 ;  /* 0xbfb8aa3b330d7820 */ /* 0x000fe20000410000 */
[----:B------:R-:W-:-:S06]  /*1fa0*/  FMUL.FTZ R57, R57, R53 ;  /* 0x0000003539397220 */ /* 0x000fcc0000410000 */
[----:B------:R-:W1:Y:S01]  /*1fb0*/  MUFU.EX2 R45, R45 ;  /* 0x0000002d002d7308 */ /* 0x000e620000000800 */
[----:B------:R-:W-:-:S07]  /*1fc0*/  FFMA.FTZ R18, R10, R55, R9 ;  /* 0x000000370a127223 */ /* 0x000fce0000010009 */
[----:B------:R1:W1:Y:S01]  /*1fd0*/  MUFU.EX2 R53, R13 ;  /* 0x0000000d00357308 */ /* 0x0002620000000800 */
[CC--:B----4-:R-:W-:Y:S01]  /*1fe0*/  FMUL.FTZ R58, R0.reuse, R29.reuse ;  /* 0x0000001d003a7220 */ /* 0x0d0fe20000410000 */
[----:B------:R-:W-:Y:S01]  /*1ff0*/  FFMA.FTZ R48, R0, R29, R48 ;  /* 0x0000001d00307223 */ /* 0x000fe20000010030 */
[----:B------:R4:W-:Y:S04]  /*2000*/  STL [R1+0x120], R29 ;  /* 0x0001201d01007387 */ /* 0x0009e80000100800 */
[----:B----4-:R-:W4:Y:S04]  /*2010*/  LDL R29, [R1+0xc] ;  /* 0x00000c00011d7983 */ /* 0x010f280000100800 */
[----:B---3--:R-:W-:Y:S04]  /*2020*/  STL [R1+0x124], R27 ;  /* 0x0001241b01007387 */ /* 0x008fe80000100800 */
[----:B------:R3:W-:Y:S04]  /*2030*/  STL [R1+0x128], R26 ;  /* 0x0001281a01007387 */ /* 0x0007e80000100800 */
[----:B------:R-:W-:Y:S04]  /*2040*/  STL [R1+0x12c], R30 ;  /* 0x00012c1e01007387 */ /* 0x000fe80000100800 */
[----:B--2---:R-:W-:Y:S04]  /*2050*/  STL [R1+0x130], R31 ;  /* 0x0001301f01007387 */ /* 0x004fe80000100800 */
[----:B------:R-:W2:Y:S01]  /*2060*/  LDL R28, [R1+0x6c] ;  /* 0x00006c00011c7983 */ /* 0x000ea20000100800 */
[----:B------:R-:W-:Y:S01]  /*2070*/  FFMA.FTZ R52, R17, R58, R52 ;  /* 0x0000003a11347223 */ /* 0x000fe20000010034 */
[CC--:B------:R-:W-:Y:S01]  /*2080*/  FMUL.FTZ R58, R3.reuse, R55.reuse ;  /* 0x00000037033a7220 */ /* 0x0c0fe20000410000 */
[----:B------:R-:W-:Y:S01]  /*2090*/  FFMA.FTZ R48, R3, R55, R48 ;  /* 0x0000003703307223 */ /* 0x000fe20000010030 */
[----:B------:R-:W-:-:S02]  /*20a0*/  FMUL.FTZ R9, R2, R26 ;  /* 0x0000001a02097220 */ /* 0x000fc40000410000 */
[----:B------:R-:W-:Y:S01]  /*20b0*/  FFMA.FTZ R58, R10, R58, R52 ;  /* 0x0000003a0a3a7223 */ /* 0x000fe20000010034 */
[----:B0-----:R-:W-:Y:S01]  /*20c0*/  FADD.FTZ R52, R56, 1 ;  /* 0x3f80000038347421 */ /* 0x001fe20000010000 */
[----:B------:R-:W-:Y:S01]  /*20d0*/  FFMA.FTZ R48, R2, R26, R48 ;  /* 0x0000001a02307223 */ /* 0x000fe20000010030 */
[----:B-1----:R-:W-:Y:S01]  /*20e0*/  FADD.FTZ R44, R44, 1 ;  /* 0x3f8000002c2c7421 */ /* 0x002fe20000010000 */
[----:B------:R-:W-:Y:S01]  /*20f0*/  FFMA.FTZ R58, R27, R9, R58 ;  /* 0x000000091b3a7223 */ /* 0x000fe2000001003a */
[-C--:B------:R-:W-:Y:S01]  /*2100*/  FMUL.FTZ R9, R4, R57.reuse ;  /* 0x0000003904097220 */ /* 0x080fe20000410000 */
[----:B------:R-:W-:Y:S01]  /*2110*/  FADD.FTZ R13, R50, R57 ;  /* 0x00000039320d7221 */ /* 0x000fe20000010000 */
[----:B------:R-:W0:Y:S01]  /*2120*/  MUFU.RCP R52, R52 ;  /* 0x0000003400347308 */ /* 0x000e220000001000 */
[-C--:B------:R-:W-:Y:S01]  /*2130*/  FFMA.FTZ R59, R11, R57.reuse, R46 ;  /* 0x000000390b3b7223 */ /* 0x080fe2000001002e */
[----:B------:R-:W-:Y:S01]  /*2140*/  FFMA.FTZ R50, R4, R57, R48 ;  /* 0x0000003904327223 */ /* 0x000fe20000010030 */
[----:B------:R-:W-:Y:S01]  /*2150*/  FADD.FTZ R45, R45, 1 ;  /* 0x3f8000002d2d7421 */ /* 0x000fe20000010000 */
[----:B------:R-:W-:Y:S01]  /*2160*/  FFMA.FTZ R11, R11, R9, R58 ;  /* 0x000000090b0b7223 */ /* 0x000fe2000001003a */
[----:B------:R-:W-:-:S03]  /*2170*/  PRMT R9, R30, 0x7632, R9 ;  /* 0x000076321e097816 */ /* 0x000fc60000000009 */
[----:B------:R1:W3:Y:S01]  /*2180*/  MUFU.RCP R57, R44 ;  /* 0x0000002c00397308 */ /* 0x0002e20000001000 */
[----:B------:R-:W-:Y:S01]  /*2190*/  FADD.FTZ R53, R53, 1 ;  /* 0x3f80000035357421 */ /* 0x000fe20000010000 */
[--C-:B------:R-:W-:Y:S01]  /*21a0*/  FADD.FTZ R17, R60, R55.reuse ;  /* 0x000000373c117221 */ /* 0x100fe20000010000 */
[----:B------:R-:W-:Y:S02]  /*21b0*/  PRMT R55, R31, 0x7632, R55 ;  /* 0x000076321f377816 */ /* 0x000fe40000000037 */
[----:B------:R-:W-:-:S03]  /*21c0*/  SHF.L.U32 R9, R9, 0x10, RZ ;  /* 0x0000001009097819 */ /* 0x000fc600000006ff */
[----:B------:R3:W3:Y:S01]  /*21d0*/  MUFU.RCP R46, R45 ;  /* 0x0000002d002e7308 */ /* 0x0006e20000001000 */
[----:B------:R-:W-:Y:S02]  /*21e0*/  IADD3 R42, P0, R22, UR14, RZ ;  /* 0x0000000e162a7c10 */ /* 0x000fe4000ff1e0ff */
[----:B------:R-:W-:-:S05]  /*21f0*/  SHF.L.U32 R55, R55, 0x10, RZ ;  /* 0x0000001037377819 */ /* 0x000fca00000006ff */
[----:B------:R-:W3:Y:S01]  /*2200*/  MUFU.RCP R56, R53 ;  /* 0x0000003500387308 */ /* 0x000ee20000001000 */
[----:B------:R-:W-:Y:S01]  /*2210*/  IADD3.X R43, R19, UR15, RZ, P0, !PT ;  /* 0x0000000f132b7c10 */ /* 0x000fe200087fe4ff */
[C---:B------:R-:W-:Y:S01]  /*2220*/  FADD.FTZ R9, -R14.reuse, R9 ;  /* 0x000000090e097221 */ /* 0x040fe20000010100 */
[----:B-1----:R-:W-:Y:S01]  /*2230*/  IADD3 R44, P0, R23, UR16, RZ ;  /* 0x00000010172c7c10 */ /* 0x002fe2000ff1e0ff */
[----:B------:R-:W-:Y:S01]  /*2240*/  FADD.FTZ R55, -R14, R55 ;  /* 0x000000370e377221 */ /* 0x000fe20000010100 */
[----:B0-----:R-:W-:Y:S01]  /*2250*/  FADD.FTZ R58, -R52, 1 ;  /* 0x3f800000343a7421 */ /* 0x001fe20000010100 */
[----:B------:R-:W-:Y:S01]  /*2260*/  FMUL.FTZ R60, R7, R9 ;  /* 0x00000009073c7220 */ /* 0x000fe20000410000 */
[----:B---3--:R-:W-:Y:S01]  /*2270*/  IADD3.X R45, R16, UR17, RZ, P0, !PT ;  /* 0x00000011102d7c10 */ /* 0x008fe200087fe4ff */
[----:B------:R-:W-:Y:S01]  /*2280*/  FADD.FTZ R9, -R57, 1 ;  /* 0x3f80000039097421 */ /* 0x000fe20000010100 */
[----:B------:R-:W-:Y:S01]  /*2290*/  FMUL.FTZ R16, R7, R55 ;  /* 0x0000003707107220 */ /* 0x000fe20000410000 */
[----:B------:R-:W-:Y:S01]  /*22a0*/  FFMA.FTZ R49, R49, R58, 1 ;  /* 0x3f80000031317423 */ /* 0x000fe2000001003a */
[----:B------:R-:W-:Y:S01]  /*22b0*/  FADD.FTZ R58, -R46, 1 ;  /* 0x3f8000002e3a7421 */ /* 0x000fe20000010100 */
[----:B------:R-:W-:Y:S01]  /*22c0*/  FFMA.FTZ R47, R47, R9, 1 ;  /* 0x3f8000002f2f7423 */ /* 0x000fe20000010009 */
[----:B------:R-:W-:Y:S01]  /*22d0*/  FFMA.FTZ R9, R4, R16, R6 ;  /* 0x0000001004097223 */ /* 0x000fe20000010006 */
[----:B------:R-:W-:Y:S01]  /*22e0*/  SHF.L.U32 R10, R31, 0x10, RZ ;  /* 0x000000101f0a7819 */ /* 0x000fe200000006ff */
[----:B------:R-:W-:Y:S01]  /*22f0*/  FMUL.FTZ R52, R52, R49 ;  /* 0x0000003134347220 */ /* 0x000fe20000410000 */
[----:B------:R-:W-:Y:S01]  /*2300*/  FFMA.FTZ R8, R8, R58, 1 ;  /* 0x3f80000008087423 */ /* 0x000fe2000001003a */
[----:B------:R-:W-:Y:S01]  /*2310*/  FADD.FTZ R49, -R56, 1 ;  /* 0x3f80000038317421 */ /* 0x000fe20000010100 */
[----:B------:R-:W-:Y:S01]  /*2320*/  FMUL.FTZ R58, R9, -1.4426950216293334961 ;  /* 0xbfb8aa3b093a7820 */ /* 0x000fe20000410000 */
[----:B------:R-:W-:Y:S01]  /*2330*/  FMUL.FTZ R47, R57, R47 ;  /* 0x0000002f392f7220 */ /* 0x000fe20000410000 */
[----:B------:R-:W-:Y:S01]  /*2340*/  FADD.FTZ R10, -R14, R10 ;  /* 0x0000000a0e0a7221 */ /* 0x000fe20000010100 */
[----:B------:R-:W-:Y:S01]  /*2350*/  FFMA.FTZ R57, R51, R49, 1 ;  /* 0x3f80000033397423 */ /* 0x000fe20000010031 */
[----:B------:R-:W-:Y:S01]  /*2360*/  SHF.L.U32 R49, R32, 0x10, RZ ;  /* 0x0000001020317819 */ /* 0x000fe200000006ff */
[----:B------:R0:W-:Y:S01]  /*2370*/  MUFU.EX2 R51, R58 ;  /* 0x0000003a00337308 */ /* 0x0001e20000000800 */
[----:B------:R-:W-:Y:S01]  /*2380*/  FMUL.FTZ R23, R7, R10 ;  /* 0x0000000a07177220 */ /* 0x000fe20000410000 */
[----:B------:R-:W3:Y:S01]  /*2390*/  LDG.E.64.CONSTANT R42, desc[UR12][R42.64] ;  /* 0x0000000c2a2a7981 */ /* 0x000ee2000c1e9b00 */
[----:B------:R-:W-:Y:S01]  /*23a0*/  FMUL.FTZ R61, R15, -1.4426950216293334961 ;  /* 0xbfb8aa3b0f3d7820 */ /* 0x000fe20000410000 */
[----:B------:R-:W-:Y:S01]  /*23b0*/  FMUL.FTZ R25, R49, R52 ;  /* 0x0000003431197220 */ /* 0x000fe20000410000 */
[----:B------:R-:W-:Y:S01]  /*23c0*/  UIADD3 UR9, UP0, UR9, 0x1, URZ ;  /* 0x0000000109097890 */ /* 0x000fe2000ff1e03f */
[----:B------:R-:W3:Y:S01]  /*23d0*/  LDG.E.64.CONSTANT R44, desc[UR12][R44.64] ;  /* 0x0000000c2c2c7981 */ /* 0x000ee2000c1e9b00 */
[----:B------:R-:W-:Y:S01]  /*23e0*/  ULDC.64 UR14, c[0x0][0x258] ;  /* 0x00009600000e7ab9 */ /* 0x000fe20000000a00 */
[----:B0-----:R-:W-:-:S02]  /*23f0*/  SHF.L.U32 R58, R33, 0x10, RZ ;  /* 0x00000010213a7819 */ /* 0x001fc400000006ff */
[----:B------:R-:W-:Y:S03]  /*2400*/  STL [R1+0x60], R23 ;  /* 0x0000601701007387 */ /* 0x000fe60000100800 */
[----:B------:R-:W-:Y:S01]  /*2410*/  FMUL.FTZ R21, R58, R47 ;  /* 0x0000002f3a157220 */ /* 0x000fe20000410000 */
[----:B------:R-:W-:Y:S04]  /*2420*/  STL [R1+0x134], R32 ;  /* 0x0001342001007387 */ /* 0x000fe80000100800 */
[----:B------:R-:W-:Y:S04]  /*2430*/  STL [R1+0x28], R25 ;  /* 0x0000281901007387 */ /* 0x000fe80000100800 */
[----:B------:R-:W-:Y:S04]  /*2440*/  STL [R1+0x138], R33 ;  /* 0x0001382101007387 */ /* 0x000fe80000100800 */
[----:B------:R-:W-:Y:S04]  /*2450*/  STL [R1+0x24], R21 ;  /* 0x0000241501007387 */ /* 0x000fe80000100800 */
[----:B--2---:R-:W-:Y:S04]  /*2460*/  STL [R1+0x13c], R28 ;  /* 0x00013c1c01007387 */ /* 0x004fe80000100800 */
[----:B------:R-:W2:Y:S01]  /*2470*/  LDL R26, [R1+0x1c] ;  /* 0x00001c00011a7983 */ /* 0x000ea20000100800 */
[----:B------:R-:W-:Y:S01]  /*2480*/  FFMA.FTZ R10, R3, R60, R5 ;  /* 0x0000003c030a7223 */ /* 0x000fe20000010005 */
[----:B----4-:R-:W-:-:S03]  /*2490*/  FFMA.FTZ R48, R2, R23, R29 ;  /* 0x0000001702307223 */ /* 0x010fc6000001001d */
[----:B------:R-:W-:Y:S01]  /*24a0*/  FMUL.FTZ R55, R10, -1.4426950216293334961 ;  /* 0xbfb8aa3b0a377820 */ /* 0x000fe20000410000 */
[----:B------:R-:W-:Y:S01]  /*24b0*/  FMUL.FTZ R53, R48, -1.4426950216293334961 ;  /* 0xbfb8aa3b30357820 */ /* 0x000fe20000410000 */
[----:B------:R-:W0:Y:S01]  /*24c0*/  MUFU.EX2 R61, R61 ;  /* 0x0000003d003d7308 */ /* 0x000e220000000800 */
[----:B------:R-:W-:-:S07]  /*24d0*/  PRMT R52, R32, 0x7632, R52 ;  /* 0x0000763220347816 */ /* 0x000fce0000000034 */
[----:B------:R-:W1:Y:S08]  /*24e0*/  MUFU.EX2 R55, R55 ;  /* 0x0000003700377308 */ /* 0x000e700000000800 */
[----:B------:R-:W4:Y:S01]  /*24f0*/  MUFU.EX2 R53, R53 ;  /* 0x0000003500357308 */ /* 0x000f220000000800 */
[----:B------:R-:W-:Y:S01]  /*2500*/  SHF.L.U32 R52, R52, 0x10, RZ ;  /* 0x0000001034347819 */ /* 0x000fe200000006ff */
[----:B------:R-:W-:Y:S01]  /*2510*/  FMUL.FTZ R8, R46, R8 ;  /* 0x000000082e087220 */ /* 0x000fe20000410000 */
[----:B------:R-:W-:Y:S01]  /*2520*/  FMUL.FTZ R57, R56, R57 ;  /* 0x0000003938397220 */ /* 0x000fe20000410000 */
[----:B0-----:R-:W-:-:S02]  /*2530*/  FADD.FTZ R56, R61, 1 ;  /* 0x3f8000003d387421 */ /* 0x001fc40000010000 */
[----:B------:R-:W-:Y:S01]  /*2540*/  FMUL.FTZ R52, R52, R8 ;  /* 0x0000000834347220 */ /* 0x000fe20000410000 */
[----:B-1----:R-:W-:-:S03]  /*2550*/  FADD.FTZ R8, R55, 1 ;  /* 0x3f80000037087421 */ /* 0x002fc60000010000 */
[----:B------:R-:W0:Y:S01]  /*2560*/  MUFU.RCP R56, R56 ;  /* 0x0000003800387308 */ /* 0x000e220000001000 */
[----:B------:R-:W-:Y:S01]  /*2570*/  PRMT R49, R33, 0x7632, R49 ;  /* 0x0000763221317816 */ /* 0x000fe20000000031 */
[CC--:B------:R-:W-:Y:S01]  /*2580*/  FFMA.FTZ R50, R0.reuse, R25.reuse, R50 ;  /* 0x0000001900327223 */ /* 0x0c0fe20000010032 */
[----:B----4-:R-:W-:Y:S01]  /*2590*/  FADD.FTZ R58, R53, 1 ;  /* 0x3f800000353a7421 */ /* 0x010fe20000010000 */
[----:B------:R-:W-:-:S04]  /*25a0*/  FMUL.FTZ R53, R0, R25 ;  /* 0x0000001900357220 */ /* 0x000fc80000410000 */
[----:B------:R-:W1:Y:S01]  /*25b0*/  MUFU.RCP R8, R8 ;  /* 0x0000000800087308 */ /* 0x000e620000001000 */
[-C--:B------:R-:W-:Y:S01]  /*25c0*/  FMUL.FTZ R55, R3, R52.reuse ;  /* 0x0000003403377220 */ /* 0x080fe20000410000 */
[----:B------:R-:W-:Y:S01]  /*25d0*/  SHF.L.U32 R49, R49, 0x10, RZ ;  /* 0x0000001031317819 */ /* 0x000fe200000006ff */
[----:B------:R-:W-:Y:S01]  /*25e0*/  FFMA.FTZ R53, R28, R53, R11 ;  /* 0x000000351c357223 */ /* 0x000fe2000001000b */
[----:B------:R-:W-:-:S04]  /*25f0*/  FFMA.FTZ R50, R3, R52, R50 ;  /* 0x0000003403327223 */ /* 0x000fc80000010032 */
[----:B------:R-:W4:Y:S01]  /*2600*/  MUFU.RCP R58, R58 ;  /* 0x0000003a003a7308 */ /* 0x000f220000001000 */
[C---:B------:R-:W-:Y:S01]  /*2610*/  FFMA.FTZ R11, R12.reuse, R52, R18 ;  /* 0x000000340c0b7223 */ /* 0x040fe20000010012 */
[----:B------:R-:W-:Y:S01]  /*2620*/  FFMA.FTZ R53, R12, R55, R53 ;  /* 0x000000370c357223 */ /* 0x000fe20000010035 */
[C---:B------:R-:W-:Y:S01]  /*2630*/  FMUL.FTZ R12, R2.reuse, R21 ;  /* 0x00000015020c7220 */ /* 0x040fe20000410000 */
[----:B------:R-:W-:Y:S01]  /*2640*/  FADD.FTZ R51, R51, 1 ;  /* 0x3f80000033337421 */ /* 0x000fe20000010000 */
[----:B------:R-:W-:Y:S01]  /*2650*/  FMUL.FTZ R49, R49, R57 ;  /* 0x0000003931317220 */ /* 0x000fe20000410000 */
[----:B------:R-:W-:Y:S01]  /*2660*/  FFMA.FTZ R55, R2, R21, R50 ;  /* 0x0000001502377223 */ /* 0x000fe20000010032 */
[----:B------:R-:W-:Y:S01]  /*2670*/  FADD.FTZ R17, R17, R52 ;  /* 0x0000003411117221 */ /* 0x000fe20000010000 */
[----:B------:R-:W-:Y:S01]  /*2680*/  FFMA.FTZ R53, R24, R12, R53 ;  /* 0x0000000c18357223 */ /* 0x000fe20000010035 */
[----:B------:R4:W3:Y:S01]  /*2690*/  MUFU.RCP R52, R51 ;  /* 0x0000003300347308 */ /* 0x0008e20000001000 */
[-C--:B------:R-:W-:Y:S01]  /*26a0*/  FFMA.FTZ R12, R54, R49.reuse, R59 ;  /* 0x00000031360c7223 */ /* 0x080fe2000001003b */
[----:B------:R-:W-:Y:S01]  /*26b0*/  FADD.FTZ R13, R13, R49 ;  /* 0x000000310d0d7221 */ /* 0x000fe20000010000 */
[CC--:B------:R-:W-:Y:S01]  /*26c0*/  FFMA.FTZ R55, R4.reuse, R49.reuse, R55 ;  /* 0x0000003104377223 */ /* 0x0c0fe20000010037 */
[----:B------:R-:W-:Y:S01]  /*26d0*/  FMUL.FTZ R49, R4, R49 ;  /* 0x0000003104317220 */ /* 0x000fe20000410000 */
[----:B0-----:R-:W-:-:S03]  /*26e0*/  FADD.FTZ R50, -R56, 1 ;  /* 0x3f80000038327421 */ /* 0x001fc60000010100 */
[----:B------:R-:W-:Y:S01]  /*26f0*/  FFMA.FTZ R54, R54, R49, R53 ;  /* 0x0000003136367223 */ /* 0x000fe20000010035 */
[----:B-1----:R-:W-:Y:S01]  /*2700*/  FADD.FTZ R49, -R8, 1 ;  /* 0x3f80000008317421 */ /* 0x002fe20000010100 */
[----:B----4-:R-:W-:Y:S01]  /*2710*/  FADD.FTZ R51, -R58, 1 ;  /* 0x3f8000003a337421 */ /* 0x010fe20000010100 */
[----:B------:R-:W-:Y:S02]  /*2720*/  FFMA.FTZ R50, R15, R50, 1 ;  /* 0x3f8000000f327423 */ /* 0x000fe40000010032 */
[----:B------:R-:W-:Y:S01]  /*2730*/  FFMA.FTZ R49, R10, R49, 1 ;  /* 0x3f8000000a317423 */ /* 0x000fe20000010031 */
[----:B------:R-:W-:Y:S01]  /*2740*/  FFMA.FTZ R51, R48, R51, 1 ;  /* 0x3f80000030337423 */ /* 0x000fe20000010033 */
[----:B------:R-:W-:Y:S01]  /*2750*/  SHF.L.U32 R10, R35, 0x10, RZ ;  /* 0x00000010230a7819 */ /* 0x000fe200000006ff */
[----:B------:R-:W-:Y:S01]  /*2760*/  FMUL.FTZ R56, R56, R50 ;  /* 0x0000003238387220 */ /* 0x000fe20000410000 */
[C---:B------:R-:W-:Y:S02]  /*2770*/  SHF.L.U32 R15, R34.reuse, 0x10, RZ ;  /* 0x00000010220f7819 */ /* 0x040fe400000006ff */
[----:B------:R-:W-:Y:S01]  /*2780*/  PRMT R50, R34, 0x7632, R50 ;  /* 0x0000763222327816 */ /* 0x000fe20000000032 */
[----:B------:R-:W-:Y:S01]  /*2790*/  FMUL.FTZ R58, R58, R51 ;  /* 0x000000333a3a7220 */ /* 0x000fe20000410000 */
[----:B---3--:R-:W-:Y:S01]  /*27a0*/  FADD.FTZ R51, -R52, 1 ;  /* 0x3f80000034337421 */ /* 0x008fe20000010100 */
[----:B------:R-:W-:Y:S01]  /*27b0*/  FADD.FTZ R48, -R14, R10 ;  /* 0x0000000a0e307221 */ /* 0x000fe20000010100 */
[----:B------:R-:W-:Y:S01]  /*27c0*/  IADD3 R46, P0, R22, UR16, RZ ;  /* 0x00000010162e7c10 */ /* 0x000fe2000ff1e0ff */
[----:B------:R-:W-:Y:S01]  /*27d0*/  FADD.FTZ R15, -R14, R15 ;  /* 0x0000000f0e0f7221 */ /* 0x000fe20000010100 */
[----:B------:R-:W-:Y:S01]  /*27e0*/  SHF.L.U32 R10, R50, 0x10, RZ ;  /* 0x00000010320a7819 */ /* 0x000fe200000006ff */
[----:B------:R-:W-:Y:S01]  /*27f0*/  FFMA.FTZ R51, R9, R51, 1 ;  /* 0x3f80000009337423 */ /* 0x000fe20000010033 */
[----:B------:R-:W-:Y:S01]  /*2800*/  IADD3.X R47, R19, UR17, RZ, P0, !PT ;  /* 0x00000011132f7c10 */ /* 0x000fe200087fe4ff */
[----:B------:R-:W-:Y:S01]  /*2810*/  FMUL.FTZ R22, R7, R15 ;  /* 0x0000000f07167220 */ /* 0x000fe20000410000 */
[----:B------:R-:W-:Y:S01]  /*2820*/  PRMT R9, R35, 0x7632, R9 ;  /* 0x0000763223097816 */ /* 0x000fe20000000009 */
[----:B------:R-:W-:Y:S01]  /*2830*/  FMUL.FTZ R19, R7, R48 ;  /* 0x0000003007137220 */ /* 0x000fe20000410000 */
[----:B------:R-:W-:Y:S01]  /*2840*/  FADD.FTZ R10, -R14, R10 ;  /* 0x0000000a0e0a7221 */ /* 0x000fe20000010100 */
[----:B------:R-:W-:Y:S01]  /*2850*/  PRMT R50, R36, 0x7632, R50 ;  /* 0x0000763224327816 */ /* 0x000fe20000000032 */
[----:B------:R-:W-:Y:S01]  /*2860*/  FMUL.FTZ R8, R8, R49 ;  /* 0x0000003108087220 */ /* 0x000fe20000410000 */
[----:B------:R-:W-:Y:S01]  /*2870*/  SHF.L.U32 R9, R9, 0x10, RZ ;  /* 0x0000001009097819 */ /* 0x000fe200000006ff */
[----:B------:R-:W-:Y:S01]  /*2880*/  FFMA.FTZ R48, R2, R19, R29 ;  /* 0x0000001302307223 */ /* 0x000fe2000001001d */
[----:B------:R-:W-:Y:S01]  /*2890*/  FMUL.FTZ R10, R7, R10 ;  /* 0x0000000a070a7220 */ /* 0x000fe20000410000 */
[----:B------:R-:W-:Y:S01]  /*28a0*/  SHF.L.U32 R50, R50, 0x10, RZ ;  /* 0x0000001032327819 */ /* 0x000fe200000006ff */
[----:B------:R-:W-:Y:S01]  /*28b0*/  FMUL.FTZ R52, R52, R51 ;  /* 0x0000003334347220 */ /* 0x000fe20000410000 */
[----:B------:R-:W-:Y:S01]  /*28c0*/  FMUL.FTZ R57, R48, -1.4426950216293334961 ;  /* 0xbfb8aa3b30397820 */ /* 0x000fe20000410000 */
[----:B------:R-:W-:Y:S01]  /*28d0*/  FFMA.FTZ R49, R3, R10, R5 ;  /* 0x0000000a03317223 */ /* 0x000fe20000010005 */
[----:B------:R-:W-:Y:S01]  /*28e0*/  FADD.FTZ R9, -R14, R9 ;  /* 0x000000090e097221 */ /* 0x000fe20000010100 */
[----:B------:R-:W-:Y:S01]  /*28f0*/  FMUL.FTZ R50, R50, R8 ;  /* 0x0000000832327220 */ /* 0x000fe20000410000 */
[----:B------:R-:W-:Y:S01]  /*2900*/  PRMT R61, R37, 0x7632, R61 ;  /* 0x00007632253d7816 */ /* 0x000fe2000000003d */
[----:B------:R-:W-:Y:S01]  /*2910*/  FMUL.FTZ R59, R49, -1.4426950216293334961 ;  /* 0xbfb8aa3b313b7820 */ /* 0x000fe20000410000 */
[----:B------:R-:W-:Y:S01]  /*2920*/  FMUL.FTZ R9, R7, R9 ;  /* 0x0000000907097220 */ /* 0x000fe20000410000 */
[----:B------:R-:W0:Y:S01]  /*2930*/  MUFU.EX2 R57, R57 ;  /* 0x0000003900397308 */ /* 0x000e220000000800 */
[----:B------:R-:W-:Y:S01]  /*2940*/  SHF.L.U32 R8, R36, 0x10, RZ ;  /* 0x0000001024087819 */ /* 0x000fe200000006ff */
[----:B------:R-:W3:Y:S01]  /*2950*/  LDG.E.64.CONSTANT R46, desc[UR12][R46.64] ;  /* 0x0000000c2e2e7981 */ /* 0x000ee2000c1e9b00 */
[----:B------:R-:W-:Y:S01]  /*2960*/  FFMA.FTZ R51, R4, R9, R6 ;  /* 0x0000000904337223 */ /* 0x000fe20000010006 */
[----:B------:R-:W-:-:S02]  /*2970*/  SHF.L.U32 R61, R61, 0x10, RZ ;  /* 0x000000103d3d7819 */ /* 0x000fc400000006ff */
[----:B------:R-:W-:Y:S02]  /*2980*/  FMUL.FTZ R56, R8, R56 ;  /* 0x0000003808387220 */ /* 0x000fe40000410000 */
[----:B------:R-:W1:Y:S01]  /*2990*/  MUFU.EX2 R59, R59 ;  /* 0x0000003b003b7308 */ /* 0x000e620000000800 */
[----:B------:R-:W-:Y:S01]  /*29a0*/  FMUL.FTZ R8, R51, -1.4426950216293334961 ;  /* 0xbfb8aa3b33087820 */ /* 0x000fe20000410000 */
[----:B------:R-:W-:Y:S01]  /*29b0*/  FMUL.FTZ R52, R61, R52 ;  /* 0x000000343d347220 */ /* 0x000fe20000410000 */
[----:B------:R-:W-:-:S05]  /*29c0*/  FMUL.FTZ R61, R0, R56 ;  /* 0x00000038003d7220 */ /* 0x000fca0000410000 */
[----:B------:R-:W4:Y:S01]  /*29d0*/  MUFU.EX2 R8, R8 ;  /* 0x0000000800087308 */ /* 0x000f220000000800 */
[----:B------:R-:W-:Y:S01]  /*29e0*/  FFMA.FTZ R61, R20, R61, R54 ;  /* 0x0000003d143d7223 */ /* 0x000fe20000010036 */
[----:B0-----:R-:W-:Y:S01]  /*29f0*/  FADD.FTZ R54, R57, 1 ;  /* 0x3f80000039367421 */ /* 0x001fe20000010000 */
[----:B------:R-:W-:-:S04]  /*2a00*/  FMUL.FTZ R57, R3, R50 ;  /* 0x0000003203397220 */ /* 0x000fc80000410000 */
[C---:B------:R-:W-:Y:S01]  /*2a10*/  FFMA.FTZ R57, R60.reuse, R57, R61 ;  /* 0x000000393c397223 */ /* 0x040fe2000001003d */
[----:B-1----:R-:W-:Y:S01]  /*2a20*/  FADD.FTZ R59, R59, 1 ;  /* 0x3f8000003b3b7421 */ /* 0x002fe20000010000 */
[----:B------:R-:W-:Y:S01]  /*2a30*/  SHF.L.U32 R61, R37, 0x10, RZ ;  /* 0x00000010253d7819 */ /* 0x000fe200000006ff */
[----:B------:R-:W-:Y:S01]  /*2a40*/  FFMA.FTZ R11, R60, R50, R11 ;  /* 0x000000323c0b7223 */ /* 0x000fe2000001000b */
[----:B------:R-:W-:-:S03]  /*2a50*/  FFMA.FTZ R60, R0, R56, R55 ;  /* 0x00000038003c7223 */ /* 0x000fc60000010037 */
[----:B------:R-:W-:Y:S01]  /*2a60*/  MUFU.RCP R59, R59 ;  /* 0x0000003b003b7308 */ /* 0x000fe20000001000 */
[----:B------:R-:W-:Y:S01]  /*2a70*/  FMUL.FTZ R55, R61, R58 ;  /* 0x0000003a3d377220 */ /* 0x000fe20000410000 */
[----:B----4-:R-:W-:Y:S01]  /*2a80*/  FADD.FTZ R58, R8, 1 ;  /* 0x3f800000083a7421 */ /* 0x010fe20000010000 */
[----:B------:R-:W-:-:S05]  /*2a90*/  FFMA.FTZ R60, R3, R50, R60 ;  /* 0x00000032033c7223 */ /* 0x000fca000001003c */
[----:B------:R-:W0:Y:S01]  /*2aa0*/  MUFU.RCP R54, R54 ;  /* 0x0000003600367308 */ /* 0x000e220000001000 */
[----:B------:R-:W-:Y:S01]  /*2ab0*/  FADD.FTZ R8, R17, R50 ;  /* 0x0000003211087221 */ /* 0x000fe20000010000 */
[CC--:B------:R-:W-:Y:S01]  /*2ac0*/  FMUL.FTZ R50, R2.reuse, R55.reuse ;  /* 0x0000003702327220 */ /* 0x0c0fe20000410000 */
[----:B------:R-:W-:Y:S01]  /*2ad0*/  FFMA.FTZ R60, R2, R55, R60 ;  /* 0x00000037023c7223 */ /* 0x000fe2000001003c */
[----:B------:R-:W-:-:S04]  /*2ae0*/  FADD.FTZ R17, R13, R52 ;  /* 0x000000340d117221 */ /* 0x000fc80000010000 */
[----:B------:R-:W1:Y:S01]  /*2af0*/  MUFU.RCP R58, R58 ;  /* 0x0000003a003a7308 */ /* 0x000e620000001000 */
[----:B------:R-:W-:Y:S01]  /*2b00*/  FFMA.FTZ R57, R23, R50, R57 ;  /* 0x0000003217397223 */ /* 0x000fe20000010039 */
[-C--:B------:R-:W-:Y:S01]  /*2b10*/  FMUL.FTZ R50, R4, R52.reuse ;  /* 0x0000003404327220 */ /* 0x080fe20000410000 */
[-C--:B------:R-:W-:Y:S01]  /*2b20*/  FFMA.FTZ R12, R16, R52.reuse, R12 ;  /* 0x00000034100c7223 */ /* 0x080fe2000001000c */
[----:B------:R-:W-:Y:S02]  /*2b30*/  FFMA.FTZ R52, R4, R52, R60 ;  /* 0x0000003404347223 */ /* 0x000fe4000001003c */
[----:B------:R-:W-:Y:S01]  /*2b40*/  FFMA.FTZ R50, R16, R50, R57 ;  /* 0x0000003210327223 */ /* 0x000fe20000010039 */
[----:B0-----:R-:W-:-:S04]  /*2b50*/  FADD.FTZ R57, -R54, 1 ;  /* 0x3f80000036397421 */ /* 0x001fc80000010100 */
[----:B------:R-:W-:Y:S01]  /*2b60*/  FFMA.FTZ R57, R48, R57, 1 ;  /* 0x3f80000030397423 */ /* 0x000fe20000010039 */
[----:B-1----:R-:W-:Y:S01]  /*2b70*/  FADD.FTZ R48, -R58, 1 ;  /* 0x3f8000003a307421 */ /* 0x002fe20000010100 */
[----:B------:R-:W-:Y:S03]  /*2b80*/  STL [R1+0x140], R25 ;  /* 0x0001401901007387 */ /* 0x000fe60000100800 */
[----:B------:R-:W-:Y:S01]  /*2b90*/  FFMA.FTZ R48, R51, R48, 1 ;  /* 0x3f80000033307423 */ /* 0x000fe20000010030 */
[----:B------:R-:W-:Y:S01]  /*2ba0*/  STL [R1+0x144], R24 ;  /* 0x0001441801007387 */ /* 0x000fe20000100800 */
[----:B------:R-:W-:Y:S02]  /*2bb0*/  PRMT R51, R40, 0x7632, R51 ;  /* 0x0000763228337816 */ /* 0x000fe40000000033 */
[----:B------:R-:W-:Y:S01]  /*2bc0*/  FMUL.FTZ R58, R58, R48 ;  /* 0x000000303a3a7220 */ /* 0x000fe20000410000 */
[----:B------:R-:W-:Y:S04]  /*2bd0*/  STL [R1+0x50], R22 ;  /* 0x0000501601007387 */ /* 0x000fe80000100800 */
[----:B------:R-:W-:Y:S01]  /*2be0*/  STL [R1+0x44], R19 ;  /* 0x0000441301007387 */ /* 0x000fe20000100800 */
[----:B------:R-:W-:-:S03]  /*2bf0*/  SHF.L.U32 R51, R51, 0x10, RZ ;  /* 0x0000001033337819 */ /* 0x000fc600000006ff */
[----:B------:R0:W-:Y:S01]  /*2c00*/  STL [R1+0x2c], R17 ;  /* 0x00002c1101007387 */ /* 0x0001e20000100800 */
[----:B--2---:R-:W-:-:S04]  /*2c10*/  FFMA.FTZ R15, R0, R22, R26 ;  /* 0x00000016000f7223 */ /* 0x004fc8000001001a */
[----:B------:R-:W-:-:S06]  /*2c20*/  FMUL.FTZ R53, R15, -1.4426950216293334961 ;  /* 0xbfb8aa3b0f357820 */ /* 0x000fcc0000410000 */
[----:B------:R-:W1:Y:S02]  /*2c30*/  MUFU.EX2 R53, R53 ;  /* 0x0000003500357308 */ /* 0x000e640000000800 */
[----:B-1----:R-:W-:-:S06]  /*2c40*/  FADD.FTZ R53, R53, 1 ;  /* 0x3f80000035357421 */ /* 0x002fcc0000010000 */
[----:B------:R-:W1:Y:S02]  /*2c50*/  MUFU.RCP R53, R53 ;  /* 0x0000003500357308 */ /* 0x000e640000001000 */
[----:B-1----:R-:W-:-:S04]  /*2c60*/  FADD.FTZ R13, -R53, 1 ;  /* 0x3f800000350d7421 */ /* 0x002fc80000010100 */
[----:B------:R-:W-:Y:S01]  /*2c70*/  FFMA.FTZ R60, R15, R13, 1 ;  /* 0x3f8000000f3c7423 */ /* 0x000fe2000001000d */
[----:B------:R-:W-:Y:S01]  /*2c80*/  SHF.L.U32 R13, R38, 0x10, RZ ;  /* 0x00000010260d7819 */ /* 0x000fe200000006ff */
[----:B------:R-:W-:-:S04]  /*2c90*/  FADD.FTZ R15, -R59, 1 ;  /* 0x3f8000003b0f7421 */ /* 0x000fc80000010100 */
[----:B------:R-:W-:Y:S01]  /*2ca0*/  FFMA.FTZ R15, R49, R15, 1 ;  /* 0x3f800000310f7423 */ /* 0x000fe2000001000f */
[----:B------:R-:W-:Y:S01]  /*2cb0*/  FADD.FTZ R49, -R14, R13 ;  /* 0x0000000d0e317221 */ /* 0x000fe20000010100 */
[----:B------:R-:W-:Y:S01]  /*2cc0*/  FMUL.FTZ R53, R53, R60 ;  /* 0x0000003c35357220 */ /* 0x000fe20000410000 */
[----:B------:R-:W-:Y:S02]  /*2cd0*/  PRMT R60, R41, 0x7632, R60 ;  /* 0x00007632293c7816 */ /* 0x000fe4000000003c */
[----:B------:R-:W-:Y:S01]  /*2ce0*/  FMUL.FTZ R18, R7, R49 ;  /* 0x0000003107127220 */ /* 0x000fe20000410000 */
[----:B------:R-:W-:Y:S02]  /*2cf0*/  SHF.L.U32 R49, R39, 0x10, RZ ;  /* 0x0000001027317819 */ /* 0x000fe400000006ff */
[----:B------:R-:W-:Y:S01]  /*2d00*/  SHF.L.U32 R60, R60, 0x10, RZ ;  /* 0x000000103c3c7819 */ /* 0x000fe200000006ff */
[----:B------:R-:W-:Y:S02]  /*2d10*/  FMUL.FTZ R13, R54, R57 ;  /* 0x00000039360d7220 */ /* 0x000fe40000410000 */
[----:B------:R-:W-:Y:S01]  /*2d20*/  FADD.FTZ R49, -R14, R49 ;  /* 0x000000310e317221 */ /* 0x000fe20000010100 */
[----:B------:R-:W-:Y:S01]  /*2d30*/  SHF.L.U32 R54, R40, 0x10, RZ ;  /* 0x0000001028367819 */ /* 0x000fe200000006ff */
[----:B------:R-:W-:-:S02]  /*2d40*/  FMUL.FTZ R60, R60, R58 ;  /* 0x0000003a3c3c7220 */ /* 0x000fc40000410000 */
[----:B0-----:R-:W-:Y:S01]  /*2d50*/  FMUL.FTZ R17, R7, R49 ;  /* 0x0000003107117220 */ /* 0x001fe20000410000 */
[----:B------:R-:W-:Y:S01]  /*2d60*/  PRMT R49, R38, 0x7632, R49 ;  /* 0x0000763226317816 */ /* 0x000fe20000000031 */
[----:B------:R-:W-:Y:S01]  /*2d70*/  FMUL.FTZ R15, R59, R15 ;  /* 0x0000000f3b0f7220 */ /* 0x000fe20000410000 */
[----:B------:R-:W-:Y:S01]  /*2d80*/  SHF.L.U32 R58, R41, 0x10, RZ ;  /* 0x00000010293a7819 */ /* 0x000fe200000006ff */
[----:B------:R-:W-:Y:S01]  /*2d90*/  FMUL.FTZ R54, R54, R53 ;  /* 0x0000003536367220 */ /* 0x000fe20000410000 */
[----:B------:R-:W-:Y:S01]  /*2da0*/  SHF.L.U32 R49, R49, 0x10, RZ ;  /* 0x0000001031317819 */ /* 0x000fe200000006ff */
[----:B------:R-:W-:Y:S01]  /*2db0*/  FMUL.FTZ R15, R51, R15 ;  /* 0x0000000f330f7220 */ /* 0x000fe20000410000 */
[----:B------:R-:W-:Y:S01]  /*2dc0*/  FFMA.FTZ R51, R2, R17, R29 ;  /* 0x0000001102337223 */ /* 0x000fe2000001001d */
[----:B------:R-:W-:Y:S01]  /*2dd0*/  FMUL.FTZ R53, R58, R13 ;  /* 0x0000000d3a357220 */ /* 0x000fe20000410000 */
[----:B------:R-:W-:Y:S01]  /*2de0*/  FMUL.FTZ R58, R0, R54 ;  /* 0x00000036003a7220 */ /* 0x000fe20000410000 */
[----:B------:R-:W-:Y:S01]  /*2df0*/  FADD.FTZ R49, -R14, R49 ;  /* 0x000000310e317221 */ /* 0x000fe20000010100 */
[----:B------:R-:W-:Y:S01]  /*2e00*/  FFMA.FTZ R57, R0, R18, R26 ;  /* 0x0000001200397223 */ /* 0x000fe2000001001a */
[----:B------:R-:W-:Y:S01]  /*2e10*/  FMUL.FTZ R59, R51, -1.4426950216293334961 ;  /* 0xbfb8aa3b333b7820 */ /* 0x000fe20000410000 */
[----:B------:R-:W-:Y:S01]  /*2e20*/  FFMA.FTZ R50, R22, R58, R50 ;  /* 0x0000003a16327223 */ /* 0x000fe20000010032 */
[----:B------:R-:W-:Y:S01]  /*2e30*/  FMUL.FTZ R58, R3, R15 ;  /* 0x0000000f033a7220 */ /* 0x000fe20000410000 */
[----:B------:R-:W-:Y:S01]  /*2e40*/  FMUL.FTZ R49, R7, R49 ;  /* 0x0000003107317220 */ /* 0x000fe20000410000 */
[----:B------:R-:W-:Y:S01]  /*2e50*/  FMUL.FTZ R48, R57, -1.4426950216293334961 ;  /* 0xbfb8aa3b39307820 */ /* 0x000fe20000410000 */
[----:B------:R-:W0:Y:S01]  /*2e60*/  MUFU.EX2 R13, R59 ;  /* 0x0000003b000d7308 */ /* 0x000e220000000800 */
[C---:B------:R-:W-:Y:S01]  /*2e70*/  FFMA.FTZ R58, R10.reuse, R58, R50 ;  /* 0x0000003a0a3a7223 */ /* 0x040fe20000010032 */
[----:B------:R-:W-:Y:S01]  /*2e80*/  FFMA.FTZ R50, R3, R49, R5 ;  /* 0x0000003103327223 */ /* 0x000fe20000010005 */
[----:B------:R-:W-:-:S03]  /*2e90*/  FFMA.FTZ R25, R10, R15, R11 ;  /* 0x0000000f0a197223 */ /* 0x000fc6000001000b */
[----:B------:R-:W-:Y:S02]  /*2ea0*/  FMUL.FTZ R11, R50, -1.4426950216293334961 ;  /* 0xbfb8aa3b320b7820 */ /* 0x000fe40000410000 */
[----:B------:R-:W1:Y:S01]  /*2eb0*/  MUFU.EX2 R48, R48 ;  /* 0x0000003000307308 */ /* 0x000e620000000800 */
[----:B------:R-:W-:-:S07]  /*2ec0*/  FMUL.FTZ R10, R2, R53 ;  /* 0x00000035020a7220 */ /* 0x000fce0000410000 */
[----:B------:R-:W2:Y:S01]  /*2ed0*/  MUFU.EX2 R11, R11 ;  /* 0x0000000b000b7308 */ /* 0x000ea20000000800 */
[----:B------:R-:W-:Y:S01]  /*2ee0*/  FFMA.FTZ R58, R19, R10, R58 ;  /* 0x0000000a133a7223 */ /* 0x000fe2000001003a */
[----:B0-----:R-:W-:Y:S01]  /*2ef0*/  FADD.FTZ R10, R13, 1 ;  /* 0x3f8000000d0a7421 */ /* 0x001fe20000010000 */
[-C--:B------:R-:W-:Y:S01]  /*2f00*/  FMUL.FTZ R13, R4, R60.reuse ;  /* 0x0000003c040d7220 */ /* 0x080fe20000410000 */
[----:B------:R-:W-:-:S03]  /*2f10*/  FFMA.FTZ R33, R9, R60, R12 ;  /* 0x0000003c09217223 */ /* 0x000fc6000001000c */
[----:B------:R-:W-:Y:S01]  /*2f20*/  FFMA.FTZ R13, R9, R13, R58 ;  /* 0x0000000d090d7223 */ /* 0x000fe2000001003a */
[----:B------:R-:W-:Y:S01]  /*2f30*/  PRMT R9, R39, 0x7632, R9 ;  /* 0x0000763227097816 */ /* 0x000fe20000000009 */
[----:B-1----:R-:W-:-:S03]  /*2f40*/  FADD.FTZ R48, R48, 1 ;  /* 0x3f80000030307421 */ /* 0x002fc60000010000 */
[----:B------:R-:W-:-:S03]  /*2f50*/  SHF.L.U32 R9, R9, 0x10, RZ ;  /* 0x0000001009097819 */ /* 0x000fc600000006ff */
[----:B------:R-:W0:Y:S01]  /*2f60*/  MUFU.RCP R48, R48 ;  /* 0x0000003000307308 */ /* 0x000e220000001000 */
[----:B--2---:R-:W-:Y:S01]  /*2f70*/  FADD.FTZ R11, R11, 1 ;  /* 0x3f8000000b0b7421 */ /* 0x004fe20000010000 */
[----:B------:R-:W-:-:S06]  /*2f80*/  FADD.FTZ R59, -R14, R9 ;  /* 0x000000090e3b7221 */ /* 0x000fcc0000010100 */
[----:B------:R-:W1:Y:S01]  /*2f90*/  MUFU.RCP R9, R11 ;  /* 0x0000000b00097308 */ /* 0x000e620000001000 */
[----:B------:R-:W-:Y:S01]  /*2fa0*/  FFMA.FTZ R52, R0, R54, R52 ;  /* 0x0000003600347223 */ /* 0x000fe20000010034 */
[----:B0-----:R-:W-:-:S04]  /*2fb0*/  FADD.FTZ R12, -R48, 1 ;  /* 0x3f800000300c7421 */ /* 0x001fc80000010100 */
[----:B------:R-:W-:Y:S01]  /*2fc0*/  FFMA.FTZ R12, R57, R12, 1 ;  /* 0x3f800000390c7423 */ /* 0x000fe2000001000c */
[----:B-1----:R-:W-:Y:S01]  /*2fd0*/  FADD.FTZ R57, -R9, 1 ;  /* 0x3f80000009397421 */ /* 0x002fe20000010100 */
[----:B------:R-:W-:-:S03]  /*2fe0*/  FFMA.FTZ R27, R3, R15, R52 ;  /* 0x0000000f031b7223 */ /* 0x000fc60000010034 */
[----:B------:R-:W-:Y:S01]  /*2ff0*/  FFMA.FTZ R50, R50, R57, 1 ;  /* 0x3f80000032327423 */ /* 0x000fe20000010039 */
[----:B------:R-:W-:-:S03]  /*3000*/  FMUL.FTZ R52, R48, R12 ;  /* 0x0000000c30347220 */ /* 0x000fc60000410000 */
[----:B------:R-:W-:Y:S01]  /*3010*/  FMUL.FTZ R48, R9, R50 ;  /* 0x0000003209307220 */ /* 0x000fe20000410000 */
[----:B------:R-:W-:-:S05]  /*3020*/  SHF.L.U32 R9, R42, 0x10, RZ ;  /* 0x000000102a097819 */ /* 0x000fca00000006ff */
[----:B------:R-:W-:Y:S01]  /*3030*/  FADD.FTZ R9, -R14, R9 ;  /* 0x000000090e097221 */ /* 0x000fe20000010100 */
[----:B------:R-:W-:Y:S03]  /*3040*/  STL [R1+0x30], R18 ;  /* 0x0000301201007387 */ /* 0x000fe60000100800 */
[C---:B------:R-:W-:Y:S01]  /*3050*/  FMUL.FTZ R16, R7.reuse, R9 ;  /* 0x0000000907107220 */ /* 0x040fe20000410000 */
[----:B------:R-:W-:Y:S04]  /*3060*/  STL [R1+0x18], R17 ;  /* 0x0000181101007387 */ /* 0x000fe80000100800 */
[----:B------:R-:W-:Y:S04]  /*3070*/  STL [R1+0x4], R16 ;  /* 0x0000041001007387 */ /* 0x000fe80000100800 */
[----:B------:R-:W2:Y:S01]  /*3080*/  LDL.LU R24, [R1+0x94] ;  /* 0x0000940001187983 */ /* 0x000ea20000300800 */
[----:B------:R-:W0:Y:S01]  /*3090*/  MUFU.RCP R10, R10 ;  /* 0x0000000a000a7308 */ /* 0x000e220000001000 */
[----:B------:R-:W-:-:S04]  /*30a0*/  FMUL.FTZ R59, R7, R59 ;  /* 0x0000003b073b7220 */ /* 0x000fc80000410000 */
[----:B------:R-:W-:Y:S01]  /*30b0*/  FFMA.FTZ R61, R4, R59, R6 ;  /* 0x0000003b043d7223 */ /* 0x000fe20000010006 */
[----:B0-----:R-:W-:-:S04]  /*30c0*/  FADD.FTZ R11, -R10, 1 ;  /* 0x3f8000000a0b7421 */ /* 0x001fc80000010100 */
[----:B------:R-:W-:Y:S01]  /*30d0*/  FFMA.FTZ R51, R51, R11, 1 ;  /* 0x3f80000033337423 */ /* 0x000fe2000001000b */
[----:B------:R-:W-:-:S06]  /*30e0*/  FMUL.FTZ R11, R61, -1.4426950216293334961 ;  /* 0xbfb8aa3b3d0b7820 */ /* 0x000fcc0000410000 */
[----:B------:R-:W0:Y:S01]  /*30f0*/  MUFU.EX2 R11, R11 ;  /* 0x0000000b000b7308 */ /* 0x000e220000000800 */
[----:B------:R-:W-:Y:S01]  /*3100*/  PRMT R58, R42, 0x7632, R58 ;  /* 0x000076322a3a7816 */ /* 0x000fe2000000003a */
[----:B------:R-:W-:Y:S01]  /*3110*/  FADD.FTZ R28, R8, R15 ;  /* 0x0000000f081c7221 */ /* 0x000fe20000010000 */
[----:B------:R-:W-:Y:S02]  /*3120*/  FMUL.FTZ R8, R10, R51 ;  /* 0x000000330a087220 */ /* 0x000fe40000410000 */
[----:B------:R-:W-:Y:S01]  /*3130*/  SHF.L.U32 R58, R58, 0x10, RZ ;  /* 0x000000103a3a7819 */ /* 0x000fe200000006ff */
[----:B0-----:R-:W-:-:S04]  /*3140*/  FADD.FTZ R11, R11, 1 ;  /* 0x3f8000000b0b7421 */ /* 0x001fc80000010000 */
[----:B------:R0:W1:Y:S01]  /*3150*/  MUFU.RCP R51, R11 ;  /* 0x0000000b00337308 */ /* 0x0000620000001000 */
[----:B------:R-:W-:Y:S01]  /*3160*/  FADD.FTZ R58, -R14, R58 ;  /* 0x0000003a0e3a7221 */ /* 0x000fe20000010100 */
[----:B------:R-:W-:Y:S01]  /*3170*/  FFMA.FTZ R50, R0, R16, R26 ;  /* 0x0000001000327223 */ /* 0x000fe2000001001a */
[----:B------:R-:W-:Y:S02]  /*3180*/  SHF.L.U32 R57, R43, 0x10, RZ ;  /* 0x000000102b397819 */ /* 0x000fe400000006ff */
[----:B------:R-:W-:Y:S01]  /*3190*/  FMUL.FTZ R58, R7, R58 ;  /* 0x0000003a073a7220 */ /* 0x000fe20000410000 */
[----:B------:R-:W-:Y:S02]  /*31a0*/  FMUL.FTZ R9, R50, -1.4426950216293334961 ;  /* 0xbfb8aa3b32097820 */ /* 0x000fe40000410000 */
[----:B------:R-:W-:Y:S01]  /*31b0*/  FADD.FTZ R57, -R14, R57 ;  /* 0x000000390e397221 */ /* 0x000fe20000010100 */
[----:B------:R-:W-:-:S03]  /*31c0*/  FFMA.FTZ R12, R3, R58, R5 ;  /* 0x0000003a030c7223 */ /* 0x000fc60000010005 */
[----:B------:R-:W4:Y:S01]  /*31d0*/  MUFU.EX2 R9, R9 ;  /* 0x0000000900097308 */ /* 0x000f220000000800 */
[----:B0-----:R-:W-:Y:S01]  /*31e0*/  FMUL.FTZ R11, R12, -1.4426950216293334961 ;  /* 0xbfb8aa3b0c0b7820 */ /* 0x001fe20000410000 */
[----:B------:R-:W-:Y:S01]  /*31f0*/  FMUL.FTZ R57, R7, R57 ;  /* 0x0000003907397220 */ /* 0x000fe20000410000 */
[----:B-1----:R-:W-:-:S04]  /*3200*/  FADD.FTZ R10, -R51, 1 ;  /* 0x3f800000330a7421 */ /* 0x002fc80000010100 */
[----:B------:R-:W-:Y:S01]  /*3210*/  FFMA.FTZ R61, R61, R10, 1 ;  /* 0x3f8000003d3d7423 */ /* 0x000fe2000001000a */
[----:B------:R-:W-:Y:S01]  /*3220*/  FFMA.FTZ R10, R2, R57, R29 ;  /* 0x00000039020a7223 */ /* 0x000fe2000001001d */
[----:B------:R-:W0:Y:S01]  /*3230*/  MUFU.EX2 R11, R11 ;  /* 0x0000000b000b7308 */ /* 0x000e220000000800 */
[----:B------:R-:W2:Y:S02]  /*3240*/  LDL R29, [R1+0x34] ;  /* 0x00003400011d7983 */ /* 0x000ea40000100800 */
[----:B------:R-:W-:Y:S01]  /*3250*/  FMUL.FTZ R15, R10, -1.4426950216293334961 ;  /* 0xbfb8aa3b0a0f7820 */ /* 0x000fe20000410000 */
[----:B----4-:R-:W-:-:S05]  /*3260*/  FADD.FTZ R9, R9, 1 ;  /* 0x3f80000009097421 */ /* 0x010fca0000010000 */
[----:B------:R-:W1:Y:S01]  /*3270*/  MUFU.EX2 R15, R15 ;  /* 0x0000000f000f7308 */ /* 0x000e620000000800 */
[----:B------:R-:W-:Y:S01]  /*3280*/  FMUL.FTZ R51, R51, R61 ;  /* 0x0000003d33337220 */ /* 0x000fe20000410000 */
[----:B0-----:R-:W-:-:S06]  /*3290*/  FADD.FTZ R11, R11, 1 ;  /* 0x3f8000000b0b7421 */ /* 0x001fcc0000010000 */
[----:B------:R-:W0:Y:S01]  /*32a0*/  MUFU.RCP R9, R9 ;  /* 0x0000000900097308 */ /* 0x000e220000001000 */
[----:B------:R-:W-:-:S07]  /*32b0*/  PRMT R61, R44, 0x7632, R61 ;  /* 0x000076322c3d7816 */ /* 0x000fce000000003d */
[----:B------:R-:W4:Y:S01]  /*32c0*/  MUFU.RCP R11, R11 ;  /* 0x0000000b000b7308 */ /* 0x000f220000001000 */
[----:B-1----:R-:W-:Y:S01]  /*32d0*/  FADD.FTZ R15, R15, 1 ;  /* 0x3f8000000f0f7421 */ /* 0x002fe20000010000 */
[----:B------:R-:W-:-:S06]  /*32e0*/  SHF.L.U32 R61, R61, 0x10, RZ ;  /* 0x000000103d3d7819 */ /* 0x000fcc00000006ff */
[----:B------:R-:W1:Y:S01]  /*32f0*/  MUFU.RCP R15, R15 ;  /* 0x0000000f000f7308 */ /* 0x000e620000001000 */
[----:B------:R-:W-:Y:S01]  /*3300*/  FMUL.FTZ R48, R61, R48 ;  /* 0x000000303d307220 */ /* 0x000fe20000410000 */
[----:B0-----:R-:W-:-:S04]  /*3310*/  FADD.FTZ R61, -R9, 1 ;  /* 0x3f800000093d7421 */ /* 0x001fc80000010100 */
[----:B------:R-:W-:Y:S01]  /*3320*/  FFMA.FTZ R50, R50, R61, 1 ;  /* 0x3f80000032327423 */ /* 0x000fe2000001003d */
[----:B----4-:R-:W-:-:S04]  /*3330*/  FADD.FTZ R61, -R11, 1 ;  /* 0x3f8000000b3d7421 */ /* 0x010fc80000010100 */
[----:B------:R-:W-:-:S04]  /*3340*/  FFMA.FTZ R12, R12, R61, 1 ;  /* 0x3f8000000c0c7423 */ /* 0x000fc8000001003d */
[----:B------:R-:W-:Y:S01]  /*3350*/  FMUL.FTZ R12, R11, R12 ;  /* 0x0000000c0b0c7220 */ /* 0x000fe20000410000 */
[----:B-1----:R-:W-:Y:S01]  /*3360*/  FADD.FTZ R11, -R15, 1 ;  /* 0x3f8000000f0b7421 */ /* 0x002fe20000010100 */
[----:B------:R-:W-:Y:S01]  /*3370*/  FMUL.FTZ R9, R9, R50 ;  /* 0x0000003209097220 */ /* 0x000fe20000410000 */
[----:B---3--:R-:W-:Y:S02]  /*3380*/  PRMT R50, R46, 0x7632, R50 ;  /* 0x000076322e327816 */ /* 0x008fe40000000032 */
[----:B------:R-:W-:Y:S01]  /*3390*/  FFMA.FTZ R11, R10, R11, 1 ;  /* 0x3f8000000a0b7423 */ /* 0x000fe2000001000b */
[----:B------:R-:W-:Y:S02]  /*33a0*/  PRMT R10, R43, 0x7632, R10 ;  /* 0x000076322b0a7816 */ /* 0x000fe4000000000a */
[----:B------:R-:W-:Y:S02]  /*33b0*/  SHF.L.U32 R50, R50, 0x10, RZ ;  /* 0x0000001032327819 */ /* 0x000fe400000006ff */
[----:B------:R-:W-:-:S03]  /*33c0*/  SHF.L.U32 R10, R10, 0x10, RZ ;  /* 0x000000100a0a7819 */ /* 0x000fc600000006ff */
[----:B------:R-:W-:Y:S02]  /*33d0*/  FMUL.FTZ R50, R50, R12 ;  /* 0x0000000c32327220 */ /* 0x000fe40000410000 */
[----:B------:R-:W-:Y:S01]  /*33e0*/  FADD.FTZ R12, -R14, R10 ;  /* 0x0000000a0e0c7221 */ /* 0x000fe20000010100 */
[----:B------:R-:W-:Y:S01]  /*33f0*/  SHF.L.U32 R10, R45, 0x10, RZ ;  /* 0x000000102d0a7819 */ /* 0x000fe200000006ff */
[----:B------:R-:W-:Y:S02]  /*3400*/  FMUL.FTZ R15, R15, R11 ;  /* 0x0000000b0f0f7220 */ /* 0x000fe40000410000 */
[----:B------:R-:W-:Y:S01]  /*3410*/  FMUL.FTZ R12, R7, R12 ;  /* 0x0000000c070c7220 */ /* 0x000fe20000410000 */
[----:B------:R-:W-:Y:S01]  /*3420*/  SHF.L.U32 R11, R44, 0x10, RZ ;  /* 0x000000102c0b7819 */ /* 0x000fe200000006ff */
[----:B------:R-:W-:Y:S01]  /*3430*/  FMUL.FTZ R8, R10, R8 ;  /* 0x000000080a087220 */ /* 0x000fe20000410000 */
[----:B------:R-:W-:Y:S01]  /*3440*/  PRMT R61, R45, 0x7632, R61 ;  /* 0x000076322d3d7816 */ /* 0x000fe2000000003d */
[----:B------:R-:W-:-:S02]  /*3450*/  FFMA.FTZ R10, R4, R12, R6 ;  /* 0x0000000c040a7223 */ /* 0x000fc40000010006 */
[----:B------:R-:W-:Y:S01]  /*3460*/  FMUL.FTZ R52, R11, R52 ;  /* 0x000000340b347220 */ /* 0x000fe20000410000 */
[----:B------:R-:W-:Y:S01]  /*3470*/  SHF.L.U32 R61, R61, 0x10, RZ ;  /* 0x000000103d3d7819 */ /* 0x000fe200000006ff */
[----:B------:R-:W-:-:S04]  /*3480*/  FMUL.FTZ R11, R10, -1.4426950216293334961 ;  /* 0xbfb8aa3b0a0b7820 */ /* 0x000fc80000410000 */
[----:B------:R-:W-:Y:S01]  /*3490*/  FMUL.FTZ R51, R61, R51 ;  /* 0x000000333d337220 */ /* 0x000fe20000410000 */
[----:B------:R-:W-:Y:S01]  /*34a0*/  FMUL.FTZ R61, R0, R52 ;  /* 0x00000034003d7220 */ /* 0x000fe20000410000 */
[----:B------:R-:W0:Y:S03]  /*34b0*/  MUFU.EX2 R11, R11 ;  /* 0x0000000b000b7308 */ /* 0x000e260000000800 */
[----:B------:R-:W-:Y:S01]  /*34c0*/  FFMA.FTZ R13, R18, R61, R13 ;  /* 0x0000003d120d7223 */ /* 0x000fe2000001000d */
[----:B------:R-:W-:-:S04]  /*34d0*/  FMUL.FTZ R61, R3, R48 ;  /* 0x00000030033d7220 */ /* 0x000fc80000410000 */
[----:B------:R-:W-:Y:S01]  /*34e0*/  FFMA.FTZ R13, R49, R61, R13 ;  /* 0x0000003d310d7223 */ /* 0x000fe2000001000d */
[----:B------:R-:W-:-:S04]  /*34f0*/  FMUL.FTZ R61, R2, R8 ;  /* 0x00000008023d7220 */ /* 0x000fc80000410000 */
[----:B------:R-:W-:Y:S01]  /*3500*/  FFMA.FTZ R13, R17, R61, R13 ;  /* 0x0000003d110d7223 */ /* 0x000fe2000001000d */
[----:B------:R-:W-:Y:S01]  /*3510*/  SHF.L.U32 R61, R46, 0x10, RZ ;  /* 0x000000102e3d7819 */ /* 0x000fe200000006ff */
[----:B0-----:R-:W-:-:S04]  /*3520*/  FADD.FTZ R11, R11, 1 ;  /* 0x3f8000000b0b7421 */ /* 0x001fc80000010000 */
[----:B------:R-:W-:Y:S01]  /*3530*/  FMUL.FTZ R9, R61, R9 ;  /* 0x000000093d097220 */ /* 0x000fe20000410000 */
[----:B------:R-:W-:Y:S01]  /*3540*/  FMUL.FTZ R61, R4, R51 ;  /* 0x00000033043d7220 */ /* 0x000fe20000410000 */
[----:B------:R-:W0:Y:S03]  /*3550*/  MUFU.RCP R11, R11 ;  /* 0x0000000b000b7308 */ /* 0x000e260000001000 */
[----:B------:R-:W-:Y:S01]  /*3560*/  FFMA.FTZ R13, R59, R61, R13 ;  /* 0x0000003d3b0d7223 */ /* 0x000fe2000001000d */
[----:B------:R-:W-:-:S04]  /*3570*/  FMUL.FTZ R61, R0, R9 ;  /* 0x00000009003d7220 */ /* 0x000fc80000410000 */
[----:B------:R-:W-:Y:S01]  /*3580*/  FFMA.FTZ R13, R16, R61, R13 ;  /* 0x0000003d100d7223 */ /* 0x000fe2000001000d */
[----:B------:R-:W-:-:S04]  /*3590*/  FMUL.FTZ R61, R3, R50 ;  /* 0x00000032033d7220 */ /* 0x000fc80000410000 */
[----:B------:R-:W-:Y:S01]  /*35a0*/  FFMA.FTZ R26, R58, R61, R13 ;  /* 0x0000003d3a1a7223 */ /* 0x000fe2000001000d */
[----:B------:R-:W-:Y:S02]  /*35b0*/  FFMA.FTZ R13, R2, R53, R27 ;  /* 0x00000035020d7223 */ /* 0x000fe4000001001b */
[----:B------:R-:W3:Y:S02]  /*35c0*/  LDL R27, [R1+0x5c] ;  /* 0x00005c00011b7983 */ /* 0x000ee40000100800 */
[----:B------:R-:W-:Y:S01]  /*35d0*/  FFMA.FTZ R13, R4, R60, R13 ;  /* 0x0000003c040d7223 */ /* 0x000fe2000001000d */
[----:B0-----:R-:W-:Y:S01]  /*35e0*/  FADD.FTZ R61, -R11, 1 ;  /* 0x3f8000000b3d7421 */ /* 0x001fe20000010100 */
[----:B------:R-:W4:Y:S03]  /*35f0*/  LDL.LU R32, [R1+0x88] ;  /* 0x0000880001207983 */ /* 0x000f260000300800 */
[----:B------:R-:W-:Y:S01]  /*3600*/  FFMA.FTZ R61, R10, R61, 1 ;  /* 0x3f8000000a3d7423 */ /* 0x000fe2000001003d */
[--C-:B------:R-:W-:Y:S01]  /*3610*/  FFMA.FTZ R10, R0, R52, R13.reuse ;  /* 0x00000034000a7223 */ /* 0x100fe2000001000d */
[----:B------:R-:W3:Y:S03]  /*3620*/  LDL.LU R31, [R1+0x8c] ;  /* 0x00008c00011f7983 */ /* 0x000ee60000300800 */
[----:B------:R-:W-:Y:S01]  /*3630*/  FFMA.FTZ R10, R3, R48, R10 ;  /* 0x00000030030a7223 */ /* 0x000fe2000001000a */
[----:B------:R-:W-:Y:S01]  /*3640*/  FMUL.FTZ R61, R11, R61 ;  /* 0x0000003d0b3d7220 */ /* 0x000fe20000410000 */
[C---:B------:R-:W-:Y:S01]  /*3650*/  PRMT R13, R47.reuse, 0x7632, R13 ;  /* 0x000076322f0d7816 */ /* 0x040fe2000000000d */
[----:B------:R-:W4:Y:S01]  /*3660*/  LDL.LU R30, [R1+0x80] ;  /* 0x00008000011e7983 */ /* 0x000f220000300800 */
[----:B------:R-:W-:Y:S01]  /*3670*/  FFMA.FTZ R10, R2, R8, R10 ;  /* 0x00000008020a7223 */ /* 0x000fe2000001000a */
[----:B------:R-:W-:-:S03]  /*3680*/  SHF.L.U32 R11, R47, 0x10, RZ ;  /* 0x000000102f0b7819 */ /* 0x000fc600000006ff */
[----:B------:R-:W-:Y:S01]  /*3690*/  FFMA.FTZ R10, R4, R51, R10 ;  /* 0x00000033040a7223 */ /* 0x000fe2000001000a */
[----:B------:R-:W-:Y:S01]  /*36a0*/  SHF.L.U32 R13, R13, 0x10, RZ ;  /* 0x000000100d0d7819 */ /* 0x000fe200000006ff */
[----:B------:R-:W-:Y:S02]  /*36b0*/  FMUL.FTZ R15, R11, R15 ;  /* 0x0000000f0b0f7220 */ /* 0x000fe40000410000 */
[----:B------:R-:W-:Y:S02]  /*36c0*/  FFMA.FTZ R10, R0, R9, R10 ;  /* 0x00000009000a7223 */ /* 0x000fe4000001000a */
[----:B------:R-:W-:Y:S01]  /*36d0*/  FMUL.FTZ R13, R13, R61 ;  /* 0x0000003d0d0d7220 */ /* 0x000fe20000410000 */
[----:B------:R-:W-:Y:S01]  /*36e0*/  FMUL.FTZ R11, R2, R15 ;  /* 0x0000000f020b7220 */ /* 0x000fe20000410000 */
[----:B------:R-:W-:Y:S02]  /*36f0*/  FFMA.FTZ R10, R3, R50, R10 ;  /* 0x00000032030a7223 */ /* 0x000fe4000001000a */
[----:B------:R-:W-:Y:S01]  /*3700*/  FMUL.FTZ R61, R4, R13 ;  /* 0x0000000d043d7220 */ /* 0x000fe20000410000 */
[----:B------:R-:W-:Y:S01]  /*3710*/  FFMA.FTZ R11, R57, R11, R26 ;  /* 0x0000000b390b7223 */ /* 0x000fe2000001001a */
[----:B------:R-:W-:Y:S01]  /*3720*/  FFMA.FTZ R10, R2, R15, R10 ;  /* 0x0000000f020a7223 */ /* 0x000fe2000001000a */
[----:B------:R-:W3:Y:S02]  /*3730*/  LDL.LU R26, [R1+0x84] ;  /* 0x00008400011a7983 */ /* 0x000ee40000300800 */
[----:B------:R-:W-:Y:S01]  /*3740*/  FFMA.FTZ R11, R12, R61, R11 ;  /* 0x0000003d0c0b7223 */ /* 0x000fe2000001000b */
[----:B------:R-:W-:Y:S01]  /*3750*/  FFMA.FTZ R10, R4, R13, R10 ;  /* 0x0000000d040a7223 */ /* 0x000fe2000001000a */
[----:B------:R-:W3:Y:S04]  /*3760*/  LDL R61, [R1+0x54] ;  /* 0x00005400013d7983 */ /* 0x000ee80000100800 */
[----:B--2---:R0:W-:Y:S04]  /*3770*/  STS.64 [R24], R10 ;  /* 0x0000000a18007388 */ /* 0x0041e80000000a00 */
[----:B0-----:R-:W2:Y:S04]  /*3780*/  LDL.LU R24, [R1+0x144] ;  /* 0x0001440001187983 */ /* 0x001ea80000300800 */
[----:B------:R-:W4:Y:S01]  /*3790*/  LDL.LU R11, [R1+0x2c] ;  /* 0x00002c00010b7983 */ /* 0x000f220000300800 */
[----:B------:R-:W-:-:S03]  /*37a0*/  FFMA.FTZ R10, R49, R48, R25 ;  /* 0x00000030310a7223 */ /* 0x000fc60000010019 */
[----:B------:R-:W2:Y:S01]  /*37b0*/  LDL.LU R25, [R1+0x140] ;  /* 0x0001400001197983 */ /* 0x000ea20000300800 */
[----:B------:R-:W-:-:S03]  /*37c0*/  FFMA.FTZ R59, R59, R51, R33 ;  /* 0x000000333b3b7223 */ /* 0x000fc60000010021 */
[----:B------:R-:W3:Y:S01]  /*37d0*/  LDL R49, [R1+0x48] ;  /* 0x0000480001317983 */ /* 0x000ee20000100800 */
[----:B------:R-:W-:Y:S01]  /*37e0*/  UIADD3.X UR10, URZ, UR5, URZ, UP0, !UPT ;  /* 0x000000053f0a7290 */ /* 0x000fe200087fe43f */
[----:B------:R-:W-:Y:S01]  /*37f0*/  BAR.SYNC.DEFER_BLOCKING 0x0 ;  /* 0x0000000000007b1d */ /* 0x000fe20000010000 */
[----:B----4-:R-:W-:Y:S01]  /*3800*/  FADD.FTZ R60, R11, R60 ;  /* 0x0000003c0b3c7221 */ /* 0x010fe20000010000 */
[----:B------:R-:W-:-:S04]  /*3810*/  FADD.FTZ R11, R28, R48 ;  /* 0x000000301c0b7221 */ /* 0x000fc80000010000 */
[----:B------:R-:W4:Y:S01]  /*3820*/  LDL.LU R28, [R1+0x13c] ;  /* 0x00013c00011c7983 */ /* 0x000f220000300800 */
[----:B------:R-:W-:-:S03]  /*3830*/  FADD.FTZ R51, R60, R51 ;  /* 0x000000333c337221 */ /* 0x000fc60000010000 */
[----:B------:R-:W3:Y:S04]  /*3840*/  LDL R48, [R1+0x58] ;  /* 0x0000580001307983 */ /* 0x000ee80000100800 */
[----:B------:R0:W5:Y:S04]  /*3850*/  LDL.LU R33, [R1+0x138] ;  /* 0x0001380001217983 */ /* 0x0001680000300800 */
[----:B------:R-:W2:Y:S01]  /*3860*/  LDL R60, [R1+0x40] ;  /* 0x00004000013c7983 */ /* 0x000ea20000100800 */
[----:B------:R-:W-:Y:S01]  /*3870*/  FFMA.FTZ R12, R12, R13, R59 ;  /* 0x0000000d0c0c7223 */ /* 0x000fe2000001003b */
[----:B------:R-:W-:Y:S01]  /*3880*/  FFMA.FTZ R10, R58, R50, R10 ;  /* 0x000000323a0a7223 */ /* 0x000fe2000001000a */
[----:B------:R-:W-:Y:S01]  /*3890*/  FADD.FTZ R11, R11, R50 ;  /* 0x000000320b0b7221 */ /* 0x000fe20000010000 */
[----:B------:R-:W-:Y:S01]  /*38a0*/  FADD.FTZ R13, R51, R13 ;  /* 0x0000000d330d7221 */ /* 0x000fe20000010000 */
[----:B---3--:R-:W-:Y:S01]  /*38b0*/  FFMA.FTZ R48, R48, R49, R30 ;  /* 0x0000003130307223 */ /* 0x008fe2000001001e */
[----:B------:R-:W-:Y:S01]  /*38c0*/  FADD.FTZ R49, R49, R26 ;  /* 0x0000001a31317221 */ /* 0x000fe20000010000 */
[----:B--2---:R-:W-:Y:S01]  /*38d0*/  FFMA.FTZ R61, R61, R60, R32 ;  /* 0x0000003c3d3d7223 */ /* 0x004fe20000010020 */
[----:B------:R-:W-:Y:S01]  /*38e0*/  FADD.FTZ R60, R60, R31 ;  /* 0x0000001f3c3c7221 */ /* 0x000fe20000010000 */
[----:B------:R0:W5:Y:S04]  /*38f0*/  LDL.LU R32, [R1+0x134] ;  /* 0x0001340001207983 */ /* 0x0001680000300800 */
[----:B------:R0:W5:Y:S01]  /*3900*/  LDL.LU R31, [R1+0x130] ;  /* 0x00013000011f7983 */ /* 0x0001620000300800 */
[----:B------:R-:W-:-:S03]  /*3910*/  FFMA.FTZ R61, R27, R29, R61 ;  /* 0x0000001d1b3d7223 */ /* 0x000fc6000001003d */
[----:B------:R0:W5:Y:S01]  /*3920*/  LDL.LU R30, [R1+0x12c] ;  /* 0x00012c00011e7983 */ /* 0x0001620000300800 */
[----:B------:R-:W-:-:S03]  /*3930*/  FADD.FTZ R60, R60, R29 ;  /* 0x0000001d3c3c7221 */ /* 0x000fc60000010000 */
[----:B------:R-:W2:Y:S04]  /*3940*/  LDL.LU R26, [R1+0x128] ;  /* 0x00012800011a7983 */ /* 0x000ea80000300800 */
[----:B------:R-:W3:Y:S04]  /*3950*/  LDL R50, [R1+0x70] ;  /* 0x0000700001327983 */ /* 0x000ee80000100800 */
[----:B------:R-:W4:Y:S04]  /*3960*/  LDL R59, [R1+0x4c] ;  /* 0x00004c00013b7983 */ /* 0x000f280000100800 */
[----:B------:R-:W2:Y:S04]  /*3970*/  LDL R51, [R1+0x74] ;  /* 0x0000740001337983 */ /* 0x000ea80000100800 */
[----:B------:R-:W3:Y:S04]  /*3980*/  LDL.LU R27, [R1+0x124] ;  /* 0x00012400011b7983 */ /* 0x000ee80000300800 */
[----:B------:R-:W3:Y:S01]  /*3990*/  LDL.LU R29, [R1+0x120] ;  /* 0x00012000011d7983 */ /* 0x000ee20000300800 */
[----:B------:R-:W1:Y:S01]  /*39a0*/  S2R R58, SR_TID.X ;  /* 0x00000000003a7919 */ /* 0x000e620000002100 */
[----:B------:R-:W-:-:S04]  /*39b0*/  UISETP.GE.U32.AND UP0, UPT, UR9, UR14, UPT ;  /* 0x0000000e0900728c */ /* 0x000fc8000bf06070 */
[----:B------:R-:W-:-:S06]  /*39c0*/  UISETP.GE.AND.EX UP0, UPT, UR10, UR15, UPT, UP0 ;  /* 0x0000000f0a00728c */ /* 0x000fcc000bf06300 */
[----:B------:R-:W-:Y:S02]  /*39d0*/  PLOP3.LUT P0, PT, PT, PT, UP0, 0x80, 0x0 ;  /* 0x000000000000781c */ /* 0x000fe40003f0f008 */
[----:B-1----:R-:W-:Y:S01]  /*39e0*/  ISETP.GT.U32.AND P1, PT, R58, 0x1f, PT ;  /* 0x0000001f3a00780c */ /* 0x002fe20003f24070 */
[----:B----4-:R-:W-:Y:S01]  /*39f0*/  FADD.FTZ R49, R49, R59 ;  /* 0x0000003b31317221 */ /* 0x010fe20000010000 */
[----:B--2---:R-:W-:-:S03]  /*3a00*/  FFMA.FTZ R48, R51, R59, R48 ;  /* 0x0000003b33307223 */ /* 0x004fc60000010030 */
[----:B------:R-:W-:Y:S01]  /*3a10*/  FADD.FTZ R49, R49, R26 ;  /* 0x0000001a31317221 */ /* 0x000fe20000010000 */
[----:B---3--:R-:W-:Y:S01]  /*3a20*/  FFMA.FTZ R48, R27, R26, R48 ;  /* 0x0000001a1b307223 */ /* 0x008fe20000010030 */
[----:B------:R-:W-:Y:S01]  /*3a30*/  FFMA.FTZ R61, R50, R29, R61 ;  /* 0x0000001d323d7223 */ /* 0x000fe2000001003d */
[----:B------:R-:W-:Y:S01]  /*3a40*/  FADD.FTZ R60, R60, R29 ;  /* 0x0000001d3c3c7221 */ /* 0x000fe20000010000 */
[----:B------:R-:W-:Y:S01]  /*3a50*/  FADD.FTZ R49, R49, R21 ;  /* 0x0000001531317221 */ /* 0x000fe20000010000 */
[----:B------:R-:W-:Y:S01]  /*3a60*/  FFMA.FTZ R48, R24, R21, R48 ;  /* 0x0000001518307223 */ /* 0x000fe20000010030 */
[----:B------:R-:W-:Y:S01]  /*3a70*/  FFMA.FTZ R61, R28, R25, R61 ;  /* 0x000000191c3d7223 */ /* 0x000fe2000001003d */
[----:B------:R-:W-:Y:S01]  /*3a80*/  FADD.FTZ R60, R60, R25 ;  /* 0x000000193c3c7221 */ /* 0x000fe20000010000 */
[----:B------:R-:W-:Y:S01]  /*3a90*/  FADD.FTZ R49, R49, R55 ;  /* 0x0000003731317221 */ /* 0x000fe20000010000 */
[----:B------:R0:W5:Y:S01]  /*3aa0*/  LDL.LU R29, [R1+0x11c] ;  /* 0x00011c00011d7983 */ /* 0x0001620000300800 */
[----:B------:R-:W-:Y:S01]  /*3ab0*/  FFMA.FTZ R61, R20, R56, R61 ;  /* 0x00000038143d7223 */ /* 0x000fe2000001003d */
[----:B------:R-:W-:Y:S01]  /*3ac0*/  FADD.FTZ R60, R60, R56 ;  /* 0x000000383c3c7221 */ /* 0x000fe20000010000 */
[----:B------:R-:W-:Y:S01]  /*3ad0*/  FFMA.FTZ R48, R23, R55, R48 ;  /* 0x0000003717307223 */ /* 0x000fe20000010030 */
[----:B------:R0:W5:Y:S01]  /*3ae0*/  LDL.LU R27, [R1+0x118] ;  /* 0x00011800011b7983 */ /* 0x0001620000300800 */
[----:B------:R-:W-:Y:S01]  /*3af0*/  FFMA.FTZ R61, R22, R54, R61 ;  /* 0x00000036163d7223 */ /* 0x000fe2000001003d */
[----:B------:R-:W-:Y:S01]  /*3b00*/  FADD.FTZ R60, R60, R54 ;  /* 0x000000363c3c7221 */ /* 0x000fe20000010000 */
[----:B------:R-:W-:Y:S01]  /*3b10*/  FADD.FTZ R49, R49, R53 ;  /* 0x0000003531317221 */ /* 0x000fe20000010000 */
[----:B------:R0:W5:Y:S01]  /*3b20*/  LDL.LU R26, [R1+0x114] ;  /* 0x00011400011a7983 */ /* 0x0001620000300800 */
[----:B------:R-:W-:Y:S01]  /*3b30*/  FFMA.FTZ R48, R19, R53, R48 ;  /* 0x0000003513307223 */ /* 0x000fe20000010030 */
[----:B------:R-:W-:-:S02]  /*3b40*/  FFMA.FTZ R61, R18, R52, R61 ;  /* 0x00000034123d7223 */ /* 0x000fc4000001003d */
[----:B------:R0:W5:Y:S01]  /*3b50*/  LDL.LU R28, [R1+0x110] ;  /* 0x00011000011c7983 */ /* 0x0001620000300800 */
[----:B------:R-:W-:-:S03]  /*3b60*/  FADD.FTZ R60, R60, R52 ;  /* 0x000000343c3c7221 */ /* 0x000fc60000010000 */
[----:B------:R0:W5:Y:S01]  /*3b70*/  LDL.LU R25, [R1+0x10c] ;  /* 0x00010c0001197983 */ /* 0x0001620000300800 */
[----:B------:R-:W-:-:S03]  /*3b80*/  FADD.FTZ R49, R49, R8 ;  /* 0x0000000831317221 */ /* 0x000fc60000010000 */
[----:B------:R0:W5:Y:S01]  /*3b90*/  LDL.LU R24, [R1+0x108] ;  /* 0x0001080001187983 */ /* 0x0001620000300800 */
[----:B------:R-:W-:-:S03]  /*3ba0*/  FFMA.FTZ R48, R17, R8, R48 ;  /* 0x0000000811307223 */ /* 0x000fc60000010030 */
[----:B------:R0:W5:Y:S01]  /*3bb0*/  LDL.LU R21, [R1+0x104] ;  /* 0x0001040001157983 */ /* 0x0001620000300800 */
[----:B------:R-:W-:-:S03]  /*3bc0*/  FFMA.FTZ R51, R16, R9, R61 ;  /* 0x0000000910337223 */ /* 0x000fc6000001003d */
[----:B------:R0:W5:Y:S01]  /*3bd0*/  LDL.LU R20, [R1+0x100] ;  /* 0x0001000001147983 */ /* 0x0001620000300800 */
[----:B------:R-:W-:-:S03]  /*3be0*/  FADD.FTZ R50, R60, R9 ;  /* 0x000000093c327221 */ /* 0x000fc60000010000 */
        /* <DEDUP_REMOVED lines=16> */
[----:B------:R-:W4:Y:S01]  /*3cf0*/  LDL R59, [R1+0xe0] ;  /* 0x0000e000013b7983 */ /* 0x000f220000100800 */
[----:B------:R-:W0:Y:S01]  /*3d00*/  S2UR UR7, SR_CgaCtaId ;  /* 0x00000000000779c3 */ /* 0x000e220000008800 */
[----:B------:R-:W-:Y:S01]  /*3d10*/  UMOV UR5, 0x400 ;  /* 0x0000040000057882 */ /* 0x000fe20000000000 */
[----:B-1----:R-:W-:-:S02]  /*3d20*/  MOV R5, R50 ;  /* 0x0000003200057202 */ /* 0x002fc40000000f00 */
[----:B--2---:R-:W-:Y:S02]  /*3d30*/  MOV R2, R48 ;  /* 0x0000003000027202 */ /* 0x004fe40000000f00 */
[----:B0-----:R-:W-:Y:S02]  /*3d40*/  SHF.L.U32 R48, R58, 0x1, RZ ;  /* 0x000000013a307819 */ /* 0x001fe400000006ff */
[----:B------:R-:W-:Y:S02]  /*3d50*/  MOV R3, R49 ;  /* 0x0000003100037202 */ /* 0x000fe40000000f00 */
[----:B------:R-:W-:Y:S02]  /*3d60*/  LOP3.LUT R48, R48, 0x18, RZ, 0xc0, !PT ;  /* 0x0000001830307812 */ /* 0x000fe400078ec0ff */
[----:B------:R-:W-:Y:S01]  /*3d70*/  MOV R4, R51 ;  /* 0x0000003300047202 */ /* 0x000fe20000000f00 */
[----:B------:R-:W-:-:S06]  /*3d80*/  ULEA UR5, UR7, UR5, 0x18 ;  /* 0x0000000507057291 */ /* 0x000fcc000f8ec03f */
[----:B------:R-:W-:-:S04]  /*3d90*/  LEA R49, R58, UR5, 0x5 ;  /* 0x000000053a317c11 */ /* 0x000fc8000f8e28ff */
[----:B------:R-:W-:Y:S02]  /*3da0*/  IADD3 R50, R49, R48, RZ ;  /* 0x0000003031327210 */ /* 0x000fe40007ffe0ff */
[----:B------:R-:W-:-:S03]  /*3db0*/  LOP3.LUT R51, R48, 0x8, RZ, 0x3c, !PT ;  /* 0x0000000830337812 */ /* 0x000fc600078e3cff */
[----:B------:R0:W-:Y:S01]  /*3dc0*/  STS.64 [R50], R4 ;  /* 0x0000000432007388 */ /* 0x0001e20000000a00 */
[C---:B------:R-:W-:Y:S02]  /*3dd0*/  IADD3 R51, R49.reuse, R51, RZ ;  /* 0x0000003331337210 */ /* 0x040fe40007ffe0ff */
[C---:B0-----:R-:W-:Y:S01]  /*3de0*/  LOP3.LUT R50, R48.reuse, 0x10, RZ, 0x3c, !PT ;  /* 0x0000001030327812 */ /* 0x041fe200078e3cff */
[----:B------:R-:W-:Y:S01]  /*3df0*/  ULOP3.LUT UR7, UR11, 0xff, URZ, 0xc0, !UPT ;  /* 0x000000ff0b077892 */ /* 0x000fe2000f8ec03f */
[----:B------:R-:W-:Y:S01]  /*3e00*/  LOP3.LUT R48, R48, 0x18, RZ, 0x3c, !PT ;  /* 0x0000001830307812 */ /* 0x000fe200078e3cff */
[----:B------:R1:W5:Y:S01]  /*3e10*/  LDL.LU.64 R4, [R1+0xf0] ;  /* 0x0000f00001047983 */ /* 0x0003620000300a00 */
[C---:B------:R-:W-:Y:S02]  /*3e20*/  IADD3 R50, R49.reuse, R50, RZ ;  /* 0x0000003231327210 */ /* 0x040fe40007ffe0ff */
[----:B------:R-:W-:Y:S02]  /*3e30*/  IADD3 R48, R49, R48, RZ ;  /* 0x0000003031307210 */ /* 0x000fe40007ffe0ff */
[----:B------:R-:W0:Y:S01]  /*3e40*/  S2R R49, SR_TID.X ;  /* 0x0000000000317919 */ /* 0x000e220000002100 */
[----:B------:R-:W-:Y:S04]  /*3e50*/  STS.64 [R51], R10 ;  /* 0x0000000a33007388 */ /* 0x000fe80000000a00 */
[----:B------:R2:W-:Y:S04]  /*3e60*/  STS.64 [R50], R2 ;  /* 0x0000000232007388 */ /* 0x0005e80000000a00 */
[----:B------:R3:W-:Y:S01]  /*3e70*/  STS.64 [R48], R12 ;  /* 0x0000000c30007388 */ /* 0x0007e20000000a00 */
[----:B------:R-:W-:-:S03]  /*3e80*/  UPRMT UR7, UR8, 0x2104, UR7 ;  /* 0x0000210408077896 */ /* 0x000fc60008000007 */
[----:B--2---:R1:W5:Y:S01]  /*3e90*/  LDL.LU.64 R2, [R1+0xe8] ;  /* 0x0000e80001027983 */ /* 0x0043620000300a00 */
[----:B0-----:R-:W-:-:S04]  /*3ea0*/  SHF.R.S32.HI R60, RZ, 0x1f, R49 ;  /* 0x0000001fff3c7819 */ /* 0x001fc80000011431 */
[----:B------:R-:W-:-:S04]  /*3eb0*/  LEA.HI R60, R60, R49, RZ, 0x2 ;  /* 0x000000313c3c7211 */ /* 0x000fc800078f10ff */
[----:B------:R-:W-:-:S04]  /*3ec0*/  SHF.R.S32.HI R60, RZ, 0x2, R60 ;  /* 0x00000002ff3c7819 */ /* 0x000fc8000001143c */
[----:B------:R-:W-:Y:S01]  /*3ed0*/  LEA R50, R60, UR5, 0x5 ;  /* 0x000000053c327c11 */ /* 0x000fe2000f8e28ff */
[----:B------:R-:W-:Y:S03]  /*3ee0*/  BAR.SYNC.DEFER_BLOCKING 0x0 ;  /* 0x0000000000007b1d */ /* 0x000fe60000010000 */
[----:B---3--:R-:W-:-:S05]  /*3ef0*/  LEA R48, R61, R50, 0x3 ;  /* 0x000000323d307211 */ /* 0x008fca00078e18ff */
[----:B------:R-:W0:Y:S01]  /*3f00*/  LDC.64 R60, c[0x0][0x260] ;  /* 0x00009800ff3c7b82 */ /* 0x000e220000000a00 */
[----:B----4-:R-:W-:Y:S01]  /*3f10*/  LEA R50, R59, R50, 0x3 ;  /* 0x000000323b327211 */ /* 0x010fe200078e18ff */
[----:B------:R-:W2:Y:S05]  /*3f20*/  LDS.64 R48, [R48] ;  /* 0x0000000030307984 */ /* 0x000eaa0000000a00 */
[----:B------:R-:W3:Y:S01]  /*3f30*/  LDS.64 R50, [R50+0x1e00] ;  /* 0x001e000032327984 */ /* 0x000ee20000000a00 */
[----:B--2---:R-:W-:-:S04]  /*3f40*/  FADD.FTZ R48, RZ, R48 ;  /* 0x00000030ff307221 */ /* 0x004fc80000010000 */
[----:B---3--:R-:W-:Y:S01]  /*3f50*/  FADD.FTZ R50, R48, R50 ;  /* 0x0000003230327221 */ /* 0x008fe20000010000 */
[----:B------:R-:W-:-:S05]  /*3f60*/  MOV R48, UR7 ;  /* 0x0000000700307c02 */ /* 0x000fca0008000f00 */
[----:B------:R-:W-:Y:S02]  /*3f70*/  IMAD R48, R48, 0x3c0, R58 ;  /* 0x000003c030307824 */ /* 0x000fe400078e023a */
[----:B------:R-:W-:-:S03]  /*3f80*/  FADD.FTZ R49, RZ, R49 ;  /* 0x00000031ff317221 */ /* 0x000fc60000010000 */
[----:B------:R-:W-:Y:S01]  /*3f90*/  SHF.L.U32 R58, R48, 0x1, RZ ;  /* 0x00000001303a7819 */ /* 0x000fe200000006ff */
[----:B------:R-:W-:-:S04]  /*3fa0*/  FADD.FTZ R51, R49, R51 ;  /* 0x0000003331337221 */ /* 0x000fc80000010000 */
        /* <DEDUP_REMOVED lines=8> */
[-C--:B---3--:R-:W-:Y:S02]  /*4030*/  LEA R48, R48, R50.reuse, 0x3 ;  /* 0x0000003230307211 */ /* 0x088fe400078e18ff */
[----:B----4-:R-:W-:-:S04]  /*4040*/  LEA R50, R49, R50, 0x3 ;  /* 0x0000003231327211 */ /* 0x010fc800078e18ff */
[----:B------:R-:W0:Y:S04]  /*4050*/  LDS.64 R48, [R48] ;  /* 0x0000000030307984 */ /* 0x000e280000000a00 */
[----:B------:R-:W2:Y:S01]  /*4060*/  LDS.64 R50, [R50+0x1e00] ;  /* 0x001e000032327984 */ /* 0x000ea20000000a00 */
[----:B0-----:R-:W-:Y:S01]  /*4070*/  FADD.FTZ R49, RZ, R49 ;  /* 0x00000031ff317221 */ /* 0x001fe20000010000 */
[----:B------:R-:W-:-:S03]  /*4080*/  FADD.FTZ R48, RZ, R48 ;  /* 0x00000030ff307221 */ /* 0x000fc60000010000 */
[----:B--2---:R-:W-:Y:S01]  /*4090*/  FADD.FTZ R51, R49, R51 ;  /* 0x0000003331337221 */ /* 0x004fe20000010000 */
[----:B------:R-:W-:-:S05]  /*40a0*/  FADD.FTZ R50, R48, R50 ;  /* 0x0000003230327221 */ /* 0x000fca0000010000 */
[----:B------:R1:W-:Y:S02]  /*40b0*/  STG.E.64 desc[UR12][R58.64+0x10000], R50 ;  /* 0x010000323a007986 */ /* 0x0003e4000c101b0c */
.L_x_1320:
[----:B------:R-:W2:Y:S01]  /*40c0*/  S2R R60, SR_TID.X ;  /* 0x00000000003c7919 */ /* 0x000ea20000002100 */
[----:B------:R-:W-:Y:S01]  /*40d0*/  BSSY B0, `(.L_x_1321) ;  /* 0x000007e000007945 */ /* 0x000fe20003800000 */
[----:B0-----:R-:W-:-:S03]  /*40e0*/  CS2R R48, SRZ ;  /* 0x0000000000307805 */ /* 0x001fc6000001ff00 */
[----:B------:R-:W-:Y:S05]  /*40f0*/  @P1 BRA `(.L_x_1322) ;  /* 0x0000000400ec1947 */ /* 0x000fea0003800000 */
[----:B-12---:R-:W-:Y:S01]  /*4100*/  SHF.R.U32.HI R58, RZ, 0x1, R60 ;  /* 0x00000001ff3a7819 */ /* 0x006fe2000001163c */
[----:B------:R-:W-:Y:S01]  /*4110*/  HFMA2.MMA R50, -RZ, RZ, 0, 1.430511474609375e-06 ;  /* 0x00000018ff327435 */ /* 0x000fe200000001ff */
        /* <DEDUP_REMOVED lines=9> */
[----:B------:R-:W-:-:S05]  /*41b0*/  IMAD R48, R48, R49, UR6 ;  /* 0x0000000630307e24 */ /* 0x000fca000f8e0231 */
[----:B------:R-:W-:Y:S01]  /*41c0*/  IADD3 R48, R48, R59, RZ ;  /* 0x0000003b30307210 */ /* 0x000fe20007ffe0ff */
[----:B------:R-:W-:Y:S05]  /*41d0*/  LDS.64 R50, [R50] ;  /* 0x0000000032327984 */ /* 0x000fea0000000a00 */
[----:B------:R-:W0:Y:S02]  /*41e0*/  LDS.64 R48, [R48] ;  /* 0x0000000030307984 */ /* 0x000e240000000a00 */
[----:B0-----:R-:W-:Y:S01]  /*41f0*/  FADD.FTZ R49, RZ, R49 ;  /* 0x00000031ff317221 */ /* 0x001fe20000010000 */
[----:B------:R-:W-:-:S03]  /*4200*/  FADD.FTZ R48, RZ, R48 ;  /* 0x00000030ff307221 */ /* 0x000fc60000010000 */
[----:B------:R-:W-:Y:S01]  /*4210*/  FADD.FTZ R51, R49, R51 ;  /* 0x0000003331337221 */ /* 0x000fe20000010000 */
[----:B------:R-:W-:Y:S01]  /*4220*/  FADD.FTZ R50, R48, R50 ;  /* 0x0000003230327221 */ /* 0x000fe20000010000 */
[----:B------:R-:W-:Y:S01]  /*4230*/  HFMA2.MMA R49, -RZ, RZ, 0, 1.430511474609375e-06 ;  /* 0x00000018ff317435 */ /* 0x000fe200000001ff */
[----:B------:R-:W-:-:S04]  /*4240*/  IADD3 R48, R58, 0x8, RZ ;  /* 0x000000083a307810 */ /* 0x000fc80007ffe0ff */
[----:B------:R-:W-:-:S05]  /*4250*/  SHF.R.U32.HI R48, RZ, 0x2, R48 ;  /* 0x00000002ff307819 */ /* 0x000fca0000011630 */
[----:B------:R-:W-:-:S05]  /*4260*/  IMAD R48, R48, R49, UR6 ;  /* 0x0000000630307e24 */ /* 0x000fca000f8e0231 */
[----:B------:R-:W-:-:S06]  /*4270*/  IADD3 R48, R59, R48, RZ ;  /* 0x000000303b307210 */ /* 0x000fcc0007ffe0ff */
[----:B------:R-:W0:Y:S02]  /*4280*/  LDS.64 R48, [R48] ;  /* 0x0000000030307984 */ /* 0x000e240000000a00 */
[----:B0-----:R-:W-:Y:S01]  /*4290*/  FADD.FTZ R50, R50, R48 ;  /* 0x0000003032327221 */ /* 0x001fe20000010000 */
[----:B------:R-:W-:Y:S01]  /*42a0*/  IADD3 R48, R58, 0xc, RZ ;  /* 0x0000000c3a307810 */ /* 0x000fe20007ffe0ff */
[----:B------:R-:W-:Y:S01]  /*42b0*/  FADD.FTZ R51, R51, R49 ;  /* 0x0000003133337221 */ /* 0x000fe20000010000 */
[----:B------:R-:W-:Y:S02]  /*42c0*/  MOV R49, 0x18 ;  /* 0x0000001800317802 */ /* 0x000fe40000000f00 */
[----:B------:R-:W-:-:S05]  /*42d0*/  SHF.R.U32.HI R48, RZ, 0x2, R48 ;  /* 0x00000002ff307819 */ /* 0x000fca0000011630 */
[----:B------:R-:W-:-:S05]  /*42e0*/  IMAD R48, R48, R49, UR6 ;  /* 0x0000000630307e24 */ /* 0x000fca000f8e0231 */
[----:B------:R-:W-:-:S06]  /*42f0*/  IADD3 R48, R59, R48, RZ ;  /* 0x000000303b307210 */ /* 0x000fcc0007ffe0ff */
[----:B------:R-:W0:Y:S02]  /*4300*/  LDS.64 R48, [R48] ;  /* 0x0000000030307984 */ /* 0x000e240000000a00 */
[----:B0-----:R-:W-:Y:S01]  /*4310*/  FADD.FTZ R51, R51, R49 ;  /* 0x0000003133337221 */ /* 0x001fe20000010000 */
        /* <DEDUP_REMOVED lines=72> */
[C---:B------:R-:W-:Y:S01]  /*47a0*/  IADD3 R48, R58.reuse, 0x34, RZ ;  /* 0x000000343a307810 */ /* 0x040fe20007ffe0ff */
[----:B------:R-:W-:Y:S01]  /*47b0*/  FADD.FTZ R51, R51, R49 ;  /* 0x0000003133337221 */ /* 0x000fe20000010000 */
[----:B------:R-:W-:Y:S02]  /*47c0*/  MOV R49, 0x18 ;  /* 0x0000001800317802 */ /* 0x000fe40000000f00 */
[----:B------:R-:W-:Y:S02]  /*47d0*/  SHF.R.U32.HI R48, RZ, 0x2, R48 ;  /* 0x00000002ff307819 */ /* 0x000fe40000011630 */
[----:B------:R-:W-:-:S03]  /*47e0*/  IADD3 R58, R58, 0x38, RZ ;  /* 0x000000383a3a7810 */ /* 0x000fc60007ffe0ff */
[----:B------:R-:W-:Y:S01]  /*47f0*/  IMAD R48, R48, R49, UR6 ;  /* 0x0000000630307e24 */ /* 0x000fe2000f8e0231 */
[----:B------:R-:W-:-:S04]  /*4800*/  SHF.R.U32.HI R58, RZ, 0x2, R58 ;  /* 0x00000002ff3a7819 */ /* 0x000fc8000001163a */
[----:B------:R-:W-:-:S06]  /*4810*/  IADD3 R48, R59, R48, RZ ;  /* 0x000000303b307210 */ /* 0x000fcc0007ffe0ff */
[----:B------:R-:W0:Y:S02]  /*4820*/  LDS.64 R48, [R48] ;  /* 0x0000000030307984 */ /* 0x000e240000000a00 */
[----:B0-----:R-:W-:Y:S01]  /*4830*/  FADD.FTZ R50, R50, R48 ;  /* 0x0000003032327221 */ /* 0x001fe20000010000 */
[----:B------:R-:W-:Y:S01]  /*4840*/  HFMA2.MMA R48, -RZ, RZ, 0, 1.430511474609375e-06 ;  /* 0x00000018ff307435 */ /* 0x000fe200000001ff */
[----:B------:R-:W-:-:S09]  /*4850*/  FADD.FTZ R51, R51, R49 ;  /* 0x0000003133337221 */ /* 0x000fd20000010000 */
[----:B------:R-:W-:-:S05]  /*4860*/  IMAD R58, R58, R48, UR6 ;  /* 0x000000063a3a7e24 */ /* 0x000fca000f8e0230 */
[----:B------:R-:W-:-:S06]  /*4870*/  IADD3 R48, R59, R58, RZ ;  /* 0x0000003a3b307210 */ /* 0x000fcc0007ffe0ff */
[----:B------:R-:W0:Y:S02]  /*4880*/  LDS.64 R48, [R48] ;  /* 0x0000000030307984 */ /* 0x000e240000000a00 */
[----:B0-----:R-:W-:Y:S01]  /*4890*/  FADD.FTZ R48, R50, R48 ;  /* 0x0000003032307221 */ /* 0x001fe20000010000 */
[----:B------:R-:W-:-:S07]  /*48a0*/  FADD.FTZ R49, R51, R49 ;  /* 0x0000003133317221 */ /* 0x000fce0000010000 */
.L_x_1322:
[----:B------:R-:W-:Y:S05]  /*48b0*/  BSYNC B0 ;  /* 0x0000000000007941 */ /* 0x000fea0003800000 */
.L_x_1321:
[----:B-1----:R-:W0:Y:S01]  /*48c0*/  SHFL.BFLY PT, R59, R48, 0x1, 0x1f ;  /* 0x0c201f00303b7f89 */ /* 0x002e2200000e0000 */
[----:B--2---:R-:W-:Y:S01]  /*48d0*/  LOP3.LUT P1, RZ, R60, 0xffffffe1, RZ, 0xc0, !PT ;  /* 0xffffffe13cff7812 */ /* 0x004fe2000782c0ff */
[----:B------:R-:W-:Y:S01]  /*48e0*/  BSSY B0, `(.L_x_1323) ;  /* 0x0000013000007945 */ /* 0x000fe20003800000 */
[----:B-----5:R-:W-:Y:S01]  /*48f0*/  PRMT R50, R16, 0x7632, R50 ;  /* 0x0000763210327816 */ /* 0x020fe20000000032 */
[----:B------:R-:W1:Y:S01]  /*4900*/  SHFL.BFLY PT, R58, R49, 0x1, 0x1f ;  /* 0x0c201f00313a7f89 */ /* 0x000e6200000e0000 */
[----:B------:R-:W-:Y:S01]  /*4910*/  PRMT R51, R17, 0x7632, R51 ;  /* 0x0000763211337816 */ /* 0x000fe20000000033 */
[----:B0-----:R-:W-:Y:S01]  /*4920*/  FADD.FTZ R16, R59, R48 ;  /* 0x000000303b107221 */ /* 0x001fe20000010000 */
[----:B-1----:R-:W-:-:S07]  /*4930*/  FADD.FTZ R17, R58, R49 ;  /* 0x000000313a117221 */ /* 0x002fce0000010000 */
[----:B------:R-:W-:Y:S05]  /*4940*/  @P1 BRA `(.L_x_1324) ;  /* 0x0000000000301947 */ /* 0x000fea0003800000 */
[----:B------:R-:W0:Y:S01]  /*4950*/  LDC.64 R58, c[0x0][0x260] ;  /* 0x00009800ff3a7b82 */ /* 0x000e220000000a00 */
[----:B------:R-:W-:Y:S01]  /*4960*/  ULDC UR5, c[0x0][0x10] ;  /* 0x0000040000057ab9 */ /* 0x000fe20000000800 */
[----:B------:R-:W-:Y:S01]  /*4970*/  ULOP3.LUT UR7, UR11, 0xff, URZ, 0xc0, !UPT ;  /* 0x000000ff0b077892 */ /* 0x000fe2000f8ec03f */
[----:B------:R-:W-:Y:S01]  /*4980*/  SHF.R.U32.HI R48, RZ, 0x1, R60 ;  /* 0x00000001ff307819 */ /* 0x000fe2000001163c */
[----:B------:R-:W-:Y:S01]  /*4990*/  UIMAD UR5, UR5, UR4, UR8 ;  /* 0x00000004050572a4 */ /* 0x000fe2000f8e0208 */
[----:B------:R-:W-:-:S04]  /*49a0*/  MOV R49, 0x2104 ;  /* 0x0000210400317802 */ /* 0x000fc80000000f00 */
[----:B------:R-:W-:Y:S02]  /*49b0*/  PRMT R48, R48, R49, UR7 ;  /* 0x0000000730307e16 */ /* 0x000fe40008000031 */
[----:B------:R-:W-:-:S04]  /*49c0*/  MOV R49, UR5 ;  /* 0x0000000500317c02 */ /* 0x000fc80008000f00 */
[----:B------:R-:W-:-:S04]  /*49d0*/  LEA R48, R49, R48, 0xc ;  /* 0x0000003031307211 */ /* 0x000fc800078e60ff */
[----:B------:R-:W-:-:S05]  /*49e0*/  SHF.L.U32 R48, R48, 0x1, RZ ;  /* 0x0000000130307819 */ /* 0x000fca00000006ff */
[----:B0-----:R-:W-:-:S05]  /*49f0*/  IMAD.WIDE.U32 R48, R48, 0x4, R58 ;  /* 0x0000000430307825 */ /* 0x001fca00078e003a */
[----:B------:R0:W-:Y:S02]  /*4a00*/  STG.E.64 desc[UR12][R48.64], R16 ;  /* 0x0000001030007986 */ /* 0x0001e4000c101b0c */
.L_x_1324:
[----:B------:R-:W-:Y:S05]  /*4a10*/  BSYNC B0 ;  /* 0x0000000000007941 */ /* 0x000fea0003800000 */
.L_x_1323:
[----:B------:R-:W-:Y:S01]  /*4a20*/  PRMT R45, R25, 0x7632, R45 ;  /* 0x00007632192d7816 */ /* 0x000fe2000000002d */
[----:B------:R-:W-:Y:S01]  /*4a30*/  UISETP.GE.U32.AND UP0, UPT, UR9, UR14, UPT ;  /* 0x0000000e0900728c */ /* 0x000fe2000bf06070 */
[----:B------:R-:W-:Y:S02]  /*4a40*/  PRMT R42, R21, 0x7632, R42 ;  /* 0x00007632152a7816 */ /* 0x000fe4000000002a */
[----:B------:R-:W-:Y:S01]  /*4a50*/  PRMT R47, R19, 0x7632, R47 ;  /* 0x00007632132f7816 */ /* 0x000fe2000000002f */
[----:B------:R-:W-:Y:S01]  /*4a60*/  UISETP.GE.AND.EX UP0, UPT, UR10, UR15, UPT, UP0 ;  /* 0x0000000f0a00728c */ /* 0x000fe2000bf06300 */
[----:B------:R-:W-:Y:S02]  /*4a70*/  PRMT R44, R20, 0x7632, R44 ;  /* 0x00007632142c7816 */ /* 0x000fe4000000002c */
[----:B------:R-:W-:Y:S02]  /*4a80*/  PRMT R46, R24, 0x7632, R46 ;  /* 0x00007632182e7816 */ /* 0x000fe4000000002e */
[----:B------:R-:W-:-:S02]  /*4a90*/  PRMT R20, R45, 0x7632, R20 ;  /* 0x000076322d147816 */ /* 0x000fc40000000014 */
[----:B0-----:R-:W-:Y:S02]  /*4aa0*/  PRMT R48, R18, 0x7632, R48 ;  /* 0x0000763212307816 */ /* 0x001fe40000000030 */
[----:B------:R-:W-:Y:S01]  /*4ab0*/  PRMT R19, R42, 0x7632, R19 ;  /* 0x000076322a137816 */ /* 0x000fe20000000013 */
[----:B------:R0:W-:Y:S01]  /*4ac0*/  STL.S16 [R1+0x10], R20 ;  /* 0x0000101401007387 */ /* 0x0001e20000100600 */
[----:B------:R-:W-:Y:S02]  /*4ad0*/  PRMT R18, R43, 0x7632, R18 ;  /* 0x000076322b127816 */ /* 0x000fe40000000012 */
[----:B------:R-:W-:Y:S01]  /*4ae0*/  PRMT R16, R47, 0x7632, R16 ;  /* 0x000076322f107816 */ /* 0x000fe20000000010 */
[----:B------:R0:W-:Y:S01]  /*4af0*/  STL.S16 [R1], R19 ;  /* 0x0000001301007387 */ /* 0x0001e20000100600 */
[----:B------:R-:W-:Y:S02]  /*4b00*/  PRMT R17, R46, 0x7632, R17 ;  /* 0x000076322e117816 */ /* 0x000fe40000000011 */
[----:B------:R-:W-:Y:S01]  /*4b10*/  PLOP3.LUT P1, PT, PT, PT, UP0, 0x80, 0x0 ;  /* 0x000000000000781c */ /* 0x000fe20003f2f008 */
        /* <DEDUP_REMOVED lines=37> */
.L_x_1327:
[----:B------:R-:W2:Y:S04]  /*4d70*/  LD.E.STRONG.GPU R19, desc[UR12][R16.64] ;  /* 0x0000000c10137980 */ /* 0x000ea8000c10f900 */
[----:B--2---:R-:W-:Y:S01]  /*4d80*/  CCTL.IVALL ;  /* 0x00000000ff00798f */ /* 0x004fe20002000000 */
[----:B------:R-:W-:Y:S05]  /*4d90*/  YIELD ;  /* 0x0000000000007946 */ /* 0x000fea0003800000 */
[----:B-----5:R-:W-:-:S04]  /*4da0*/  LOP3.LUT R19, R19, R18, RZ, 0x3c, !PT ;  /* 0x0000001213137212 */ /* 0x020fc800078e3cff */
[----:B------:R-:W-:-:S13]  /*4db0*/  ISETP.GT.AND P1, PT, R19, -0x1, PT ;  /* 0xffffffff1300780c */ /* 0x000fda0003f24270 */
[----:B------:R-:W-:Y:S05]  /*4dc0*/  @P1 BRA `(.L_x_1327) ;  /* 0xfffffffc00e81947 */ /* 0x000fea000383ffff */
.L_x_1326:
[----:B------:R-:W-:Y:S05]  /*4dd0*/  WARPSYNC.ALL ;  /* 0x0000000000007948 */ /* 0x000fea0003800000 */
[----:B------:R-:W-:Y:S06]  /*4de0*/  BAR.SYNC.DEFER_BLOCKING 0x0 ;  /* 0x0000000000007b1d */ /* 0x000fec0000010000 */
[----:B------:R-:W-:Y:S05]  /*4df0*/  BRA `(.L_x_1328) ;  /* 0x0000000000647947 */ /* 0x000fea0003800000 */
.L_x_1325:
        /* <DEDUP_REMOVED lines=17> */
.L_x_1330:
[----:B------:R-:W2:Y:S04]  /*4f10*/  LD.E.STRONG.GPU R19, desc[UR12][R16.64] ;  /* 0x0000000c10137980 */ /* 0x000ea8000c10f900 */
[----:B--2---:R-:W-:Y:S01]  /*4f20*/  CCTL.IVALL ;  /* 0x00000000ff00798f */ /* 0x004fe20002000000 */
[----:B------:R-:W-:Y:S05]  /*4f30*/  YIELD ;  /* 0x0000000000007946 */ /* 0x000fea0003800000 */
[----:B-----5:R-:W-:-:S04]  /*4f40*/  LOP3.LUT R19, R19, R18, RZ, 0x3c, !PT ;  /* 0x0000001213137212 */ /* 0x020fc800078e3cff */
[----:B------:R-:W-:-:S13]  /*4f50*/  ISETP.GT.AND P1, PT, R19, -0x1, PT ;  /* 0xffffffff1300780c */ /* 0x000fda0003f24270 */
[----:B------:R-:W-:Y:S05]  /*4f60*/  @P1 BRA `(.L_x_1330) ;  /* 0xfffffffc00e81947 */ /* 0x000fea000383ffff */
.L_x_1329:
[----:B------:R-:W-:Y:S05]  /*4f70*/  WARPSYNC.ALL ;  /* 0x0000000000007948 */ /* 0x000fea0003800000 */
[----:B------:R-:W-:Y:S06]  /*4f80*/  BAR.SYNC.DEFER_BLOCKING 0x0 ;  /* 0x0000000000007b1d */ /* 0x000fec0000010000 */
.L_x_1328:
[----:B------:R-:W1:Y:S01]  /*4f90*/  S2R R18, SR_TID.X ;  /* 0x0000000000127919 */ /* 0x000e620000002100 */
[----:B------:R-:W-:Y:S01]  /*4fa0*/  BSSY B0, `(.L_x_1331) ;  /* 0x000005f000007945 */ /* 0x000fe20003800000 */
[----:B0-----:R-:W-:Y:S02]  /*4fb0*/  CS2R R16, SRZ ;  /* 0x0000000000107805 */ /* 0x001fe4000001ff00 */
[----:B-1----:R-:W-:-:S13]  /*4fc0*/  ISETP.GT.U32.AND P1, PT, R18, 0xff, PT ;  /* 0x000000ff1200780c */ /* 0x002fda0003f24070 */
[----:B------:R-:W-:Y:S05]  /*4fd0*/  @P1 BRA `(.L_x_1332) ;  /* 0x00000004006c1947 */ /* 0x000fea0003800000 */
[----:B------:R0:W-:Y:S01]  /*4fe0*/  STL.64 [R1+0xe8], R2 ;  /* 0x0000e80201007387 */ /* 0x0001e20000100a00 */
[----:B------:R-:W-:Y:S01]  /*4ff0*/  ULDC UR5, c[0x0][0x10] ;  /* 0x0000040000057ab9 */ /* 0x000fe20000000800 */
[C---:B------:R-:W-:Y:S01]  /*5000*/  SHF.L.U32 R17, R18.reuse, 0x4, RZ ;  /* 0x0000000412117819 */ /* 0x040fe200000006ff */
[----:B------:R-:W-:Y:S01]  /*5010*/  UIMAD UR5, UR5, UR4, UR8 ;  /* 0x00000004050572a4 */ /* 0x000fe2000f8e0208 */
[----:B------:R-:W-:Y:S02]  /*5020*/  LOP3.LUT R18, R18, 0xf, RZ, 0xc0, !PT ;  /* 0x0000000f12127812 */ /* 0x000fe400078ec0ff */
[----:B------:R-:W-:-:S03]  /*5030*/  LOP3.LUT R17, R17, 0x7fffff00, RZ, 0xc0, !PT ;  /* 0x7fffff0011117812 */ /* 0x000fc600078ec0ff */
[----:B------:R-:W-:Y:S01]  /*5040*/  MOV R16, UR5 ;  /* 0x0000000500107c02 */ /* 0x000fe20008000f00 */
[----:B0-----:R-:W0:Y:S03]  /*5050*/  LDC.64 R2, c[0x0][0x260] ;  /* 0x00009800ff027b82 */ /* 0x001e260000000a00 */
[----:B------:R-:W-:-:S04]  /*5060*/  LEA R16, R16, R17, 0xc ;  /* 0x0000001110107211 */ /* 0x000fc800078e60ff */
        /* <DEDUP_REMOVED lines=10> */
[----:B------:R-:W-:-:S02]  /*5110*/  IADD3 R24, R26, 0x60, RZ ;  /* 0x000000601a187810 */ /* 0x000fc40007ffe0ff */
        /* <DEDUP_REMOVED lines=40> */
[----:B------:R-:W-:Y:S02]  /*53a0*/  IADD3 R22, R26, 0x160, RZ ;  /* 0x000001601a167810 */ /* 0x000fe40007ffe0ff */
[----:B------:R-:W-:-:S03]  /*53b0*/  FADD.FTZ R19, R23, R19 ;  /* 0x0000001317137221 */ /* 0x000fc60000010000 */
        /* <DEDUP_REMOVED lines=29> */
.L_x_1332:
[----:B------:R-:W-:Y:S05]  /*5590*/  BSYNC B0 ;  /* 0x0000000000007941 */ /* 0x000fea0003800000 */
.L_x_1331:
        /* <DEDUP_REMOVED lines=29> */
.L_x_1334:
[----:B------:R-:W-:Y:S05]  /*5770*/  BSYNC B0 ;  /* 0x0000000000007941 */ /* 0x000fea0003800000 */
.L_x_1333:
[----:B------:R-:W2:Y:S01]  /*5780*/  LDL R24, [R1+0xd0] ;  /* 0x0000d00001187983 */ /* 0x000ea20000100800 */
[----:B------:R-:W-:Y:S01]  /*5790*/  SHF.L.U32 R50, R50, 0x10, RZ ;  /* 0x0000001032327819 */ /* 0x000fe200000006ff */
[----:B------:R-:W1:Y:S01]  /*57a0*/  S2UR UR7, SR_CgaCtaId ;  /* 0x00000000000779c3 */ /* 0x000e620000008800 */
[----:B------:R-:W-:Y:S01]  /*57b0*/  UMOV UR5, 0x400 ;  /* 0x0000040000057882 */ /* 0x000fe20000000000 */
[----:B------:R-:W3:Y:S01]  /*57c0*/  LDL.LU R20, [R1+0x40] ;  /* 0x0000400001147983 */ /* 0x000ee20000300800 */
[----:B------:R-:W-:Y:S01]  /*57d0*/  SHF.L.U32 R29, R29, 0x10, RZ ;  /* 0x000000101d1d7819 */ /* 0x000fe200000006ff */
[----:B------:R-:W-:Y:S02]  /*57e0*/  ULDC.64 UR16, c[0x0][0x210] ;  /* 0x0000840000107ab9 */ /* 0x000fe40000000a00 */
[----:B------:R-:W4:Y:S04]  /*57f0*/  LDL.LU R22, [R1+0x54] ;  /* 0x0000540001167983 */ /* 0x000f280000300800 */
[----:B------:R-:W4:Y:S04]  /*5800*/  LDL.LU R23, [R1+0x48] ;  /* 0x0000480001177983 */ /* 0x000f280000300800 */
[----:B------:R-:W4:Y:S01]  /*5810*/  LDL.LU R21, [R1+0x58] ;  /* 0x0000580001157983 */ /* 0x000f220000300800 */
[----:B0-----:R-:W-:Y:S01]  /*5820*/  FADD.FTZ R18, -R14, R50 ;  /* 0x000000320e127221 */ /* 0x001fe20000010100 */
[----:B------:R-:W-:Y:S01]  /*5830*/  UIADD3 UR5, UR5, 0x5280, URZ ;  /* 0x0000528005057890 */ /* 0x000fe2000fffe03f */
[----:B------:R-:W-:Y:S01]  /*5840*/  SHF.L.U32 R48, R48, 0x10, RZ ;  /* 0x0000001030307819 */ /* 0x000fe200000006ff */
[----:B------:R-:W-:Y:S01]  /*5850*/  STL [R1+0x104], R8 ;  /* 0x0001040801007387 */ /* 0x000fe20000100800 */
[----:B------:R-:W-:Y:S01]  /*5860*/  FMUL.FTZ R18, R7, R18 ;  /* 0x0000001207127220 */ /* 0x000fe20000410000 */
[----:B------:R-:W-:-:S02]  /*5870*/  SHF.L.U32 R47, R47, 0x10, RZ ;  /* 0x000000102f2f7819 */ /* 0x000fc400000006ff */
[----:B------:R0:W-:Y:S01]  /*5880*/  STL [R1+0x100], R9 ;  /* 0x0001000901007387 */ /* 0x0001e20000100800 */
[----:B-----5:R-:W-:Y:S01]  /*5890*/  FFMA.FTZ R16, R3, R18, R5 ;  /* 0x0000001203107223 */ /* 0x020fe20000010005 */
[----:B-1----:R-:W-:Y:S02]  /*58a0*/  ULEA UR5, UR7, UR5, 0x18 ;  /* 0x0000000507057291 */ /* 0x002fe4000f8ec03f */
[----:B------:R-:W-:Y:S01]  /*58b0*/  STL [R1+0xfc], R15 ;  /* 0x0000fc0f01007387 */ /* 0x000fe20000100800 */
[----:B------:R-:W-:-:S03]  /*58c0*/  FMUL.FTZ R17, R16, -1.4426950216293334961 ;  /* 0xbfb8aa3b10117820 */ /* 0x000fc60000410000 */
[----:B------:R-:W-:Y:S03]  /*58d0*/  STL [R1+0xf8], R57 ;  /* 0x0000f83901007387 */ /* 0x000fe60000100800 */
[----:B------:R-:W1:Y:S01]  /*58e0*/  MUFU.EX2 R17, R17 ;  /* 0x0000001100117308 */ /* 0x000e620000000800 */
[----:B------:R-:W-:Y:S01]  /*58f0*/  STL [R1+0xf4], R13 ;  /* 0x0000f40d01007387 */ /* 0x000fe20000100800 */
[----:B------:R-:W-:-:S03]  /*5900*/  FADD.FTZ R47, -R14, R47 ;  /* 0x0000002f0e2f7221 */ /* 0x000fc60000010100 */
[----:B------:R-:W-:Y:S04]  /*5910*/  STL [R1+0xf0], R12 ;  /* 0x0000f00c01007387 */ /* 0x000fe80000100800 */
[----:B------:R-:W-:Y:S04]  /*5920*/  STL [R1+0xec], R11 ;  /* 0x0000ec0b01007387 */ /* 0x000fe80000100800 */
[----:B------:R-:W-:Y:S01]  /*5930*/  STL [R1+0xe8], R10 ;  /* 0x0000e80a01007387 */ /* 0x000fe20000100800 */
[----:B-1----:R-:W-:-:S03]  /*5940*/  FADD.FTZ R17, R17, 1 ;  /* 0x3f80000011117421 */ /* 0x002fc60000010000 */
[----:B0-----:R-:W4:Y:S04]  /*5950*/  LDL.LU R9, [R1+0x34] ;  /* 0x0000340001097983 */ /* 0x001f280000300800 */
[----:B------:R-:W4:Y:S01]  /*5960*/  LDL.LU R8, [R1+0x5c] ;  /* 0x00005c0001087983 */ /* 0x000f220000300800 */
[----:B------:R-:W0:Y:S02]  /*5970*/  MUFU.RCP R17, R17 ;  /* 0x0000001100117308 */ /* 0x000e240000001000 */
[----:B0-----:R-:W-:-:S04]  /*5980*/  FADD.FTZ R19, -R17, 1 ;  /* 0x3f80000011137421 */ /* 0x001fc80000010100 */
[----:B------:R-:W-:-:S04]  /*5990*/  FFMA.FTZ R19, R16, R19, 1 ;  /* 0x3f80000010137423 */ /* 0x000fc80000010013 */
[----:B------:R-:W-:-:S04]  /*59a0*/  FMUL.FTZ R19, R17, R19 ;  /* 0x0000001311137220 */ /* 0x000fc80000410000 */
[----:B------:R-:W-:Y:S01]  /*59b0*/  FMUL.FTZ R19, R29, R19 ;  /* 0x000000131d137220 */ /* 0x000fe20000410000 */
[----:B------:R-:W-:Y:S01]  /*59c0*/  BAR.SYNC.DEFER_BLOCKING 0x0 ;  /* 0x0000000000007b1d */ /* 0x000fe20000010000 */
[----:B--2---:R-:W-:-:S06]  /*59d0*/  LEA R16, R24, UR5, 0x3 ;  /* 0x0000000518107c11 */ /* 0x004fcc000f8e18ff */
[----:B------:R-:W3:Y:S02]  /*59e0*/  LDS.64 R16, [R16] ;  /* 0x0000000010107984 */ /* 0x000ee40000000a00 */
[--C-:B---3--:R-:W-:Y:S01]  /*59f0*/  FFMA.FTZ R20, R0, R20, -R16.reuse ;  /* 0x0000001400147223 */ /* 0x108fe20000010810 */
[----:B------:R-:W-:-:S03]  /*5a00*/  FFMA.FTZ R19, R3, R19, -R16 ;  /* 0x0000001303137223 */ /* 0x000fc60000010810 */
[----:B----4-:R-:W-:Y:S01]  /*5a10*/  FFMA.FTZ R20, R22, -R17, R20 ;  /* 0x8000001116147223 */ /* 0x010fe20000010014 */
[----:B------:R-:W-:Y:S01]  /*5a20*/  SHF.L.U32 R22, R51, 0x10, RZ ;  /* 0x0000001033167819 */ /* 0x000fe200000006ff */
[----:B------:R-:W-:Y:S01]  /*5a30*/  FFMA.FTZ R18, -R17, R18, R19 ;  /* 0x0000001211127223 */ /* 0x000fe20000010113 */
[----:B------:R-:W-:-:S03]  /*5a40*/  FFMA.FTZ R19, R2, R23, -R16 ;  /* 0x0000001702137223 */ /* 0x000fc60000010810 */
[----:B------:R-:W-:Y:S01]  /*5a50*/  FADD.FTZ R22, -R14, R22 ;  /* 0x000000160e167221 */ /* 0x000fe20000010100 */
[----:B------:R-:W-:Y:S01]  /*5a60*/  FFMA.FTZ R19, R21, -R17, R19 ;  /* 0x8000001115137223 */ /* 0x000fe20000010013 */
[C---:B------:R-:W-:Y:S01]  /*5a70*/  FMUL.FTZ R21, R7.reuse, R20 ;  /* 0x0000001407157220 */ /* 0x040fe20000410000 */
[C---:B------:R-:W-:Y:S01]  /*5a80*/  FMUL.FTZ R18, R7.reuse, R18 ;  /* 0x0000001207127220 */ /* 0x040fe20000410000 */
[----:B------:R-:W-:-:S04]  /*5a90*/  FMUL.FTZ R20, R7, R22 ;  /* 0x0000001607147220 */ /* 0x000fc80000410000 */
[----:B------:R-:W-:Y:S01]  /*5aa0*/  F2FP.BF16.F32.PACK_AB R18, R18, R21 ;  /* 0x000000151212723e */ /* 0x000fe200000010ff */
        /* <DEDUP_REMOVED lines=8> */
[----:B------:R-:W-:-:S04]  /*5b30*/  FADD.FTZ R22, -R14, R48 ;  /* 0x000000300e167221 */ /* 0x000fc80000010100 */
[----:B------:R-:W-:-:S04]  /*5b40*/  FMUL.FTZ R22, R7, R22 ;  /* 0x0000001607167220 */ /* 0x000fc80000410000 */
        /* <DEDUP_REMOVED lines=15> */
[----:B------:R-:W-:Y:S01]  /*5c40*/  FADD.FTZ R44, -R14, R44 ;  /* 0x0000002c0e2c7221 */ /* 0x000fe20000010100 */
        /* <DEDUP_REMOVED lines=18> */
[----:B------:R-:W-:Y:S02]  /*5d70*/  SHF.L.U32 R45, R45, 0x10, RZ ;  /* 0x000000102d2d7819 */ /* 0x000fe400000006ff */
[----:B------:R-:W-:Y:S01]  /*5d80*/  SHF.L.U32 R41, R41, 0x10, RZ ;  /* 0x0000001029297819 */ /* 0x000fe200000006ff */
[----:B0-----:R-:W-:-:S06]  /*5d90*/  FADD.FTZ R42, R42, 1 ;  /* 0x3f8000002a2a7421 */ /* 0x001fcc0000010000 */
[----:B------:R-:W0:Y:S01]  /*5da0*/  MUFU.RCP R42, R42 ;  /* 0x0000002a002a7308 */ /* 0x000e220000001000 */
[----:B------:R-:W-:Y:S01]  /*5db0*/  FMUL.FTZ R27, R45, R27 ;  /* 0x0000001b2d1b7220 */ /* 0x000fe20000410000 */
        /* <DEDUP_REMOVED lines=34> */
[----:B------:R-:W-:Y:S01]  /*5fe0*/  FMUL.FTZ R42, R43, -1.4426950216293334961 ;  /* 0xbfb8aa3b2b2a7820 */ /* 0x000fe20000410000 */
[----:B------:R-:W-:-:S05]  /*5ff0*/  FFMA.FTZ R23, R0, R9, -R16 ;  /* 0x0000000900177223 */ /* 0x000fca0000010810 */
[----:B------:R-:W0:Y:S01]  /*6000*/  MUFU.EX2 R42, R42 ;  /* 0x0000002a002a7308 */ /* 0x000e220000000800 */
[----:B------:R-:W-:Y:S02]  /*6010*/  FFMA.FTZ R23, R8, -R17, R23 ;  /* 0x8000001108177223 */ /* 0x000fe40000010017 */
[----:B------:R-:W2:Y:S01]  /*6020*/  LDL.LU R8, [R1] ;  /* 0x0000000001087983 */ /* 0x000ea20000300800 */
[----:B------:R-:W-:Y:S02]  /*6030*/  SHF.L.U32 R33, R33, 0x10, RZ ;  /* 0x0000001021217819 */ /* 0x000fe400000006ff */
[----:B------:R-:W-:Y:S01]  /*6040*/  SHF.L.U32 R45, R31, 0x10, RZ ;  /* 0x000000101f2d7819 */ /* 0x000fe200000006ff */
[----:B------:R-:W3:Y:S01]  /*6050*/  LDL.LU R11, [R1+0x8] ;  /* 0x00000800010b7983 */ /* 0x000ee20000300800 */
[----:B0-----:R-:W-:Y:S01]  /*6060*/  FADD.FTZ R42, R42, 1 ;  /* 0x3f8000002a2a7421 */ /* 0x001fe20000010000 */
[----:B------:R-:W-:Y:S01]  /*6070*/  FMUL.FTZ R31, R33, R44 ;  /* 0x0000002c211f7220 */ /* 0x000fe20000410000 */
[----:B------:R-:W-:Y:S01]  /*6080*/  SHF.L.U32 R36, R36, 0x10, RZ ;  /* 0x0000001024247819 */ /* 0x000fe200000006ff */
[----:B------:R-:W4:Y:S03]  /*6090*/  LDL.LU R10, [R1+0x10] ;  /* 0x00001000010a7983 */ /* 0x000f260000300800 */
[----:B------:R-:W0:Y:S01]  /*60a0*/  MUFU.RCP R42, R42 ;  /* 0x0000002a002a7308 */ /* 0x000e220000001000 */
[----:B------:R-:W-:Y:S01]  /*60b0*/  FADD.FTZ R33, -R14, R45 ;  /* 0x0000002d0e217221 */ /* 0x000fe20000010100 */
[----:B------:R-:W-:Y:S01]  /*60c0*/  SHF.L.U32 R37, R37, 0x10, RZ ;  /* 0x0000001025257819 */ /* 0x000fe200000006ff */
[----:B------:R-:W4:Y:S02]  /*60d0*/  LDL.LU R9, [R1+0x14] ;  /* 0x0000140001097983 */ /* 0x000f240000300800 */
        /* <DEDUP_REMOVED lines=9> */
[----:B------:R-:W-:Y:S01]  /*6170*/  SHF.L.U32 R45, R34, 0x10, RZ ;  /* 0x00000010222d7819 */ /* 0x000fe200000006ff */
[----:B------:R-:W-:-:S04]  /*6180*/  FMUL.FTZ R34, R36, R44 ;  /* 0x0000002c24227220 */ /* 0x000fc80000410000 */
[----:B------:R-:W-:-:S04]  /*6190*/  FADD.FTZ R36, -R14, R45 ;  /* 0x0000002d0e247221 */ /* 0x000fc80000010100 */
[----:B------:R-:W-:Y:S01]  /*61a0*/  FMUL.FTZ R36, R7, R36 ;  /* 0x0000002407247220 */ /* 0x000fe20000410000 */
[----:B0-----:R-:W-:-:S04]  /*61b0*/  FADD.FTZ R44, -R42, 1 ;  /* 0x3f8000002a2c7421 */ /* 0x001fc80000010100 */
[----:B------:R-:W-:-:S04]  /*61c0*/  FFMA.FTZ R44, R43, R44, 1 ;  /* 0x3f8000002b2c7423 */ /* 0x000fc8000001002c */
[----:B------:R-:W-:Y:S01]  /*61d0*/  FMUL.FTZ R44, R42, R44 ;  /* 0x0000002c2a2c7220 */ /* 0x000fe20000410000 */
[----:B------:R-:W-:-:S04]  /*61e0*/  FFMA.FTZ R42, R3, R36, R5 ;  /* 0x00000024032a7223 */ /* 0x000fc80000010005 */
        /* <DEDUP_REMOVED lines=16> */
[----:B------:R-:W0:Y:S01]  /*62f0*/  MUFU.RCP R42, R42 ;  /* 0x0000002a002a7308 */ /* 0x000e220000001000 */
[----:B------:R-:W-:Y:S02]  /*6300*/  SHF.L.U32 R40, R58, 0x10, RZ ;  /* 0x000000103a287819 */ /* 0x000fe400000006ff */
[----:B------:R-:W-:Y:S01]  /*6310*/  SHF.L.U32 R46, R46, 0x10, RZ ;  /* 0x000000102e2e7819 */ /* 0x000fe200000006ff */
[----:B------:R-:W-:Y:S02]  /*6320*/  FMUL.FTZ R43, R45, R43 ;  /* 0x0000002b2d2b7220 */ /* 0x000fe40000410000 */
[----:B------:R-:W-:Y:S02]  /*6330*/  FADD.FTZ R40, -R14, R40 ;  /* 0x000000280e287221 */ /* 0x000fe40000010100 */
[----:B------:R-:W-:Y:S02]  /*6340*/  FMUL.FTZ R25, R46, R25 ;  /* 0x000000192e197220 */ /* 0x000fe40000410000 */
        /* <DEDUP_REMOVED lines=8> */
[----:B0-----:R-:W-:-:S06]  /*63d0*/  FADD.FTZ R40, R40, 1 ;  /* 0x3f80000028287421 */ /* 0x001fcc0000010000 */
[----:B------:R-:W0:Y:S01]  /*63e0*/  MUFU.RCP R40, R40 ;  /* 0x0000002800287308 */ /* 0x000e220000001000 */
[----:B------:R-:W-:Y:S01]  /*63f0*/  SHF.L.U32 R47, R59, 0x10, RZ ;  /* 0x000000103b2f7819 */ /* 0x000fe200000006ff */
[----:B------:R-:W-:-:S04]  /*6400*/  FADD.FTZ R45, -R14, R45 ;  /* 0x0000002d0e2d7221 */ /* 0x000fc80000010100 */
[----:B------:R-:W-:Y:S01]  /*6410*/  FMUL.FTZ R42, R47, R42 ;  /* 0x0000002a2f2a7220 */ /* 0x000fe20000410000 */
        /* <DEDUP_REMOVED lines=8> */
[----:B------:R2:W0:Y:S02]  /*64a0*/  MUFU.RCP R48, R47 ;  /* 0x0000002f00307308 */ /* 0x0004240000001000 */
[----:B--2---:R-:W-:Y:S02]  /*64b0*/  SHF.L.U32 R47, R8, 0x10, RZ ;  /* 0x00000010082f7819 */ /* 0x004fe400000006ff */
[----:B------:R-:W2:Y:S04]  /*64c0*/  LDL.LU R8, [R1+0x20] ;  /* 0x0000200001087983 */ /* 0x000ea80000300800 */
[----:B------:R-:W2:Y:S04]  /*64d0*/  LDL.LU R51, [R1+0x4c] ;  /* 0x00004c0001337983 */ /* 0x000ea80000300800 */
[----:B------:R-:W2:Y:S01]  /*64e0*/  LDL.LU R15, [R1+0x3c] ;  /* 0x00003c00010f7983 */ /* 0x000ea20000300800 */
[----:B------:R-:W-:Y:S01]  /*64f0*/  SHF.L.U32 R49, R49, 0x10, RZ ;  /* 0x0000001031317819 */ /* 0x000fe200000006ff */
[C---:B------:R-:W-:Y:S01]  /*6500*/  FADD.FTZ R47, -R14.reuse, R47 ;  /* 0x0000002f0e2f7221 */ /* 0x040fe20000010100 */
[----:B---3--:R-:W-:Y:S01]  /*6510*/  SHF.L.U32 R59, R11, 0x10, RZ ;  /* 0x000000100b3b7819 */ /* 0x008fe200000006ff */
[----:B------:R-:W3:Y:S02]  /*6520*/  LDL.LU R13, [R1+0x74] ;  /* 0x00007400010d7983 */ /* 0x000ee40000300800 */
[----:B------:R-:W-:Y:S01]  /*6530*/  FMUL.FTZ R21, R49, R21 ;  /* 0x0000001531157220 */ /* 0x000fe20000410000 */
[----:B------:R-:W-:Y:S01]  /*6540*/  SHF.L.U32 R49, R61, 0x10, RZ ;  /* 0x000000103d317819 */ /* 0x000fe200000006ff */
[----:B------:R-:W-:Y:S01]  /*6550*/  FADD.FTZ R59, -R14, R59 ;  /* 0x0000003b0e3b7221 */ /* 0x000fe20000010100 */
[----:B------:R-:W3:Y:S03]  /*6560*/  LDL.LU R12, [R1+0x70] ;  /* 0x00007000010c7983 */ /* 0x000ee60000300800 */
[----:B------:R-:W-:Y:S01]  /*6570*/  FMUL.FTZ R40, R49, R40 ;  /* 0x0000002831287220 */ /* 0x000fe20000410000 */
[----:B0-----:R-:W-:-:S04]  /*6580*/  FADD.FTZ R49, -R48, 1 ;  /* 0x3f80000030317421 */ /* 0x001fc80000010100 */
[----:B------:R-:W-:Y:S01]  /*6590*/  FFMA.FTZ R49, R44, R49, 1 ;  /* 0x3f8000002c317423 */ /* 0x000fe20000010031 */
[----:B------:R-:W-:-:S04]  /*65a0*/  FMUL.FTZ R44, R7, R47 ;  /* 0x0000002f072c7220 */ /* 0x000fc80000410000 */
[----:B------:R-:W-:-:S04]  /*65b0*/  FFMA.FTZ R50, R3, R44, R5 ;  /* 0x0000002c03327223 */ /* 0x000fc80000010005 */
[----:B------:R-:W-:-:S06]  /*65c0*/  FMUL.FTZ R47, R50, -1.4426950216293334961 ;  /* 0xbfb8aa3b322f7820 */ /* 0x000fcc0000410000 */
[----:B------:R-:W0:Y:S02]  /*65d0*/  MUFU.EX2 R47, R47 ;  /* 0x0000002f002f7308 */ /* 0x000e240000000800 */
[----:B0-----:R-:W-:-:S06]  /*65e0*/  FADD.FTZ R47, R47, 1 ;  /* 0x3f8000002f2f7421 */ /* 0x001fcc0000010000 */
[----:B------:R-:W0:Y:S01]  /*65f0*/  MUFU.RCP R47, R47 ;  /* 0x0000002f002f7308 */ /* 0x000e220000001000 */
[----:B----4-:R-:W-:Y:S01]  /*6600*/  SHF.L.U32 R14, R10, 0x10, RZ ;  /* 0x000000100a0e7819 */ /* 0x010fe200000006ff */
[----:B------:R-:W-:Y:S01]  /*6610*/  FMUL.FTZ R48, R48, R49 ;  /* 0x0000003130307220 */ /* 0x000fe20000410000 */
[----:B------:R-:W-:-:S03]  /*6620*/  FMUL.FTZ R59, R7, R59 ;  /* 0x0000003b073b7220 */ /* 0x000fc60000410000 */
[----:B------:R-:W-:Y:S01]  /*6630*/  FMUL.FTZ R14, R14, R48 ;  /* 0x000000300e0e7220 */ /* 0x000fe20000410000 */
[----:B------:R-:W-:Y:S01]  /*6640*/  FFMA.FTZ R49, R4, R59, R6 ;  /* 0x0000003b04317223 */ /* 0x000fe20000010006 */
[----:B0-----:R-:W-:-:S04]  /*6650*/  FADD.FTZ R48, -R47, 1 ;  /* 0x3f8000002f307421 */ /* 0x001fc80000010100 */
[----:B------:R-:W-:Y:S01]  /*6660*/  FFMA.FTZ R50, R50, R48, 1 ;  /* 0x3f80000032327423 */ /* 0x000fe20000010030 */
[----:B------:R-:W-:-:S06]  /*6670*/  FMUL.FTZ R48, R49, -1.4426950216293334961 ;  /* 0xbfb8aa3b31307820 */ /* 0x000fcc0000410000 */
[----:B------:R-:W0:Y:S02]  /*6680*/  MUFU.EX2 R48, R48 ;  /* 0x0000003000307308 */ /* 0x000e240000000800 */
[----:B0-----:R-:W-:-:S06]  /*6690*/  FADD.FTZ R48, R48, 1 ;  /* 0x3f80000030307421 */ /* 0x001fcc0000010000 */
[----:B------:R-:W0:Y:S01]  /*66a0*/  MUFU.RCP R48, R48 ;  /* 0x0000003000307308 */ /* 0x000e220000001000 */
[----:B------:R-:W-:Y:S01]  /*66b0*/  FMUL.FTZ R50, R47, R50 ;  /* 0x000000322f327220 */ /* 0x000fe20000410000 */
[----:B------:R-:W-:Y:S01]  /*66c0*/  SHF.L.U32 R58, R9, 0x10, RZ ;  /* 0x00000010093a7819 */ /* 0x000fe200000006ff */
[----:B0-----:R-:W-:-:S04]  /*66d0*/  FADD.FTZ R47, -R48, 1 ;  /* 0x3f800000302f7421 */ /* 0x001fc80000010100 */
[----:B------:R-:W-:Y:S02]  /*66e0*/  FFMA.FTZ R47, R49, R47, 1 ;  /* 0x3f800000312f7423 */ /* 0x000fe4000001002f */
[----:B------:R-:W4:Y:S02]  /*66f0*/  LDL.LU R49, [R1+0x38] ;  /* 0x0000380001317983 */ /* 0x000f240000300800 */
[----:B------:R-:W-:Y:S02]  /*6700*/  FMUL.FTZ R60, R48, R47 ;  /* 0x0000002f303c7220 */ /* 0x000fe40000410000 */
[----:B------:R-:W4:Y:S01]  /*6710*/  LDL.LU R48, [R1+0x28] ;  /* 0x0000280001307983 */ /* 0x000f220000300800 */
[----:B------:R-:W-:-:S03]  /*6720*/  FMUL.FTZ R58, R58, R50 ;  /* 0x000000323a3a7220 */ /* 0x000fc60000410000 */
[----:B------:R-:W4:Y:S04]  /*6730*/  LDL.LU R11, [R1+0x24] ;  /* 0x00002400010b7983 */ /* 0x000f280000300800 */
[----:B------:R-:W4:Y:S01]  /*6740*/  LDL.LU R10, [R1+0x78] ;  /* 0x00007800010a7983 */ /* 0x000f220000300800 */
[----:B--2---:R-:W-:-:S03]  /*6750*/  SHF.L.U32 R47, R8, 0x10, RZ ;  /* 0x00000010082f7819 */ /* 0x004fc600000006ff */
[----:B------:R-:W2:Y:S04]  /*6760*/  LDL.LU R8, [R1+0x6c] ;  /* 0x00006c0001087983 */ /* 0x000ea80000300800 */
[----:B------:R-:W2:Y:S01]  /*6770*/  LDL.LU R9, [R1+0x64] ;  /* 0x0000640001097983 */ /* 0x000ea20000300800 */
[----:B------:R-:W-:-:S03]  /*6780*/  FFMA.FTZ R50, R0, R15, -R16 ;  /* 0x0000000f00327223 */ /* 0x000fc60000010810 */
[----:B------:R-:W2:Y:S04]  /*6790*/  LDL.LU R15, [R1+0x68] ;  /* 0x00006800010f7983 */ /* 0x000ea80000300800 */
[----:B------:R-:W2:Y:S01]  /*67a0*/  LDL.LU R57, [R1+0x60] ;  /* 0x0000600001397983 */ /* 0x000ea20000300800 */
[----:B------:R-:W-:Y:S01]  /*67b0*/  FFMA.FTZ R51, R2, R51, -R16 ;  /* 0x0000003302337223 */ /* 0x000fe20000010810 */
[----:B------:R-:W-:Y:S01]  /*67c0*/  FMUL.FTZ R60, R47, R60 ;  /* 0x0000003c2f3c7220 */ /* 0x000fe20000410000 */
[-C--:B---3--:R-:W-:Y:S02]  /*67d0*/  FFMA.FTZ R50, R12, -R17.reuse, R50 ;  /* 0x800000110c327223 */ /* 0x088fe40000010032 */
[----:B------:R-:W-:Y:S02]  /*67e0*/  FFMA.FTZ R51, R13, -R17, R51 ;  /* 0x800000110d337223 */ /* 0x000fe40000010033 */
[----:B------:R-:W3:Y:S01]  /*67f0*/  LDL.LU R13, [R1+0x50] ;  /* 0x00005000010d7983 */ /* 0x000ee20000300800 */
[----:B------:R-:W-:-:S03]  /*6800*/  FFMA.FTZ R56, R0, R56, -R16 ;  /* 0x0000003800387223 */ /* 0x000fc60000010810 */
[----:B------:R-:W3:Y:S01]  /*6810*/  LDL.LU R12, [R1+0x44] ;  /* 0x00004400010c7983 */ /* 0x000ee20000300800 */
[C-C-:B------:R-:W-:Y:S01]  /*6820*/  FFMA.FTZ R55, R2.reuse, R55, -R16.reuse ;  /* 0x0000003702377223 */ /* 0x140fe20000010810 */
[--C-:B----4-:R-:W-:Y:S01]  /*6830*/  FFMA.FTZ R49, R2, R49, -R16.reuse ;  /* 0x0000003102317223 */ /* 0x110fe20000010810 */
[--C-:B------:R-:W-:Y:S01]  /*6840*/  FFMA.FTZ R48, R0, R48, -R16.reuse ;  /* 0x0000003000307223 */ /* 0x100fe20000010810 */
[----:B------:R-:W-:Y:S02]  /*6850*/  FFMA.FTZ R47, R2, R11, -R16 ;  /* 0x0000000b022f7223 */ /* 0x000fe40000010810 */
[----:B------:R-:W4:Y:S01]  /*6860*/  LDL.LU R11, [R1+0x30] ;  /* 0x00003000010b7983 */ /* 0x000f220000300800 */
[----:B------:R-:W-:-:S03]  /*6870*/  FFMA.FTZ R49, R10, -R17, R49 ;  /* 0x800000110a317223 */ /* 0x000fc60000010031 */
[----:B------:R-:W4:Y:S04]  /*6880*/  LDL.LU R10, [R1+0x18] ;  /* 0x00001800010a7983 */ /* 0x000f280000300800 */
[----:B------:R-:W4:Y:S01]  /*6890*/  LDL.LU R61, [R1+0x4] ;  /* 0x00000400013d7983 */ /* 0x000f220000300800 */
[----:B--2---:R-:W-:-:S03]  /*68a0*/  FFMA.FTZ R48, R8, -R17, R48 ;  /* 0x8000001108307223 */ /* 0x004fc60000010030 */
[----:B------:R-:W2:Y:S01]  /*68b0*/  LDL.LU R8, [R1+0x104] ;  /* 0x0001040001087983 */ /* 0x000ea20000300800 */
[----:B------:R-:W-:-:S03]  /*68c0*/  FFMA.FTZ R47, R9, -R17, R47 ;  /* 0x80000011092f7223 */ /* 0x000fc6000001002f */
[----:B------:R-:W2:Y:S01]  /*68d0*/  LDL.LU R9, [R1+0x100] ;  /* 0x0001000001097983 */ /* 0x000ea20000300800 */
[----:B------:R-:W-:-:S03]  /*68e0*/  FFMA.FTZ R56, R15, -R17, R56 ;  /* 0x800000110f387223 */ /* 0x000fc60000010038 */
[----:B------:R-:W2:Y:S01]  /*68f0*/  LDL.LU R15, [R1+0xfc] ;  /* 0x0000fc00010f7983 */ /* 0x000ea20000300800 */
[----:B------:R-:W-:-:S03]  /*6900*/  FFMA.FTZ R55, R57, -R17, R55 ;  /* 0x8000001139377223 */ /* 0x000fc60000010037 */
[----:B------:R-:W2:Y:S01]  /*6910*/  LDL.LU R57, [R1+0xf8] ;  /* 0x0000f80001397983 */ /* 0x000ea20000300800 */
[--C-:B------:R-:W-:Y:S01]  /*6920*/  FFMA.FTZ R54, R0, R54, -R16.reuse ;  /* 0x0000003600367223 */ /* 0x100fe20000010810 */
[--C-:B------:R-:W-:Y:S01]  /*6930*/  FFMA.FTZ R53, R2, R53, -R16.reuse ;  /* 0x0000003502357223 */ /* 0x100fe20000010810 */
[----:B------:R-:W-:Y:S02]  /*6940*/  FFMA.FTZ R52, R0, R52, -R16 ;  /* 0x0000003400347223 */ /* 0x000fe40000010810 */
[-C--:B---3--:R-:W-:Y:S02]  /*6950*/  FFMA.FTZ R54, R13, -R17.reuse, R54 ;  /* 0x800000110d367223 */ /* 0x088fe40000010036 */
[----:B------:R1:W5:Y:S01]  /*6960*/  LDL.LU R13, [R1+0xf4] ;  /* 0x0000f400010d7983 */ /* 0x0003620000300800 */
[----:B------:R-:W-:-:S03]  /*6970*/  FFMA.FTZ R53, R12, -R17, R53 ;  /* 0x800000110c357223 */ /* 0x000fc60000010035 */
[----:B------:R1:W5:Y:S01]  /*6980*/  LDL.LU R12, [R1+0xf0] ;  /* 0x0000f000010c7983 */ /* 0x0003620000300800 */
[C-C-:B------:R-:W-:Y:S01]  /*6990*/  FFMA.FTZ R28, R4.reuse, R28, -R16.reuse ;  /* 0x0000001c041c7223 */ /* 0x140fe20000010810 */
[----:B------:R-:W-:-:S03]  /*69a0*/  FFMA.FTZ R27, R4, R27, -R16 ;  /* 0x0000001b041b7223 */ /* 0x000fc60000010810 */
[C---:B------:R-:W-:Y:S01]  /*69b0*/  FFMA.FTZ R28, -R17.reuse, R29, R28 ;  /* 0x0000001d111c7223 */ /* 0x040fe2000001011c */
[----:B------:R-:W-:Y:S01]  /*69c0*/  FFMA.FTZ R27, -R17, R24, R27 ;  /* 0x00000018111b7223 */ /* 0x000fe2000001011b */
[----:B----4-:R-:W-:Y:S02]  /*69d0*/  FFMA.FTZ R52, R11, -R17, R52 ;  /* 0x800000110b347223 */ /* 0x010fe40000010034 */
[----:B------:R1:W5:Y:S01]  /*69e0*/  LDL.LU R11, [R1+0xec] ;  /* 0x0000ec00010b7983 */ /* 0x0003620000300800 */
[--C-:B--2---:R-:W-:Y:S01]  /*69f0*/  FFMA.FTZ R8, R2, R8, -R16.reuse ;  /* 0x0000000802087223 */ /* 0x104fe20000010810 */
[----:B------:R-:W-:-:S03]  /*6a00*/  FFMA.FTZ R9, R0, R9, -R16 ;  /* 0x0000000900097223 */ /* 0x000fc60000010810 */
[----:B------:R-:W-:Y:S02]  /*6a10*/  FFMA.FTZ R8, R10, -R17, R8 ;  /* 0x800000110a087223 */ /* 0x000fe40000010008 */
[----:B------:R1:W5:Y:S01]  /*6a20*/  LDL.LU R10, [R1+0xe8] ;  /* 0x0000e800010a7983 */ /* 0x0003620000300800 */
[----:B------:R-:W-:Y:S01]  /*6a30*/  FFMA.FTZ R15, R2, R15, -R16 ;  /* 0x0000000f020f7223 */ /* 0x000fe20000010810 */
[-C--:B------:R-:W-:Y:S02]  /*6a40*/  FFMA.FTZ R9, R61, -R17.reuse, R9 ;  /* 0x800000113d097223 */ /* 0x080fe40000010009 */
[----:B------:R-:W2:Y:S01]  /*6a50*/  LDL.LU R61, [R1+0xa4] ;  /* 0x0000a400013d7983 */ /* 0x000ea20000300800 */
[----:B------:R-:W-:-:S03]  /*6a60*/  FFMA.FTZ R15, R57, -R17, R15 ;  /* 0x80000011390f7223 */ /* 0x000fc6000001000f */
[----:B------:R-:W3:Y:S04]  /*6a70*/  LDL.LU R57, [R1+0xa0] ;  /* 0x0000a00001397983 */ /* 0x000ee80000300800 */
[----:B------:R-:W4:Y:S04]  /*6a80*/  LDL.LU R29, [R1+0xa8] ;  /* 0x0000a800011d7983 */ /* 0x000f280000300800 */
        /* <DEDUP_REMOVED lines=27> */
[C---:B------:R-:W-:Y:S01]  /*6c40*/  FMUL.FTZ R20, R7.reuse, R8 ;  /* 0x0000000807147220 */ /* 0x040fe20000410000 */
[C---:B------:R-:W-:Y:S01]  /*6c50*/  FMUL.FTZ R19, R7.reuse, R19 ;  /* 0x0000001307137220 */ /* 0x040fe20000410000 */
[C---:B------:R-:W-:Y:S01]  /*6c60*/  FMUL.FTZ R21, R7.reuse, R21 ;  /* 0x0000001507157220 */ /* 0x040fe20000410000 */
[----:B------:R-:W-:Y:S01]  /*6c70*/  PRMT R8, R18, 0x7632, R8 ;  /* 0x0000763212087816 */ /* 0x000fe20000000008 */
[----:B------:R-:W4:Y:S01]  /*6c80*/  LDL.LU R33, [R1+0xac] ;  /* 0x0000ac0001217983 */ /* 0x000f220000300800 */
[C---:B------:R-:W-:Y:S01]  /*6c90*/  FMUL.FTZ R23, R7.reuse, R23 ;  /* 0x0000001707177220 */ /* 0x040fe20000410000 */
[----:B------:R-:W-:Y:S01]  /*6ca0*/  FMUL.FTZ R25, R7, R25 ;  /* 0x0000001907197220 */ /* 0x000fe20000410000 */
[----:B------:R-:W-:Y:S01]  /*6cb0*/  F2FP.BF16.F32.PACK_AB R19, R21, R19 ;  /* 0x000000131513723e */ /* 0x000fe200000010ff */
        /* <DEDUP_REMOVED lines=27> */
[----:B------:R-:W-:-:S02]  /*6e70*/  PRMT R7, R19, 0x7632, R7 ;  /* 0x0000763213077816 */ /* 0x000fc40000000007 */
[----:B------:R-:W-:Y:S02]  /*6e80*/  F2FP.BF16.F32.PACK_AB R23, R25, R23 ;  /* 0x000000171917723e */ /* 0x000fe400000010ff */
[----:B---3--:R-:W-:-:S04]  /*6e90*/  IADD3 R16, P1, R57, UR16, RZ ;  /* 0x0000001039107c10 */ /* 0x008fc8000ff3e0ff */
[----:B--2---:R-:W-:-:S05]  /*6ea0*/  IADD3.X R17, R61, UR17, RZ, P1, !PT ;  /* 0x000000113d117c10 */ /* 0x004fca0008ffe4ff */
[----:B------:R4:W-:Y:S04]  /*6eb0*/  STG.E.U16 desc[UR12][R16.64+0x2], R8 ;  /* 0x0000020810007986 */ /* 0x0009e8000c10150c */
[----:B------:R0:W-:Y:S01]  /*6ec0*/  STG.E.U16 desc[UR12][R16.64], R18 ;  /* 0x0000001210007986 */ /* 0x0001e2000c10150c */
[----:B----4-:R-:W-:-:S03]  /*6ed0*/  IADD3 R8, P1, R29, UR16, RZ ;  /* 0x000000101d087c10 */ /* 0x010fc6000ff3e0ff */
[----:B------:R-:W2:Y:S01]  /*6ee0*/  LDL.LU R29, [R1+0xcc] ;  /* 0x0000cc00011d7983 */ /* 0x000ea20000300800 */
[----:B------:R-:W-:-:S03]  /*6ef0*/  IADD3.X R9, R24, UR17, RZ, P1, !PT ;  /* 0x0000001118097c10 */ /* 0x000fc60008ffe4ff */
[----:B------:R-:W3:Y:S01]  /*6f00*/  LDL.LU R24, [R1+0xc4] ;  /* 0x0000c40001187983 */ /* 0x000ee20000300800 */
[----:B0-----:R-:W-:-:S03]  /*6f10*/  PRMT R18, R23, 0x7632, R18 ;  /* 0x0000763217127816 */ /* 0x001fc60000000012 */
[----:B------:R-:W-:Y:S04]  /*6f20*/  STG.E.U16 desc[UR12][R16.64+0x4], R19 ;  /* 0x0000041310007986 */ /* 0x000fe8000c10150c */
[----:B------:R-:W-:Y:S04]  /*6f30*/  STG.E.U16 desc[UR12][R16.64+0x6], R7 ;  /* 0x0000060710007986 */ /* 0x000fe8000c10150c */
[----:B------:R0:W-:Y:S04]  /*6f40*/  STG.E.U16 desc[UR12][R8.64], R23 ;  /* 0x0000001708007986 */ /* 0x0001e8000c10150c */
[----:B0-----:R-:W4:Y:S01]  /*6f50*/  LDL.LU R23, [R1+0xc8] ;  /* 0x0000c80001177983 */ /* 0x001f220000300800 */
[----:B------:R-:W-:-:S02]  /*6f60*/  F2FP.BF16.F32.PACK_AB R27, R27, R51 ;  /* 0x000000331b1b723e */ /* 0x000fc400000010ff */
[----:B------:R-:W-:Y:S02]  /*6f70*/  IADD3 R16, P1, R33, UR16, RZ ;  /* 0x0000001021107c10 */ /* 0x000fe4000ff3e0ff */
[----:B------:R-:W-:Y:S02]  /*6f80*/  PRMT R7, R27, 0x7632, R7 ;  /* 0x000076321b077816 */ /* 0x000fe40000000007 */
[----:B------:R-:W-:Y:S02]  /*6f90*/  F2FP.BF16.F32.PACK_AB R38, R38, R50 ;  /* 0x000000322626723e */ /* 0x000fe400000010ff */
[----:B------:R-:W-:Y:S01]  /*6fa0*/  F2FP.BF16.F32.PACK_AB R28, R28, R49 ;  /* 0x000000311c1c723e */ /* 0x000fe200000010ff */
[----:B------:R0:W-:Y:S01]  /*6fb0*/  STG.E.U16 desc[UR12][R8.64+0x4], R27 ;  /* 0x0000041b08007986 */ /* 0x0001e2000c10150c */
[----:B------:R-:W-:Y:S02]  /*6fc0*/  IADD3.X R17, R32, UR17, RZ, P1, !PT ;  /* 0x0000001120117c10 */ /* 0x000fe40008ffe4ff */
[----:B------:R-:W-:Y:S01]  /*6fd0*/  PRMT R19, R28, 0x7632, R19 ;  /* 0x000076321c137816 */ /* 0x000fe20000000013 */
[----:B------:R1:W-:Y:S04]  /*6fe0*/  STG.E.U16 desc[UR12][R8.64+0x2], R18 ;  /* 0x0000021208007986 */ /* 0x0003e8000c10150c */
[----:B------:R1:W-:Y:S04]  /*6ff0*/  STG.E.U16 desc[UR12][R8.64+0x6], R7 ;  /* 0x0000060708007986 */ /* 0x0003e8000c10150c */
[----:B0-----:R-:W4:Y:S01]  /*7000*/  LDL.LU R27, [R1+0xb0] ;  /* 0x0000b000011b7983 */ /* 0x001f220000300800 */
[----:B-1----:R-:W-:-:S02]  /*7010*/  PRMT R18, R38, 0x7632, R18 ;  /* 0x0000763226127816 */ /* 0x002fc40000000012 */
[----:B------:R-:W-:Y:S02]  /*7020*/  IADD3 R8, P1, R26, UR16, RZ ;  /* 0x000000101a087c10 */ /* 0x000fe4000ff3e0ff */
[----:B------:R-:W4:Y:S01]  /*7030*/  LDL.LU R26, [R1+0xb4] ;  /* 0x0000b400011a7983 */ /* 0x000f220000300800 */
[----:B------:R-:W-:-:S03]  /*7040*/  F2FP.BF16.F32.PACK_AB R30, R30, R48 ;  /* 0x000000301e1e723e */ /* 0x000fc600000010ff */
[----:B------:R-:W-:Y:S04]  /*7050*/  STG.E.U16 desc[UR12][R16.64], R38 ;  /* 0x0000002610007986 */ /* 0x000fe8000c10150c */
[----:B------:R-:W-:Y:S04]  /*7060*/  STG.E.U16 desc[UR12][R16.64+0x2], R18 ;  /* 0x0000021210007986 */ /* 0x000fe8000c10150c */
[----:B------:R-:W-:Y:S04]  /*7070*/  STG.E.U16 desc[UR12][R16.64+0x4], R28 ;  /* 0x0000041c10007986 */ /* 0x000fe8000c10150c */
[----:B------:R-:W4:Y:S04]  /*7080*/  LDL.LU R25, [R1+0x98] ;  /* 0x0000980001197983 */ /* 0x000f280000300800 */
[----:B------:R3:W-:Y:S01]  /*7090*/  STG.E.U16 desc[UR12][R16.64+0x6], R19 ;  /* 0x0000061310007986 */ /* 0x0007e2000c10150c */
[----:B------:R-:W-:-:S02]  /*70a0*/  PRMT R22, R30, 0x7632, R22 ;  /* 0x000076321e167816 */ /* 0x000fc40000000016 */
[----:B--2---:R-:W-:Y:S02]  /*70b0*/  IADD3.X R9, R29, UR17, RZ, P1, !PT ;  /* 0x000000111d097c10 */ /* 0x004fe40008ffe4ff */
[----:B---3--:R-:W-:Y:S02]  /*70c0*/  IADD3 R16, P1, R24, UR16, RZ ;  /* 0x0000001018107c10 */ /* 0x008fe4000ff3e0ff */
[----:B------:R-:W2:Y:S04]  /*70d0*/  LDL.LU R24, [R1+0x9c] ;  /* 0x00009c0001187983 */ /* 0x000ea80000300800 */
[----:B------:R0:W-:Y:S01]  /*70e0*/  STG.E.U16 desc[UR12][R8.64+0x2], R22 ;  /* 0x0000021608007986 */ /* 0x0001e2000c10150c */
[----:B----4-:R-:W-:-:S03]  /*70f0*/  IADD3.X R17, R23, UR17, RZ, P1, !PT ;  /* 0x0000001117117c10 */ /* 0x010fc60008ffe4ff */
[----:B------:R-:W3:Y:S04]  /*7100*/  LDL.LU R23, [R1+0x7c] ;  /* 0x00007c0001177983 */ /* 0x000ee80000300800 */
[----:B0-----:R-:W4:Y:S01]  /*7110*/  LDL.LU R22, [R1+0x90] ;  /* 0x0000900001167983 */ /* 0x001f220000300800 */
[----:B------:R-:W-:Y:S02]  /*7120*/  F2FP.BF16.F32.PACK_AB R31, R31, R47 ;  /* 0x0000002f1f1f723e */ /* 0x000fe400000010ff */
[----:B------:R-:W-:Y:S02]  /*7130*/  F2FP.BF16.F32.PACK_AB R34, R34, R56 ;  /* 0x000000382222723e */ /* 0x000fe400000010ff */
[----:B------:R-:W-:Y:S02]  /*7140*/  PRMT R7, R31, 0x7632, R7 ;  /* 0x000076321f077816 */ /* 0x000fe40000000007 */
[----:B------:R-:W-:Y:S01]  /*7150*/  F2FP.BF16.F32.PACK_AB R35, R35, R55 ;  /* 0x000000372323723e */ /* 0x000fe200000010ff */
[----:B------:R-:W-:Y:S01]  /*7160*/  STG.E.U16 desc[UR12][R8.64], R30 ;  /* 0x0000001e08007986 */ /* 0x000fe2000c10150c */
[----:B------:R-:W-:-:S02]  /*7170*/  PRMT R18, R34, 0x7632, R18 ;  /* 0x0000763222127816 */ /* 0x000fc40000000012 */
[----:B------:R-:W-:Y:S01]  /*7180*/  F2FP.BF16.F32.PACK_AB R43, R43, R54 ;  /* 0x000000362b2b723e */ /* 0x000fe200000010ff */
[----:B------:R-:W-:Y:S01]  /*7190*/  STG.E.U16 desc[UR12][R8.64+0x4], R31 ;  /* 0x0000041f08007986 */ /* 0x000fe2000c10150c */
[----:B------:R-:W-:Y:S02]  /*71a0*/  PRMT R19, R35, 0x7632, R19 ;  /* 0x0000763223137816 */ /* 0x000fe40000000013 */
[----:B------:R-:W-:Y:S01]  /*71b0*/  F2FP.BF16.F32.PACK_AB R42, R42, R53 ;  /* 0x000000352a2a723e */ /* 0x000fe200000010ff */
[----:B------:R0:W-:Y:S01]  /*71c0*/  STG.E.U16 desc[UR12][R8.64+0x6], R7 ;  /* 0x0000060708007986 */ /* 0x0001e2000c10150c */
[----:B------:R-:W-:-:S03]  /*71d0*/  F2FP.BF16.F32.PACK_AB R40, R40, R52 ;  /* 0x000000342828723e */ /* 0x000fc600000010ff */
[----:B------:R1:W-:Y:S01]  /*71e0*/  STG.E.U16 desc[UR12][R16.64+0x2], R18 ;  /* 0x0000021210007986 */ /* 0x0003e2000c10150c */
[----:B------:R-:W-:Y:S02]  /*71f0*/  F2FP.BF16.F32.PACK_AB R14, R14, R20 ;  /* 0x000000140e0e723e */ /* 0x000fe400000010ff */
[----:B0-----:R-:W-:Y:S01]  /*7200*/  IADD3 R8, P1, R27, UR16, RZ ;  /* 0x000000101b087c10 */ /* 0x001fe2000ff3e0ff */
[----:B------:R-:W-:Y:S01]  /*7210*/  STG.E.U16 desc[UR12][R16.64], R34 ;  /* 0x0000002210007986 */ /* 0x000fe2000c10150c */
[----:B------:R-:W-:Y:S02]  /*7220*/  PRMT R7, R43, 0x7632, R7 ;  /* 0x000076322b077816 */ /* 0x000fe40000000007 */
[----:B------:R-:W-:Y:S01]  /*7230*/  IADD3.X R9, R26, UR17, RZ, P1, !PT ;  /* 0x000000111a097c10 */ /* 0x000fe20008ffe4ff */
[----:B------:R-:W-:Y:S01]  /*7240*/  STG.E.U16 desc[UR12][R16.64+0x4], R35 ;  /* 0x0000042310007986 */ /* 0x000fe2000c10150c */
[----:B-1----:R-:W-:-:S03]  /*7250*/  PRMT R18, R42, 0x7632, R18 ;  /* 0x000076322a127816 */ /* 0x002fc60000000012 */
[----:B------:R0:W-:Y:S01]  /*7260*/  STG.E.U16 desc[UR12][R16.64+0x6], R19 ;  /* 0x0000061310007986 */ /* 0x0001e2000c10150c */
[----:B------:R-:W-:-:S03]  /*7270*/  F2FP.BF16.F32.PACK_AB R21, R58, R21 ;  /* 0x000000153a15723e */ /* 0x000fc600000010ff */
[----:B------:R-:W-:Y:S01]  /*7280*/  STG.E.U16 desc[UR12][R8.64], R43 ;  /* 0x0000002b08007986 */ /* 0x000fe2000c10150c */
[----:B------:R-:W-:-:S03]  /*7290*/  F2FP.BF16.F32.PACK_AB R60, R60, R15 ;  /* 0x0000000f3c3c723e */ /* 0x000fc600000010ff */
[----:B------:R1:W-:Y:S01]  /*72a0*/  STG.E.U16 desc[UR12][R8.64+0x2], R7 ;  /* 0x0000020708007986 */ /* 0x0003e2000c10150c */
[----:B0-----:R-:W-:-:S03]  /*72b0*/  IADD3 R16, P1, R25, UR16, RZ ;  /* 0x0000001019107c10 */ /* 0x001fc6000ff3e0ff */
[----:B------:R-:W-:Y:S01]  /*72c0*/  STG.E.U16 desc[UR12][R8.64+0x4], R42 ;  /* 0x0000042a08007986 */ /* 0x000fe2000c10150c */
[----:B------:R-:W-:-:S03]  /*72d0*/  PRMT R19, R14, 0x7610, R19 ;  /* 0x000076100e137816 */ /* 0x000fc60000000013 */
[----:B------:R0:W-:Y:S01]  /*72e0*/  STG.E.U16 desc[UR12][R8.64+0x6], R18 ;  /* 0x0000061208007986 */ /* 0x0001e2000c10150c */
[----:B-1----:R-:W-:Y:S02]  /*72f0*/  PRMT R7, R14, 0x7632, R7 ;  /* 0x000076320e077816 */ /* 0x002fe40000000007 */
[----:B0-----:R-:W-:Y:S02]  /*7300*/  PRMT R9, R40, 0x7632, R9 ;  /* 0x0000763228097816 */ /* 0x001fe40000000009 */
[----:B------:R-:W-:Y:S01]  /*7310*/  PRMT R8, R21, 0x7632, R8 ;  /* 0x0000763215087816 */ /* 0x000fe20000000008 */
[----:B------:R-:W-:Y:S01]  /*7320*/  ULOP3.LUT UR4, UR4, 0x1, URZ, 0x3c, !UPT ;  /* 0x0000000104047892 */ /* 0x000fe2000f8e3c3f */
[----:B------:R-:W-:Y:S01]  /*7330*/  UMOV UR5, UR10 ;  /* 0x0000000a00057c82 */ /* 0x000fe20008000000 */
[----:B--2---:R-:W-:-:S05]  /*7340*/  IADD3.X R17, R24, UR17, RZ, P1, !PT ;  /* 0x0000001118117c10 */ /* 0x004fca0008ffe4ff */
[----:B------:R-:W-:Y:S04]  /*7350*/  STG.E.U16 desc[UR12][R16.64], R40 ;  /* 0x0000002810007986 */ /* 0x000fe8000c10150c */
[----:B------:R-:W-:Y:S04]  /*7360*/  STG.E.U16 desc[UR12][R16.64+0x2], R9 ;  /* 0x0000020910007986 */ /* 0x000fe8000c10150c */
[----:B------:R-:W-:Y:S04]  /*7370*/  STG.E.U16 desc[UR12][R16.64+0x4], R19 ;  /* 0x0000041310007986 */ /* 0x000fe8000c10150c */
[----:B------:R0:W-:Y:S01]  /*7380*/  STG.E.U16 desc[UR12][R16.64+0x6], R7 ;  /* 0x0000060710007986 */ /* 0x0001e2000c10150c */
[----:B---3--:R-:W-:-:S04]  /*7390*/  IADD3 R14, P1, R23, UR16, RZ ;  /* 0x00000010170e7c10 */ /* 0x008fc8000ff3e0ff */
[----:B----4-:R-:W-:Y:S02]  /*73a0*/  IADD3.X R15, R22, UR17, RZ, P1, !PT ;  /* 0x00000011160f7c10 */ /* 0x010fe40008ffe4ff */
[----:B0-----:R-:W-:-:S03]  /*73b0*/  PRMT R17, R60, 0x7632, R17 ;  /* 0x000076323c117816 */ /* 0x001fc60000000011 */
[----:B------:R1:W-:Y:S04]  /*73c0*/  STG.E.U16 desc[UR12][R14.64], R21 ;  /* 0x000000150e007986 */ /* 0x0003e8000c10150c */
[----:B------:R1:W-:Y:S04]  /*73d0*/  STG.E.U16 desc[UR12][R14.64+0x2], R8 ;  /* 0x000002080e007986 */ /* 0x0003e8000c10150c */
[----:B------:R1:W-:Y:S04]  /*73e0*/  STG.E.U16 desc[UR12][R14.64+0x4], R60 ;  /* 0x0000043c0e007986 */ /* 0x0003e8000c10150c */
[----:B------:R1:W-:Y:S01]  /*73f0*/  STG.E.U16 desc[UR12][R14.64+0x6], R17 ;  /* 0x000006110e007986 */ /* 0x0003e2000c10150c */
[----:B------:R-:W-:Y:S05]  /*7400*/  @!P0 BRA `(.L_x_1335) ;  /* 0xffffff9000b08947 */ /* 0x000fea000383ffff */
.L_x_1319:
        /* <DEDUP_REMOVED lines=18> */
[----:B------:R-:W-:Y:S02]  /*7530*/  SHF.L.U64.HI R2, R2, 0x8, R3 ;  /* 0x0000000802027819 */ /* 0x000fe40000010203 */
[----:B------:R-:W-:Y:S01]  /*7540*/  MOV R3, 0xffffffff ;  /* 0xffffffff00037802 */ /* 0x000fe20000000f00 */
[----:B0-----:R-:W-:-:S03]  /*7550*/  ULEA UR8, UR5, UR4, 0x18 ;  /* 0x0000000405087291 */ /* 0x001fc6000f8ec03f */
[----:B------:R-:W-:Y:S02]  /*7560*/  ULDC.64 UR4, c[0x0][0x260] ;  /* 0x0000980000047ab9 */ /* 0x000fe40000000a00 */
[----:B------:R-:W-:Y:S01]  /*7570*/  UIADD3 UR4, UP1, UR4, 0x48400, URZ ;  /* 0x0004840004047890 */ /* 0x000fe2000ff3e03f */
[--C-:B--2---:R-:W-:Y:S02]  /*7580*/  SHF.R.U32.HI R49, RZ, 0x5, R57.reuse ;  /* 0x00000005ff317819 */ /* 0x104fe40000011639 */
[----:B------:R-:W-:Y:S01]  /*7590*/  SHF.R.U32.HI R50, RZ, 0x4, R57 ;  /* 0x00000004ff327819 */ /* 0x000fe20000011639 */
[----:B------:R-:W-:Y:S01]  /*75a0*/  UIADD3.X UR5, URZ, UR5, URZ, UP1, !UPT ;  /* 0x000000053f057290 */ /* 0x000fe20008ffe43f */
[----:B------:R-:W-:Y:S02]  /*75b0*/  IADD3 R0, P0, P1, -R0, -0x101, -R49 ;  /* 0xfffffeff00007810 */ /* 0x000fe4000791e931 */
[----:B------:R-:W-:Y:S02]  /*75c0*/  SHF.L.U32 R6, R49, 0x1, RZ ;  /* 0x0000000131067819 */ /* 0x000fe400000006ff */
[----:B------:R-:W-:-:S02]  /*75d0*/  IADD3.X R2, ~R2, -0x1, R3, P0, P1 ;  /* 0xffffffff02027810 */ /* 0x000fc400007e2503 */
[----:B------:R-:W-:Y:S02]  /*75e0*/  IADD3 R51, R50, 0x1e, RZ ;  /* 0x0000001e32337810 */ /* 0x000fe40007ffe0ff */
[----:B------:R-:W-:Y:S01]  /*75f0*/  LOP3.LUT R3, R6, 0x1f, R57, 0x78, !PT ;  /* 0x0000001f06037812 */ /* 0x000fe200078e7839 */
[----:B------:R-:W-:Y:S01]  /*7600*/  IMAD.WIDE.U32 R4, R2, -0x77777777, RZ ;  /* 0x8888888902047825 */ /* 0x000fe200078e00ff */
[----:B-1----:R-:W-:Y:S02]  /*7610*/  LEA R8, R49, UR8, 0x7 ;  /* 0x0000000831087c11 */ /* 0x002fe4000f8e38ff */
[----:B-----5:R-:W-:Y:S02]  /*7620*/  LOP3.LUT R10, RZ, R50, RZ, 0x33, !PT ;  /* 0x00000032ff0a7212 */ /* 0x020fe400078e33ff */
        /* <DEDUP_REMOVED lines=8> */
[----:B------:R-:W-:Y:S02]  /*76b0*/  IADD3 RZ, P0, R5, R6, RZ ;  /* 0x0000000605ff7210 */ /* 0x000fe40007f1e0ff */
[----:B------:R-:W-:-:S02]  /*76c0*/  MOV R10, R7 ;  /* 0x00000007000a7202 */ /* 0x000fc40000000f00 */
[----:B------:R-:W-:Y:S02]  /*76d0*/  LOP3.LUT R8, R8, 0x780, RZ, 0xc0, !PT ;  /* 0x0000078008087812 */ /* 0x000fe400078ec0ff */
[----:B------:R-:W-:Y:S01]  /*76e0*/  LOP3.LUT R48, R48, 0x1e, RZ, 0xc0, !PT ;  /* 0x0000001e30307812 */ /* 0x000fe200078ec0ff */
[----:B------:R-:W-:Y:S01]  /*76f0*/  IMAD.WIDE.U32.X R10, R2, -0x77777778, R10, P0 ;  /* 0x88888888020a7825 */ /* 0x000fe200000e040a */
[----:B------:R-:W-:Y:S02]  /*7700*/  IADD3 R54, R50, 0x3c, RZ ;  /* 0x0000003c32367810 */ /* 0x000fe40007ffe0ff */
[----:B------:R-:W-:Y:S01]  /*7710*/  IADD3 R12, R8, UR8, RZ ;  /* 0x00000008080c7c10 */ /* 0x000fe2000fffe0ff */
[----:B------:R-:W-:Y:S01]  /*7720*/  IMAD.WIDE.U32 R8, R4, -0x77777777, RZ ;  /* 0x8888888904087825 */ /* 0x000fe200078e00ff */
        /* <DEDUP_REMOVED lines=12> */
[----:B------:R-:W-:Y:S01]  /*77f0*/  MOV R8, UR7 ;  /* 0x0000000700087c02 */ /* 0x000fe20008000f00 */
[----:B------:R-:W-:Y:S01]  /*7800*/  USEL UR7, UR15, URZ, UP0 ;  /* 0x0000003f0f077287 */ /* 0x000fe20008000000 */
[----:B------:R-:W-:-:S02]  /*7810*/  LOP3.LUT R56, R57, 0x1f, RZ, 0xc0, !PT ;  /* 0x0000001f39387812 */ /* 0x000fc400078ec0ff */
[----:B------:R-:W-:Y:S01]  /*7820*/  LOP3.LUT R9, R57, 0xf, RZ, 0xc0, !PT ;  /* 0x0000000f39097812 */ /* 0x000fe200078ec0ff */
[----:B------:R-:W-:Y:S01]  /*7830*/  USHF.L.U64.HI UR7, UR6, 0x8, UR7 ;  /* 0x0000000806077899 */ /* 0x000fe20008010207 */
[----:B------:R-:W-:Y:S01]  /*7840*/  IADD3 R55, R50, 0x5a, RZ ;  /* 0x0000005a32377810 */ /* 0x000fe20007ffe0ff */
[----:B------:R-:W-:Y:S01]  /*7850*/  USHF.L.U32 UR6, UR6, 0x8, URZ ;  /* 0x0000000806067899 */ /* 0x000fe2000800063f */
[----:B------:R-:W-:Y:S02]  /*7860*/  IADD3.X R13, RZ, RZ, RZ, P0, !PT ;  /* 0x000000ffff0d7210 */ /* 0x000fe400007fe4ff */
[----:B------:R-:W-:Y:S02]  /*7870*/  IADD3.X R14, RZ, RZ, RZ, P1, !PT ;  /* 0x000000ffff0e7210 */ /* 0x000fe40000ffe4ff */
[----:B------:R-:W-:Y:S02]  /*7880*/  IADD3.X R15, RZ, RZ, RZ, P2, !PT ;  /* 0x000000ffff0f7210 */ /* 0x000fe400017fe4ff */
[----:B------:R-:W-:-:S02]  /*7890*/  LOP3.LUT R16, R16, 0x3, RZ, 0xc0, !PT ;  /* 0x0000000310107812 */ /* 0x000fc400078ec0ff */
[----:B------:R-:W-:-:S07]  /*78a0*/  LOP3.LUT R17, R17, 0x3, RZ, 0xc0, !PT ;  /* 0x0000000311117812 */ /* 0x000fce00078ec0ff */
.L_x_1352:
[----:B------:R-:W-:Y:S01]  /*78b0*/  ISETP.LT.U32.AND P0, PT, R49, UR6, PT ;  /* 0x0000000631007c0c */ /* 0x000fe2000bf01070 */
[----:B------:R-:W-:Y:S01]  /*78c0*/  BSSY B0, `(.L_x_1336) ;  /* 0x00000a8000007945 */ /* 0x000fe20003800000 */
[----:B01234-:R-:W-:Y:S02]  /*78d0*/  MOV R18, UR7 ;  /* 0x0000000700127c02 */ /* 0x01ffe40008000f00 */
        /* <DEDUP_REMOVED lines=38> */
.L_x_1339:
[----:B------:R-:W-:Y:S05]  /*7b40*/  BSYNC B1 ;  /* 0x0000000000017941 */ /* 0x000fea0003800000 */
.L_x_1338:
        /* <DEDUP_REMOVED lines=20> */
.L_x_1342:
        /* <DEDUP_REMOVED lines=55> */
.L_x_1341:
[----:B------:R-:W-:Y:S05]  /*8000*/  BSYNC B1 ;  /* 0x0000000000017941 */ /* 0x000fea0003800000 */
.L_x_1340:
        /* <DEDUP_REMOVED lines=35> */
.L_x_1344:
[----:B------:R-:W-:Y:S05]  /*8240*/  BSYNC B1 ;  /* 0x0000000000017941 */ /* 0x000fea0003800000 */
.L_x_1343:
        /* <DEDUP_REMOVED lines=15> */
.L_x_1337:
[----:B------:R-:W-:Y:S05]  /*8340*/  BSYNC B0 ;  /* 0x0000000000007941 */ /* 0x000fea0003800000 */
.L_x_1336:
        /* <DEDUP_REMOVED lines=22> */
[----:B------:R-:W-:Y:S01]  /*84b0*/  MOV R28, 0xffff ;  /* 0x0000ffff001c7802 */ /* 0x000fe20000000f00 */
[----:B--2---:R-:W-:Y:S01]  /*84c0*/  FADD.FTZ R21, R21, R18 ;  /* 0x0000001215157221 */ /* 0x004fe20000010000 */
[----:B------:R-:W-:Y:S01]  /*84d0*/  MOV R18, 0xffff ;  /* 0x0000ffff00127802 */ /* 0x000fe20000000f00 */
[----:B---3--:R-:W-:-:S03]  /*84e0*/  FADD.FTZ R20, R20, R19 ;  /* 0x0000001314147221 */ /* 0x008fc60000010000 */
[----:B------:R-:W2:Y:S01]  /*84f0*/  SHFL.BFLY PT, R22, R21, 0x4, 0x101f ;  /* 0x0c901f0015167f89 */ /* 0x000ea200000e0000 */
[----:B------:R-:W-:-:S03]  /*8500*/  MOV R19, 0xffff ;  /* 0x0000ffff00137802 */ /* 0x000fc60000000f00 */
        /* <DEDUP_REMOVED lines=10> */
.L_x_1361:
        /* <DEDUP_REMOVED lines=19> */
[----:B------:R-:W-:Y:S02]  /*86e0*/  MOV R29, 0xffff ;  /* 0x0000ffff001d7802 */ /* 0x000fe40000000f00 */
[----:B------:R-:W-:Y:S02]  /*86f0*/  MOV R28, 0xffff ;  /* 0x0000ffff001c7802 */ /* 0x000fe40000000f00 */
[----:B------:R-:W-:Y:S01]  /*8700*/  MOV R30, 0xffff ;  /* 0x0000ffff001e7802 */ /* 0x000fe20000000f00 */
[----:B---3--:R-:W3:Y:S01]  /*8710*/  SHFL.BFLY PT, R25, R22, 0x8, 0x101f ;  /* 0x0d101f0016197f89 */ /* 0x008ee200000e0000 */
[----:B------:R-:W-:Y:S02]  /*8720*/  MOV R31, 0xffff ;  /* 0x0000ffff001f7802 */ /* 0x000fe40000000f00 */
[----:B------:R-:W-:Y:S01]  /*8730*/  MOV R33, 0xffff ;  /* 0x0000ffff00217802 */ /* 0x000fe20000000f00 */
[----:B----4-:R-:W4:Y:S01]  /*8740*/  SHFL.BFLY PT, R24, R23, 0x8, 0x101f ;  /* 0x0d101f0017187f89 */ /* 0x010f2200000e0000 */
[----:B------:R-:W-:-:S02]  /*8750*/  MOV R32, 0xffff ;  /* 0x0000ffff00207802 */ /* 0x000fc40000000f00 */
        /* <DEDUP_REMOVED lines=15> */
.L_x_1371:
        /* <DEDUP_REMOVED lines=36> */
.L_x_1381:
[----:B0-----:R-:W-:Y:S01]  /*8a90*/  FADD.FTZ R23, R22, R38 ;  /* 0x0000002616177221 */ /* 0x001fe20000010000 */
[----:B------:R-:W-:Y:S02]  /*8aa0*/  @!P1 F2FP.BF16.F32.PACK_AB R22, RZ, R28 ;  /* 0x0000001cff16923e */ /* 0x000fe400000010ff */
[----:B------:R-:W-:Y:S02]  /*8ab0*/  MOV R29, R55 ;  /* 0x00000037001d7202 */ /* 0x000fe40000000f00 */
[----:B------:R-:W-:Y:S01]  /*8ac0*/  @!P1 F2FP.BF16.F32.PACK_AB R23, RZ, R23 ;  /* 0x00000017ff17923e */ /* 0x000fe200000010ff */
[----:B------:R4:W-:Y:S04]  /*8ad0*/  @!P1 STG.E.U16 desc[UR12][R18.64+0x78], R22 ;  /* 0x0000781612009986 */ /* 0x0009e8000c10150c */
[----:B------:R4:W-:Y:S02]  /*8ae0*/  @!P1 STG.E.U16 desc[UR12][R20.64+0x78], R23 ;  /* 0x0000781714009986 */ /* 0x0009e4000c10150c */
.L_x_1347:
[----:B------:R-:W-:Y:S05]  /*8af0*/  BSYNC B0 ;  /* 0x0000000000007941 */ /* 0x000fea0003800000 */
.L_x_1346:
        /* <DEDUP_REMOVED lines=12> */
[----:B------:R-:W-:Y:S02]  /*8bc0*/  @P0 IADD3 R21, R29, 0x1e, RZ ;  /* 0x0000001e1d150810 */ /* 0x000fe40007ffe0ff */
[----:B--2---:R-:W-:Y:S02]  /*8bd0*/  @P0 LEA R18, R9, UR8, 0x7 ;  /* 0x0000000809120c11 */ /* 0x004fe4000f8e38ff */
[----:B------:R-:W-:Y:S02]  /*8be0*/  @P0 LOP3.LUT R21, R21, R48, RZ, 0x3c, !PT ;  /* 0x0000003015150212 */ /* 0x000fe400078e3cff */
[----:B------:R-:W-:Y:S02]  /*8bf0*/  @P0 IADD3 R23, R29, 0x3c, RZ ;  /* 0x0000003c1d170810 */ /* 0x000fe40007ffe0ff */
[----:B------:R-:W-:Y:S02]  /*8c00*/  @P0 LEA R21, R21, R18, 0x2 ;  /* 0x0000001215150211 */ /* 0x000fe400078e10ff */
[----:B------:R-:W-:-:S02]  /*8c10*/  @P0 LEA R28, R9, UR8, 0x7 ;  /* 0x00000008091c0c11 */ /* 0x000fc4000f8e38ff */
[----:B------:R-:W-:Y:S01]  /*8c20*/  @P0 LOP3.LUT R23, R23, R48, RZ, 0x3c, !PT ;  /* 0x0000003017170212 */ /* 0x000fe200078e3cff */
[----:B------:R-:W2:Y:S01]  /*8c30*/  @P0 LDS R20, [R21+0x780] ;  /* 0x0007800015140984 */ /* 0x000ea20000000800 */
[----:B0-----:R-:W-:Y:S02]  /*8c40*/  @P0 LEA R44, R9, UR8, 0x7 ;  /* 0x00000008092c0c11 */ /* 0x001fe4000f8e38ff */
[----:B------:R-:W-:Y:S01]  /*8c50*/  @P0 LEA R28, R23, R28, 0x2 ;  /* 0x0000001c171c0211 */ /* 0x000fe200078e10ff */
[----:B------:R-:W-:Y:S01]  /*8c60*/  @P0 LDS R18, [R21] ;  /* 0x0000000015120984 */ /* 0x000fe20000000800 */
[----:B------:R-:W-:Y:S02]  /*8c70*/  @P0 IADD3 R23, R29, 0x5a, RZ ;  /* 0x0000005a1d170810 */ /* 0x000fe40007ffe0ff */
[----:B------:R-:W-:Y:S01]  /*8c80*/  MOV R40, RZ ;  /* 0x000000ff00287202 */ /* 0x000fe20000000f00 */
[----:B------:R-:W-:Y:S01]  /*8c90*/  @P0 LDS R41, [R28] ;  /* 0x000000001c290984 */ /* 0x000fe20000000800 */
[----:B------:R-:W-:-:S02]  /*8ca0*/  @P0 LOP3.LUT R23, R23, R48, RZ, 0x3c, !PT ;  /* 0x0000003017170212 */ /* 0x000fc400078e3cff */
[----:B------:R-:W-:Y:S01]  /*8cb0*/  MOV R30, 0xffff ;  /* 0x0000ffff001e7802 */ /* 0x000fe20000000f00 */
[----:B------:R-:W-:Y:S01]  /*8cc0*/  @P0 LDS R42, [R28+0x780] ;  /* 0x000780001c2a0984 */ /* 0x000fe20000000800 */
[----:B------:R-:W-:Y:S02]  /*8cd0*/  @P0 LEA R44, R23, R44, 0x2 ;  /* 0x0000002c172c0211 */ /* 0x000fe400078e10ff */
[----:B------:R-:W-:Y:S02]  /*8ce0*/  CS2R R22, SRZ ;  /* 0x0000000000167805 */ /* 0x000fe4000001ff00 */
[----:B------:R-:W-:Y:S01]  /*8cf0*/  MOV R33, 0xffff ;  /* 0x0000ffff00217802 */ /* 0x000fe20000000f00 */
[----:B---3--:R-:W0:Y:S01]  /*8d00*/  SHFL.BFLY PT, R24, R19, 0x8, 0x101f ;  /* 0x0d101f0013187f89 */ /* 0x008e2200000e0000 */
[----:B------:R-:W-:Y:S02]  /*8d10*/  MOV R31, RZ ;  /* 0x000000ff001f7202 */ /* 0x000fe40000000f00 */
[----:B------:R-:W-:Y:S01]  /*8d20*/  MOV R38, 0xffff ;  /* 0x0000ffff00267802 */ /* 0x000fe20000000f00 */
[----:B------:R-:W-:Y:S01]  /*8d30*/  @P0 LDS R21, [R44] ;  /* 0x000000002c150984 */ /* 0x000fe20000000800 */
[----:B------:R-:W-:-:S02]  /*8d40*/  MOV R32, 0xffff ;  /* 0x0000ffff00207802 */ /* 0x000fc40000000f00 */
[----:B------:R-:W-:Y:S02]  /*8d50*/  MOV R36, 0xffff ;  /* 0x0000ffff00247802 */ /* 0x000fe40000000f00 */
[----:B----4-:R-:W3:Y:S01]  /*8d60*/  SHFL.BFLY PT, R38, R25, 0x8, 0x101f ;  /* 0x0d101f0019267f89 */ /* 0x010ee200000e0000 */
[----:B------:R-:W-:Y:S02]  /*8d70*/  MOV R35, 0xffff ;  /* 0x0000ffff00237802 */ /* 0x000fe40000000f00 */
[----:B------:R-:W-:Y:S02]  /*8d80*/  MOV R37, 0xffff ;  /* 0x0000ffff00257802 */ /* 0x000fe40000000f00 */
[----:B------:R-:W-:Y:S02]  /*8d90*/  MOV R39, 0xffff ;  /* 0x0000ffff00277802 */ /* 0x000fe40000000f00 */
[----:B------:R-:W-:Y:S02]  /*8da0*/  IADD3 R29, R29, R8, RZ ;  /* 0x000000081d1d7210 */ /* 0x000fe40007ffe0ff */
[----:B--2---:R-:W-:Y:S01]  /*8db0*/  @P0 MOV R40, R20 ;  /* 0x0000001400280202 */ /* 0x004fe20000000f00 */
[----:B0-----:R-:W-:Y:S01]  /*8dc0*/  FADD.FTZ R24, R24, R19 ;  /* 0x0000001318187221 */ /* 0x001fe20000010000 */
[----:B------:R-:W-:Y:S01]  /*8dd0*/  @P0 LDS R20, [R44+0x780] ;  /* 0x000780002c140984 */ /* 0x000fe20000000800 */
[----:B------:R-:W-:-:S02]  /*8de0*/  @P0 MOV R31, R18 ;  /* 0x00000012001f0202 */ /* 0x000fc40000000f00 */
[----:B------:R-:W-:Y:S01]  /*8df0*/  CS2R R18, SRZ ;  /* 0x0000000000127805 */ /* 0x000fe2000001ff00 */
[----:B------:R-:W0:Y:S01]  /*8e00*/  SHFL.BFLY PT, R27, R40, 0x8, 0x101f ;  /* 0x0d101f00281b7f89 */ /* 0x000e2200000e0000 */
[----:B------:R-:W-:Y:S01]  /*8e10*/  @P0 MOV R23, R41 ;  /* 0x0000002900170202 */ /* 0x000fe20000000f00 */
[----:B---3--:R-:W-:Y:S01]  /*8e20*/  FADD.FTZ R34, R38, R25 ;  /* 0x0000001926227221 */ /* 0x008fe20000010000 */
[----:B------:R-:W-:Y:S01]  /*8e30*/  MOV R41, 0xffff ;  /* 0x0000ffff00297802 */ /* 0x000fe20000000f00 */
[----:B------:R-:W2:Y:S01]  /*8e40*/  SHFL.BFLY PT, R26, R31, 0x8, 0x101f ;  /* 0x0d101f001f1a7f89 */ /* 0x000ea200000e0000 */
[----:B------:R-:W-:Y:S02]  /*8e50*/  @P0 MOV R22, R42 ;  /* 0x0000002a00160202 */ /* 0x000fe40000000f00 */
[----:B------:R-:W-:Y:S01]  /*8e60*/  MOV R38, 0xffff ;  /* 0x0000ffff00267802 */ /* 0x000fe20000000f00 */
[----:B------:R-:W3:Y:S04]  /*8e70*/  SHFL.BFLY PT, R28, R23, 0x8, 0x101f ;  /* 0x0d101f00171c7f89 */ /* 0x000ee800000e0000 */
[----:B------:R-:W4:Y:S01]  /*8e80*/  SHFL.BFLY PT, R41, R22, 0x8, 0x101f ;  /* 0x0d101f0016297f89 */ /* 0x000f2200000e0000 */
[----:B------:R-:W-:-:S03]  /*8e90*/  @P0 MOV R18, R21 ;  /* 0x0000001500120202 */ /* 0x000fc60000000f00 */
        /* <DEDUP_REMOVED lines=9> */
[----:B----4-:R-:W-:Y:S01]  /*8f30*/  FADD.FTZ R31, R41, R22 ;  /* 0x00000016291f7221 */ /* 0x010fe20000010000 */
[----:B------:R-:W-:Y:S01]  /*8f40*/  MOV R20, 0xffff ;  /* 0x0000ffff00147802 */ /* 0x000fe20000000f00 */
[----:B------:R-:W2:Y:S01]  /*8f50*/  SHFL.BFLY PT, R25, R26, 0x4, 0x101f ;  /* 0x0c901f001a197f89 */ /* 0x000ea200000e0000 */
[----:B------:R-:W-:Y:S02]  /*8f60*/  MOV R41, 0xffff ;  /* 0x0000ffff00297802 */ /* 0x000fe40000000f00 */
[----:B------:R-:W-:Y:S01]  /*8f70*/  ISETP.NE.AND P0, PT, R9, RZ, PT ;  /* 0x000000ff0900720c */ /* 0x000fe20003f05270 */
[----:B------:R-:W3:Y:S01]  /*8f80*/  SHFL.BFLY PT, R38, R31, 0x4, 0x101f ;  /* 0x0c901f001f267f89 */ /* 0x000ee200000e0000 */
[----:B-----5:R-:W-:Y:S01]  /*8f90*/  FADD.FTZ R21, R21, R18 ;  /* 0x0000001215157221 */ /* 0x020fe20000010000 */
[----:B------:R-:W-:-:S02]  /*8fa0*/  MOV R18, 0xffff ;  /* 0x0000ffff00127802 */ /* 0x000fc40000000f00 */
        /* <DEDUP_REMOVED lines=13> */
[----:B------:R-:W-:Y:S01]  /*9080*/  MOV R20, 0xffff ;  /* 0x0000ffff00147802 */ /* 0x000fe20000000f00 */
[----:B------:R-:W2:Y:S01]  /*9090*/  SHFL.BFLY PT, R39, R22, 0x2, 0x101f ;  /* 0x0c501f0016277f89 */ /* 0x000ea200000e0000 */
[----:B------:R-:W-:Y:S01]  /*90a0*/  MOV R19, 0xffff ;  /* 0x0000ffff00137802 */ /* 0x000fe20000000f00 */
[----:B-----5:R-:W-:Y:S01]  /*90b0*/  FADD.FTZ R42, R28, R41 ;  /* 0x000000291c2a7221 */ /* 0x020fe20000010000 */
[----:B------:R-:W-:Y:S01]  /*90c0*/  MOV R28, 0xffff ;  /* 0x0000ffff001c7802 */ /* 0x000fe20000000f00 */
[----:B------:R-:W3:Y:S01]  /*90d0*/  SHFL.BFLY PT, R26, R25, 0x2, 0x101f ;  /* 0x0c501f00191a7f89 */ /* 0x000ee200000e0000 */
[----:B------:R-:W-:-:S03]  /*90e0*/  MOV R41, 0xffff ;  /* 0x0000ffff00297802 */ /* 0x000fc60000000f00 */
[----:B------:R-:W4:Y:S04]  /*90f0*/  SHFL.BFLY PT, R38, R23, 0x2, 0x101f ;  /* 0x0c501f0017267f89 */ /* 0x000f2800000e0000 */
[----:B------:R-:W5:Y:S04]  /*9100*/  SHFL.BFLY PT, R28, R43, 0x2, 0x101f ;  /* 0x0c501f002b1c7f89 */ /* 0x000f6800000e0000 */
[----:B------:R-:W1:Y:S01]  /*9110*/  SHFL.BFLY PT, R19, R42, 0x2, 0x101f ;  /* 0x0c501f002a137f89 */ /* 0x000e6200000e0000 */
[----:B0-----:R-:W-:Y:S01]  /*9120*/  FADD.FTZ R27, R24, R27 ;  /* 0x0000001b181b7221 */ /* 0x001fe20000010000 */
[----:B------:R-:W-:-:S02]  /*9130*/  MOV R24, 0xffff ;  /* 0x0000ffff00187802 */ /* 0x000fc40000000f00 */
[----:B------:R-:W0:Y:S01]  /*9140*/  SHFL.BFLY PT, R41, R40, 0x4, 0x101f ;  /* 0x0c901f0028297f89 */ /* 0x000e2200000e0000 */
[----:B--2---:R-:W-:-:S03]  /*9150*/  FADD.FTZ R39, R22, R39 ;  /* 0x0000002716277221 */ /* 0x004fc60000010000 */
[----:B------:R-:W2:Y:S01]  /*9160*/  SHFL.BFLY PT, R24, R27, 0x1, 0x101f ;  /* 0x0c301f001b187f89 */ /* 0x000ea200000e0000 */
[----:B---3--:R-:W-:Y:S01]  /*9170*/  FADD.FTZ R26, R25, R26 ;  /* 0x0000001a191a7221 */ /* 0x008fe20000010000 */
[----:B------:R-:W-:Y:S02]  /*9180*/  MOV R25, 0xffff ;  /* 0x0000ffff00197802 */ /* 0x000fe40000000f00 */
[----:B------:R-:W3:Y:S01]  /*9190*/  SHFL.BFLY PT, R36, R39, 0x1, 0x101f ;  /* 0x0c301f0027247f89 */ /* 0x000ee200000e0000 */
[----:B----4-:R-:W-:-:S03]  /*91a0*/  FADD.FTZ R37, R23, R38 ;  /* 0x0000002617257221 */ /* 0x010fc60000010000 */
[----:B------:R-:W4:Y:S01]  /*91b0*/  SHFL.BFLY PT, R25, R26, 0x1, 0x101f ;  /* 0x0c301f001a197f89 */ /* 0x000f2200000e0000 */
[----:B-----5:R-:W-:Y:S01]  /*91c0*/  FADD.FTZ R22, R43, R28 ;  /* 0x0000001c2b167221 */ /* 0x020fe20000010000 */
[----:B------:R-:W-:Y:S01]  /*91d0*/  MOV R28, 0xffff ;  /* 0x0000ffff001c7802 */ /* 0x000fe20000000f00 */
[----:B------:R-:W-:Y:S01]  /*91e0*/  FADD.FTZ R43, R21, R18 ;  /* 0x00000012152b7221 */ /* 0x000fe20000010000 */
[----:B------:R-:W5:Y:S01]  /*91f0*/  SHFL.BFLY PT, R34, R37, 0x1, 0x101f ;  /* 0x0c301f0025227f89 */ /* 0x000f6200000e0000 */
[----:B-1----:R-:W-:Y:S01]  /*9200*/  FADD.FTZ R23, R42, R19 ;  /* 0x000000132a177221 */ /* 0x002fe20000010000 */
[----:B------:R-:W-:Y:S01]  /*9210*/  MOV R42, 0xffff ;  /* 0x0000ffff002a7802 */ /* 0x000fe20000000f00 */
[----:B------:R-:W1:Y:S01]  /*9220*/  LDC.64 R18, c[0x0][0x218] ;  /* 0x00008600ff127b82 */ /* 0x000e620000000a00 */
[----:B------:R-:W1:Y:S01]  /*9230*/  SHFL.BFLY PT, R31, R22, 0x1, 0x101f ;  /* 0x0c301f00161f7f89 */ /* 0x000e6200000e0000 */
[----:B0-----:R-:W-:Y:S01]  /*9240*/  FADD.FTZ R41, R40, R41 ;  /* 0x0000002928297221 */ /* 0x001fe20000010000 */
[----:B------:R-:W-:-:S02]  /*9250*/  MOV R40, 0xffff ;  /* 0x0000ffff00287802 */ /* 0x000fc40000000f00 */
[----:B------:R-:W0:Y:S01]  /*9260*/  SHFL.BFLY PT, R28, R23, 0x1, 0x101f ;  /* 0x0c301f00171c7f89 */ /* 0x000e2200000e0000 */
[----:B--2---:R-:W-:Y:S02]  /*9270*/  FADD.FTZ R24, R27, R24 ;  /* 0x000000181b187221 */ /* 0x004fe40000010000 */
[----:B------:R-:W2:Y:S01]  /*9280*/  LDC.64 R20, c[0x0][0x220] ;  /* 0x00008800ff147b82 */ /* 0x000ea20000000a00 */
[----:B------:R-:W2:Y:S01]  /*9290*/  SHFL.BFLY PT, R42, R43, 0x2, 0x101f ;  /* 0x0c501f002b2a7f89 */ /* 0x000ea200000e0000 */
[----:B------:R-:W-:Y:S01]  /*92a0*/  MOV R27, 0xffff ;  /* 0x0000ffff001b7802 */ /* 0x000fe20000000f00 */
[----:B---3--:R-:W-:Y:S02]  /*92b0*/  FADD.FTZ R36, R39, R36 ;  /* 0x0000002427247221 */ /* 0x008fe40000010000 */
[----:B------:R-:W3:Y:S01]  /*92c0*/  SHFL.BFLY PT, R40, R41, 0x2, 0x101f ;  /* 0x0c501f0029287f89 */ /* 0x000ee200000e0000 */
[----:B----4-:R-:W-:Y:S01]  /*92d0*/  FADD.FTZ R25, R26, R25 ;  /* 0x000000191a197221 */ /* 0x010fe20000010000 */
[----:B-----5:R-:W-:Y:S01]  /*92e0*/  FADD.FTZ R37, R37, R34 ;  /* 0x0000002225257221 */ /* 0x020fe20000010000 */
[----:B------:R-:W-:Y:S01]  /*92f0*/  @!P0 F2FP.BF16.F32.PACK_AB R34, RZ, R36 ;  /* 0x00000024ff22823e */ /* 0x000fe200000010ff */
[----:B-1----:R-:W-:-:S04]  /*9300*/  IMAD.WIDE R18, R29, 0x2, R18 ;  /* 0x000000021d127825 */ /* 0x002fc800078e0212 */
[----:B------:R-:W-:Y:S01]  /*9310*/  FADD.FTZ R31, R22, R31 ;  /* 0x0000001f161f7221 */ /* 0x000fe20000010000 */
[----:B------:R-:W-:Y:S02]  /*9320*/  @!P0 F2FP.BF16.F32.PACK_AB R22, RZ, R25 ;  /* 0x00000019ff16823e */ /* 0x000fe400000010ff */
[----:B------:R-:W-:Y:S01]  /*9330*/  @!P0 F2FP.BF16.F32.PACK_AB R36, RZ, R37 ;  /* 0x00000025ff24823e */ /* 0x000fe200000010ff */
[----:B0-----:R-:W-:Y:S01]  /*9340*/  FADD.FTZ R28, R23, R28 ;  /* 0x0000001c171c7221 */ /* 0x001fe20000010000 */
[----:B------:R-:W-:Y:S01]  /*9350*/  @!P0 F2FP.BF16.F32.PACK_AB R23, RZ, R24 ;  /* 0x00000018ff17823e */ /* 0x000fe200000010ff */
[----:B------:R-:W-:Y:S01]  /*9360*/  @!P0 STG.E.U16 desc[UR12][R18.64], R34 ;  /* 0x0000002212008986 */ /* 0x000fe2000c10150c */
[----:B--2---:R-:W-:-:S04]  /*9370*/  IMAD.WIDE R20, R29, 0x2, R20 ;  /* 0x000000021d147825 */ /* 0x004fc800078e0214 */
[----:B------:R-:W-:Y:S01]  /*9380*/  FADD.FTZ R42, R43, R42 ;  /* 0x0000002a2b2a7221 */ /* 0x000fe20000010000 */
[----:B------:R-:W-:Y:S02]  /*9390*/  @!P0 F2FP.BF16.F32.PACK_AB R24, RZ, R28 ;  /* 0x0000001cff18823e */ /* 0x000fe400000010ff */
[----:B------:R-:W-:Y:S01]  /*93a0*/  PRMT R26, R22, 0x7610, R26 ;  /* 0x00007610161a7816 */ /* 0x000fe2000000001a */
[----:B---3--:R-:W-:Y:S01]  /*93b0*/  FADD.FTZ R40, R41, R40 ;  /* 0x0000002829287221 */ /* 0x008fe20000010000 */
[----:B------:R-:W-:Y:S01]  /*93c0*/  PRMT R28, R23, 0x7610, R28 ;  /* 0x00007610171c7816 */ /* 0x000fe2000000001c */
[----:B------:R-:W-:Y:S01]  /*93d0*/  @!P0 STG.E.U16 desc[UR12][R20.64], R36 ;  /* 0x0000002414008986 */ /* 0x000fe2000c10150c */
[----:B------:R-:W-:Y:S02]  /*93e0*/  @!P0 F2FP.BF16.F32.PACK_AB R25, RZ, R31 ;  /* 0x0000001fff19823e */ /* 0x000fe400000010ff */
[----:B------:R-:W-:Y:S01]  /*93f0*/  MOV R23, 0xffff ;  /* 0x0000ffff00177802 */ /* 0x000fe20000000f00 */
[----:B------:R-:W0:Y:S04]  /*9400*/  SHFL.BFLY PT, R27, R42, 0x1, 0x101f ;  /* 0x0c301f002a1b7f89 */ /* 0x000e2800000e0000 */
[----:B------:R1:W-:Y:S04]  /*9410*/  @!P0 STG.E.U16 desc[UR12][R18.64+0x3c], R26 ;  /* 0x00003c1a12008986 */ /* 0x0003e8000c10150c */
[----:B------:R1:W-:Y:S04]  /*9420*/  @!P0 STG.E.U16 desc[UR12][R20.64+0x3c], R28 ;  /* 0x00003c1c14008986 */ /* 0x0003e8000c10150c */
[----:B------:R1:W-:Y:S04]  /*9430*/  @!P0 STG.E.U16 desc[UR12][R18.64+0x78], R24 ;  /* 0x0000781812008986 */ /* 0x0003e8000c10150c */
[----:B------:R1:W2:Y:S04]  /*9440*/  SHFL.BFLY PT, R38, R40, 0x1, 0x101f ;  /* 0x0c301f0028267f89 */ /* 0x0002a800000e0000 */
[----:B------:R1:W-:Y:S01]  /*9450*/  @!P0 STG.E.U16 desc[UR12][R20.64+0x78], R25 ;  /* 0x0000781914008986 */ /* 0x0003e2000c10150c */
[----:B0-----:R-:W-:-:S07]  /*9460*/  FADD.FTZ R22, R42, R27 ;  /* 0x0000001b2a167221 */ /* 0x001fce0000010000 */
.L_x_1415:
[----:B--2---:R-:W-:Y:S01]  /*9470*/  FADD.FTZ R23, R40, R38 ;  /* 0x0000002628177221 */ /* 0x004fe20000010000 */
[----:B------:R-:W-:-:S04]  /*9480*/  @!P0 F2FP.BF16.F32.PACK_AB R22, RZ, R22 ;  /* 0x00000016ff16823e */ /* 0x000fc800000010ff */
[----:B------:R-:W-:Y:S01]  /*9490*/  @!P0 F2FP.BF16.F32.PACK_AB R23, RZ, R23 ;  /* 0x00000017ff17823e */ /* 0x000fe200000010ff */
[----:B------:R0:W-:Y:S04]  /*94a0*/  @!P0 STG.E.U16 desc[UR12][R18.64+0xb4], R22 ;  /* 0x0000b41612008986 */ /* 0x0001e8000c10150c */
[----:B------:R0:W-:Y:S02]  /*94b0*/  @!P0 STG.E.U16 desc[UR12][R20.64+0xb4], R23 ;  /* 0x0000b41714008986 */ /* 0x0001e4000c10150c */
.L_x_1345:
[----:B------:R-:W-:Y:S05]  /*94c0*/  WARPSYNC.ALL ;  /* 0x0000000000007948 */ /* 0x000fea0003800000 */
[----:B------:R-:W-:Y:S01]  /*94d0*/  BAR.SYNC.DEFER_BLOCKING 0x0 ;  /* 0x0000000000007b1d */ /* 0x000fe20000010000 */
[C---:B------:R-:W-:Y:S02]  /*94e0*/  ISETP.GE.AND P0, PT, R8.reuse, -0x1c40, PT ;  /* 0xffffe3c00800780c */ /* 0x040fe40003f06270 */
[----:B------:R-:W-:-:S11]  /*94f0*/  IADD3 R8, R8, 0x2000, RZ ;  /* 0x0000200008087810 */ /* 0x000fd60007ffe0ff */
[----:B------:R-:W-:Y:S05]  /*9500*/  @!P0 BRA `(.L_x_1352) ;  /* 0xffffffe000e88947 */ /* 0x000fea000383ffff */
[----:B------:R-:W-:Y:S05]  /*9510*/  EXIT ;  /* 0x000000000000794d */ /* 0x000fea0003800000 */
.L_x_1348:
[----:B------:R-:W-:Y:S01]  /*9520*/  HFMA2.MMA R32, -RZ, RZ, 0, 4.76837158203125e-07 ;  /* 0x00000008ff207435 */ /* 0x000fe200000001ff */
[----:B--2---:R-:W-:Y:S02]  /*9530*/  MOV R35, R18 ;  /* 0x0000001200237202 */ /* 0x004fe40000000f00 */
[----:B------:R-:W-:Y:S02]  /*9540*/  MOV R33, 0x101f ;  /* 0x0000101f00217802 */ /* 0x000fe40000000f00 */
[----:B------:R-:W-:-:S07]  /*9550*/  MOV R30, 0xffff ;  /* 0x0000ffff001e7802 */ /* 0x000fce0000000f00 */
[----:B01-3--:R-:W-:Y:S05]  /*9560*/  WARPSYNC.COLLECTIVE R30, `(.L_x_1353) ;  /* 0x000000001e087348 */ /* 0x00bfea0003c00000 */
[----:B------:R2:W4:Y:S02]  /*9570*/  SHFL.BFLY P2, R38, R35, R32, R33 ;  /* 0x0c00002023267389 */ /* 0x0005240000040021 */
[----:B01234-:R-:W-:Y:S01]  /*9580*/  ENDCOLLECTIVE ;  /* 0x000000000000791b */ /* 0x01ffe20003800000 */
.L_x_1353:
[----:B------:R-:W-:Y:S02]  /*9590*/  MOV R35, R19 ;  /* 0x0000001300237202 */ /* 0x000fe40000000f00 */
[----:B------:R-:W-:-:S07]  /*95a0*/  MOV R21, R38 ;  /* 0x0000002600157202 */ /* 0x000fce0000000f00 */
[----:B------:R-:W-:Y:S05]  /*95b0*/  WARPSYNC.COLLECTIVE R30, `(.L_x_1354) ;  /* 0x000000001e087348 */ /* 0x000fea0003c00000 */
[----:B------:R0:W1:Y:S02]  /*95c0*/  SHFL.BFLY P2, R38, R35, R32, R33 ;  /* 0x0c00002023267389 */ /* 0x0000640000040021 */
[----:B01----:R-:W-:Y:S01]  /*95d0*/  ENDCOLLECTIVE ;  /* 0x000000000000791b */ /* 0x003fe20003800000 */
.L_x_1354:
[----:B------:R-:W-:Y:S01]  /*95e0*/  FADD.FTZ R21, R21, R18 ;  /* 0x0000001215157221 */ /* 0x000fe20000010000 */
[----:B------:R-:W-:-:S04]  /*95f0*/  HFMA2.MMA R32, -RZ, RZ, 0, 2.384185791015625e-07 ;  /* 0x00000004ff207435 */ /* 0x000fc800000001ff */
[----:B------:R-:W-:Y:S02]  /*9600*/  MOV R35, R21 ;  /* 0x0000001500237202 */ /* 0x000fe40000000f00 */
[----:B------:R-:W-:-:S07]  /*9610*/  MOV R20, R38 ;  /* 0x0000002600147202 */ /* 0x000fce0000000f00 */
[----:B------:R-:W-:Y:S05]  /*9620*/  WARPSYNC.COLLECTIVE R30, `(.L_x_1355) ;  /* 0x000000001e087348 */ /* 0x000fea0003c00000 */
[----:B------:R0:W1:Y:S02]  /*9630*/  SHFL.BFLY P2, R38, R35, R32, R33 ;  /* 0x0c00002023267389 */ /* 0x0000640000040021 */
[----:B01----:R-:W-:Y:S01]  /*9640*/  ENDCOLLECTIVE ;  /* 0x000000000000791b */ /* 0x003fe20003800000 */
.L_x_1355:
[----:B------:R-:W-:-:S05]  /*9650*/  FADD.FTZ R20, R20, R19 ;  /* 0x0000001314147221 */ /* 0x000fca0000010000 */
[----:B------:R-:W-:Y:S02]  /*9660*/  MOV R35, R20 ;  /* 0x0000001400237202 */ /* 0x000fe40000000f00 */
[----:B------:R-:W-:-:S07]  /*9670*/  MOV R22, R38 ;  /* 0x0000002600167202 */ /* 0x000fce0000000f00 */
[----:B------:R-:W-:Y:S05]  /*9680*/  WARPSYNC.COLLECTIVE R30, `(.L_x_1356) ;  /* 0x000000001e087348 */ /* 0x000fea0003c00000 */
[----:B------:R0:W1:Y:S02]  /*9690*/  SHFL.BFLY P2, R38, R35, R32, R33 ;  /* 0x0c00002023267389 */ /* 0x0000640000040021 */
[----:B01----:R-:W-:Y:S01]  /*96a0*/  ENDCOLLECTIVE ;  /* 0x000000000000791b */ /* 0x003fe20003800000 */
.L_x_1356:
[----:B------:R-:W-:Y:S01]  /*96b0*/  FADD.FTZ R22, R21, R22 ;  /* 0x0000001615167221 */ /* 0x000fe20000010000 */
[----:B------:R-:W-:-:S04]  /*96c0*/  HFMA2.MMA R32, -RZ, RZ, 0, 1.1920928955078125e-07 ;  /* 0x00000002ff207435 */ /* 0x000fc800000001ff */
[----:B------:R-:W-:Y:S02]  /*96d0*/  MOV R35, R22 ;  /* 0x0000001600237202 */ /* 0x000fe40000000f00 */
[----:B------:R-:W-:-:S07]  /*96e0*/  MOV R23, R38 ;  /* 0x0000002600177202 */ /* 0x000fce0000000f00 */
[----:B------:R-:W-:Y:S05]  /*96f0*/  WARPSYNC.COLLECTIVE R30, `(.L_x_1357) ;  /* 0x000000001e087348 */ /* 0x000fea0003c00000 */
[----:B------:R0:W1:Y:S02]  /*9700*/  SHFL.BFLY P2, R38, R35, R32, R33 ;  /* 0x0c00002023267389 */ /* 0x0000640000040021 */
[----:B01----:R-:W-:Y:S01]  /*9710*/  ENDCOLLECTIVE ;  /* 0x000000000000791b */ /* 0x003fe20003800000 */
.L_x_1357:
[----:B------:R-:W-:-:S05]  /*9720*/  FADD.FTZ R23, R20, R23 ;  /* 0x0000001714177221 */ /* 0x000fca0000010000 */
[----:B------:R-:W-:Y:S02]  /*9730*/  MOV R35, R23 ;  /* 0x0000001700237202 */ /* 0x000fe40000000f00 */
[----:B------:R-:W-:-:S07]  /*9740*/  MOV R25, R38 ;  /* 0x0000002600197202 */ /* 0x000fce0000000f00 */
[----:B------:R-:W-:Y:S05]  /*9750*/  WARPSYNC.COLLECTIVE R30, `(.L_x_1358) ;  /* 0x000000001e087348 */ /* 0x000fea0003c00000 */
[----:B------:R0:W1:Y:S02]  /*9760*/  SHFL.BFLY P2, R38, R35, R32, R33 ;  /* 0x0c00002023267389 */ /* 0x0000640000040021 */
[----:B01----:R-:W-:Y:S01]  /*9770*/  ENDCOLLECTIVE ;  /* 0x000000000000791b */ /* 0x003fe20003800000 */
.L_x_1358:
[----:B------:R-:W-:Y:S01]  /*9780*/  FADD.FTZ R25, R22, R25 ;  /* 0x0000001916197221 */ /* 0x000fe20000010000 */
[----:B------:R-:W-:-:S04]  /*9790*/  HFMA2.MMA R32, -RZ, RZ, 0, 5.9604644775390625e-08 ;  /* 0x00000001ff207435 */ /* 0x000fc800000001ff */
[----:B------:R-:W-:Y:S02]  /*97a0*/  MOV R35, R25 ;  /* 0x0000001900237202 */ /* 0x000fe40000000f00 */
[----:B------:R-:W-:-:S07]  /*97b0*/  MOV R18, R38 ;  /* 0x0000002600127202 */ /* 0x000fce0000000f00 */
[----:B------:R-:W-:Y:S05]  /*97c0*/  WARPSYNC.COLLECTIVE R30, `(.L_x_1359) ;  /* 0x000000001e087348 */ /* 0x000fea0003c00000 */
[----:B------:R0:W1:Y:S02]  /*97d0*/  SHFL.BFLY P2, R38, R35, R32, R33 ;  /* 0x0c00002023267389 */ /* 0x0000640000040021 */
[----:B01----:R-:W-:Y:S01]  /*97e0*/  ENDCOLLECTIVE ;  /* 0x000000000000791b */ /* 0x003fe20003800000 */
.L_x_1359:
[----:B------:R-:W-:-:S05]  /*97f0*/  FADD.FTZ R24, R23, R18 ;  /* 0x0000001217187221 */ /* 0x000fca0000010000 */
[----:B------:R-:W-:Y:S02]  /*9800*/  MOV R35, R24 ;  /* 0x0000001800237202 */ /* 0x000fe40000000f00 */
[----:B------:R-:W-:-:S07]  /*9810*/  MOV R26, R38 ;  /* 0x00000026001a7202 */ /* 0x000fce0000000f00 */
[----:B------:R-:W-:Y:S05]  /*9820*/  WARPSYNC.COLLECTIVE R30, `(.L_x_1360) ;  /* 0x000000001e087348 */ /* 0x000fea0003c00000 */
[----:B------:R0:W1:Y:S02]  /*9830*/  SHFL.BFLY P2, R38, R35, R32, R33 ;  /* 0x0c00002023267389 */ /* 0x0000640000040021 */
[----:B01----:R-:W-:Y:S01]  /*9840*/  ENDCOLLECTIVE ;  /* 0x000000000000791b */ /* 0x003fe20003800000 */
.L_x_1360:
[----:B------:R-:W-:Y:S01]  /*9850*/  FADD.FTZ R26, R25, R26 ;  /* 0x0000001a191a7221 */ /* 0x000fe20000010000 */
[----:B------:R-:W-:Y:S06]  /*9860*/  BRA `(.L_x_1361) ;  /* 0xffffffec00507947 */ /* 0x000fec000383ffff */
.L_x_1349:
[----:B------:R-:W-:Y:S01]  /*9870*/  HFMA2.MMA R32, -RZ, RZ, 0, 4.76837158203125e-07 ;  /* 0x00000008ff207435 */ /* 0x000fe200000001ff */
[----:B------:R-:W-:Y:S01]  /*9880*/  BSSY B1, `(.L_x_1362) ;  /* 0x0000007000017945 */ /* 0x000fe20003800000 */
[----:B---3--:R-:W-:Y:S02]  /*9890*/  MOV R35, R22 ;  /* 0x0000001600237202 */ /* 0x008fe40000000f00 */
[----:B------:R-:W-:Y:S02]  /*98a0*/  MOV R33, 0x101f ;  /* 0x0000101f00217802 */ /* 0x000fe40000000f00 */
[----:B------:R-:W-:-:S07]  /*98b0*/  MOV R30, 0xffff ;  /* 0x0000ffff001e7802 */ /* 0x000fce0000000f00 */
[----:B012-4-:R-:W-:Y:S05]  /*98c0*/  WARPSYNC.COLLECTIVE R30, `(.L_x_1363) ;  /* 0x000000001e087348 */ /* 0x017fea0003c00000 */
[----:B------:R3:W0:Y:S02]  /*98d0*/  SHFL.BFLY P2, R38, R35, R32, R33 ;  /* 0x0c00002023267389 */ /* 0x0006240000040021 */
[----:B01234-:R-:W-:Y:S01]  /*98e0*/  ENDCOLLECTIVE ;  /* 0x000000000000791b */ /* 0x01ffe20003800000 */
.L_x_1363:
[----:B------:R-:W-:Y:S05]  /*98f0*/  BSYNC B1 ;  /* 0x0000000000017941 */ /* 0x000fea0003800000 */
.L_x_1362:
        /* <DEDUP_REMOVED lines=8> */
.L_x_1364:
[----:B------:R-:W-:Y:S01]  /*9980*/  FADD.FTZ R25, R25, R22 ;  /* 0x0000001619197221 */ /* 0x000fe20000010000 */
[----:B------:R-:W-:-:S04]  /*9990*/  HFMA2.MMA R32, -RZ, RZ, 0, 2.384185791015625e-07 ;  /* 0x00000004ff207435 */ /* 0x000fc800000001ff */
[----:B------:R-:W-:Y:S02]  /*99a0*/  MOV R35, R25 ;  /* 0x0000001900237202 */ /* 0x000fe40000000f00 */
[----:B------:R-:W-:-:S07]  /*99b0*/  MOV R24, R38 ;  /* 0x0000002600187202 */ /* 0x000fce0000000f00 */
[----:B------:R-:W-:Y:S05]  /*99c0*/  WARPSYNC.COLLECTIVE R30, `(.L_x_1365) ;  /* 0x000000001e087348 */ /* 0x000fea0003c00000 */
[----:B------:R0:W1:Y:S02]  /*99d0*/  SHFL.BFLY P2, R38, R35, R32, R33 ;  /* 0x0c00002023267389 */ /* 0x0000640000040021 */
[----:B01----:R-:W-:Y:S01]  /*99e0*/  ENDCOLLECTIVE ;  /* 0x000000000000791b */ /* 0x003fe20003800000 */
.L_x_1365:
[----:B------:R-:W-:-:S05]  /*99f0*/  FADD.FTZ R24, R24, R23 ;  /* 0x0000001718187221 */ /* 0x000fca0000010000 */
[----:B------:R-:W-:Y:S02]  /*9a00*/  MOV R35, R24 ;  /* 0x0000001800237202 */ /* 0x000fe40000000f00 */
[----:B------:R-:W-:-:S07]  /*9a10*/  MOV R26, R38 ;  /* 0x00000026001a7202 */ /* 0x000fce0000000f00 */
[----:B------:R-:W-:Y:S05]  /*9a20*/  WARPSYNC.COLLECTIVE R30, `(.L_x_1366) ;  /* 0x000000001e087348 */ /* 0x000fea0003c00000 */
[----:B------:R0:W1:Y:S02]  /*9a30*/  SHFL.BFLY P2, R38, R35, R32, R33 ;  /* 0x0c00002023267389 */ /* 0x0000640000040021 */
[----:B01----:R-:W-:Y:S01]  /*9a40*/  ENDCOLLECTIVE ;  /* 0x000000000000791b */ /* 0x003fe20003800000 */
.L_x_1366:
[----:B------:R-:W-:Y:S01]  /*9a50*/  FADD.FTZ R26, R25, R26 ;  /* 0x0000001a191a7221 */ /* 0x000fe20000010000 */
[----:B------:R-:W-:-:S04]  /*9a60*/  HFMA2.MMA R32, -RZ, RZ, 0, 1.1920928955078125e-07 ;  /* 0x00000002ff207435 */ /* 0x000fc800000001ff */
[----:B------:R-:W-:Y:S02]  /*9a70*/  MOV R35, R26 ;  /* 0x0000001a00237202 */ /* 0x000fe40000000f00 */
[----:B------:R-:W-:-:S07]  /*9a80*/  MOV R27, R38 ;  /* 0x00000026001b7202 */ /* 0x000fce0000000f00 */
[----:B------:R-:W-:Y:S05]  /*9a90*/  WARPSYNC.COLLECTIVE R30, `(.L_x_1367) ;  /* 0x000000001e087348 */ /* 0x000fea0003c00000 */
[----:B------:R0:W1:Y:S02]  /*9aa0*/  SHFL.BFLY P2, R38, R35, R32, R33 ;  /* 0x0c00002023267389 */ /* 0x0000640000040021 */
[----:B01----:R-:W-:Y:S01]  /*9ab0*/  ENDCOLLECTIVE ;  /* 0x000000000000791b */ /* 0x003fe20003800000 */
.L_x_1367:
[----:B------:R-:W-:-:S05]  /*9ac0*/  FADD.FTZ R27, R24, R27 ;  /* 0x0000001b181b7221 */ /* 0x000fca0000010000 */
[----:B------:R-:W-:Y:S02]  /*9ad0*/  MOV R35, R27 ;  /* 0x0000001b00237202 */ /* 0x000fe40000000f00 */
[----:B------:R-:W-:-:S07]  /*9ae0*/  MOV R29, R38 ;  /* 0x00000026001d7202 */ /* 0x000fce0000000f00 */
[----:B------:R-:W-:Y:S05]  /*9af0*/  WARPSYNC.COLLECTIVE R30, `(.L_x_1368) ;  /* 0x000000001e087348 */ /* 0x000fea0003c00000 */
[----:B------:R0:W1:Y:S02]  /*9b00*/  SHFL.BFLY P2, R38, R35, R32, R33 ;  /* 0x0c00002023267389 */ /* 0x0000640000040021 */
[----:B01----:R-:W-:Y:S01]  /*9b10*/  ENDCOLLECTIVE ;  /* 0x000000000000791b */ /* 0x003fe20003800000 */
.L_x_1368:
[----:B------:R-:W-:Y:S01]  /*9b20*/  FADD.FTZ R29, R26, R29 ;  /* 0x0000001d1a1d7221 */ /* 0x000fe20000010000 */
[----:B------:R-:W-:-:S04]  /*9b30*/  HFMA2.MMA R32, -RZ, RZ, 0, 5.9604644775390625e-08 ;  /* 0x00000001ff207435 */ /* 0x000fc800000001ff */
[----:B------:R-:W-:Y:S02]  /*9b40*/  MOV R35, R29 ;  /* 0x0000001d00237202 */ /* 0x000fe40000000f00 */
[----:B------:R-:W-:-:S07]  /*9b50*/  MOV R22, R38 ;  /* 0x0000002600167202 */ /* 0x000fce0000000f00 */
[----:B------:R-:W-:Y:S05]  /*9b60*/  WARPSYNC.COLLECTIVE R30, `(.L_x_1369) ;  /* 0x000000001e087348 */ /* 0x000fea0003c00000 */
[----:B------:R0:W1:Y:S02]  /*9b70*/  SHFL.BFLY P2, R38, R35, R32, R33 ;  /* 0x0c00002023267389 */ /* 0x0000640000040021 */
[----:B01----:R-:W-:Y:S01]  /*9b80*/  ENDCOLLECTIVE ;  /* 0x000000000000791b */ /* 0x003fe20003800000 */
.L_x_1369:
[----:B------:R-:W-:-:S05]  /*9b90*/  FADD.FTZ R22, R27, R22 ;  /* 0x000000161b167221 */ /* 0x000fca0000010000 */
[----:B------:R-:W-:Y:S02]  /*9ba0*/  MOV R35, R22 ;  /* 0x0000001600237202 */ /* 0x000fe40000000f00 */
[----:B------:R-:W-:-:S07]  /*9bb0*/  MOV R28, R38 ;  /* 0x00000026001c7202 */ /* 0x000fce0000000f00 */
[----:B------:R-:W-:Y:S05]  /*9bc0*/  WARPSYNC.COLLECTIVE R30, `(.L_x_1370) ;  /* 0x000000001e087348 */ /* 0x000fea0003c00000 */
[----:B------:R0:W1:Y:S02]  /*9bd0*/  SHFL.BFLY P2, R38, R35, R32, R33 ;  /* 0x0c00002023267389 */ /* 0x0000640000040021 */
[----:B01----:R-:W-:Y:S01]  /*9be0*/  ENDCOLLECTIVE ;  /* 0x000000000000791b */ /* 0x003fe20003800000 */
.L_x_1370:
[----:B------:R-:W-:Y:S01]  /*9bf0*/  FADD.FTZ R28, R29, R28 ;  /* 0x0000001c1d1c7221 */ /* 0x000fe20000010000 */
[----:B------:R-:W-:Y:S06]  /*9c00*/  BRA `(.L_x_1371) ;  /* 0xffffffec00107947 */ /* 0x000fec000383ffff */
.L_x_1350:
        /* <DEDUP_REMOVED lines=8> */
.L_x_1373:
[----:B------:R-:W-:Y:S05]  /*9c90*/  BSYNC B1 ;  /* 0x0000000000017941 */ /* 0x000fea0003800000 */
.L_x_1372:
        /* <DEDUP_REMOVED lines=8> */
.L_x_1374:
[----:B------:R-:W-:Y:S01]  /*9d20*/  FADD.FTZ R25, R25, R22 ;  /* 0x0000001619197221 */ /* 0x000fe20000010000 */
[----:B------:R-:W-:-:S04]  /*9d30*/  HFMA2.MMA R32, -RZ, RZ, 0, 2.384185791015625e-07 ;  /* 0x00000004ff207435 */ /* 0x000fc800000001ff */
[----:B------:R-:W-:Y:S02]  /*9d40*/  MOV R35, R25 ;  /* 0x0000001900237202 */ /* 0x000fe40000000f00 */
[----:B------:R-:W-:-:S07]  /*9d50*/  MOV R24, R38 ;  /* 0x0000002600187202 */ /* 0x000fce0000000f00 */
[----:B------:R-:W-:Y:S05]  /*9d60*/  WARPSYNC.COLLECTIVE R30, `(.L_x_1375) ;  /* 0x000000001e087348 */ /* 0x000fea0003c00000 */
[----:B------:R0:W1:Y:S02]  /*9d70*/  SHFL.BFLY P2, R38, R35, R32, R33 ;  /* 0x0c00002023267389 */ /* 0x0000640000040021 */
[----:B01----:R-:W-:Y:S01]  /*9d80*/  ENDCOLLECTIVE ;  /* 0x000000000000791b */ /* 0x003fe20003800000 */
.L_x_1375:
[----:B------:R-:W-:-:S05]  /*9d90*/  FADD.FTZ R24, R24, R23 ;  /* 0x0000001718187221 */ /* 0x000fca0000010000 */
[----:B------:R-:W-:Y:S02]  /*9da0*/  MOV R35, R24 ;  /* 0x0000001800237202 */ /* 0x000fe40000000f00 */
[----:B------:R-:W-:-:S07]  /*9db0*/  MOV R26, R38 ;  /* 0x00000026001a7202 */ /* 0x000fce0000000f00 */
[----:B------:R-:W-:Y:S05]  /*9dc0*/  WARPSYNC.COLLECTIVE R30, `(.L_x_1376) ;  /* 0x000000001e087348 */ /* 0x000fea0003c00000 */
[----:B------:R0:W1:Y:S02]  /*9dd0*/  SHFL.BFLY P2, R38, R35, R32, R33 ;  /* 0x0c00002023267389 */ /* 0x0000640000040021 */
[----:B01----:R-:W-:Y:S01]  /*9de0*/  ENDCOLLECTIVE ;  /* 0x000000000000791b */ /* 0x003fe20003800000 */
.L_x_1376:
[----:B------:R-:W-:Y:S01]  /*9df0*/  FADD.FTZ R26, R25, R26 ;  /* 0x0000001a191a7221 */ /* 0x000fe20000010000 */
[----:B------:R-:W-:-:S04]  /*9e00*/  HFMA2.MMA R32, -RZ, RZ, 0, 1.1920928955078125e-07 ;  /* 0x00000002ff207435 */ /* 0x000fc800000001ff */
[----:B------:R-:W-:Y:S02]  /*9e10*/  MOV R35, R26 ;  /* 0x0000001a00237202 */ /* 0x000fe40000000f00 */
[----:B------:R-:W-:-:S07]  /*9e20*/  MOV R27, R38 ;  /* 0x00000026001b7202 */ /* 0x000fce0000000f00 */
[----:B------:R-:W-:Y:S05]  /*9e30*/  WARPSYNC.COLLECTIVE R30, `(.L_x_1377) ;  /* 0x000000001e087348 */ /* 0x000fea0003c00000 */
[----:B------:R0:W1:Y:S02]  /*9e40*/  SHFL.BFLY P2, R38, R35, R32, R33 ;  /* 0x0c00002023267389 */ /* 0x0000640000040021 */
[----:B01----:R-:W-:Y:S01]  /*9e50*/  ENDCOLLECTIVE ;  /* 0x000000000000791b */ /* 0x003fe20003800000 */
.L_x_1377:
[----:B------:R-:W-:-:S05]  /*9e60*/  FADD.FTZ R27, R24, R27 ;  /* 0x0000001b181b7221 */ /* 0x000fca0000010000 */
[----:B------:R-:W-:Y:S02]  /*9e70*/  MOV R35, R27 ;  /* 0x0000001b00237202 */ /* 0x000fe40000000f00 */
[----:B------:R-:W-:-:S07]  /*9e80*/  MOV R29, R38 ;  /* 0x00000026001d7202 */ /* 0x000fce0000000f00 */
[----:B------:R-:W-:Y:S05]  /*9e90*/  WARPSYNC.COLLECTIVE R30, `(.L_x_1378) ;  /* 0x000000001e087348 */ /* 0x000fea0003c00000 */
[----:B------:R0:W1:Y:S02]  /*9ea0*/  SHFL.BFLY P2, R38, R35, R32, R33 ;  /* 0x0c00002023267389 */ /* 0x0000640000040021 */
[----:B01----:R-:W-:Y:S01]  /*9eb0*/  ENDCOLLECTIVE ;  /* 0x000000000000791b */ /* 0x003fe20003800000 */
.L_x_1378:
[----:B------:R-:W-:Y:S01]  /*9ec0*/  FADD.FTZ R29, R26, R29 ;  /* 0x0000001d1a1d7221 */ /* 0x000fe20000010000 */
[----:B------:R-:W-:-:S04]  /*9ed0*/  HFMA2.MMA R32, -RZ, RZ, 0, 5.9604644775390625e-08 ;  /* 0x00000001ff207435 */ /* 0x000fc800000001ff */
[----:B------:R-:W-:Y:S02]  /*9ee0*/  MOV R35, R29 ;  /* 0x0000001d00237202 */ /* 0x000fe40000000f00 */
[----:B------:R-:W-:-:S07]  /*9ef0*/  MOV R22, R38 ;  /* 0x0000002600167202 */ /* 0x000fce0000000f00 */
[----:B------:R-:W-:Y:S05]  /*9f00*/  WARPSYNC.COLLECTIVE R30, `(.L_x_1379) ;  /* 0x000000001e087348 */ /* 0x000fea0003c00000 */
[----:B------:R0:W1:Y:S02]  /*9f10*/  SHFL.BFLY P2, R38, R35, R32, R33 ;  /* 0x0c00002023267389 */ /* 0x0000640000040021 */
[----:B01----:R-:W-:Y:S01]  /*9f20*/  ENDCOLLECTIVE ;  /* 0x000000000000791b */ /* 0x003fe20003800000 */
.L_x_1379:
[----:B------:R-:W-:-:S05]  /*9f30*/  FADD.FTZ R22, R27, R22 ;  /* 0x000000161b167221 */ /* 0x000fca0000010000 */
[----:B------:R-:W-:Y:S02]  /*9f40*/  MOV R35, R22 ;  /* 0x0000001600237202 */ /* 0x000fe40000000f00 */
[----:B------:R-:W-:-:S07]  /*9f50*/  MOV R28, R38 ;  /* 0x00000026001c7202 */ /* 0x000fce0000000f00 */
[----:B------:R-:W-:Y:S05]  /*9f60*/  WARPSYNC.COLLECTIVE R30, `(.L_x_1380) ;  /* 0x000000001e087348 */ /* 0x000fea0003c00000 */
[----:B------:R0:W1:Y:S02]  /*9f70*/  SHFL.BFLY P2, R38, R35, R32, R33 ;  /* 0x0c00002023267389 */ /* 0x0000640000040021 */
[----:B01----:R-:W-:Y:S01]  /*9f80*/  ENDCOLLECTIVE ;  /* 0x000000000000791b */ /* 0x003fe20003800000 */
.L_x_1380:
[----:B------:R-:W-:Y:S01]  /*9f90*/  FADD.FTZ R28, R29, R28 ;  /* 0x0000001c1d1c7221 */ /* 0x000fe20000010000 */
[----:B------:R-:W-:Y:S06]  /*9fa0*/  BRA `(.L_x_1381) ;  /* 0xffffffe800b87947 */ /* 0x000fec000383ffff */
.L_x_1351:
[----:B------:R-:W-:Y:S01]  /*9fb0*/  BSSY B0, `(.L_x_1382) ;  /* 0x0000008000007945 */ /* 0x000fe20003800000 */
[----:B---3--:R-:W-:Y:S02]  /*9fc0*/  MOV R35, R19 ;  /* 0x0000001300237202 */ /* 0x008fe40000000f00 */
[----:B------:R-:W-:Y:S02]  /*9fd0*/  MOV R32, 0x8 ;  /* 0x0000000800207802 */ /* 0x000fe40000000f00 */
[----:B------:R-:W-:Y:S02]  /*9fe0*/  MOV R33, 0x101f ;  /* 0x0000101f00217802 */ /* 0x000fe40000000f00 */
[----:B------:R-:W-:-:S07]  /*9ff0*/  MOV R30, 0xffff ;  /* 0x0000ffff001e7802 */ /* 0x000fce0000000f00 */
[----:B012-4-:R-:W-:Y:S05]  /*a000*/  WARPSYNC.COLLECTIVE R30, `(.L_x_1383) ;  /* 0x000000001e087348 */ /* 0x017fea0003c00000 */
[----:B------:R3:W0:Y:S02]  /*a010*/  SHFL.BFLY P2, R38, R35, R32, R33 ;  /* 0x0c00002023267389 */ /* 0x0006240000040021 */
[----:B01234-:R-:W-:Y:S01]  /*a020*/  ENDCOLLECTIVE ;  /* 0x000000000000791b */ /* 0x01ffe20003800000 */
.L_x_1383:
[----:B------:R-:W-:Y:S05]  /*a030*/  BSYNC B0 ;  /* 0x0000000000007941 */ /* 0x000fea0003800000 */
.L_x_1382:
[----:B------:R-:W-:Y:S01]  /*a040*/  HFMA2.MMA R32, -RZ, RZ, 0, 4.76837158203125e-07 ;  /* 0x00000008ff207435 */ /* 0x000fe200000001ff */
[----:B------:R-:W-:Y:S01]  /*a050*/  MOV R35, R25 ;  /* 0x0000001900237202 */ /* 0x000fe20000000f00 */
[----:B------:R-:W-:Y:S01]  /*a060*/  HFMA2.MMA R31, -RZ, RZ, 0, 0 ;  /* 0x00000000ff1f7435 */ /* 0x000fe200000001ff */
[----:B------:R-:W-:Y:S02]  /*a070*/  MOV R33, 0x101f ;  /* 0x0000101f00217802 */ /* 0x000fe40000000f00 */
[----:B------:R-:W-:Y:S02]  /*a080*/  MOV R30, 0xffff ;  /* 0x0000ffff001e7802 */ /* 0x000fe40000000f00 */
[----:B------:R-:W-:Y:S02]  /*a090*/  MOV R24, R38 ;  /* 0x0000002600187202 */ /* 0x000fe40000000f00 */
[----:B------:R-:W-:-:S07]  /*a0a0*/  @P0 IADD3 R21, R29, 0x1e, RZ ;  /* 0x0000001e1d150810 */ /* 0x000fce0007ffe0ff */
[----:B------:R-:W-:Y:S05]  /*a0b0*/  WARPSYNC.COLLECTIVE R30, `(.L_x_1384) ;  /* 0x000000001e087348 */ /* 0x000fea0003c00000 */
[----:B------:R0:W1:Y:S02]  /*a0c0*/  SHFL.BFLY P2, R38, R35, R32, R33 ;  /* 0x0c00002023267389 */ /* 0x0000640000040021 */
[----:B01----:R-:W-:Y:S01]  /*a0d0*/  ENDCOLLECTIVE ;  /* 0x000000000000791b */ /* 0x003fe20003800000 */
.L_x_1384:
        /* <DEDUP_REMOVED lines=15> */
.L_x_1385:
[----:B------:R-:W-:Y:S02]  /*a1d0*/  MOV R35, R34 ;  /* 0x0000002200237202 */ /* 0x000fe40000000f00 */
[----:B------:R-:W-:-:S07]  /*a1e0*/  MOV R23, R38 ;  /* 0x0000002600177202 */ /* 0x000fce0000000f00 */
[----:B------:R-:W-:Y:S05]  /*a1f0*/  WARPSYNC.COLLECTIVE R30, `(.L_x_1386) ;  /* 0x000000001e087348 */ /* 0x000fea0003c00000 */
[----:B------:R0:W1:Y:S02]  /*a200*/  SHFL.BFLY P2, R38, R35, R32, R33 ;  /* 0x0c00002023267389 */ /* 0x0000640000040021 */
[----:B01----:R-:W-:Y:S01]  /*a210*/  ENDCOLLECTIVE ;  /* 0x000000000000791b */ /* 0x003fe20003800000 */
.L_x_1386:
[----:B------:R-:W-:Y:S01]  /*a220*/  @P0 MOV R31, R18 ;  /* 0x00000012001f0202 */ /* 0x000fe20000000f00 */
[----:B------:R-:W-:Y:S01]  /*a230*/  HFMA2.MMA R18, -RZ, RZ, 0, 0 ;  /* 0x00000000ff127435 */ /* 0x000fe200000001ff */
[----:B------:R-:W-:Y:S01]  /*a240*/  FADD.FTZ R22, R24, R23 ;  /* 0x0000001718167221 */ /* 0x000fe20000010000 */
[----:B------:R-:W-:Y:S01]  /*a250*/  @P0 MOV R40, R20 ;  /* 0x0000001400280202 */ /* 0x000fe20000000f00 */
[----:B------:R-:W-:-:S03]  /*a260*/  HFMA2.MMA R32, -RZ, RZ, 0, 1.1920928955078125e-07 ;  /* 0x00000002ff207435 */ /* 0x000fc600000001ff */
[----:B------:R-:W-:Y:S02]  /*a270*/  MOV R35, R22 ;  /* 0x0000001600237202 */ /* 0x000fe40000000f00 */
[----:B------:R-:W-:-:S07]  /*a280*/  MOV R37, R38 ;  /* 0x0000002600257202 */ /* 0x000fce0000000f00 */
[----:B------:R-:W-:Y:S05]  /*a290*/  WARPSYNC.COLLECTIVE R30, `(.L_x_1387) ;  /* 0x000000001e087348 */ /* 0x000fea0003c00000 */
[----:B------:R0:W1:Y:S02]  /*a2a0*/  SHFL.BFLY P2, R38, R35, R32, R33 ;  /* 0x0c00002023267389 */ /* 0x0000640000040021 */
[----:B01----:R-:W-:Y:S01]  /*a2b0*/  ENDCOLLECTIVE ;  /* 0x000000000000791b */ /* 0x003fe20003800000 */
.L_x_1387:
[----:B------:R-:W-:-:S05]  /*a2c0*/  FADD.FTZ R23, R34, R37 ;  /* 0x0000002522177221 */ /* 0x000fca0000010000 */
[----:B------:R-:W-:Y:S02]  /*a2d0*/  MOV R35, R23 ;  /* 0x0000001700237202 */ /* 0x000fe40000000f00 */
[----:B------:R-:W-:-:S07]  /*a2e0*/  MOV R39, R38 ;  /* 0x0000002600277202 */ /* 0x000fce0000000f00 */
[----:B------:R-:W-:Y:S05]  /*a2f0*/  WARPSYNC.COLLECTIVE R30, `(.L_x_1388) ;  /* 0x000000001e087348 */ /* 0x000fea0003c00000 */
[----:B------:R0:W1:Y:S02]  /*a300*/  SHFL.BFLY P2, R38, R35, R32, R33 ;  /* 0x0c00002023267389 */ /* 0x0000640000040021 */
[----:B01----:R-:W-:Y:S01]  /*a310*/  ENDCOLLECTIVE ;  /* 0x000000000000791b */ /* 0x003fe20003800000 */
.L_x_1388:
        /* <DEDUP_REMOVED lines=8> */
.L_x_1389:
        /* <DEDUP_REMOVED lines=10> */
.L_x_1390:
[----:B------:R-:W-:Y:S01]  /*a440*/  FADD.FTZ R36, R39, R36 ;  /* 0x0000002427247221 */ /* 0x000fe20000010000 */
[----:B------:R-:W-:Y:S01]  /*a450*/  HFMA2.MMA R32, -RZ, RZ, 0, 4.76837158203125e-07 ;  /* 0x00000008ff207435 */ /* 0x000fe200000001ff */
[----:B------:R-:W-:Y:S02]  /*a460*/  MOV R35, R31 ;  /* 0x0000001f00237202 */ /* 0x000fe40000000f00 */
[----:B------:R-:W-:-:S08]  /*a470*/  MOV R34, R38 ;  /* 0x0000002600227202 */ /* 0x000fd00000000f00 */
[----:B------:R-:W-:Y:S05]  /*a480*/  WARPSYNC.COLLECTIVE R30, `(.L_x_1391) ;  /* 0x000000001e087348 */ /* 0x000fea0003c00000 */
[----:B------:R0:W1:Y:S02]  /*a490*/  SHFL.BFLY P2, R38, R35, R32, R33 ;  /* 0x0c00002023267389 */ /* 0x0000640000040021 */
[----:B01----:R-:W-:Y:S01]  /*a4a0*/  ENDCOLLECTIVE ;  /* 0x000000000000791b */ /* 0x003fe20003800000 */
.L_x_1391:
        /* <DEDUP_REMOVED lines=8> */
.L_x_1392:
[----:B------:R-:W-:Y:S01]  /*a530*/  FADD.FTZ R26, R26, R31 ;  /* 0x0000001f1a1a7221 */ /* 0x000fe20000010000 */
[----:B------:R-:W-:-:S04]  /*a540*/  HFMA2.MMA R32, -RZ, RZ, 0, 2.384185791015625e-07 ;  /* 0x00000004ff207435 */ /* 0x000fc800000001ff */
[----:B------:R-:W-:Y:S02]  /*a550*/  MOV R35, R26 ;  /* 0x0000001a00237202 */ /* 0x000fe40000000f00 */
[----:B------:R-:W-:-:S07]  /*a560*/  MOV R27, R38 ;  /* 0x00000026001b7202 */ /* 0x000fce0000000f00 */
[----:B------:R-:W-:Y:S05]  /*a570*/  WARPSYNC.COLLECTIVE R30, `(.L_x_1393) ;  /* 0x000000001e087348 */ /* 0x000fea0003c00000 */
[----:B------:R0:W1:Y:S02]  /*a580*/  SHFL.BFLY P2, R38, R35, R32, R33 ;  /* 0x0c00002023267389 */ /* 0x0000640000040021 */
[----:B01----:R-:W-:Y:S01]  /*a590*/  ENDCOLLECTIVE ;  /* 0x000000000000791b */ /* 0x003fe20003800000 */
.L_x_1393:
[----:B------:R-:W-:-:S05]  /*a5a0*/  FADD.FTZ R27, R27, R40 ;  /* 0x000000281b1b7221 */ /* 0x000fca0000010000 */
[----:B------:R-:W-:Y:S02]  /*a5b0*/  MOV R35, R27 ;  /* 0x0000001b00237202 */ /* 0x000fe40000000f00 */
[----:B------:R-:W-:-:S07]  /*a5c0*/  MOV R25, R38 ;  /* 0x0000002600197202 */ /* 0x000fce0000000f00 */
[----:B------:R-:W-:Y:S05]  /*a5d0*/  WARPSYNC.COLLECTIVE R30, `(.L_x_1394) ;  /* 0x000000001e087348 */ /* 0x000fea0003c00000 */
[----:B------:R0:W1:Y:S02]  /*a5e0*/  SHFL.BFLY P2, R38, R35, R32, R33 ;  /* 0x0c00002023267389 */ /* 0x0000640000040021 */
[----:B01----:R-:W-:Y:S01]  /*a5f0*/  ENDCOLLECTIVE ;  /* 0x000000000000791b */ /* 0x003fe20003800000 */
.L_x_1394:
[----:B------:R-:W-:Y:S01]  /*a600*/  FADD.FTZ R25, R26, R25 ;  /* 0x000000191a197221 */ /* 0x000fe20000010000 */
[----:B------:R-:W-:-:S04]  /*a610*/  HFMA2.MMA R32, -RZ, RZ, 0, 1.1920928955078125e-07 ;  /* 0x00000002ff207435 */ /* 0x000fc800000001ff */
[----:B------:R-:W-:Y:S02]  /*a620*/  MOV R35, R25 ;  /* 0x0000001900237202 */ /* 0x000fe40000000f00 */
[----:B------:R-:W-:-:S07]  /*a630*/  MOV R40, R38 ;  /* 0x0000002600287202 */ /* 0x000fce0000000f00 */
[----:B------:R-:W-:Y:S05]  /*a640*/  WARPSYNC.COLLECTIVE R30, `(.L_x_1395) ;  /* 0x000000001e087348 */ /* 0x000fea0003c00000 */
[----:B------:R0:W1:Y:S02]  /*a650*/  SHFL.BFLY P2, R38, R35, R32, R33 ;  /* 0x0c00002023267389 */ /* 0x0000640000040021 */
[----:B01----:R-:W-:Y:S01]  /*a660*/  ENDCOLLECTIVE ;  /* 0x000000000000791b */ /* 0x003fe20003800000 */
.L_x_1395:
[----:B------:R-:W-:-:S05]  /*a670*/  FADD.FTZ R24, R27, R40 ;  /* 0x000000281b187221 */ /* 0x000fca0000010000 */
[----:B------:R-:W-:Y:S02]  /*a680*/  MOV R35, R24 ;  /* 0x0000001800237202 */ /* 0x000fe40000000f00 */
[----:B------:R-:W-:-:S07]  /*a690*/  MOV R26, R38 ;  /* 0x00000026001a7202 */ /* 0x000fce0000000f00 */
[----:B------:R-:W-:Y:S05]  /*a6a0*/  WARPSYNC.COLLECTIVE R30, `(.L_x_1396) ;  /* 0x000000001e087348 */ /* 0x000fea0003c00000 */
[----:B------:R0:W1:Y:S02]  /*a6b0*/  SHFL.BFLY P2, R38, R35, R32, R33 ;  /* 0x0c00002023267389 */ /* 0x0000640000040021 */
[----:B01----:R-:W-:Y:S01]  /*a6c0*/  ENDCOLLECTIVE ;  /* 0x000000000000791b */ /* 0x003fe20003800000 */
.L_x_1396:
[----:B------:R-:W-:Y:S01]  /*a6d0*/  FADD.FTZ R26, R25, R26 ;  /* 0x0000001a191a7221 */ /* 0x000fe20000010000 */
[----:B------:R-:W-:-:S04]  /*a6e0*/  HFMA2.MMA R32, -RZ, RZ, 0, 5.9604644775390625e-08 ;  /* 0x00000001ff207435 */ /* 0x000fc800000001ff */
[----:B------:R-:W-:Y:S02]  /*a6f0*/  MOV R35, R26 ;  /* 0x0000001a00237202 */ /* 0x000fe40000000f00 */
[----:B------:R-:W-:-:S07]  /*a700*/  MOV R27, R38 ;  /* 0x00000026001b7202 */ /* 0x000fce0000000f00 */
[----:B------:R-:W-:Y:S05]  /*a710*/  WARPSYNC.COLLECTIVE R30, `(.L_x_1397) ;  /* 0x000000001e087348 */ /* 0x000fea0003c00000 */
[----:B------:R0:W1:Y:S02]  /*a720*/  SHFL.BFLY P2, R38, R35, R32, R33 ;  /* 0x0c00002023267389 */ /* 0x0000640000040021 */
[----:B01----:R-:W-:Y:S01]  /*a730*/  ENDCOLLECTIVE ;  /* 0x000000000000791b */ /* 0x003fe20003800000 */
.L_x_1397:
[----:B------:R-:W-:-:S05]  /*a740*/  FADD.FTZ R27, R24, R27 ;  /* 0x0000001b181b7221 */ /* 0x000fca0000010000 */
[----:B------:R-:W-:Y:S02]  /*a750*/  MOV R35, R27 ;  /* 0x0000001b00237202 */ /* 0x000fe40000000f00 */
[----:B------:R-:W-:-:S07]  /*a760*/  MOV R25, R38 ;  /* 0x0000002600197202 */ /* 0x000fce0000000f00 */
[----:B------:R-:W-:Y:S05]  /*a770*/  WARPSYNC.COLLECTIVE R30, `(.L_x_1398) ;  /* 0x000000001e087348 */ /* 0x000fea0003c00000 */
[----:B------:R0:W1:Y:S02]  /*a780*/  SHFL.BFLY P2, R38, R35, R32, R33 ;  /* 0x0c00002023267389 */ /* 0x0000640000040021 */
[----:B01----:R-:W-:Y:S01]  /*a790*/  ENDCOLLECTIVE ;  /* 0x000000000000791b */ /* 0x003fe20003800000 */
.L_x_1398:
[----:B------:R-:W-:Y:S01]  /*a7a0*/  FADD.FTZ R25, R26, R25 ;  /* 0x000000191a197221 */ /* 0x000fe20000010000 */
[----:B------:R-:W-:Y:S01]  /*a7b0*/  HFMA2.MMA R32, -RZ, RZ, 0, 4.76837158203125e-07 ;  /* 0x00000008ff207435 */ /* 0x000fe200000001ff */
[----:B------:R-:W-:Y:S02]  /*a7c0*/  MOV R35, R23 ;  /* 0x0000001700237202 */ /* 0x000fe40000000f00 */
[----:B------:R-:W-:-:S08]  /*a7d0*/  MOV R24, R38 ;  /* 0x0000002600187202 */ /* 0x000fd00000000f00 */
[----:B------:R-:W-:Y:S05]  /*a7e0*/  WARPSYNC.COLLECTIVE R30, `(.L_x_1399) ;  /* 0x000000001e087348 */ /* 0x000fea0003c00000 */
[----:B------:R0:W1:Y:S02]  /*a7f0*/  SHFL.BFLY P2, R38, R35, R32, R33 ;  /* 0x0c00002023267389 */ /* 0x0000640000040021 */
[----:B01----:R-:W-:Y:S01]  /*a800*/  ENDCOLLECTIVE ;  /* 0x000000000000791b */ /* 0x003fe20003800000 */
.L_x_1399:
[----:B------:R-:W-:Y:S01]  /*a810*/  FADD.FTZ R24, R27, R24 ;  /* 0x000000181b187221 */ /* 0x000fe20000010000 */
[----:B------:R-:W-:Y:S02]  /*a820*/  MOV R35, R22 ;  /* 0x0000001600237202 */ /* 0x000fe40000000f00 */
[----:B------:R-:W-:-:S07]  /*a830*/  MOV R28, R38 ;  /* 0x00000026001c7202 */ /* 0x000fce0000000f00 */
[----:B------:R-:W-:Y:S05]  /*a840*/  WARPSYNC.COLLECTIVE R30, `(.L_x_1400) ;  /* 0x000000001e087348 */ /* 0x000fea0003c00000 */
[----:B------:R0:W1:Y:S02]  /*a850*/  SHFL.BFLY P2, R38, R35, R32, R33 ;  /* 0x0c00002023267389 */ /* 0x0000640000040021 */
[----:B01----:R-:W-:Y:S01]  /*a860*/  ENDCOLLECTIVE ;  /* 0x000000000000791b */ /* 0x003fe20003800000 */
.L_x_1400:
[----:B------:R-:W-:Y:S01]  /*a870*/  FADD.FTZ R28, R28, R23 ;  /* 0x000000171c1c7221 */ /* 0x000fe20000010000 */
[C---:B------:R-:W-:Y:S02]  /*a880*/  @P0 IADD3 R23, R29.reuse, 0x5a, RZ ;  /* 0x0000005a1d170810 */ /* 0x040fe40007ffe0ff */
[----:B------:R-:W-:Y:S02]  /*a890*/  IADD3 R29, R29, R8, RZ ;  /* 0x000000081d1d7210 */ /* 0x000fe40007ffe0ff */
[----:B------:R-:W-:-:S04]  /*a8a0*/  @P0 LOP3.LUT R23, R23, R48, RZ, 0x3c, !PT ;  /* 0x0000003017170212 */ /* 0x000fc800078e3cff */
[----:B------:R-:W-:Y:S01]  /*a8b0*/  @P0 LEA R44, R23, R44, 0x2 ;  /* 0x0000002c172c0211 */ /* 0x000fe200078e10ff */
[----:B------:R-:W-:Y:S01]  /*a8c0*/  HFMA2.MMA R32, -RZ, RZ, 0, 2.384185791015625e-07 ;  /* 0x00000004ff207435 */ /* 0x000fe200000001ff */
[----:B------:R-:W-:-:S03]  /*a8d0*/  MOV R35, R28 ;  /* 0x0000001c00237202 */ /* 0x000fc60000000f00 */
[----:B------:R0:W1:Y:S04]  /*a8e0*/  @P0 LDS R21, [R44] ;  /* 0x000000002c150984 */ /* 0x0000680000000800 */
[----:B------:R0:W2:Y:S01]  /*a8f0*/  @P0 LDS R20, [R44+0x780] ;  /* 0x000780002c140984 */ /* 0x0000a20000000800 */
[----:B------:R-:W-:-:S07]  /*a900*/  MOV R41, R38 ;  /* 0x0000002600297202 */ /* 0x000fce0000000f00 */
[----:B012---:R-:W-:Y:S05]  /*a910*/  WARPSYNC.COLLECTIVE R30, `(.L_x_1401) ;  /* 0x000000001e087348 */ /* 0x007fea0003c00000 */
[----:B------:R3:W4:Y:S02]  /*a920*/  SHFL.BFLY P2, R38, R35, R32, R33 ;  /* 0x0c00002023267389 */ /* 0x0007240000040021 */
[----:B01234-:R-:W-:Y:S01]  /*a930*/  ENDCOLLECTIVE ;  /* 0x000000000000791b */ /* 0x01ffe20003800000 */
.L_x_1401:
[----:B------:R-:W-:-:S05]  /*a940*/  FADD.FTZ R31, R41, R22 ;  /* 0x00000016291f7221 */ /* 0x000fca0000010000 */
[----:B------:R-:W-:Y:S02]  /*a950*/  MOV R35, R31 ;  /* 0x0000001f00237202 */ /* 0x000fe40000000f00 */
[----:B------:R-:W-:-:S07]  /*a960*/  MOV R41, R38 ;  /* 0x0000002600297202 */ /* 0x000fce0000000f00 */
[----:B------:R-:W-:Y:S05]  /*a970*/  WARPSYNC.COLLECTIVE R30, `(.L_x_1402) ;  /* 0x000000001e087348 */ /* 0x000fea0003c00000 */
[----:B------:R0:W1:Y:S02]  /*a980*/  SHFL.BFLY P2, R38, R35, R32, R33 ;  /* 0x0c00002023267389 */ /* 0x0000640000040021 */
[----:B01----:R-:W-:Y:S01]  /*a990*/  ENDCOLLECTIVE ;  /* 0x000000000000791b */ /* 0x003fe20003800000 */
.L_x_1402:
        /* <DEDUP_REMOVED lines=8> */
.L_x_1403:
[----:B------:R-:W-:Y:S02]  /*aa20*/  MOV R35, R43 ;  /* 0x0000002b00237202 */ /* 0x000fe40000000f00 */
[----:B------:R-:W-:-:S07]  /*aa30*/  MOV R19, R38 ;  /* 0x0000002600137202 */ /* 0x000fce0000000f00 */
[----:B------:R-:W-:Y:S05]  /*aa40*/  WARPSYNC.COLLECTIVE R30, `(.L_x_1404) ;  /* 0x000000001e087348 */ /* 0x000fea0003c00000 */
[----:B------:R0:W1:Y:S02]  /*aa50*/  SHFL.BFLY P2, R38, R35, R32, R33 ;  /* 0x0c00002023267389 */ /* 0x0000640000040021 */
[----:B01----:R-:W-:Y:S01]  /*aa60*/  ENDCOLLECTIVE ;  /* 0x000000000000791b */ /* 0x003fe20003800000 */
.L_x_1404:
[----:B------:R-:W-:Y:S01]  /*aa70*/  FADD.FTZ R23, R42, R19 ;  /* 0x000000132a177221 */ /* 0x000fe20000010000 */
[----:B------:R-:W-:-:S06]  /*aa80*/  HFMA2.MMA R19, -RZ, RZ, 0, 0 ;  /* 0x00000000ff137435 */ /* 0x000fcc00000001ff */
[----:B------:R-:W-:Y:S02]  /*aa90*/  @P0 MOV R19, R20 ;  /* 0x0000001400130202 */ /* 0x000fe40000000f00 */
[----:B------:R-:W-:Y:S01]  /*aaa0*/  ISETP.NE.AND P0, PT, R9, RZ, PT ;  /* 0x000000ff0900720c */ /* 0x000fe20003f05270 */
[----:B------:R-:W-:Y:S01]  /*aab0*/  HFMA2.MMA R32, -RZ, RZ, 0, 5.9604644775390625e-08 ;  /* 0x00000001ff207435 */ /* 0x000fe200000001ff */
[----:B------:R-:W-:Y:S02]  /*aac0*/  MOV R35, R23 ;  /* 0x0000001700237202 */ /* 0x000fe40000000f00 */
[----:B------:R-:W-:-:S09]  /*aad0*/  MOV R28, R38 ;  /* 0x00000026001c7202 */ /* 0x000fd20000000f00 */
[----:B------:R-:W-:Y:S05]  /*aae0*/  WARPSYNC.COLLECTIVE R30, `(.L_x_1405) ;  /* 0x000000001e087348 */ /* 0x000fea0003c00000 */
[----:B------:R0:W1:Y:S02]  /*aaf0*/  SHFL.BFLY P2, R38, R35, R32, R33 ;  /* 0x0c00002023267389 */ /* 0x0000640000040021 */
[----:B01----:R-:W-:Y:S01]  /*ab00*/  ENDCOLLECTIVE ;  /* 0x000000000000791b */ /* 0x003fe20003800000 */
.L_x_1405:
[----:B------:R-:W-:Y:S01]  /*ab10*/  @!P0 F2FP.BF16.F32.PACK_AB R34, RZ, R36 ;  /* 0x00000024ff22823e */ /* 0x000fe200000010ff */
[----:B------:R-:W-:Y:S01]  /*ab20*/  FADD.FTZ R22, R43, R28 ;  /* 0x0000001c2b167221 */ /* 0x000fe20000010000 */
[----:B------:R-:W-:-:S04]  /*ab30*/  @!P0 F2FP.BF16.F32.PACK_AB R36, RZ, R37 ;  /* 0x00000025ff24823e */ /* 0x000fc800000010ff */
[----:B------:R-:W-:Y:S02]  /*ab40*/  MOV R35, R22 ;  /* 0x0000001600237202 */ /* 0x000fe40000000f00 */
[----:B------:R-:W-:-:S07]  /*ab50*/  MOV R28, R38 ;  /* 0x00000026001c7202 */ /* 0x000fce0000000f00 */
[----:B------:R-:W-:Y:S05]  /*ab60*/  WARPSYNC.COLLECTIVE R30, `(.L_x_1406) ;  /* 0x000000001e087348 */ /* 0x000fea0003c00000 */
[----:B------:R0:W1:Y:S02]  /*ab70*/  SHFL.BFLY P2, R38, R35, R32, R33 ;  /* 0x0c00002023267389 */ /* 0x0000640000040021 */
[----:B01----:R-:W-:Y:S01]  /*ab80*/  ENDCOLLECTIVE ;  /* 0x000000000000791b */ /* 0x003fe20003800000 */
.L_x_1406:
        /* <DEDUP_REMOVED lines=9> */
.L_x_1407:
[----:B------:R-:W-:Y:S01]  /*ac20*/  FADD.FTZ R31, R22, R31 ;  /* 0x0000001f161f7221 */ /* 0x000fe20000010000 */
[----:B------:R-:W-:-:S04]  /*ac30*/  @!P0 F2FP.BF16.F32.PACK_AB R22, RZ, R25 ;  /* 0x00000019ff16823e */ /* 0x000fc800000010ff */
[----:B------:R-:W-:Y:S02]  /*ac40*/  PRMT R26, R22, 0x7610, R26 ;  /* 0x00007610161a7816 */ /* 0x000fe4000000001a */
[----:B------:R-:W-:Y:S02]  /*ac50*/  @!P0 F2FP.BF16.F32.PACK_AB R25, RZ, R31 ;  /* 0x0000001fff19823e */ /* 0x000fe400000010ff */
[----:B------:R-:W-:Y:S02]  /*ac60*/  MOV R35, R19 ;  /* 0x0000001300237202 */ /* 0x000fe40000000f00 */
[----:B------:R-:W-:-:S07]  /*ac70*/  MOV R21, R38 ;  /* 0x0000002600157202 */ /* 0x000fce0000000f00 */
[----:B------:R-:W-:Y:S05]  /*ac80*/  WARPSYNC.COLLECTIVE R30, `(.L_x_1408) ;  /* 0x000000001e087348 */ /* 0x000fea0003c00000 */
[----:B------:R0:W1:Y:S02]  /*ac90*/  SHFL.BFLY P2, R38, R35, R32, R33 ;  /* 0x0c00002023267389 */ /* 0x0000640000040021 */
[----:B01----:R-:W-:Y:S01]  /*aca0*/  ENDCOLLECTIVE ;  /* 0x000000000000791b */ /* 0x003fe20003800000 */
.L_x_1408:
[----:B------:R-:W-:Y:S01]  /*acb0*/  FADD.FTZ R21, R21, R18 ;  /* 0x0000001215157221 */ /* 0x000fe20000010000 */
[----:B------:R-:W-:-:S04]  /*acc0*/  HFMA2.MMA R32, -RZ, RZ, 0, 2.384185791015625e-07 ;  /* 0x00000004ff207435 */ /* 0x000fc800000001ff */
[----:B------:R-:W-:Y:S02]  /*acd0*/  MOV R35, R21 ;  /* 0x0000001500237202 */ /* 0x000fe40000000f00 */
[----:B------:R-:W-:-:S07]  /*ace0*/  MOV R20, R38 ;  /* 0x0000002600147202 */ /* 0x000fce0000000f00 */
[----:B------:R-:W-:Y:S05]  /*acf0*/  WARPSYNC.COLLECTIVE R30, `(.L_x_1409) ;  /* 0x000000001e087348 */ /* 0x000fea0003c00000 */
[----:B------:R0:W1:Y:S02]  /*ad00*/  SHFL.BFLY P2, R38, R35, R32, R33 ;  /* 0x0c00002023267389 */ /* 0x0000640000040021 */
[----:B01----:R-:W-:Y:S01]  /*ad10*/  ENDCOLLECTIVE ;  /* 0x000000000000791b */ /* 0x003fe20003800000 */
.L_x_1409:
[----:B------:R-:W-:-:S05]  /*ad20*/  FADD.FTZ R40, R20, R19 ;  /* 0x0000001314287221 */ /* 0x000fca0000010000 */
[----:B------:R-:W-:Y:S02]  /*ad30*/  MOV R35, R40 ;  /* 0x0000002800237202 */ /* 0x000fe40000000f00 */
[----:B------:R-:W-:-:S07]  /*ad40*/  MOV R18, R38 ;  /* 0x0000002600127202 */ /* 0x000fce0000000f00 */
[----:B------:R-:W-:Y:S05]  /*ad50*/  WARPSYNC.COLLECTIVE R30, `(.L_x_1410) ;  /* 0x000000001e087348 */ /* 0x000fea0003c00000 */
[----:B------:R0:W1:Y:S02]  /*ad60*/  SHFL.BFLY P2, R38, R35, R32, R33 ;  /* 0x0c00002023267389 */ /* 0x0000640000040021 */
[----:B01----:R-:W-:Y:S01]  /*ad70*/  ENDCOLLECTIVE ;  /* 0x000000000000791b */ /* 0x003fe20003800000 */
.L_x_1410:
[----:B------:R-:W-:Y:S02]  /*ad80*/  FADD.FTZ R43, R21, R18 ;  /* 0x00000012152b7221 */ /* 0x000fe40000010000 */
[----:B------:R-:W0:Y:S08]  /*ad90*/  LDC.64 R18, c[0x0][0x218] ;  /* 0x00008600ff127b82 */ /* 0x000e300000000a00 */
[----:B------:R-:W1:Y:S01]  /*ada0*/  LDC.64 R20, c[0x0][0x220] ;  /* 0x00008800ff147b82 */ /* 0x000e620000000a00 */
[----:B------:R-:W-:Y:S01]  /*adb0*/  HFMA2.MMA R32, -RZ, RZ, 0, 1.1920928955078125e-07 ;  /* 0x00000002ff207435 */ /* 0x000fe200000001ff */
[----:B------:R-:W-:-:S02]  /*adc0*/  MOV R35, R43 ;  /* 0x0000002b00237202 */ /* 0x000fc40000000f00 */
[----:B------:R-:W-:-:S08]  /*add0*/  MOV R41, R38 ;  /* 0x0000002600297202 */ /* 0x000fd00000000f00 */
[----:B01----:R-:W-:Y:S05]  /*ade0*/  WARPSYNC.COLLECTIVE R30, `(.L_x_1411) ;  /* 0x000000001e087348 */ /* 0x003fea0003c00000 */
[----:B------:R2:W3:Y:S02]  /*adf0*/  SHFL.BFLY P2, R38, R35, R32, R33 ;  /* 0x0c00002023267389 */ /* 0x0004e40000040021 */
[----:B0123--:R-:W-:Y:S01]  /*ae00*/  ENDCOLLECTIVE ;  /* 0x000000000000791b */ /* 0x00ffe20003800000 */
.L_x_1411:
        /* <DEDUP_REMOVED lines=12> */
.L_x_1412:
[----:B------:R-:W-:Y:S01]  /*aed0*/  FADD.FTZ R42, R43, R42 ;  /* 0x0000002a2b2a7221 */ /* 0x000fe20000010000 */
[----:B------:R0:W-:Y:S04]  /*aee0*/  @!P0 STG.E.U16 desc[UR12][R18.64+0x78], R24 ;  /* 0x0000781812008986 */ /* 0x0001e8000c10150c */
[----:B------:R0:W-:Y:S01]  /*aef0*/  @!P0 STG.E.U16 desc[UR12][R20.64+0x78], R25 ;  /* 0x0000781914008986 */ /* 0x0001e2000c10150c */
[----:B------:R-:W-:Y:S01]  /*af00*/  HFMA2.MMA R32, -RZ, RZ, 0, 5.9604644775390625e-08 ;  /* 0x00000001ff207435 */ /* 0x000fe200000001ff */
[----:B------:R-:W-:Y:S02]  /*af10*/  MOV R35, R42 ;  /* 0x0000002a00237202 */ /* 0x000fe40000000f00 */
[----:B------:R-:W-:-:S08]  /*af20*/  MOV R40, R38 ;  /* 0x0000002600287202 */ /* 0x000fd00000000f00 */
[----:B0-----:R-:W-:Y:S05]  /*af30*/  WARPSYNC.COLLECTIVE R30, `(.L_x_1413) ;  /* 0x000000001e087348 */ /* 0x001fea0003c00000 */
[----:B------:R1:W2:Y:S02]  /*af40*/  SHFL.BFLY P2, R38, R35, R32, R33 ;  /* 0x0c00002023267389 */ /* 0x0002a40000040021 */
[----:B012---:R-:W-:Y:S01]  /*af50*/  ENDCOLLECTIVE ;  /* 0x000000000000791b */ /* 0x007fe20003800000 */
.L_x_1413:
[----:B------:R-:W-:-:S05]  /*af60*/  FADD.FTZ R40, R41, R40 ;  /* 0x0000002829287221 */ /* 0x000fca0000010000 */
[----:B------:R-:W-:Y:S02]  /*af70*/  MOV R35, R40 ;  /* 0x0000002800237202 */ /* 0x000fe40000000f00 */
[----:B------:R-:W-:-:S07]  /*af80*/  MOV R27, R38 ;  /* 0x00000026001b7202 */ /* 0x000fce0000000f00 */
[----:B------:R-:W-:Y:S05]  /*af90*/  WARPSYNC.COLLECTIVE R30, `(.L_x_1414) ;  /* 0x000000001e087348 */ /* 0x000fea0003c00000 */
[----:B------:R0:W1:Y:S02]  /*afa0*/  SHFL.BFLY P2, R38, R35, R32, R33 ;  /* 0x0c00002023267389 */ /* 0x0000640000040021 */
[----:B01----:R-:W-:Y:S01]  /*afb0*/  ENDCOLLECTIVE ;  /* 0x000000000000791b */ /* 0x003fe20003800000 */
.L_x_1414:
[----:B------:R-:W-:Y:S01]  /*afc0*/  FADD.FTZ R22, R42, R27 ;  /* 0x0000001b2a167221 */ /* 0x000fe20000010000 */
[----:B------:R-:W-:Y:S06]  /*afd0*/  BRA `(.L_x_1415) ;  /* 0xffffffe400247947 */ /* 0x000fec000383ffff */
.L_x_1416:
        /* <DEDUP_REMOVED lines=10> */
.L_x_3022:


//--------------------- .text._ZN13group_norm_v214gn_cuda_kernelI13__nv_bfloat16Li480ELi1ELi32ELi30ELi4096ELb0ELi32ELi960ELi960ELi4ELb1ELi1ELb0ELb0ENS_16CompileConditionILi900EEEEEvPT_PKS4_S7_S7_flPfS8_Pj --------------------------
	.section	.text._ZN13group_norm_v214gn_cuda_kernelI13__nv_bfloat16Li480ELi1ELi32ELi30ELi4096ELb0ELi32ELi960ELi960ELi4ELb1ELi1ELb0ELb0ENS_16CompileConditionILi900EEEEEvPT_PKS4_S7_S7_flPfS8_Pj,"ax",@progbits
	.align	128
        .global         _ZN13group_norm_v214gn_cuda_kernelI13__nv_bfloat16Li480ELi1ELi32ELi30ELi4096ELb0ELi32ELi960ELi960ELi4ELb1ELi1ELb0ELb0ENS_16CompileConditionILi900EEEEEvPT_PKS4_S7_S7_flPfS8_Pj
        .type           _ZN13group_norm_v214gn_cuda_kernelI13__nv_bfloat16Li480ELi1ELi32ELi30ELi4096ELb0ELi32ELi960ELi960ELi4ELb1ELi1ELb0ELb0ENS_16CompileConditionILi900EEEEEvPT_PKS4_S7_S7_flPfS8_Pj,@function
        .size           _ZN13group_norm_v214gn_cuda_kernelI13__nv_bfloat16Li480ELi1ELi32ELi30ELi4096ELb0ELi32ELi960ELi960ELi4ELb1ELi1ELb0ELb0ENS_16CompileConditionILi900EEEEEvPT_PKS4_S7_S7_flPfS8_Pj,(.L_x_3023 - _ZN13group_norm_v214gn_cuda_kernelI13__nv_bfloat16Li480ELi1ELi32ELi30ELi4096ELb0ELi32ELi960ELi960ELi4ELb1ELi1ELb0ELb0ENS_16CompileConditionILi900EEEEEvPT_PKS4_S7_S7_flPfS8_Pj)
        .other          _ZN13group_norm_v214gn_cuda_kernelI13__nv_bfloat16Li480ELi1ELi32ELi30ELi4096ELb0ELi32ELi960ELi960ELi4ELb1ELi1ELb0ELb0ENS_16CompileConditionILi900EEEEEvPT_PKS4_S7_S7_flPfS8_Pj,@"STO_CUDA_ENTRY STV_DEFAULT"
_ZN13group_norm_v214gn_cuda_kernelI13__nv_bfloat16Li480ELi1ELi32ELi30ELi4096ELb0ELi32ELi960ELi960ELi4ELb1ELi1ELb0ELb0ENS_16CompileConditionILi900EEEEEvPT_PKS4_S7_S7_flPfS8_Pj:
.text._ZN13group_norm_v214gn_cuda_kernelI13__nv_bfloat16Li480ELi1ELi32ELi30ELi4096ELb0ELi32ELi960ELi960ELi4ELb1ELi1ELb0ELb0ENS_16CompileConditionILi900EEEEEvPT_PKS4_S7_S7_flPfS8_Pj:
[----:B------:R-:W0:Y:S08]  /*0000*/  LDC R1, c[0x0][0x28] ;  /* 0x00000a00ff017b82 */ /* 0x000e300000000800 */
[----:B------:R-:W1:Y:S01]  /*0010*/  S2UR UR8, SR_CTAID.Y ;  /* 0x00000000000879c3 */ /* 0x000e620000002600 */
[----:B0-----:R-:W-:-:S07]  /*0020*/  IADD3 R1, R1, -0x38, RZ ;  /* 0xffffffc801017810 */ /* 0x001fce0007ffe0ff */
[----:B------:R-:W1:Y:S02]  /*0030*/  LDC.64 R2, c[0x0][0x238] ;  /* 0x00008e00ff027b82 */ /* 0x000e640000000a00 */
[----:B-1----:R-:W-:-:S04]  /*0040*/  ISETP.LE.U32.AND P0, PT, R2, UR8, PT ;  /* 0x0000000802007c0c */ /* 0x002fc8000bf03070 */
[----:B------:R-:W-:-:S13]  /*0050*/  ISETP.GE.AND.EX P0, PT, RZ, R3, PT, P0 ;  /* 0x00000003ff00720c */ /* 0x000fda0003f06300 */
[----:B------:R-:W-:Y:S05]  /*0060*/  @P0 EXIT ;  /* 0x000000000000094d */ /* 0x000fea0003800000 */
[----:B------:R-:W0:Y:S01]  /*0070*/  S2R R31, SR_TID.X ;  /* 0x00000000001f7919 */ /* 0x000e220000002100 */
[----:B------:R-:W1:Y:S01]  /*0080*/  S2UR UR5, SR_CgaCtaId ;  /* 0x00000000000579c3 */ /* 0x000e620000008800 */
[----:B------:R-:W-:Y:S01]  /*0090*/  UMOV UR4, 0x400 ;  /* 0x0000040000047882 */ /* 0x000fe20000000000 */
[----:B------:R-:W2:Y:S06]  /*00a0*/  S2R R8, SR_CTAID.X ;  /* 0x0000000000087919 */ /* 0x000eac0000002500 */
[----:B------:R-:W3:Y:S01]  /*00b0*/  LDC.64 R74, c[0x0][0x250] ;  /* 0x00009400ff4a7b82 */ /* 0x000ee20000000a00 */
[----:B-1----:R-:W-:-:S02]  /*00c0*/  ULEA UR6, UR5, UR4, 0x18 ;  /* 0x0000000405067291 */ /* 0x002fc4000f8ec03f */
[----:B------:R-:W-:-:S04]  /*00d0*/  UIADD3 UR4, UR4, 0x2d00, URZ ;  /* 0x00002d0004047890 */ /* 0x000fc8000fffe03f */
[----:B------:R-:W-:Y:S01]  /*00e0*/  MOV R32, UR6 ;  /* 0x0000000600207c02 */ /* 0x000fe20008000f00 */
[----:B0-----:R-:W-:Y:S01]  /*00f0*/  IMAD.WIDE.U32 R2, R31, -0x77777777, RZ ;  /* 0x888888891f027825 */ /* 0x001fe200078e00ff */
[----:B------:R-:W-:Y:S01]  /*0100*/  SHF.R.U32.HI R4, RZ, 0x1, R31 ;  /* 0x00000001ff047819 */ /* 0x000fe2000001161f */
[----:B------:R-:W-:Y:S01]  /*0110*/  ULDC.64 UR6, c[0x0][0x240] ;  /* 0x0000900000067ab9 */ /* 0x000fe20000000a00 */
[----:B------:R-:W-:Y:S01]  /*0120*/  ULEA UR4, UR5, UR4, 0x18 ;  /* 0x0000000405047291 */ /* 0x000fe2000f8ec03f */
[----:B--2---:R-:W-:Y:S02]  /*0130*/  LOP3.LUT R0, R8, 0x7f, RZ, 0xc0, !PT ;  /* 0x0000007f08007812 */ /* 0x004fe400078ec0ff */
[C---:B------:R-:W-:Y:S01]  /*0140*/  IMAD R5, R4.reuse, 0x1e, RZ ;  /* 0x0000001e04057824 */ /* 0x040fe200078e02ff */
[----:B------:R-:W-:Y:S02]  /*0150*/  SHF.R.U32.HI R9, RZ, 0x7, R3 ;  /* 0x00000007ff097819 */ /* 0x000fe40000011603 */
[----:B------:R-:W-:-:S02]  /*0160*/  SHF.L.U32 R11, R4, 0x7, RZ ;  /* 0x00000007040b7819 */ /* 0x000fc400000006ff */
[----:B------:R-:W-:Y:S01]  /*0170*/  IADD3 R6, R5, 0x2, RZ ;  /* 0x0000000205067810 */ /* 0x000fe20007ffe0ff */
[----:B------:R-:W-:Y:S01]  /*0180*/  IMAD R2, R9, -0xf0, R31 ;  /* 0xffffff1009027824 */ /* 0x000fe200078e021f */
[--C-:B------:R-:W-:Y:S02]  /*0190*/  SHF.R.U32.HI R3, RZ, 0x1, R5.reuse ;  /* 0x00000001ff037819 */ /* 0x100fe40000011605 */
[----:B------:R-:W-:Y:S01]  /*01a0*/  SHF.R.U32.HI R7, RZ, 0x1, R6 ;  /* 0x00000001ff077819 */ /* 0x000fe20000011606 */
[----:B------:R-:W-:Y:S01]  /*01b0*/  IMAD R120, R2, 0x18, R32 ;  /* 0x0000001802787824 */ /* 0x000fe200078e0220 */
[----:B------:R-:W-:Y:S02]  /*01c0*/  SHF.R.U32.HI R6, RZ, 0x2, R6 ;  /* 0x00000002ff067819 */ /* 0x000fe40000011606 */
[----:B------:R-:W-:Y:S02]  /*01d0*/  LOP3.LUT R7, R7, 0x1, RZ, 0xc0, !PT ;  /* 0x0000000107077812 */ /* 0x000fe400078ec0ff */
[----:B------:R-:W-:-:S02]  /*01e0*/  SHF.R.U32.HI R4, RZ, 0x2, R5 ;  /* 0x00000002ff047819 */ /* 0x000fc40000011605 */
[----:B------:R-:W-:Y:S01]  /*01f0*/  LOP3.LUT R3, R3, 0x1, RZ, 0xc0, !PT ;  /* 0x0000000103037812 */ /* 0x000fe200078ec0ff */
[----:B------:R-:W-:Y:S01]  /*0200*/  IMAD R6, R7, 0xf0, R6 ;  /* 0x000000f007067824 */ /* 0x000fe200078e0206 */
[----:B------:R-:W-:Y:S01]  /*0210*/  LOP3.LUT R0, R11, 0xffffff80, R0, 0xe2, !PT ;  /* 0xffffff800b007812 */ /* 0x000fe200078ee200 */
[C---:B------:R-:W-:Y:S01]  /*0220*/  VIADD R7, R5.reuse, 0x6 ;  /* 0x0000000605077836 */ /* 0x040fe20000000000 */
[----:B------:R-:W-:Y:S01]  /*0230*/  IADD3 R0, R5, 0x4, RZ ;  /* 0x0000000405007810 */ /* 0x000fe20007ffe0ff */
[----:B------:R-:W-:Y:S01]  /*0240*/  IMAD R4, R3, 0xf0, R4 ;  /* 0x000000f003047824 */ /* 0x000fe200078e0204 */
[----:B------:R-:W-:Y:S01]  /*0250*/  LOP3.LUT P2, RZ, R8, 0x7f, RZ, 0xc0, !PT ;  /* 0x0000007f08ff7812 */ /* 0x000fe2000784c0ff */
[----:B------:R-:W-:Y:S01]  /*0260*/  IMAD R6, R6, 0x18, R32 ;  /* 0x0000001806067824 */ /* 0x000fe200078e0220 */
[C---:B------:R-:W-:Y:S02]  /*0270*/  IADD3 R10, R5.reuse, 0x8, RZ ;  /* 0x00000008050a7810 */ /* 0x040fe40007ffe0ff */
[----:B------:R-:W-:-:S02]  /*0280*/  IADD3 R12, R5, 0xa, RZ ;  /* 0x0000000a050c7810 */ /* 0x000fc40007ffe0ff */
[--C-:B------:R-:W-:Y:S02]  /*0290*/  SHF.R.U32.HI R3, RZ, 0x1, R0.reuse ;  /* 0x00000001ff037819 */ /* 0x100fe40000011600 */
[--C-:B------:R-:W-:Y:S02]  /*02a0*/  SHF.R.U32.HI R8, RZ, 0x1, R7.reuse ;  /* 0x00000001ff087819 */ /* 0x100fe40000011607 */
[----:B------:R-:W-:Y:S02]  /*02b0*/  LEA R120, R9, R120, 0x3 ;  /* 0x0000007809787211 */ /* 0x000fe400078e18ff */
[----:B------:R-:W-:Y:S02]  /*02c0*/  IADD3 R14, R5, 0xc, RZ ;  /* 0x0000000c050e7810 */ /* 0x000fe40007ffe0ff */
[----:B------:R-:W-:Y:S02]  /*02d0*/  SHF.R.U32.HI R9, RZ, 0x2, R7 ;  /* 0x00000002ff097819 */ /* 0x000fe40000011607 */
[----:B------:R-:W-:-:S02]  /*02e0*/  SHF.R.U32.HI R0, RZ, 0x2, R0 ;  /* 0x00000002ff007819 */ /* 0x000fc40000011600 */
[----:B------:R-:W-:Y:S02]  /*02f0*/  SHF.R.U32.HI R7, RZ, 0x1, R10 ;  /* 0x00000001ff077819 */ /* 0x000fe4000001160a */
[----:B------:R-:W-:Y:S02]  /*0300*/  SHF.R.U32.HI R13, RZ, 0x1, R12 ;  /* 0x00000001ff0d7819 */ /* 0x000fe4000001160c */
[----:B------:R-:W-:Y:S02]  /*0310*/  LOP3.LUT R3, R3, 0x1, RZ, 0xc0, !PT ;  /* 0x0000000103037812 */ /* 0x000fe400078ec0ff */
[----:B------:R-:W-:Y:S02]  /*0320*/  LOP3.LUT R8, R8, 0x1, RZ, 0xc0, !PT ;  /* 0x0000000108087812 */ /* 0x000fe400078ec0ff */
[----:B------:R-:W-:Y:S02]  /*0330*/  SHF.R.U32.HI R11, RZ, 0x2, R10 ;  /* 0x00000002ff0b7819 */ /* 0x000fe4000001160a */
[----:B------:R-:W-:Y:S01]  /*0340*/  SHF.R.U32.HI R15, RZ, 0x1, R14 ;  /* 0x00000001ff0f7819 */ /* 0x000fe2000001160e */
[----:B------:R-:W-:Y:S01]  /*0350*/  IMAD R9, R8, 0xf0, R9 ;  /* 0x000000f008097824 */ /* 0x000fe200078e0209 */
[----:B------:R-:W-:-:S02]  /*0360*/  SHF.R.U32.HI R12, RZ, 0x2, R12 ;  /* 0x00000002ff0c7819 */ /* 0x000fc4000001160c */
[----:B------:R-:W-:Y:S01]  /*0370*/  LOP3.LUT R10, R7, 0x1, RZ, 0xc0, !PT ;  /* 0x00000001070a7812 */ /* 0x000fe200078ec0ff */
[----:B------:R-:W-:Y:S01]  /*0380*/  IMAD R7, R3, 0xf0, R0 ;  /* 0x000000f003077824 */ /* 0x000fe200078e0200 */
[----:B------:R-:W-:Y:S02]  /*0390*/  LOP3.LUT R13, R13, 0x1, RZ, 0xc0, !PT ;  /* 0x000000010d0d7812 */ /* 0x000fe400078ec0ff */
[----:B------:R-:W-:Y:S01]  /*03a0*/  IADD3 R0, R5, 0xe, RZ ;  /* 0x0000000e05007810 */ /* 0x000fe20007ffe0ff */
[----:B------:R-:W-:Y:S01]  /*03b0*/  IMAD R11, R10, 0xf0, R11 ;  /* 0x000000f00a0b7824 */ /* 0x000fe200078e020b */
[----:B------:R-:W-:Y:S01]  /*03c0*/  SHF.R.U32.HI R14, RZ, 0x2, R14 ;  /* 0x00000002ff0e7819 */ /* 0x000fe2000001160e */
[----:B------:R-:W-:Y:S01]  /*03d0*/  IMAD R13, R13, 0xf0, R12 ;  /* 0x000000f00d0d7824 */ /* 0x000fe200078e020c */
[----:B------:R-:W-:Y:S02]  /*03e0*/  LOP3.LUT R15, R15, 0x1, RZ, 0xc0, !PT ;  /* 0x000000010f0f7812 */ /* 0x000fe400078ec0ff */
[----:B------:R-:W-:-:S02]  /*03f0*/  IADD3 R8, R5, 0x10, RZ ;  /* 0x0000001005087810 */ /* 0x000fc40007ffe0ff */
[----:B------:R-:W-:Y:S01]  /*0400*/  IADD3 R12, R5, 0x12, RZ ;  /* 0x00000012050c7810 */ /* 0x000fe20007ffe0ff */
[----:B------:R-:W-:Y:S01]  /*0410*/  IMAD R15, R15, 0xf0, R14 ;  /* 0x000000f00f0f7824 */ /* 0x000fe200078e020e */
[----:B------:R-:W-:Y:S01]  /*0420*/  SHF.R.U32.HI R3, RZ, 0x1, R0 ;  /* 0x00000001ff037819 */ /* 0x000fe20000011600 */
[----:B------:R-:W-:Y:S01]  /*0430*/  VIADD R14, R5, 0x14 ;  /* 0x00000014050e7836 */ /* 0x000fe20000000000 */
[--C-:B------:R-:W-:Y:S02]  /*0440*/  SHF.R.U32.HI R10, RZ, 0x1, R8.reuse ;  /* 0x00000001ff0a7819 */ /* 0x100fe40000011608 */
[----:B------:R-:W-:Y:S02]  /*0450*/  SHF.R.U32.HI R19, RZ, 0x2, R8 ;  /* 0x00000002ff137819 */ /* 0x000fe40000011608 */
[----:B------:R-:W-:Y:S02]  /*0460*/  SHF.R.U32.HI R0, RZ, 0x2, R0 ;  /* 0x00000002ff007819 */ /* 0x000fe40000011600 */
[----:B------:R-:W-:-:S02]  /*0470*/  SHF.R.U32.HI R8, RZ, 0x1, R12 ;  /* 0x00000001ff087819 */ /* 0x000fc4000001160c */
[----:B------:R-:W-:Y:S02]  /*0480*/  LOP3.LUT R3, R3, 0x1, RZ, 0xc0, !PT ;  /* 0x0000000103037812 */ /* 0x000fe400078ec0ff */
[----:B------:R-:W-:Y:S02]  /*0490*/  LOP3.LUT R10, R10, 0x1, RZ, 0xc0, !PT ;  /* 0x000000010a0a7812 */ /* 0x000fe400078ec0ff */
[----:B------:R-:W-:Y:S01]  /*04a0*/  SHF.R.U32.HI R21, RZ, 0x2, R12 ;  /* 0x00000002ff157819 */ /* 0x000fe2000001160c */
[----:B------:R-:W-:Y:S01]  /*04b0*/  IMAD R17, R3, 0xf0, R0 ;  /* 0x000000f003117824 */ /* 0x000fe200078e0200 */
[----:B------:R-:W-:Y:S01]  /*04c0*/  SHF.R.U32.HI R12, RZ, 0x1, R14 ;  /* 0x00000001ff0c7819 */ /* 0x000fe2000001160e */
[----:B------:R-:W-:Y:S01]  /*04d0*/  IMAD R19, R10, 0xf0, R19 ;  /* 0x000000f00a137824 */ /* 0x000fe200078e0213 */
[----:B------:R-:W-:Y:S01]  /*04e0*/  LOP3.LUT R8, R8, 0x1, RZ, 0xc0, !PT ;  /* 0x0000000108087812 */ /* 0x000fe200078ec0ff */
[--C-:B------:R-:W-:Y:S01]  /*04f0*/  IMAD R18, R17, 0x18, R32.reuse ;  /* 0x0000001811127824 */ /* 0x100fe200078e0220 */
[----:B------:R-:W-:Y:S01]  /*0500*/  IADD3 R3, R5, 0x18, RZ ;  /* 0x0000001805037810 */ /* 0x000fe20007ffe0ff */
[----:B------:R-:W-:Y:S01]  /*0510*/  IMAD R20, R19, 0x18, R32 ;  /* 0x0000001813147824 */ /* 0x000fe200078e0220 */
[----:B------:R-:W-:Y:S01]  /*0520*/  IADD3 R10, R5, 0x1a, RZ ;  /* 0x0000001a050a7810 */ /* 0x000fe20007ffe0ff */
[----:B------:R-:W-:Y:S01]  /*0530*/  IMAD R21, R8, 0xf0, R21 ;  /* 0x000000f008157824 */ /* 0x000fe200078e0215 */
[----:B------:R-:W-:-:S02]  /*0540*/  SHF.R.U32.HI R23, RZ, 0x2, R14 ;  /* 0x00000002ff177819 */ /* 0x000fc4000001160e */
[----:B------:R-:W-:Y:S01]  /*0550*/  LOP3.LUT R12, R12, 0x1, RZ, 0xc0, !PT ;  /* 0x000000010c0c7812 */ /* 0x000fe200078ec0ff */
[----:B------:R-:W-:Y:S01]  /*0560*/  IMAD R22, R21, 0x18, R32 ;  /* 0x0000001815167824 */ /* 0x000fe200078e0220 */
[----:B------:R-:W-:Y:S02]  /*0570*/  SHF.L.U32 R0, R2, 0x2, RZ ;  /* 0x0000000202007819 */ /* 0x000fe400000006ff */
[----:B------:R-:W-:Y:S01]  /*0580*/  SHF.R.U32.HI R2, RZ, 0x1, R3 ;  /* 0x00000001ff027819 */ /* 0x000fe20000011603 */
[----:B------:R-:W-:Y:S01]  /*0590*/  IMAD R23, R12, 0xf0, R23 ;  /* 0x000000f00c177824 */ /* 0x000fe200078e0217 */
[----:B------:R-:W-:Y:S02]  /*05a0*/  SHF.R.U32.HI R8, RZ, 0x2, R3 ;  /* 0x00000002ff087819 */ /* 0x000fe40000011603 */
[----:B------:R-:W-:Y:S01]  /*05b0*/  SHF.R.U32.HI R3, RZ, 0x1, R10 ;  /* 0x00000001ff037819 */ /* 0x000fe2000001160a */
[----:B------:R-:W-:Y:S01]  /*05c0*/  IMAD R24, R23, 0x18, R32 ;  /* 0x0000001817187824 */ /* 0x000fe200078e0220 */
[----:B------:R-:W-:-:S02]  /*05d0*/  IADD3 R16, R5, 0x16, RZ ;  /* 0x0000001605107810 */ /* 0x000fc40007ffe0ff */
[----:B------:R-:W-:Y:S02]  /*05e0*/  IADD3 R12, R5, 0x1c, RZ ;  /* 0x0000001c050c7810 */ /* 0x000fe40007ffe0ff */
[----:B------:R-:W-:Y:S02]  /*05f0*/  SHF.R.U32.HI R27, RZ, 0x2, R10 ;  /* 0x00000002ff1b7819 */ /* 0x000fe4000001160a */
[----:B------:R-:W-:Y:S02]  /*0600*/  LOP3.LUT R5, R2, 0x1, RZ, 0xc0, !PT ;  /* 0x0000000102057812 */ /* 0x000fe400078ec0ff */
[----:B------:R-:W-:Y:S01]  /*0610*/  LOP3.LUT R10, R3, 0x1, RZ, 0xc0, !PT ;  /* 0x00000001030a7812 */ /* 0x000fe200078ec0ff */
[C---:B------:R-:W-:Y:S01]  /*0620*/  IMAD.WIDE.U32 R2, R0.reuse, -0x77777777, RZ ;  /* 0x8888888900027825 */ /* 0x040fe200078e00ff */
[----:B------:R-:W-:Y:S02]  /*0630*/  SHF.R.U32.HI R14, RZ, 0x1, R16 ;  /* 0x00000001ff0e7819 */ /* 0x000fe40000011610 */
[----:B------:R-:W-:Y:S01]  /*0640*/  IADD3 R2, R0, 0x2, RZ ;  /* 0x0000000200027810 */ /* 0x000fe20007ffe0ff */
[----:B------:R-:W-:Y:S01]  /*0650*/  IMAD R0, R4, 0x18, R32 ;  /* 0x0000001804007824 */ /* 0x000fe200078e0220 */
[----:B------:R-:W-:Y:S01]  /*0660*/  SHF.R.U32.HI R25, RZ, 0x2, R16 ;  /* 0x00000002ff197819 */ /* 0x000fe20000011610 */
[----:B------:R-:W-:Y:S01]  /*0670*/  IMAD R5, R5, 0xf0, R8 ;  /* 0x000000f005057824 */ /* 0x000fe200078e0208 */
[----:B------:R-:W-:Y:S01]  /*0680*/  LOP3.LUT R14, R14, 0x1, RZ, 0xc0, !PT ;  /* 0x000000010e0e7812 */ /* 0x000fe200078ec0ff */
[----:B------:R-:W-:Y:S01]  /*0690*/  IMAD R27, R10, 0xf0, R27 ;  /* 0x000000f00a1b7824 */ /* 0x000fe200078e021b */
[----:B------:R-:W-:Y:S01]  /*06a0*/  SHF.R.U32.HI R124, RZ, 0x1, R3 ;  /* 0x00000001ff7c7819 */ /* 0x000fe20000011603 */
[----:B------:R-:W-:Y:S01]  /*06b0*/  IMAD.WIDE.U32 R2, R2, -0x77777777, RZ ;  /* 0x8888888902027825 */ /* 0x000fe200078e00ff */
[----:B------:R-:W-:Y:S01]  /*06c0*/  SHF.L.U32 R2, R31, 0x3, RZ ;  /* 0x000000031f027819 */ /* 0x000fe200000006ff */
[----:B------:R-:W-:Y:S01]  /*06d0*/  HFMA2.MMA R4, -RZ, RZ, 0, 0 ;  /* 0x00000000ff047435 */ /* 0x000fe200000001ff */
[--C-:B------:R-:W-:Y:S01]  /*06e0*/  SHF.R.U32.HI R29, RZ, 0x2, R12.reuse ;  /* 0x00000002ff1d7819 */ /* 0x100fe2000001160c */
[----:B------:R-:W-:Y:S01]  /*06f0*/  IMAD R25, R14, 0xf0, R25 ;  /* 0x000000f00e197824 */ /* 0x000fe200078e0219 */
[----:B------:R-:W-:Y:S01]  /*0700*/  SHF.R.U32.HI R14, RZ, 0x1, R12 ;  /* 0x00000001ff0e7819 */ /* 0x000fe2000001160c */
[--C-:B------:R-:W-:Y:S01]  /*0710*/  IMAD R8, R7, 0x18, R32.reuse ;  /* 0x0000001807087824 */ /* 0x100fe200078e0220 */
[----:B------:R-:W-:Y:S01]  /*0720*/  LOP3.LUT R125, R2, 0x8, RZ, 0xc0, !PT ;  /* 0x00000008027d7812 */ /* 0x000fe200078ec0ff */
[--C-:B------:R-:W-:Y:S01]  /*0730*/  IMAD R10, R9, 0x18, R32.reuse ;  /* 0x00000018090a7824 */ /* 0x100fe200078e0220 */
[----:B------:R-:W-:Y:S01]  /*0740*/  LOP3.LUT R14, R14, 0x1, RZ, 0xc0, !PT ;  /* 0x000000010e0e7812 */ /* 0x000fe200078ec0ff */
[--C-:B------:R-:W-:Y:S01]  /*0750*/  IMAD R12, R11, 0x18, R32.reuse ;  /* 0x000000180b0c7824 */ /* 0x100fe200078e0220 */
[----:B------:R-:W-:Y:S01]  /*0760*/  IADD3 R2, R0, R125, RZ ;  /* 0x0000007d00027210 */ /* 0x000fe20007ffe0ff */
[--C-:B------:R-:W-:Y:S01]  /*0770*/  IMAD R28, R5, 0x18, R32.reuse ;  /* 0x00000018051c7824 */ /* 0x100fe200078e0220 */
[C---:B------:R-:W-:Y:S01]  /*0780*/  IADD3 R0, R125.reuse, R6, RZ ;  /* 0x000000067d007210 */ /* 0x040fe20007ffe0ff */
[----:B------:R-:W-:Y:S01]  /*0790*/  IMAD R29, R14, 0xf0, R29 ;  /* 0x000000f00e1d7824 */ /* 0x000fe200078e021d */
[----:B------:R-:W-:Y:S01]  /*07a0*/  IADD3 R5, R125, R8, RZ ;  /* 0x000000087d057210 */ /* 0x000fe20007ffe0ff */
[----:B------:R0:W-:Y:S01]  /*07b0*/  STL [R1+0x34], R2 ;  /* 0x0000340201007387 */ /* 0x0001e20000100800 */
[--C-:B------:R-:W-:Y:S01]  /*07c0*/  IMAD R14, R13, 0x18, R32.reuse ;  /* 0x000000180d0e7824 */ /* 0x100fe200078e0220 */
[----:B------:R-:W-:Y:S01]  /*07d0*/  SHF.R.U32.HI R121, RZ, 0x1, R3 ;  /* 0x00000001ff797819 */ /* 0x000fe20000011603 */
[--C-:B------:R-:W-:Y:S01]  /*07e0*/  IMAD R16, R15, 0x18, R32.reuse ;  /* 0x000000180f107824 */ /* 0x100fe200078e0220 */
[----:B------:R1:W-:Y:S01]  /*07f0*/  STL [R1+0x30], R0 ;  /* 0x0000300001007387 */ /* 0x0003e20000100800 */
[--C-:B------:R-:W-:Y:S01]  /*0800*/  IMAD R26, R25, 0x18, R32.reuse ;  /* 0x00000018191a7824 */ /* 0x100fe200078e0220 */
[----:B------:R-:W-:Y:S01]  /*0810*/  ISETP.EQ.U32.AND P0, PT, RZ, UR6, PT ;  /* 0x00000006ff007c0c */ /* 0x000fe2000bf02070 */
[--C-:B------:R-:W-:Y:S01]  /*0820*/  IMAD R30, R27, 0x18, R32.reuse ;  /* 0x000000181b1e7824 */ /* 0x100fe200078e0220 */
[----:B------:R2:W-:Y:S01]  /*0830*/  STL [R1+0x2c], R5 ;  /* 0x00002c0501007387 */ /* 0x0005e20000100800 */
[----:B------:R-:W-:Y:S01]  /*0840*/  IMAD.U32 R3, RZ, RZ, UR8 ;  /* 0x00000008ff037e24 */ /* 0x000fe2000f8e00ff */
[----:B0-----:R-:W-:Y:S01]  /*0850*/  IADD3 R2, R125, R10, RZ ;  /* 0x0000000a7d027210 */ /* 0x001fe20007ffe0ff */
[----:B------:R-:W-:Y:S01]  /*0860*/  IMAD R32, R29, 0x18, R32 ;  /* 0x000000181d207824 */ /* 0x000fe200078e0220 */
[----:B------:R-:W-:Y:S01]  /*0870*/  ISETP.GT.U32.OR P2, PT, R31, 0x1f, P2 ;  /* 0x0000001f1f00780c */ /* 0x000fe20001744470 */
[----:B-1----:R-:W-:-:S02]  /*0880*/  IMAD.IADD R0, R125, 0x1, R12 ;  /* 0x000000017d007824 */ /* 0x002fc400078e020c */
[----:B------:R0:W-:Y:S01]  /*0890*/  STL [R1+0x28], R2 ;  /* 0x0000280201007387 */ /* 0x0001e20000100800 */
[----:B---3--:R-:W-:Y:S02]  /*08a0*/  LEA R74, P1, R3, R74, 0x2 ;  /* 0x0000004a034a7211 */ /* 0x008fe400078210ff */
[----:B--2---:R-:W-:Y:S01]  /*08b0*/  IADD3 R5, R125, R14, RZ ;  /* 0x0000000e7d057210 */ /* 0x004fe20007ffe0ff */
[----:B------:R1:W-:Y:S01]  /*08c0*/  STL [R1+0x24], R0 ;  /* 0x0000240001007387 */ /* 0x0003e20000100800 */
[----:B------:R-:W-:Y:S02]  /*08d0*/  LEA.HI.X R75, R3, R75, R4, 0x2, P1 ;  /* 0x0000004b034b7211 */ /* 0x000fe400008f1404 */
[----:B------:R-:W-:Y:S01]  /*08e0*/  LOP3.LUT R124, R124, 0x7ffffff8, RZ, 0xc0, !PT ;  /* 0x7ffffff87c7c7812 */ /* 0x000fe200078ec0ff */
[----:B------:R2:W-:Y:S01]  /*08f0*/  STL [R1+0x20], R5 ;  /* 0x0000200501007387 */ /* 0x0005e20000100800 */
[----:B------:R-:W-:Y:S02]  /*0900*/  LOP3.LUT R121, R121, 0x7ffffff8, RZ, 0xc0, !PT ;  /* 0x7ffffff879797812 */ /* 0x000fe400078ec0ff */
[----:B0-----:R-:W-:-:S02]  /*0910*/  IADD3 R2, R125, R16, RZ ;  /* 0x000000107d027210 */ /* 0x001fc40007ffe0ff */
[----:B------:R-:W-:Y:S01]  /*0920*/  ISETP.EQ.OR.EX P0, PT, RZ, UR7, P2, P0 ;  /* 0x00000007ff007c0c */ /* 0x000fe20009702700 */
[----:B------:R-:W-:Y:S01]  /*0930*/  ULDC.64 UR6, c[0x0][0x208] ;  /* 0x0000820000067ab9 */ /* 0x000fe20000000a00 */
[C---:B-1----:R-:W-:Y:S01]  /*0940*/  IADD3 R0, R125.reuse, R18, RZ ;  /* 0x000000127d007210 */ /* 0x042fe20007ffe0ff */
[----:B------:R0:W-:Y:S01]  /*0950*/  STL [R1+0x1c], R2 ;  /* 0x00001c0201007387 */ /* 0x0001e20000100800 */
[----:B--2---:R-:W-:-:S03]  /*0960*/  IADD3 R5, R125, R20, RZ ;  /* 0x000000147d057210 */ /* 0x004fc60007ffe0ff */
[----:B------:R1:W-:Y:S04]  /*0970*/  STL [R1+0x18], R0 ;  /* 0x0000180001007387 */ /* 0x0003e80000100800 */
[----:B------:R2:W-:Y:S01]  /*0980*/  STL [R1+0x14], R5 ;  /* 0x0000140501007387 */ /* 0x0005e20000100800 */
[C---:B0-----:R-:W-:Y:S02]  /*0990*/  IADD3 R2, R125.reuse, R22, RZ ;  /* 0x000000167d027210 */ /* 0x041fe40007ffe0ff */
[----:B-1----:R-:W-:-:S03]  /*09a0*/  IADD3 R0, R125, R24, RZ ;  /* 0x000000187d007210 */ /* 0x002fc60007ffe0ff */
[----:B------:R0:W-:Y:S01]  /*09b0*/  STL [R1+0x10], R2 ;  /* 0x0000100201007387 */ /* 0x0001e20000100800 */
[----:B--2---:R-:W-:-:S03]  /*09c0*/  IMAD.IADD R5, R125, 0x1, R26 ;  /* 0x000000017d057824 */ /* 0x004fc600078e021a */
[----:B------:R1:W-:Y:S04]  /*09d0*/  STL [R1+0xc], R0 ;  /* 0x00000c0001007387 */ /* 0x0003e80000100800 */
[----:B------:R2:W-:Y:S01]  /*09e0*/  STL [R1+0x8], R5 ;  /* 0x0000080501007387 */ /* 0x0005e20000100800 */
[C---:B0-----:R-:W-:Y:S02]  /*09f0*/  IADD3 R2, R125.reuse, R28, RZ ;  /* 0x0000001c7d027210 */ /* 0x041fe40007ffe0ff */
[----:B-1----:R-:W-:-:S03]  /*0a00*/  IADD3 R0, R125, R30, RZ ;  /* 0x0000001e7d007210 */ /* 0x002fc60007ffe0ff */
[----:B------:R0:W-:Y:S01]  /*0a10*/  STL [R1+0x4], R2 ;  /* 0x0000040201007387 */ /* 0x0001e20000100800 */
[----:B------:R-:W-:Y:S02]  /*0a20*/  IADD3 R125, R125, R32, RZ ;  /* 0x000000207d7d7210 */ /* 0x000fe40007ffe0ff */
[----:B--2---:R-:W-:Y:S01]  /*0a30*/  MOV R5, RZ ;  /* 0x000000ff00057202 */ /* 0x004fe20000000f00 */
[----:B------:R0:W-:Y:S06]  /*0a40*/  STL [R1], R0 ;  /* 0x0000000001007387 */ /* 0x0001ec0000100800 */
.L_x_1425:
[----:B-1----:R-:W1:Y:S01]  /*0a50*/  S2R R84, SR_TID.X ;  /* 0x0000000000547919 */ /* 0x002e620000002100 */
[----:B------:R-:W2:Y:S01]  /*0a60*/  S2UR UR14, SR_CTAID.X ;  /* 0x00000000000e79c3 */ /* 0x000ea20000002500 */
[----:B------:R-:W-:Y:S01]  /*0a70*/  IMAD.MOV.U32 R23, RZ, RZ, RZ ;  /* 0x000000ffff177224 */ /* 0x000fe200078e00ff */
[----:B------:R-:W-:Y:S01]  /*0a80*/  ULDC.64 UR10, c[0x0][0x218] ;  /* 0x00008600000a7ab9 */ /* 0x000fe20000000a00 */
[----:B------:R-:W-:Y:S01]  /*0a90*/  IMAD R119, R4, 0x3c0000, RZ ;  /* 0x003c000004777824 */ /* 0x000fe200078e02ff */
[----:B------:R-:W-:Y:S01]  /*0aa0*/  ULDC.64 UR12, c[0x0][0x228] ;  /* 0x00008a00000c7ab9 */ /* 0x000fe20000000a00 */
[----:B--2---:R-:W-:-:S04]  /*0ab0*/  USHF.L.U32 UR5, UR14, 0x5, URZ ;  /* 0x000000050e057899 */ /* 0x004fc8000800063f */
[----:B------:R-:W-:Y:S01]  /*0ac0*/  ULOP3.LUT UR5, UR5, 0xfe0, URZ, 0xc0, !UPT ;  /* 0x00000fe005057892 */ /* 0x000fe2000f8ec03f */
[----:B-1----:R-:W-:-:S05]  /*0ad0*/  IMAD.WIDE.U32 R6, R84, -0x77777777, RZ ;  /* 0x8888888954067825 */ /* 0x002fca00078e00ff */
[----:B------:R-:W-:-:S04]  /*0ae0*/  SHF.R.U32.HI R6, RZ, 0x7, R7 ;  /* 0x00000007ff067819 */ /* 0x000fc80000011607 */
[C---:B------:R-:W-:Y:S01]  /*0af0*/  IADD3 R21, R6.reuse, UR5, RZ ;  /* 0x0000000506157c10 */ /* 0x040fe2000fffe0ff */
[----:B------:R-:W-:-:S04]  /*0b00*/  IMAD R22, R6, -0xf0, R84 ;  /* 0xffffff1006167824 */ /* 0x000fc800078e0254 */
[----:B------:R-:W-:Y:S01]  /*0b10*/  IMAD R21, R21, 0x3c0, RZ ;  /* 0x000003c015157824 */ /* 0x000fe200078e02ff */
[----:B------:R-:W-:-:S04]  /*0b20*/  SHF.L.U32 R22, R22, 0x2, RZ ;  /* 0x0000000216167819 */ /* 0x000fc800000006ff */
[----:B------:R-:W-:Y:S01]  /*0b30*/  IADD3 R7, R21, 0x780, RZ ;  /* 0x0000078015077810 */ /* 0x000fe20007ffe0ff */
[----:B------:R-:W-:-:S05]  /*0b40*/  IMAD.WIDE.U32 R24, R3, 0x3c0000, R22 ;  /* 0x003c000003187825 */ /* 0x000fca00078e0016 */
[----:B------:R-:W-:Y:S02]  /*0b50*/  IADD3 R119, R25, R119, RZ ;  /* 0x0000007719777210 */ /* 0x000fe40007ffe0ff */
[-C--:B------:R-:W-:Y:S02]  /*0b60*/  IADD3 R6, P2, R21, R24.reuse, RZ ;  /* 0x0000001815067210 */ /* 0x080fe40007f5e0ff */
[----:B------:R-:W-:Y:S02]  /*0b70*/  IADD3 R7, P1, R7, R24, RZ ;  /* 0x0000001807077210 */ /* 0x000fe40007f3e0ff */
[-C--:B------:R-:W-:Y:S02]  /*0b80*/  IADD3.X R102, RZ, R119.reuse, RZ, P2, !PT ;  /* 0x00000077ff667210 */ /* 0x080fe400017fe4ff */
[----:B------:R-:W-:Y:S02]  /*0b90*/  LEA R72, P2, R6, UR10, 0x1 ;  /* 0x0000000a06487c11 */ /* 0x000fe4000f8408ff */
[----:B------:R-:W-:-:S02]  /*0ba0*/  IADD3.X R103, RZ, R119, RZ, P1, !PT ;  /* 0x00000077ff677210 */ /* 0x000fc40000ffe4ff */
[----:B------:R-:W-:Y:S02]  /*0bb0*/  LEA.HI.X R73, R6, UR11, R102, 0x1, P2 ;  /* 0x0000000b06497c11 */ /* 0x000fe400090f0c66 */
[----:B------:R-:W-:Y:S02]  /*0bc0*/  LEA R70, P1, R7, UR10, 0x1 ;  /* 0x0000000a07467c11 */ /* 0x000fe4000f8208ff */
[----:B------:R-:W-:Y:S02]  /*0bd0*/  IADD3 R9, R21, 0xf00, RZ ;  /* 0x00000f0015097810 */ /* 0x000fe40007ffe0ff */
[----:B------:R-:W2:Y:S01]  /*0be0*/  LDG.E.64.CONSTANT R72, desc[UR6][R72.64] ;  /* 0x0000000648487981 */ /* 0x000ea2000c1e9b00 */
[----:B------:R-:W-:Y:S02]  /*0bf0*/  LEA.HI.X R71, R7, UR11, R103, 0x1, P1 ;  /* 0x0000000b07477c11 */ /* 0x000fe400088f0c67 */
[----:B------:R-:W-:-:S04]  /*0c00*/  IADD3 R8, P1, R9, R24, RZ ;  /* 0x0000001809087210 */ /* 0x000fc80007f3e0ff */
[----:B------:R-:W3:Y:S01]  /*0c10*/  LDG.E.64.CONSTANT R70, desc[UR6][R70.64] ;  /* 0x0000000646467981 */ /* 0x000ee2000c1e9b00 */
[----:B------:R-:W-:Y:S01]  /*0c20*/  IADD3.X R104, RZ, R119, RZ, P1, !PT ;  /* 0x00000077ff687210 */ /* 0x000fe20000ffe4ff */
[----:B------:R-:W-:Y:S01]  /*0c30*/  VIADD R9, R21, 0x1680 ;  /* 0x0000168015097836 */ /* 0x000fe20000000000 */
[----:B------:R-:W-:-:S04]  /*0c40*/  LEA R68, P1, R8, UR10, 0x1 ;  /* 0x0000000a08447c11 */ /* 0x000fc8000f8208ff */
[----:B------:R-:W-:Y:S02]  /*0c50*/  LEA.HI.X R69, R8, UR11, R104, 0x1, P1 ;  /* 0x0000000b08457c11 */ /* 0x000fe400088f0c68 */
[-C--:B------:R-:W-:Y:S02]  /*0c60*/  IADD3 R9, P2, R9, R24.reuse, RZ ;  /* 0x0000001809097210 */ /* 0x080fe40007f5e0ff */
[----:B------:R-:W-:Y:S02]  /*0c70*/  IADD3 R11, R21, 0x1e00, RZ ;  /* 0x00001e00150b7810 */ /* 0x000fe40007ffe0ff */
[----:B------:R-:W4:Y:S01]  /*0c80*/  LDG.E.64.CONSTANT R68, desc[UR6][R68.64] ;  /* 0x0000000644447981 */ /* 0x000f22000c1e9b00 */
[----:B------:R-:W-:Y:S02]  /*0c90*/  IADD3.X R105, RZ, R119, RZ, P2, !PT ;  /* 0x00000077ff697210 */ /* 0x000fe400017fe4ff */
[----:B------:R-:W-:Y:S02]  /*0ca0*/  LEA R66, P2, R9, UR10, 0x1 ;  /* 0x0000000a09427c11 */ /* 0x000fe4000f8408ff */
[----:B------:R-:W-:-:S02]  /*0cb0*/  IADD3 R10, P1, R11, R24, RZ ;  /* 0x000000180b0a7210 */ /* 0x000fc40007f3e0ff */
[----:B------:R-:W-:Y:S02]  /*0cc0*/  LEA.HI.X R67, R9, UR11, R105, 0x1, P2 ;  /* 0x0000000b09437c11 */ /* 0x000fe400090f0c69 */
[----:B------:R-:W-:Y:S02]  /*0cd0*/  IADD3.X R106, RZ, R119, RZ, P1, !PT ;  /* 0x00000077ff6a7210 */ /* 0x000fe40000ffe4ff */
[C---:B------:R-:W-:Y:S02]  /*0ce0*/  LEA R64, P1, R10.reuse, UR10, 0x1 ;  /* 0x0000000a0a407c11 */ /* 0x040fe4000f8208ff */
[----:B------:R-:W4:Y:S01]  /*0cf0*/  LDG.E.64.CONSTANT R66, desc[UR6][R66.64] ;  /* 0x0000000642427981 */ /* 0x000f22000c1e9b00 */
[----:B------:R-:W-:Y:S02]  /*0d00*/  IADD3 R11, R21, 0x2580, RZ ;  /* 0x00002580150b7810 */ /* 0x000fe40007ffe0ff */
[----:B------:R-:W-:Y:S02]  /*0d10*/  LEA.HI.X R65, R10, UR11, R106, 0x1, P1 ;  /* 0x0000000b0a417c11 */ /* 0x000fe400088f0c6a */
[----:B------:R-:W-:-:S04]  /*0d20*/  IADD3 R11, P1, R11, R24, RZ ;  /* 0x000000180b0b7210 */ /* 0x000fc80007f3e0ff */
[----:B------:R-:W4:Y:S01]  /*0d30*/  LDG.E.64.CONSTANT R64, desc[UR6][R64.64] ;  /* 0x0000000640407981 */ /* 0x000f22000c1e9b00 */
[----:B------:R-:W-:Y:S02]  /*0d40*/  IADD3.X R107, RZ, R119, RZ, P1, !PT ;  /* 0x00000077ff6b7210 */ /* 0x000fe40000ffe4ff */
[----:B------:R-:W-:Y:S02]  /*0d50*/  LEA R62, P1, R11, UR10, 0x1 ;  /* 0x0000000a0b3e7c11 */ /* 0x000fe4000f8208ff */
[----:B------:R-:W-:Y:S02]  /*0d60*/  IADD3 R13, R21, 0x2d00, RZ ;  /* 0x00002d00150d7810 */ /* 0x000fe40007ffe0ff */
[----:B------:R-:W-:Y:S02]  /*0d70*/  LEA.HI.X R63, R11, UR11, R107, 0x1, P1 ;  /* 0x0000000b0b3f7c11 */ /* 0x000fe400088f0c6b */
[----:B------:R-:W-:Y:S01]  /*0d80*/  IADD3 R12, P2, R13, R24, RZ ;  /* 0x000000180d0c7210 */ /* 0x000fe20007f5e0ff */
[----:B------:R-:W-:-:S03]  /*0d90*/  VIADD R15, R21, 0x3480 ;  /* 0x00003480150f7836 */ /* 0x000fc60000000000 */
[----:B------:R-:W4:Y:S01]  /*0da0*/  LDG.E.64.CONSTANT R62, desc[UR6][R62.64] ;  /* 0x000000063e3e7981 */ /* 0x000f22000c1e9b00 */
[-C--:B------:R-:W-:Y:S02]  /*0db0*/  IADD3.X R108, RZ, R119.reuse, RZ, P2, !PT ;  /* 0x00000077ff6c7210 */ /* 0x080fe400017fe4ff */
[C---:B------:R-:W-:Y:S02]  /*0dc0*/  LEA R60, P2, R12.reuse, UR10, 0x1 ;  /* 0x0000000a0c3c7c11 */ /* 0x040fe4000f8408ff */
[----:B------:R-:W-:Y:S02]  /*0dd0*/  IADD3 R13, P1, R15, R24, RZ ;  /* 0x000000180f0d7210 */ /* 0x000fe40007f3e0ff */
[----:B------:R-:W-:Y:S02]  /*0de0*/  LEA.HI.X R61, R12, UR11, R108, 0x1, P2 ;  /* 0x0000000b0c3d7c11 */ /* 0x000fe400090f0c6c */
[----:B------:R-:W-:Y:S02]  /*0df0*/  IADD3.X R109, RZ, R119, RZ, P1, !PT ;  /* 0x00000077ff6d7210 */ /* 0x000fe40000ffe4ff */
[----:B------:R-:W-:-:S02]  /*0e00*/  LEA R58, P1, R13, UR10, 0x1 ;  /* 0x0000000a0d3a7c11 */ /* 0x000fc4000f8208ff */
[----:B------:R-:W4:Y:S01]  /*0e10*/  LDG.E.64.CONSTANT R60, desc[UR6][R60.64] ;  /* 0x000000063c3c7981 */ /* 0x000f22000c1e9b00 */
[----:B------:R-:W-:Y:S02]  /*0e20*/  IADD3 R15, R21, 0x3c00, RZ ;  /* 0x00003c00150f7810 */ /* 0x000fe40007ffe0ff */
[----:B------:R-:W-:Y:S02]  /*0e30*/  LEA.HI.X R59, R13, UR11, R109, 0x1, P1 ;  /* 0x0000000b0d3b7c11 */ /* 0x000fe400088f0c6d */
[----:B------:R-:W-:-:S04]  /*0e40*/  IADD3 R14, P1, R15, R24, RZ ;  /* 0x000000180f0e7210 */ /* 0x000fc80007f3e0ff */
[----:B------:R-:W4:Y:S01]  /*0e50*/  LDG.E.64.CONSTANT R58, desc[UR6][R58.64] ;  /* 0x000000063a3a7981 */ /* 0x000f22000c1e9b00 */
[----:B------:R-:W-:Y:S02]  /*0e60*/  IADD3.X R110, RZ, R119, RZ, P1, !PT ;  /* 0x00000077ff6e7210 */ /* 0x000fe40000ffe4ff */
[C---:B------:R-:W-:Y:S02]  /*0e70*/  LEA R56, P1, R14.reuse, UR10, 0x1 ;  /* 0x0000000a0e387c11 */ /* 0x040fe4000f8208ff */
[----:B------:R-:W-:Y:S02]  /*0e80*/  IADD3 R15, R21, 0x4380, RZ ;  /* 0x00004380150f7810 */ /* 0x000fe40007ffe0ff */
[----:B------:R-:W-:Y:S02]  /*0e90*/  LEA.HI.X R57, R14, UR11, R110, 0x1, P1 ;  /* 0x0000000b0e397c11 */ /* 0x000fe400088f0c6e */
[----:B------:R-:W-:Y:S02]  /*0ea0*/  IADD3 R15, P2, R15, R24, RZ ;  /* 0x000000180f0f7210 */ /* 0x000fe40007f5e0ff */
[----:B------:R-:W-:-:S02]  /*0eb0*/  IADD3 R17, R21, 0x4b00, RZ ;  /* 0x00004b0015117810 */ /* 0x000fc40007ffe0ff */
[----:B------:R-:W4:Y:S01]  /*0ec0*/  LDG.E.64.CONSTANT R56, desc[UR6][R56.64] ;  /* 0x0000000638387981 */ /* 0x000f22000c1e9b00 */
[----:B------:R-:W-:Y:S01]  /*0ed0*/  IMAD.X R111, RZ, RZ, R119, P2 ;  /* 0x000000ffff6f7224 */ /* 0x000fe200010e0677 */
[----:B------:R-:W-:Y:S02]  /*0ee0*/  LEA R54, P2, R15, UR10, 0x1 ;  /* 0x0000000a0f367c11 */ /* 0x000fe4000f8408ff */
[----:B------:R-:W-:Y:S02]  /*0ef0*/  IADD3 R16, P1, R17, R24, RZ ;  /* 0x0000001811107210 */ /* 0x000fe40007f3e0ff */
[----:B------:R-:W-:Y:S02]  /*0f00*/  LEA.HI.X R55, R15, UR11, R111, 0x1, P2 ;  /* 0x0000000b0f377c11 */ /* 0x000fe400090f0c6f */
[----:B------:R-:W-:Y:S02]  /*0f10*/  IADD3.X R112, RZ, R119, RZ, P1, !PT ;  /* 0x00000077ff707210 */ /* 0x000fe40000ffe4ff */
[----:B------:R-:W-:-:S02]  /*0f20*/  LEA R52, P1, R16, UR10, 0x1 ;  /* 0x0000000a10347c11 */ /* 0x000fc4000f8208ff */
[----:B------:R-:W4:Y:S02]  /*0f30*/  LDG.E.64.CONSTANT R54, desc[UR6][R54.64] ;  /* 0x0000000636367981 */ /* 0x000f24000c1e9b00 */
[----:B------:R-:W-:Y:S02]  /*0f40*/  LEA.HI.X R53, R16, UR11, R112, 0x1, P1 ;  /* 0x0000000b10357c11 */ /* 0x000fe400088f0c70 */
[----:B------:R-:W-:-:S04]  /*0f50*/  IADD3 R17, R21, 0x5280, RZ ;  /* 0x0000528015117810 */ /* 0x000fc80007ffe0ff */
[----:B------:R-:W4:Y:S01]  /*0f60*/  LDG.E.64.CONSTANT R52, desc[UR6][R52.64] ;  /* 0x0000000634347981 */ /* 0x000f22000c1e9b00 */
[----:B------:R-:W-:-:S04]  /*0f70*/  IADD3 R17, P1, R17, R24, RZ ;  /* 0x0000001811117210 */ /* 0x000fc80007f3e0ff */
[----:B------:R-:W-:Y:S02]  /*0f80*/  IADD3.X R113, RZ, R119, RZ, P1, !PT ;  /* 0x00000077ff717210 */ /* 0x000fe40000ffe4ff */
[----:B------:R-:W-:Y:S02]  /*0f90*/  LEA R50, P1, R17, UR10, 0x1 ;  /* 0x0000000a11327c11 */ /* 0x000fe4000f8208ff */
[----:B------:R-:W-:Y:S02]  /*0fa0*/  IADD3 R19, R21, 0x5a00, RZ ;  /* 0x00005a0015137810 */ /* 0x000fe40007ffe0ff */
[----:B------:R-:W-:Y:S02]  /*0fb0*/  LEA.HI.X R51, R17, UR11, R113, 0x1, P1 ;  /* 0x0000000b11337c11 */ /* 0x000fe400088f0c71 */
[----:B------:R-:W-:Y:S02]  /*0fc0*/  IADD3 R18, P1, R19, R24, RZ ;  /* 0x0000001813127210 */ /* 0x000fe40007f3e0ff */
[----:B------:R-:W-:-:S02]  /*0fd0*/  IADD3 R19, R21, 0x6180, RZ ;  /* 0x0000618015137810 */ /* 0x000fc40007ffe0ff */
[----:B------:R-:W4:Y:S01]  /*0fe0*/  LDG.E.64.CONSTANT R50, desc[UR6][R50.64] ;  /* 0x0000000632327981 */ /* 0x000f22000c1e9b00 */
[----:B------:R-:W-:Y:S02]  /*0ff0*/  IADD3.X R115, RZ, R119, RZ, P1, !PT ;  /* 0x00000077ff737210 */ /* 0x000fe40000ffe4ff */
[----:B------:R-:W-:-:S04]  /*1000*/  LEA R48, P1, R18, UR10, 0x1 ;  /* 0x0000000a12307c11 */ /* 0x000fc8000f8208ff */
[----:B------:R-:W-:Y:S02]  /*1010*/  LEA.HI.X R49, R18, UR11, R115, 0x1, P1 ;  /* 0x0000000b12317c11 */ /* 0x000fe400088f0c73 */
[----:B------:R-:W-:-:S04]  /*1020*/  IADD3 R19, P1, R19, R24, RZ ;  /* 0x0000001813137210 */ /* 0x000fc80007f3e0ff */
[----:B------:R-:W4:Y:S01]  /*1030*/  LDG.E.64.CONSTANT R48, desc[UR6][R48.64] ;  /* 0x0000000630307981 */ /* 0x000f22000c1e9b00 */
[----:B------:R-:W-:Y:S01]  /*1040*/  IMAD.X R117, RZ, RZ, R119, P1 ;  /* 0x000000ffff757224 */ /* 0x000fe200008e0677 */
[----:B------:R-:W-:-:S04]  /*1050*/  LEA R46, P1, R19, UR10, 0x1 ;  /* 0x0000000a132e7c11 */ /* 0x000fc8000f8208ff */
[----:B------:R-:W-:Y:S02]  /*1060*/  LEA.HI.X R47, R19, UR11, R117, 0x1, P1 ;  /* 0x0000000b132f7c11 */ /* 0x000fe400088f0c75 */
[----:B------:R-:W-:-:S04]  /*1070*/  IADD3 R23, R21, 0x6900, RZ ;  /* 0x0000690015177810 */ /* 0x000fc80007ffe0ff */
[----:B------:R-:W4:Y:S01]  /*1080*/  LDG.E.64.CONSTANT R46, desc[UR6][R46.64] ;  /* 0x000000062e2e7981 */ /* 0x000f22000c1e9b00 */
[----:B------:R-:W-:-:S04]  /*1090*/  IADD3 R20, P1, R23, R24, RZ ;  /* 0x0000001817147210 */ /* 0x000fc80007f3e0ff */
[----:B------:R-:W-:Y:S02]  /*10a0*/  IADD3.X R118, RZ, R119, RZ, P1, !PT ;  /* 0x00000077ff767210 */ /* 0x000fe40000ffe4ff */
[----:B------:R-:W-:-:S04]  /*10b0*/  LEA R44, P1, R20, UR10, 0x1 ;  /* 0x0000000a142c7c11 */ /* 0x000fc8000f8208ff */
[----:B------:R-:W-:Y:S02]  /*10c0*/  LEA.HI.X R45, R20, UR11, R118, 0x1, P1 ;  /* 0x0000000b142d7c11 */ /* 0x000fe400088f0c76 */
[----:B------:R-:W-:-:S04]  /*10d0*/  IADD3 R21, R21, 0x7080, RZ ;  /* 0x0000708015157810 */ /* 0x000fc80007ffe0ff */
[----:B------:R-:W4:Y:S01]  /*10e0*/  LDG.E.64.CONSTANT R44, desc[UR6][R44.64] ;  /* 0x000000062c2c7981 */ /* 0x000f22000c1e9b00 */
[----:B------:R-:W-:-:S04]  /*10f0*/  IADD3 R21, P1, R21, R24, RZ ;  /* 0x0000001815157210 */ /* 0x000fc80007f3e0ff */
[----:B------:R-:W-:Y:S02]  /*1100*/  IADD3.X R119, RZ, R119, RZ, P1, !PT ;  /* 0x00000077ff777210 */ /* 0x000fe40000ffe4ff */
[----:B------:R-:W-:-:S04]  /*1110*/  LEA R42, P1, R21, UR10, 0x1 ;  /* 0x0000000a152a7c11 */ /* 0x000fc8000f8208ff */
[----:B------:R-:W-:Y:S01]  /*1120*/  LEA.HI.X R43, R21, UR11, R119, 0x1, P1 ;  /* 0x0000000b152b7c11 */ /* 0x000fe200088f0c77 */
[----:B------:R-:W-:-:S05]  /*1130*/  ULDC.64 UR10, c[0x0][0x220] ;  /* 0x00008800000a7ab9 */ /* 0x000fca0000000a00 */
[----:B------:R-:W4:Y:S01]  /*1140*/  LDG.E.64.CONSTANT R42, desc[UR6][R42.64] ;  /* 0x000000062a2a7981 */ /* 0x000f22000c1e9b00 */
[----:B------:R-:W-:Y:S02]  /*1150*/  SHF.L.U32 R38, R22, 0x1, RZ ;  /* 0x0000000116267819 */ /* 0x000fe400000006ff */
[----:B------:R-:W-:Y:S02]  /*1160*/  SHF.R.U32.HI R22, RZ, 0x1f, R22 ;  /* 0x0000001fff167819 */ /* 0x000fe40000011616 */
[C---:B------:R-:W-:Y:S02]  /*1170*/  IADD3 R40, P1, R38.reuse, UR10, RZ ;  /* 0x0000000a26287c10 */ /* 0x040fe4000ff3e0ff */
[----:B------:R-:W-:Y:S02]  /*1180*/  IADD3 R38, P2, R38, UR12, RZ ;  /* 0x0000000c26267c10 */ /* 0x000fe4000ff5e0ff */
[C---:B------:R-:W-:Y:S02]  /*1190*/  IADD3.X R41, R22.reuse, UR11, RZ, P1, !PT ;  /* 0x0000000b16297c10 */ /* 0x040fe40008ffe4ff */
[----:B------:R-:W-:-:S04]  /*11a0*/  IADD3.X R39, R22, UR13, RZ, P2, !PT ;  /* 0x0000000d16277c10 */ /* 0x000fc800097fe4ff */
[----:B------:R-:W5:Y:S04]  /*11b0*/  LDG.E.64.CONSTANT R40, desc[UR6][R40.64] ;  /* 0x0000000628287981 */ /* 0x000f68000c1e9b00 */
[----:B------:R-:W5:Y:S01]  /*11c0*/  LDG.E.64.CONSTANT R38, desc[UR6][R38.64] ;  /* 0x0000000626267981 */ /* 0x000f62000c1e9b00 */
[C---:B--2---:R-:W-:Y:S02]  /*11d0*/  PRMT R22, R72.reuse, 0x7632, R22 ;  /* 0x0000763248167816 */ /* 0x044fe40000000016 */
[----:B0-----:R-:W-:Y:S02]  /*11e0*/  SHF.L.U32 R0, R72, 0x10, RZ ;  /* 0x0000001048007819 */ /* 0x001fe400000006ff */
[C---:B------:R-:W-:Y:S01]  /*11f0*/  PRMT R23, R73.reuse, 0x7632, R23 ;  /* 0x0000763249177816 */ /* 0x040fe20000000017 */
[----:B------:R-:W-:Y:S01]  /*1200*/  IMAD.U32 R2, R73, 0x10000, RZ ;  /* 0x0001000049027824 */ /* 0x000fe200078e00ff */
[----:B------:R-:W-:Y:S01]  /*1210*/  SHF.L.U32 R26, R22, 0x10, RZ ;  /* 0x00000010161a7819 */ /* 0x000fe200000006ff */
[----:B------:R-:W-:Y:S01]  /*1220*/  FADD.FTZ R22, RZ, R0 ;  /* 0x00000000ff167221 */ /* 0x000fe20000010000 */
[----:B------:R-:W-:Y:S01]  /*1230*/  SHF.L.U32 R28, R23, 0x10, RZ ;  /* 0x00000010171c7819 */ /* 0x000fe200000006ff */
[----:B------:R-:W-:Y:S01]  /*1240*/  FFMA.FTZ R23, R0, R0, RZ ;  /* 0x0000000000177223 */ /* 0x000fe200000100ff */
[----:B------:R-:W-:Y:S01]  /*1250*/  FADD.FTZ R25, RZ, R2 ;  /* 0x00000002ff197221 */ /* 0x000fe20000010000 */
[----:B---3--:R-:W-:Y:S01]  /*1260*/  SHF.L.U32 R101, R70, 0x10, RZ ;  /* 0x0000001046657819 */ /* 0x008fe200000006ff */
[----:B------:R-:W-:Y:S01]  /*1270*/  FADD.FTZ R22, R22, R26 ;  /* 0x0000001a16167221 */ /* 0x000fe20000010000 */
[----:B------:R-:W-:Y:S01]  /*1280*/  PRMT R24, R70, 0x7632, R24 ;  /* 0x0000763246187816 */ /* 0x000fe20000000018 */
[----:B------:R-:W-:Y:S01]  /*1290*/  FFMA.FTZ R26, R26, R26, R23 ;  /* 0x0000001a1a1a7223 */ /* 0x000fe20000010017 */
[----:B------:R-:W-:-:S02]  /*12a0*/  FADD.FTZ R31, R25, R28 ;  /* 0x0000001c191f7221 */ /* 0x000fc40000010000 */
[----:B------:R-:W-:Y:S01]  /*12b0*/  SHF.L.U32 R25, R24, 0x10, RZ ;  /* 0x0000001018197819 */ /* 0x000fe200000006ff */
[----:B------:R-:W-:Y:S01]  /*12c0*/  FADD.FTZ R24, R22, R101 ;  /* 0x0000006516187221 */ /* 0x000fe20000010000 */
[----:B------:R-:W-:Y:S01]  /*12d0*/  FFMA.FTZ R27, R2, R2, RZ ;  /* 0x00000002021b7223 */ /* 0x000fe200000100ff */
[----:B------:R-:W-:Y:S01]  /*12e0*/  FFMA.FTZ R26, R101, R101, R26 ;  /* 0x00000065651a7223 */ /* 0x000fe2000001001a */
[C---:B------:R-:W-:Y:S02]  /*12f0*/  SHF.L.U32 R22, R71.reuse, 0x10, RZ ;  /* 0x0000001047167819 */ /* 0x040fe400000006ff */
[----:B------:R-:W-:Y:S01]  /*1300*/  PRMT R23, R71, 0x7632, R23 ;  /* 0x0000763247177816 */ /* 0x000fe20000000017 */
[----:B------:R-:W-:Y:S01]  /*1310*/  FFMA.FTZ R33, R28, R28, R27 ;  /* 0x0000001c1c217223 */ /* 0x000fe2000001001b */
[----:B------:R-:W-:Y:S01]  /*1320*/  FFMA.FTZ R29, R25, R25, R26 ;  /* 0x00000019191d7223 */ /* 0x000fe2000001001a */
[----:B------:R-:W-:Y:S01]  /*1330*/  FADD.FTZ R31, R31, R22 ;  /* 0x000000161f1f7221 */ /* 0x000fe20000010000 */
[----:B------:R-:W-:Y:S01]  /*1340*/  FADD.FTZ R27, R24, R25 ;  /* 0x00000019181b7221 */ /* 0x000fe20000010000 */
[----:B------:R-:W-:Y:S01]  /*1350*/  IMAD.U32 R26, R23, 0x10000, RZ ;  /* 0x00010000171a7824 */ /* 0x000fe200078e00ff */
[----:B----4-:R-:W-:Y:S01]  /*1360*/  SHF.L.U32 R100, R68, 0x10, RZ ;  /* 0x0000001044647819 */ /* 0x010fe200000006ff */
[----:B------:R-:W-:Y:S01]  /*1370*/  FFMA.FTZ R33, R22, R22, R33 ;  /* 0x0000001616217223 */ /* 0x000fe20000010021 */
[----:B------:R-:W-:Y:S01]  /*1380*/  PRMT R24, R68, 0x7632, R24 ;  /* 0x0000763244187816 */ /* 0x000fe20000000018 */
[----:B------:R-:W-:Y:S01]  /*1390*/  FADD.FTZ R28, R31, R26 ;  /* 0x0000001a1f1c7221 */ /* 0x000fe20000010000 */
[----:B------:R-:W-:-:S02]  /*13a0*/  PRMT R25, R69, 0x7632, R25 ;  /* 0x0000763245197816 */ /* 0x000fc40000000019 */
[----:B------:R-:W-:Y:S01]  /*13b0*/  SHF.L.U32 R23, R69, 0x10, RZ ;  /* 0x0000001045177819 */ /* 0x000fe200000006ff */
[----:B------:R-:W-:Y:S01]  /*13c0*/  FFMA.FTZ R26, R26, R26, R33 ;  /* 0x0000001a1a1a7223 */ /* 0x000fe20000010021 */
[----:B------:R-:W-:Y:S01]  /*13d0*/  SHF.L.U32 R24, R24, 0x10, RZ ;  /* 0x0000001018187819 */ /* 0x000fe200000006ff */
[----:B------:R-:W-:Y:S01]  /*13e0*/  FFMA.FTZ R29, R100, R100, R29 ;  /* 0x00000064641d7223 */ /* 0x000fe2000001001d */
[----:B------:R-:W-:Y:S01]  /*13f0*/  SHF.L.U32 R31, R25, 0x10, RZ ;  /* 0x00000010191f7819 */ /* 0x000fe200000006ff */
[----:B------:R-:W-:Y:S01]  /*1400*/  FADD.FTZ R25, R28, R23 ;  /* 0x000000171c197221 */ /* 0x000fe20000010000 */
[----:B------:R-:W-:Y:S01]  /*1410*/  FADD.FTZ R27, R27, R100 ;  /* 0x000000641b1b7221 */ /* 0x000fe20000010000 */
[----:B------:R-:W-:Y:S01]  /*1420*/  FFMA.FTZ R26, R23, R23, R26 ;  /* 0x00000017171a7223 */ /* 0x000fe2000001001a */
[----:B------:R-:W-:Y:S01]  /*1430*/  FFMA.FTZ R30, R24, R24, R29 ;  /* 0x00000018181e7223 */ /* 0x000fe2000001001d */
[----:B------:R-:W-:Y:S01]  /*1440*/  FADD.FTZ R29, R25, R31 ;  /* 0x0000001f191d7221 */ /* 0x000fe20000010000 */
[C---:B------:R-:W-:Y:S01]  /*1450*/  SHF.L.U32 R99, R66.reuse, 0x10, RZ ;  /* 0x0000001042637819 */ /* 0x040fe200000006ff */
[----:B------:R-:W-:Y:S01]  /*1460*/  FADD.FTZ R28, R27, R24 ;  /* 0x000000181b1c7221 */ /* 0x000fe20000010000 */
[----:B------:R-:W-:Y:S01]  /*1470*/  PRMT R25, R66, 0x7632, R25 ;  /* 0x0000763242197816 */ /* 0x000fe20000000019 */
[----:B------:R-:W-:Y:S01]  /*1480*/  FFMA.FTZ R31, R31, R31, R26 ;  /* 0x0000001f1f1f7223 */ /* 0x000fe2000001001a */
[----:B------:R-:W-:-:S02]  /*1490*/  SHF.L.U32 R24, R67, 0x10, RZ ;  /* 0x0000001043187819 */ /* 0x000fc400000006ff */
[----:B------:R-:W-:Y:S01]  /*14a0*/  PRMT R26, R67, 0x7632, R26 ;  /* 0x00007632431a7816 */ /* 0x000fe2000000001a */
[----:B------:R-:W-:Y:S02]  /*14b0*/  IMAD.U32 R25, R25, 0x10000, RZ ;  /* 0x0001000019197824 */ /* 0x000fe400078e00ff */
[----:B------:R-:W-:Y:S01]  /*14c0*/  FADD.FTZ R28, R28, R99 ;  /* 0x000000631c1c7221 */ /* 0x000fe20000010000 */
[----:B------:R-:W-:Y:S01]  /*14d0*/  FFMA.FTZ R30, R99, R99, R30 ;  /* 0x00000063631e7223 */ /* 0x000fe2000001001e */
[----:B------:R-:W-:Y:S01]  /*14e0*/  SHF.L.U32 R32, R26, 0x10, RZ ;  /* 0x000000101a207819 */ /* 0x000fe200000006ff */
[----:B------:R-:W-:Y:S01]  /*14f0*/  FADD.FTZ R26, R29, R24 ;  /* 0x000000181d1a7221 */ /* 0x000fe20000010000 */
[----:B------:R-:W-:Y:S01]  /*1500*/  SHF.L.U32 R98, R64, 0x10, RZ ;  /* 0x0000001040627819 */ /* 0x000fe200000006ff */
[----:B------:R-:W-:Y:S01]  /*1510*/  FADD.FTZ R29, R28, R25 ;  /* 0x000000191c1d7221 */ /* 0x000fe20000010000 */
[----:B------:R-:W-:Y:S01]  /*1520*/  PRMT R27, R64, 0x7632, R27 ;  /* 0x00007632401b7816 */ /* 0x000fe2000000001b */
[----:B------:R-:W-:Y:S01]  /*1530*/  FFMA.FTZ R25, R25, R25, R30 ;  /* 0x0000001919197223 */ /* 0x000fe2000001001e */
[----:B------:R-:W-:Y:S01]  /*1540*/  FFMA.FTZ R31, R24, R24, R31 ;  /* 0x00000018181f7223 */ /* 0x000fe2000001001f */
[----:B------:R-:W-:Y:S01]  /*1550*/  FADD.FTZ R34, R26, R32 ;  /* 0x000000201a227221 */ /* 0x000fe20000010000 */
[----:B------:R-:W-:Y:S01]  /*1560*/  SHF.L.U32 R28, R27, 0x10, RZ ;  /* 0x000000101b1c7819 */ /* 0x000fe200000006ff */
[----:B------:R-:W-:Y:S01]  /*1570*/  FADD.FTZ R29, R29, R98 ;  /* 0x000000621d1d7221 */ /* 0x000fe20000010000 */
[----:B------:R-:W-:Y:S01]  /*1580*/  FFMA.FTZ R27, R98, R98, R25 ;  /* 0x00000062621b7223 */ /* 0x000fe20000010019 */
[----:B------:R-:W-:-:S02]  /*1590*/  SHF.L.U32 R25, R65, 0x10, RZ ;  /* 0x0000001041197819 */ /* 0x000fc400000006ff */
[----:B------:R-:W-:Y:S01]  /*15a0*/  PRMT R26, R65, 0x7632, R26 ;  /* 0x00007632411a7816 */ /* 0x000fe2000000001a */
[----:B------:R-:W-:Y:S01]  /*15b0*/  FFMA.FTZ R36, R32, R32, R31 ;  /* 0x0000002020247223 */ /* 0x000fe2000001001f */
[----:B------:R-:W-:Y:S01]  /*15c0*/  FADD.FTZ R30, R29, R28 ;  /* 0x0000001c1d1e7221 */ /* 0x000fe20000010000 */
[----:B------:R-:W-:Y:S01]  /*15d0*/  FADD.FTZ R34, R34, R25 ;  /* 0x0000001922227221 */ /* 0x000fe20000010000 */
[----:B------:R-:W-:Y:S01]  /*15e0*/  SHF.L.U32 R29, R26, 0x10, RZ ;  /* 0x000000101a1d7819 */ /* 0x000fe200000006ff */
[----:B------:R-:W-:Y:S01]  /*15f0*/  FFMA.FTZ R32, R28, R28, R27 ;  /* 0x0000001c1c207223 */ /* 0x000fe2000001001b */
[----:B------:R-:W-:Y:S01]  /*1600*/  FFMA.FTZ R36, R25, R25, R36 ;  /* 0x0000001919247223 */ /* 0x000fe20000010024 */
[C---:B------:R-:W-:Y:S02]  /*1610*/  PRMT R28, R63.reuse, 0x7632, R28 ;  /* 0x000076323f1c7816 */ /* 0x040fe4000000001c */
[----:B------:R-:W-:Y:S01]  /*1620*/  SHF.L.U32 R26, R63, 0x10, RZ ;  /* 0x000000103f1a7819 */ /* 0x000fe200000006ff */
[----:B------:R-:W-:Y:S01]  /*1630*/  FADD.FTZ R31, R34, R29 ;  /* 0x0000001d221f7221 */ /* 0x000fe20000010000 */
[----:B------:R-:W-:Y:S01]  /*1640*/  FFMA.FTZ R29, R29, R29, R36 ;  /* 0x0000001d1d1d7223 */ /* 0x000fe20000010024 */
[----:B------:R-:W-:Y:S01]  /*1650*/  SHF.L.U32 R97, R62, 0x10, RZ ;  /* 0x000000103e617819 */ /* 0x000fe200000006ff */
[----:B------:R-:W-:Y:S01]  /*1660*/  IMAD.U32 R34, R28, 0x10000, RZ ;  /* 0x000100001c227824 */ /* 0x000fe200078e00ff */
[----:B------:R-:W-:Y:S01]  /*1670*/  PRMT R27, R62, 0x7632, R27 ;  /* 0x000076323e1b7816 */ /* 0x000fe2000000001b */
[----:B------:R-:W-:Y:S01]  /*1680*/  FADD.FTZ R28, R31, R26 ;  /* 0x0000001a1f1c7221 */ /* 0x000fe20000010000 */
[----:B------:R-:W-:Y:S01]  /*1690*/  FFMA.FTZ R29, R26, R26, R29 ;  /* 0x0000001a1a1d7223 */ /* 0x000fe2000001001d */
[----:B------:R-:W-:Y:S01]  /*16a0*/  FADD.FTZ R30, R30, R97 ;  /* 0x000000611e1e7221 */ /* 0x000fe20000010000 */
[----:B------:R-:W-:Y:S01]  /*16b0*/  SHF.L.U32 R27, R27, 0x10, RZ ;  /* 0x000000101b1b7819 */ /* 0x000fe200000006ff */
[----:B------:R-:W-:Y:S01]  /*16c0*/  FFMA.FTZ R32, R97, R97, R32 ;  /* 0x0000006161207223 */ /* 0x000fe20000010020 */
[----:B------:R-:W-:Y:S01]  /*16d0*/  FADD.FTZ R36, R28, R34 ;  /* 0x000000221c247221 */ /* 0x000fe20000010000 */
[----:B------:R-:W-:Y:S01]  /*16e0*/  FFMA.FTZ R34, R34, R34, R29 ;  /* 0x0000002222227223 */ /* 0x000fe2000001001d */
[----:B------:R-:W-:Y:S01]  /*16f0*/  SHF.L.U32 R96, R60, 0x10, RZ ;  /* 0x000000103c607819 */ /* 0x000fe200000006ff */
[----:B------:R-:W-:Y:S01]  /*1700*/  FADD.FTZ R31, R30, R27 ;  /* 0x0000001b1e1f7221 */ /* 0x000fe20000010000 */
[----:B------:R-:W-:Y:S01]  /*1710*/  PRMT R29, R60, 0x7632, R29 ;  /* 0x000076323c1d7816 */ /* 0x000fe2000000001d */
[----:B------:R-:W-:Y:S01]  /*1720*/  FFMA.FTZ R33, R27, R27, R32 ;  /* 0x0000001b1b217223 */ /* 0x000fe20000010020 */
[----:B------:R-:W-:-:S02]  /*1730*/  SHF.L.U32 R27, R61, 0x10, RZ ;  /* 0x000000103d1b7819 */ /* 0x000fc400000006ff */
[----:B------:R-:W-:Y:S01]  /*1740*/  PRMT R30, R61, 0x7632, R30 ;  /* 0x000076323d1e7816 */ /* 0x000fe2000000001e */
[----:B------:R-:W-:Y:S01]  /*1750*/  FADD.FTZ R31, R31, R96 ;  /* 0x000000601f1f7221 */ /* 0x000fe20000010000 */
[----:B------:R-:W-:Y:S01]  /*1760*/  SHF.L.U32 R32, R29, 0x10, RZ ;  /* 0x000000101d207819 */ /* 0x000fe200000006ff */
[----:B------:R-:W-:Y:S01]  /*1770*/  FFMA.FTZ R33, R96, R96, R33 ;  /* 0x0000006060217223 */ /* 0x000fe20000010021 */
[----:B------:R-:W-:Y:S01]  /*1780*/  SHF.L.U32 R29, R30, 0x10, RZ ;  /* 0x000000101e1d7819 */ /* 0x000fe200000006ff */
[----:B------:R-:W-:Y:S01]  /*1790*/  FADD.FTZ R36, R36, R27 ;  /* 0x0000001b24247221 */ /* 0x000fe20000010000 */
[C---:B------:R-:W-:Y:S01]  /*17a0*/  PRMT R28, R58.reuse, 0x7632, R28 ;  /* 0x000076323a1c7816 */ /* 0x040fe2000000001c */
[----:B------:R-:W-:Y:S01]  /*17b0*/  FFMA.FTZ R34, R27, R27, R34 ;  /* 0x0000001b1b227223 */ /* 0x000fe20000010022 */
[----:B------:R-:W-:Y:S01]  /*17c0*/  FADD.FTZ R30, R31, R32 ;  /* 0x000000201f1e7221 */ /* 0x000fe20000010000 */
[----:B------:R-:W-:Y:S01]  /*17d0*/  SHF.L.U32 R95, R58, 0x10, RZ ;  /* 0x000000103a5f7819 */ /* 0x000fe200000006ff */
[----:B------:R-:W-:Y:S01]  /*17e0*/  FFMA.FTZ R32, R32, R32, R33 ;  /* 0x0000002020207223 */ /* 0x000fe20000010021 */
[----:B------:R-:W-:Y:S01]  /*17f0*/  FADD.FTZ R35, R36, R29 ;  /* 0x0000001d24237221 */ /* 0x000fe20000010000 */
[----:B------:R-:W-:Y:S01]  /*1800*/  FFMA.FTZ R37, R29, R29, R34 ;  /* 0x0000001d1d257223 */ /* 0x000fe20000010022 */
[----:B------:R-:W-:-:S02]  /*1810*/  SHF.L.U32 R33, R28, 0x10, RZ ;  /* 0x000000101c217819 */ /* 0x000fc400000006ff */
[C---:B------:R-:W-:Y:S02]  /*1820*/  SHF.L.U32 R28, R59.reuse, 0x10, RZ ;  /* 0x000000103b1c7819 */ /* 0x040fe400000006ff */
        /* <DEDUP_REMOVED lines=8> */
[C---:B------:R-:W-:Y:S01]  /*18b0*/  PRMT R30, R56.reuse, 0x7632, R30 ;  /* 0x00007632381e7816 */ /* 0x040fe2000000001e */
[----:B------:R-:W-:Y:S01]  /*18c0*/  IMAD.U32 R94, R56, 0x10000, RZ ;  /* 0x00010000385e7824 */ /* 0x000fe200078e00ff */
[----:B------:R-:W-:Y:S01]  /*18d0*/  PRMT R32, R57, 0x7632, R32 ;  /* 0x0000763239207816 */ /* 0x000fe20000000020 */
[----:B------:R-:W-:Y:S01]  /*18e0*/  FADD.FTZ R36, R35, R34 ;  /* 0x0000002223247221 */ /* 0x000fe20000010000 */
[----:B------:R-:W-:Y:S01]  /*18f0*/  SHF.L.U32 R29, R57, 0x10, RZ ;  /* 0x00000010391d7819 */ /* 0x000fe200000006ff */
[----:B------:R-:W-:Y:S01]  /*1900*/  FFMA.FTZ R34, R34, R34, R37 ;  /* 0x0000002222227223 */ /* 0x000fe20000010025 */
[----:B------:R-:W-:Y:S01]  /*1910*/  SHF.L.U32 R30, R30, 0x10, RZ ;  /* 0x000000101e1e7819 */ /* 0x000fe200000006ff */
[----:B------:R-:W-:Y:S01]  /*1920*/  FFMA.FTZ R33, R94, R94, R33 ;  /* 0x0000005e5e217223 */ /* 0x000fe20000010021 */
[----:B------:R-:W-:Y:S01]  /*1930*/  SHF.L.U32 R35, R32, 0x10, RZ ;  /* 0x0000001020237819 */ /* 0x000fe200000006ff */
[----:B------:R-:W-:Y:S01]  /*1940*/  FFMA.FTZ R34, R29, R29, R34 ;  /* 0x0000001d1d227223 */ /* 0x000fe20000010022 */
[----:B------:R-:W-:Y:S01]  /*1950*/  FADD.FTZ R31, R31, R94 ;  /* 0x0000005e1f1f7221 */ /* 0x000fe20000010000 */
[----:B------:R-:W-:Y:S01]  /*1960*/  FADD.FTZ R37, R36, R29 ;  /* 0x0000001d24257221 */ /* 0x000fe20000010000 */
[----:B------:R-:W-:Y:S01]  /*1970*/  FFMA.FTZ R36, R30, R30, R33 ;  /* 0x0000001e1e247223 */ /* 0x000fe20000010021 */
[----:B------:R-:W-:Y:S01]  /*1980*/  FFMA.FTZ R33, R35, R35, R34 ;  /* 0x0000002323217223 */ /* 0x000fe20000010022 */
[C---:B------:R-:W-:Y:S01]  /*1990*/  SHF.L.U32 R93, R54.reuse, 0x10, RZ ;  /* 0x00000010365d7819 */ /* 0x040fe200000006ff */
[----:B------:R-:W-:Y:S01]  /*19a0*/  FADD.FTZ R32, R31, R30 ;  /* 0x0000001e1f207221 */ /* 0x000fe20000010000 */
[----:B------:R-:W-:Y:S01]  /*19b0*/  PRMT R34, R54, 0x7632, R34 ;  /* 0x0000763236227816 */ /* 0x000fe20000000022 */
[----:B------:R-:W-:Y:S01]  /*19c0*/  FADD.FTZ R37, R37, R35 ;  /* 0x0000002325257221 */ /* 0x000fe20000010000 */
        /* <DEDUP_REMOVED lines=8> */
[----:B------:R-:W-:Y:S01]  /*1a50*/  FFMA.FTZ R36, R30, R30, R33 ;  /* 0x0000001e1e247223 */ /* 0x000fe20000010021 */
[----:B------:R-:W-:Y:S01]  /*1a60*/  PRMT R31, R52, 0x7632, R31 ;  /* 0x00007632341f7816 */ /* 0x000fe2000000001f */
[----:B------:R-:W-:Y:S01]  /*1a70*/  FADD.FTZ R33, R77, R34 ;  /* 0x000000224d217221 */ /* 0x000fe20000010000 */
[----:B------:R-:W-:Y:S01]  /*1a80*/  FFMA.FTZ R79, R34, R34, R79 ;  /* 0x00000022224f7223 */ /* 0x000fe2000001004f */
[----:B------:R-:W-:Y:S01]  /*1a90*/  FADD.FTZ R34, R32, R35 ;  /* 0x0000002320227221 */ /* 0x000fe20000010000 */
[----:B------:R-:W-:Y:S01]  /*1aa0*/  SHF.L.U32 R76, R31, 0x10, RZ ;  /* 0x000000101f4c7819 */ /* 0x000fe200000006ff */
[----:B------:R-:W-:Y:S01]  /*1ab0*/  FADD.FTZ R32, R33, R92 ;  /* 0x0000005c21207221 */ /* 0x000fe20000010000 */
[----:B------:R-:W-:-:S02]  /*1ac0*/  SHF.L.U32 R31, R53, 0x10, RZ ;  /* 0x00000010351f7819 */ /* 0x000fc400000006ff */
[----:B------:R-:W-:Y:S01]  /*1ad0*/  PRMT R33, R53, 0x7632, R33 ;  /* 0x0000763235217816 */ /* 0x000fe20000000021 */
[----:B------:R-:W-:Y:S01]  /*1ae0*/  FFMA.FTZ R36, R35, R35, R36 ;  /* 0x0000002323247223 */ /* 0x000fe20000010024 */
[----:B------:R-:W-:Y:S01]  /*1af0*/  FFMA.FTZ R77, R92, R92, R79 ;  /* 0x0000005c5c4d7223 */ /* 0x000fe2000001004f */
[----:B------:R-:W-:Y:S01]  /*1b00*/  FADD.FTZ R34, R34, R31 ;  /* 0x0000001f22227221 */ /* 0x000fe20000010000 */
[----:B------:R-:W-:Y:S01]  /*1b10*/  SHF.L.U32 R33, R33, 0x10, RZ ;  /* 0x0000001021217819 */ /* 0x000fe200000006ff */
[----:B------:R-:W-:Y:S01]  /*1b20*/  FFMA.FTZ R80, R31, R31, R36 ;  /* 0x0000001f1f507223 */ /* 0x000fe20000010024 */
[----:B------:R-:W-:Y:S01]  /*1b30*/  FADD.FTZ R79, R32, R76 ;  /* 0x0000004c204f7221 */ /* 0x000fe20000010000 */
[----:B------:R-:W-:Y:S02]  /*1b40*/  FFMA.FTZ R77, R76, R76, R77 ;  /* 0x0000004c4c4d7223 */ /* 0x000fe4000001004d */
[----:B------:R-:W-:Y:S01]  /*1b50*/  FADD.FTZ R78, R34, R33 ;  /* 0x00000021224e7221 */ /* 0x000fe20000010000 */
[----:B------:R-:W-:Y:S01]  /*1b60*/  FFMA.FTZ R34, R33, R33, R80 ;  /* 0x0000002121227223 */ /* 0x000fe20000010050 */
[----:B------:R-:W-:-:S02]  /*1b70*/  SHF.L.U32 R32, R50, 0x10, RZ ;  /* 0x0000001032207819 */ /* 0x000fc400000006ff */
[----:B------:R-:W-:Y:S02]  /*1b80*/  PRMT R76, R50, 0x7632, R76 ;  /* 0x00007632324c7816 */ /* 0x000fe4000000004c */
[C---:B------:R-:W-:Y:S02]  /*1b90*/  PRMT R36, R51.reuse, 0x7632, R36 ;  /* 0x0000763233247816 */ /* 0x040fe40000000024 */
[----:B------:R-:W-:Y:S01]  /*1ba0*/  SHF.L.U32 R33, R51, 0x10, RZ ;  /* 0x0000001033217819 */ /* 0x000fe200000006ff */
[----:B------:R-:W-:Y:S01]  /*1bb0*/  FADD.FTZ R79, R79, R32 ;  /* 0x000000204f4f7221 */ /* 0x000fe20000010000 */
[----:B------:R-:W-:Y:S01]  /*1bc0*/  SHF.L.U32 R76, R76, 0x10, RZ ;  /* 0x000000104c4c7819 */ /* 0x000fe200000006ff */
[----:B------:R-:W-:Y:S02]  /*1bd0*/  IMAD.U32 R36, R36, 0x10000, RZ ;  /* 0x0001000024247824 */ /* 0x000fe400078e00ff */
[----:B------:R-:W-:Y:S01]  /*1be0*/  FFMA.FTZ R77, R32, R32, R77 ;  /* 0x00000020204d7223 */ /* 0x000fe2000001004d */
[----:B------:R-:W-:Y:S01]  /*1bf0*/  FADD.FTZ R37, R78, R33 ;  /* 0x000000214e257221 */ /* 0x000fe20000010000 */
[----:B------:R-:W-:Y:S01]  /*1c00*/  FFMA.FTZ R35, R33, R33, R34 ;  /* 0x0000002121237223 */ /* 0x000fe20000010022 */
[----:B------:R-:W-:Y:S01]  /*1c10*/  FADD.FTZ R78, R79, R76 ;  /* 0x0000004c4f4e7221 */ /* 0x000fe20000010000 */
[----:B------:R-:W-:Y:S01]  /*1c20*/  FFMA.FTZ R76, R76, R76, R77 ;  /* 0x0000004c4c4c7223 */ /* 0x000fe2000001004d */
[----:B------:R-:W-:Y:S01]  /*1c30*/  FADD.FTZ R80, R37, R36 ;  /* 0x0000002425507221 */ /* 0x000fe20000010000 */
[----:B------:R-:W-:Y:S01]  /*1c40*/  FFMA.FTZ R36, R36, R36, R35 ;  /* 0x0000002424247223 */ /* 0x000fe20000010023 */
[----:B------:R-:W-:-:S02]  /*1c50*/  PRMT R77, R49, 0x7632, R77 ;  /* 0x00007632314d7816 */ /* 0x000fc4000000004d */
[----:B------:R-:W-:Y:S02]  /*1c60*/  SHF.L.U32 R35, R49, 0x10, RZ ;  /* 0x0000001031237819 */ /* 0x000fe400000006ff */
[C---:B------:R-:W-:Y:S02]  /*1c70*/  SHF.L.U32 R34, R48.reuse, 0x10, RZ ;  /* 0x0000001030227819 */ /* 0x040fe400000006ff */
[----:B------:R-:W-:Y:S01]  /*1c80*/  PRMT R37, R48, 0x7632, R37 ;  /* 0x0000763230257816 */ /* 0x000fe20000000025 */
[----:B------:R-:W-:Y:S01]  /*1c90*/  FADD.FTZ R80, R80, R35 ;  /* 0x0000002350507221 */ /* 0x000fe20000010000 */
[----:B------:R-:W-:Y:S01]  /*1ca0*/  SHF.L.U32 R77, R77, 0x10, RZ ;  /* 0x000000104d4d7819 */ /* 0x000fe200000006ff */
[----:B------:R-:W-:Y:S01]  /*1cb0*/  FFMA.FTZ R36, R35, R35, R36 ;  /* 0x0000002323247223 */ /* 0x000fe20000010024 */
[----:B------:R-:W-:Y:S01]  /*1cc0*/  SHF.L.U32 R37, R37, 0x10, RZ ;  /* 0x0000001025257819 */ /* 0x000fe200000006ff */
[----:B------:R-:W-:Y:S01]  /*1cd0*/  FADD.FTZ R78, R78, R34 ;  /* 0x000000224e4e7221 */ /* 0x000fe20000010000 */
[----:B------:R-:W-:Y:S01]  /*1ce0*/  FFMA.FTZ R76, R34, R34, R76 ;  /* 0x00000022224c7223 */ /* 0x000fe2000001004c */
[----:B------:R-:W-:Y:S01]  /*1cf0*/  FADD.FTZ R80, R80, R77 ;  /* 0x0000004d50507221 */ /* 0x000fe20000010000 */
[----:B------:R-:W-:Y:S01]  /*1d00*/  FFMA.FTZ R77, R77, R77, R36 ;  /* 0x0000004d4d4d7223 */ /* 0x000fe20000010024 */
[----:B------:R-:W-:Y:S01]  /*1d10*/  SHF.L.U32 R36, R46, 0x10, RZ ;  /* 0x000000102e247819 */ /* 0x000fe200000006ff */
[----:B------:R-:W-:Y:S01]  /*1d20*/  FADD.FTZ R78, R78, R37 ;  /* 0x000000254e4e7221 */ /* 0x000fe20000010000 */
[----:B------:R-:W-:Y:S01]  /*1d30*/  PRMT R79, R46, 0x7632, R79 ;  /* 0x000076322e4f7816 */ /* 0x000fe2000000004f */
[----:B------:R-:W-:-:S02]  /*1d40*/  FFMA.FTZ R37, R37, R37, R76 ;  /* 0x0000002525257223 */ /* 0x000fc4000001004c */
[----:B------:R-:W-:Y:S01]  /*1d50*/  FADD.FTZ R78, R78, R36 ;  /* 0x000000244e4e7221 */ /* 0x000fe20000010000 */
[----:B------:R-:W-:Y:S01]  /*1d60*/  SHF.L.U32 R79, R79, 0x10, RZ ;  /* 0x000000104f4f7819 */ /* 0x000fe200000006ff */
[----:B------:R-:W-:Y:S01]  /*1d70*/  FFMA.FTZ R37, R36, R36, R37 ;  /* 0x0000002424257223 */ /* 0x000fe20000010025 */
[----:B------:R-:W-:-:S03]  /*1d80*/  PRMT R76, R47, 0x7632, R76 ;  /* 0x000076322f4c7816 */ /* 0x000fc6000000004c */
[----:B------:R-:W-:Y:S01]  /*1d90*/  FADD.FTZ R78, R78, R79 ;  /* 0x0000004f4e4e7221 */ /* 0x000fe20000010000 */
[----:B------:R-:W-:Y:S01]  /*1da0*/  FFMA.FTZ R79, R79, R79, R37 ;  /* 0x0000004f4f4f7223 */ /* 0x000fe20000010025 */
[----:B------:R-:W-:Y:S01]  /*1db0*/  SHF.L.U32 R37, R47, 0x10, RZ ;  /* 0x000000102f257819 */ /* 0x000fe200000006ff */
[----:B------:R-:W-:-:S04]  /*1dc0*/  IMAD.U32 R76, R76, 0x10000, RZ ;  /* 0x000100004c4c7824 */ /* 0x000fc800078e00ff */
[----:B------:R-:W-:Y:S01]  /*1dd0*/  FADD.FTZ R80, R80, R37 ;  /* 0x0000002550507221 */ /* 0x000fe20000010000 */
[----:B------:R-:W-:Y:S01]  /*1de0*/  FFMA.FTZ R77, R37, R37, R77 ;  /* 0x00000025254d7223 */ /* 0x000fe2000001004d */
[----:B------:R-:W-:Y:S02]  /*1df0*/  SHF.L.U32 R88, R44, 0x10, RZ ;  /* 0x000000102c587819 */ /* 0x000fe400000006ff */
[----:B------:R-:W-:Y:S01]  /*1e00*/  FADD.FTZ R80, R80, R76 ;  /* 0x0000004c50507221 */ /* 0x000fe20000010000 */
[--C-:B------:R-:W-:Y:S01]  /*1e10*/  FFMA.FTZ R76, R76, R76, R77.reuse ;  /* 0x0000004c4c4c7223 */ /* 0x100fe2000001004d */
[----:B------:R-:W-:Y:S01]  /*1e20*/  PRMT R77, R44, 0x7632, R77 ;  /* 0x000076322c4d7816 */ /* 0x000fe2000000004d */
[----:B------:R-:W-:Y:S01]  /*1e30*/  FADD.FTZ R78, R78, R88 ;  /* 0x000000584e4e7221 */ /* 0x000fe20000010000 */
[----:B------:R-:W-:Y:S02]  /*1e40*/  FFMA.FTZ R79, R88, R88, R79 ;  /* 0x00000058584f7223 */ /* 0x000fe4000001004f */
[----:B------:R-:W-:-:S02]  /*1e50*/  SHF.L.U32 R77, R77, 0x10, RZ ;  /* 0x000000104d4d7819 */ /* 0x000fc400000006ff */
[----:B------:R-:W-:-:S03]  /*1e60*/  SHF.L.U32 R89, R45, 0x10, RZ ;  /* 0x000000102d597819 */ /* 0x000fc600000006ff */
[----:B------:R-:W-:Y:S01]  /*1e70*/  FADD.FTZ R78, R78, R77 ;  /* 0x0000004d4e4e7221 */ /* 0x000fe20000010000 */
[--C-:B------:R-:W-:Y:S01]  /*1e80*/  FFMA.FTZ R77, R77, R77, R79.reuse ;  /* 0x0000004d4d4d7223 */ /* 0x100fe2000001004f */
[----:B------:R-:W-:Y:S01]  /*1e90*/  PRMT R79, R45, 0x7632, R79 ;  /* 0x000076322d4f7816 */ /* 0x000fe2000000004f */
[----:B------:R-:W-:Y:S01]  /*1ea0*/  FADD.FTZ R80, R80, R89 ;  /* 0x0000005950507221 */ /* 0x000fe20000010000 */
[----:B------:R-:W-:Y:S02]  /*1eb0*/  FFMA.FTZ R76, R89, R89, R76 ;  /* 0x00000059594c7223 */ /* 0x000fe4000001004c */
[----:B------:R-:W-:Y:S02]  /*1ec0*/  SHF.L.U32 R79, R79, 0x10, RZ ;  /* 0x000000104f4f7819 */ /* 0x000fe400000006ff */
[----:B------:R-:W-:-:S03]  /*1ed0*/  SHF.L.U32 R90, R42, 0x10, RZ ;  /* 0x000000102a5a7819 */ /* 0x000fc600000006ff */
[----:B------:R-:W-:Y:S01]  /*1ee0*/  FADD.FTZ R80, R80, R79 ;  /* 0x0000004f50507221 */ /* 0x000fe20000010000 */
[--C-:B------:R-:W-:Y:S01]  /*1ef0*/  FFMA.FTZ R79, R79, R79, R76.reuse ;  /* 0x0000004f4f4f7223 */ /* 0x100fe2000001004c */
[----:B------:R-:W-:Y:S01]  /*1f00*/  PRMT R76, R42, 0x7632, R76 ;  /* 0x000076322a4c7816 */ /* 0x000fe2000000004c */
[----:B------:R-:W-:Y:S01]  /*1f10*/  FFMA.FTZ R77, R90, R90, R77 ;  /* 0x0000005a5a4d7223 */ /* 0x000fe2000001004d */
[----:B------:R-:W-:Y:S02]  /*1f20*/  FADD.FTZ R78, R78, R90 ;  /* 0x0000005a4e4e7221 */ /* 0x000fe40000010000 */
[----:B------:R-:W-:Y:S02]  /*1f30*/  SHF.L.U32 R76, R76, 0x10, RZ ;  /* 0x000000104c4c7819 */ /* 0x000fe400000006ff */
[----:B------:R-:W-:-:S03]  /*1f40*/  SHF.L.U32 R91, R43, 0x10, RZ ;  /* 0x000000102b5b7819 */ /* 0x000fc600000006ff */
[----:B------:R-:W-:Y:S01]  /*1f50*/  FFMA.FTZ R77, R76, R76, R77 ;  /* 0x0000004c4c4d7223 */ /* 0x000fe2000001004d */
[----:B------:R-:W-:Y:S01]  /*1f60*/  FADD.FTZ R76, R78, R76 ;  /* 0x0000004c4e4c7221 */ /* 0x000fe20000010000 */
[----:B------:R-:W-:Y:S01]  /*1f70*/  PRMT R78, R43, 0x7632, R78 ;  /* 0x000076322b4e7816 */ /* 0x000fe2000000004e */
[----:B------:R-:W-:Y:S01]  /*1f80*/  FFMA.FTZ R79, R91, R91, R79 ;  /* 0x0000005b5b4f7223 */ /* 0x000fe2000001004f */
[----:B------:R-:W-:Y:S01]  /*1f90*/  ISETP.GT.U32.AND P2, PT, R84, 0x3f, PT ;  /* 0x0000003f5400780c */ /* 0x000fe20003f44070 */
[----:B------:R-:W-:Y:S02]  /*1fa0*/  FADD.FTZ R80, R80, R91 ;  /* 0x0000005b50507221 */ /* 0x000fe40000010000 */
[----:B------:R-:W-:-:S04]  /*1fb0*/  IMAD.U32 R78, R78, 0x10000, RZ ;  /* 0x000100004e4e7824 */ /* 0x000fc800078e00ff */
[----:B------:R-:W-:Y:S01]  /*1fc0*/  FFMA.FTZ R79, R78, R78, R79 ;  /* 0x0000004e4e4f7223 */ /* 0x000fe2000001004f */
[----:B------:R-:W-:Y:S01]  /*1fd0*/  FADD.FTZ R78, R80, R78 ;  /* 0x0000004e504e7221 */ /* 0x000fe20000010000 */
[----:B------:R-:W-:Y:S01]  /*1fe0*/  STS.64 [R120], R76 ;  /* 0x0000004c78007388 */ /* 0x000fe20000000a00 */
[----:B------:R-:W-:Y:S03]  /*1ff0*/  BSSY B0, `(.L_x_1417) ;  /* 0x0000041000007945 */ /* 0x000fe60003800000 */
[----:B------:R0:W-:Y:S01]  /*2000*/  STS.64 [R120+0x1680], R78 ;  /* 0x0016804e78007388 */ /* 0x0001e20000000a00 */
[----:B------:R-:W-:Y:S01]  /*2010*/  BAR.SYNC.DEFER_BLOCKING 0x0 ;  /* 0x0000000000007b1d */ /* 0x000fe20000010000 */
[----:B------:R-:W-:Y:S02]  /*2020*/  LOP3.LUT P1, RZ, R84, 0xffffffc1, RZ, 0xc0, !PT ;  /* 0xffffffc154ff7812 */ /* 0x000fe4000782c0ff */
[----:B0-----:R-:W-:-:S03]  /*2030*/  CS2R R78, SRZ ;  /* 0x00000000004e7805 */ /* 0x001fc6000001ff00 */
[----:B------:R-:W-:Y:S08]  /*2040*/  @P2 BRA `(.L_x_1418) ;  /* 0x0000000000ec2947 */ /* 0x000ff00003800000 */
[----:B------:R-:W2:Y:S04]  /*2050*/  LDL R83, [R1+0x34] ;  /* 0x0000340001537983 */ /* 0x000ea80000100800 */
[----:B------:R-:W3:Y:S04]  /*2060*/  LDL R82, [R1+0x30] ;  /* 0x0000300001527983 */ /* 0x000ee80000100800 */
[----:B------:R-:W4:Y:S04]  /*2070*/  LDL R81, [R1+0x2c] ;  /* 0x00002c0001517983 */ /* 0x000f280000100800 */
[----:B------:R-:W4:Y:S04]  /*2080*/  LDL R123, [R1+0x28] ;  /* 0x00002800017b7983 */ /* 0x000f280000100800 */
[----:B------:R-:W4:Y:S04]  /*2090*/  LDL R122, [R1+0x24] ;  /* 0x00002400017a7983 */ /* 0x000f280000100800 */
[----:B------:R-:W4:Y:S04]  /*20a0*/  LDL R116, [R1+0x20] ;  /* 0x0000200001747983 */ /* 0x000f280000100800 */
[----:B------:R-:W4:Y:S04]  /*20b0*/  LDL R114, [R1+0x1c] ;  /* 0x00001c0001727983 */ /* 0x000f280000100800 */
[----:B------:R-:W4:Y:S04]  /*20c0*/  LDL R87, [R1+0x18] ;  /* 0x0000180001577983 */ /* 0x000f280000100800 */
[----:B------:R-:W4:Y:S04]  /*20d0*/  LDL R86, [R1+0x14] ;  /* 0x0000140001567983 */ /* 0x000f280000100800 */
[----:B------:R-:W4:Y:S04]  /*20e0*/  LDL R85, [R1+0x10] ;  /* 0x0000100001557983 */ /* 0x000f280000100800 */
[----:B------:R-:W4:Y:S04]  /*20f0*/  LDL R80, [R1] ;  /* 0x0000000001507983 */ /* 0x000f280000100800 */
[----:B--2---:R0:W1:Y:S04]  /*2100*/  LDS.64 R76, [R83] ;  /* 0x00000000534c7984 */ /* 0x0040680000000a00 */
[----:B---3--:R2:W3:Y:S04]  /*2110*/  LDS.64 R78, [R82] ;  /* 0x00000000524e7984 */ /* 0x0084e80000000a00 */
[----:B0-----:R-:W4:Y:S04]  /*2120*/  LDL R83, [R1+0xc] ;  /* 0x00000c0001537983 */ /* 0x001f280000100800 */
[----:B--2---:R-:W2:Y:S01]  /*2130*/  LDL R82, [R1+0x8] ;  /* 0x0000080001527983 */ /* 0x004ea20000100800 */
[----:B-1----:R-:W-:Y:S01]  /*2140*/  FADD.FTZ R76, RZ, R76 ;  /* 0x0000004cff4c7221 */ /* 0x002fe20000010000 */
[----:B------:R-:W-:-:S03]  /*2150*/  FADD.FTZ R77, RZ, R77 ;  /* 0x0000004dff4d7221 */ /* 0x000fc60000010000 */
[----:B---3--:R-:W-:Y:S01]  /*2160*/  FADD.FTZ R78, R76, R78 ;  /* 0x0000004e4c4e7221 */ /* 0x008fe20000010000 */
[----:B------:R-:W-:Y:S02]  /*2170*/  FADD.FTZ R79, R77, R79 ;  /* 0x0000004f4d4f7221 */ /* 0x000fe40000010000 */
[----:B----4-:R0:W1:Y:S04]  /*2180*/  LDS.64 R76, [R81] ;  /* 0x00000000514c7984 */ /* 0x0100680000000a00 */
[----:B0-----:R-:W3:Y:S01]  /*2190*/  LDL R81, [R1+0x4] ;  /* 0x0000040001517983 */ /* 0x001ee20000100800 */
[----:B-1----:R-:W-:Y:S01]  /*21a0*/  FADD.FTZ R78, R78, R76 ;  /* 0x0000004c4e4e7221 */ /* 0x002fe20000010000 */
[----:B------:R-:W-:Y:S02]  /*21b0*/  FADD.FTZ R79, R79, R77 ;  /* 0x0000004d4f4f7221 */ /* 0x000fe40000010000 */
[----:B------:R-:W0:Y:S02]  /*21c0*/  LDS.64 R76, [R123] ;  /* 0x000000007b4c7984 */ /* 0x000e240000000a00 */
[----:B0-----:R-:W-:Y:S01]  /*21d0*/  FADD.FTZ R78, R78, R76 ;  /* 0x0000004c4e4e7221 */ /* 0x001fe20000010000 */
[----:B------:R-:W-:-:S02]  /*21e0*/  FADD.FTZ R79, R79, R77 ;  /* 0x0000004d4f4f7221 */ /* 0x000fc40000010000 */
[----:B------:R-:W0:Y:S02]  /*21f0*/  LDS.64 R76, [R122] ;  /* 0x000000007a4c7984 */ /* 0x000e240000000a00 */
[----:B0-----:R-:W-:Y:S01]  /*2200*/  FADD.FTZ R78, R78, R76 ;  /* 0x0000004c4e4e7221 */ /* 0x001fe20000010000 */
[----:B------:R-:W-:Y:S02]  /*2210*/  FADD.FTZ R79, R79, R77 ;  /* 0x0000004d4f4f7221 */ /* 0x000fe40000010000 */
[----:B------:R-:W0:Y:S02]  /*2220*/  LDS.64 R76, [R116] ;  /* 0x00000000744c7984 */ /* 0x000e240000000a00 */
[----:B0-----:R-:W-:Y:S01]  /*2230*/  FADD.FTZ R78, R78, R76 ;  /* 0x0000004c4e4e7221 */ /* 0x001fe20000010000 */
        /* <DEDUP_REMOVED lines=16> */
[----:B--2---:R-:W0:Y:S02]  /*2340*/  LDS.64 R76, [R82] ;  /* 0x00000000524c7984 */ /* 0x004e240000000a00 */
[----:B0-----:R-:W-:Y:S01]  /*2350*/  FADD.FTZ R78, R78, R76 ;  /* 0x0000004c4e4e7221 */ /* 0x001fe20000010000 */
[----:B------:R-:W-:Y:S02]  /*2360*/  FADD.FTZ R79, R79, R77 ;  /* 0x0000004d4f4f7221 */ /* 0x000fe40000010000 */
[----:B---3--:R-:W0:Y:S02]  /*2370*/  LDS.64 R76, [R81] ;  /* 0x00000000514c7984 */ /* 0x008e240000000a00 */
[----:B0-----:R-:W-:Y:S01]  /*2380*/  FADD.FTZ R78, R78, R76 ;  /* 0x0000004c4e4e7221 */ /* 0x001fe20000010000 */
[----:B------:R-:W-:-:S02]  /*2390*/  FADD.FTZ R79, R79, R77 ;  /* 0x0000004d4f4f7221 */ /* 0x000fc40000010000 */
[----:B------:R-:W0:Y:S02]  /*23a0*/  LDS.64 R76, [R80] ;  /* 0x00000000504c7984 */ /* 0x000e240000000a00 */
[----:B0-----:R-:W-:Y:S01]  /*23b0*/  FADD.FTZ R78, R78, R76 ;  /* 0x0000004c4e4e7221 */ /* 0x001fe20000010000 */
[----:B------:R-:W-:Y:S02]  /*23c0*/  FADD.FTZ R79, R79, R77 ;  /* 0x0000004d4f4f7221 */ /* 0x000fe40000010000 */
[----:B------:R-:W0:Y:S02]  /*23d0*/  LDS.64 R76, [R125] ;  /* 0x000000007d4c7984 */ /* 0x000e240000000a00 */
[----:B0-----:R-:W-:Y:S01]  /*23e0*/  FADD.FTZ R78, R78, R76 ;  /* 0x0000004c4e4e7221 */ /* 0x001fe20000010000 */
[----:B------:R-:W-:-:S07]  /*23f0*/  FADD.FTZ R79, R79, R77 ;  /* 0x0000004d4f4f7221 */ /* 0x000fce0000010000 */
.L_x_1418:
[----:B------:R-:W-:Y:S05]  /*2400*/  BSYNC B0 ;  /* 0x0000000000007941 */ /* 0x000fea0003800000 */
.L_x_1417:
[----:B------:R-:W0:Y:S01]  /*2410*/  S2R R77, SR_TID.X ;  /* 0x00000000004d7919 */ /* 0x000e220000002100 */
[----:B------:R-:W1:Y:S01]  /*2420*/  @!P1 LDC R76, c[0x0][0x10] ;  /* 0x00000400ff4c9b82 */ /* 0x000e620000000800 */
[----:B------:R-:W-:Y:S01]  /*2430*/  ISETP.NE.AND P2, PT, R84, RZ, PT ;  /* 0x000000ff5400720c */ /* 0x000fe20003f45270 */
[----:B------:R-:W2:Y:S01]  /*2440*/  S2R R85, SR_CTAID.X ;  /* 0x0000000000557919 */ /* 0x000ea20000002500 */
[----:B------:R-:W3:Y:S05]  /*2450*/  SHFL.BFLY PT, R81, R78, 0x1, 0x1f ;  /* 0x0c201f004e517f89 */ /* 0x000eea00000e0000 */
[----:B------:R-:W4:Y:S01]  /*2460*/  @!P1 LDC.64 R82, c[0x0][0x248] ;  /* 0x00009200ff529b82 */ /* 0x000f220000000a00 */
[----:B------:R-:W2:Y:S01]  /*2470*/  SHFL.BFLY PT, R80, R79, 0x1, 0x1f ;  /* 0x0c201f004f507f89 */ /* 0x000ea200000e0000 */
[----:B-1----:R-:W-:Y:S01]  /*2480*/  @!P1 IMAD R76, R76, R5, UR8 ;  /* 0x000000084c4c9e24 */ /* 0x002fe2000f8e0205 */
[----:B0-----:R-:W-:Y:S01]  /*2490*/  SHF.R.U32.HI R77, RZ, 0x1, R77 ;  /* 0x00000001ff4d7819 */ /* 0x001fe2000001164d */
[----:B---3--:R-:W-:Y:S01]  /*24a0*/  FADD.FTZ R78, R81, R78 ;  /* 0x0000004e514e7221 */ /* 0x008fe20000010000 */
[----:B--2---:R-:W-:Y:S01]  /*24b0*/  LOP3.LUT R85, R85, 0x7f, RZ, 0xc0, !PT ;  /* 0x0000007f55557812 */ /* 0x004fe200078ec0ff */
[----:B------:R-:W-:Y:S01]  /*24c0*/  FADD.FTZ R79, R80, R79 ;  /* 0x0000004f504f7221 */ /* 0x000fe20000010000 */
[----:B------:R-:W-:-:S04]  /*24d0*/  SHF.L.U32 R77, R77, 0x7, RZ ;  /* 0x000000074d4d7819 */ /* 0x000fc800000006ff */
[----:B------:R-:W-:-:S04]  /*24e0*/  LOP3.LUT R77, R77, 0xffffff80, R85, 0xe2, !PT ;  /* 0xffffff804d4d7812 */ /* 0x000fc800078ee255 */
[----:B------:R-:W-:-:S04]  /*24f0*/  @!P1 LEA R76, R76, R77, 0xc ;  /* 0x0000004d4c4c9211 */ /* 0x000fc800078e60ff */
[----:B------:R-:W-:-:S05]  /*2500*/  @!P1 SHF.L.U32 R76, R76, 0x1, RZ ;  /* 0x000000014c4c9819 */ /* 0x000fca00000006ff */
[----:B----4-:R-:W-:-:S05]  /*2510*/  @!P1 IMAD.WIDE.U32 R76, R76, 0x4, R82 ;  /* 0x000000044c4c9825 */ /* 0x010fca00078e0052 */
[----:B------:R0:W-:Y:S01]  /*2520*/  @!P1 STG.E.64 desc[UR6][R76.64], R78 ;  /* 0x0000004e4c009986 */ /* 0x0001e2000c101b06 */
[----:B------:R-:W-:Y:S01]  /*2530*/  BAR.SYNC.DEFER_BLOCKING 0x0 ;  /* 0x0000000000007b1d */ /* 0x000fe20000010000 */
[----:B------:R-:W-:-:S05]  /*2540*/  ISETP.GT.U32.AND P1, PT, R84, 0xff, PT ;  /* 0x000000ff5400780c */ /* 0x000fca0003f24070 */
[----:B------:R-:W-:Y:S08]  /*2550*/  @P2 BRA `(.L_x_1419) ;  /* 0x0000000000602947 */ /* 0x000ff00003800000 */
[----:B0-----:R-:W0:Y:S01]  /*2560*/  S2R R77, SR_LANEID ;  /* 0x00000000004d7919 */ /* 0x001e220000000000 */
[----:B------:R-:W-:Y:S01]  /*2570*/  VOTEU.ANY UR9, UPT, PT ;  /* 0x0000000000097886 */ /* 0x000fe200038e0100 */
[----:B------:R-:W-:Y:S01]  /*2580*/  UISETP.NE.AND UP0, UPT, UR14, URZ, UPT ;  /* 0x0000003f0e00728c */ /* 0x000fe2000bf05270 */
[----:B------:R-:W0:Y:S01]  /*2590*/  FLO.U32 R76, UR9 ;  /* 0x00000009004c7d00 */ /* 0x000e2200080e0000 */
[----:B------:R-:W-:Y:S02]  /*25a0*/  UMOV UR5, 0x7fffff81 ;  /* 0x7fffff8100057882 */ /* 0x000fe40000000000 */
[----:B------:R-:W-:Y:S01]  /*25b0*/  USEL UR5, UR5, 0x1, !UP0 ;  /* 0x0000000105057887 */ /* 0x000fe2000c000000 */
[----:B0-----:R-:W-:-:S04]  /*25c0*/  ISETP.EQ.U32.AND P2, PT, R76, R77, PT ;  /* 0x0000004d4c00720c */ /* 0x001fc80003f42070 */
[----:B------:R-:W0:Y:S02]  /*25d0*/  POPC R77, UR9 ;  /* 0x00000009004d7d09 */ /* 0x000e240008000000 */
[----:B0-----:R-:W-:-:S07]  /*25e0*/  IMAD R77, R77, UR5, RZ ;  /* 0x000000054d4d7c24 */ /* 0x001fce000f8e02ff */
[----:B------:R-:W-:Y:S06]  /*25f0*/  @P2 MEMBAR.ALL.GPU ;  /* 0x0000000000002992 */ /* 0x000fec000000a000 */
[----:B------:R-:W-:-:S00]  /*2600*/  @P2 ERRBAR ;  /* 0x00000000000029ab */ /* 0x000fc00000000000 */
[----:B------:R-:W-:Y:S06]  /*2610*/  @P2 CGAERRBAR ;  /* 0x00000000000025ab */ /* 0x000fec0000000000 */
[----:B------:R-:W2:Y:S04]  /*2620*/  @P2 ATOM.E.ADD.STRONG.GPU PT, R77, desc[UR6][R74.64], R77 ;  /* 0x0000004d4a4d298a */ /* 0x000ea800081ee1c6 */
[----:B--2---:R0:W1:Y:S02]  /*2630*/  SHFL.IDX PT, R77, R77, R76, 0x1f ;  /* 0x00001f4c4d4d7589 */ /* 0x00406400000e0000 */
[----:B0-----:R-:W0:Y:S02]  /*2640*/  S2R R76, SR_LTMASK ;  /* 0x00000000004c7919 */ /* 0x001e240000003900 */
[----:B0-----:R-:W-:-:S06]  /*2650*/  LOP3.LUT R76, R76, UR9, RZ, 0xc0, !PT ;  /* 0x000000094c4c7c12 */ /* 0x001fcc000f8ec0ff */
[----:B------:R-:W1:Y:S02]  /*2660*/  POPC R76, R76 ;  /* 0x0000004c004c7309 */ /* 0x000e640000000000 */
[----:B-1----:R-:W-:-:S07]  /*2670*/  IMAD R76, R76, UR5, R77 ;  /* 0x000000054c4c7c24 */ /* 0x002fce000f8e024d */
.L_x_1420:
[----:B------:R-:W2:Y:S04]  /*2680*/  LD.E.STRONG.GPU R77, desc[UR6][R74.64] ;  /* 0x000000064a4d7980 */ /* 0x000ea8000c10f900 */
[----:B--2---:R-:W-:Y:S01]  /*2690*/  CCTL.IVALL ;  /* 0x00000000ff00798f */ /* 0x004fe20002000000 */
[----:B------:R-:W-:Y:S05]  /*26a0*/  YIELD ;  /* 0x0000000000007946 */ /* 0x000fea0003800000 */
[----:B------:R-:W-:-:S04]  /*26b0*/  LOP3.LUT R77, R77, R76, RZ, 0x3c, !PT ;  /* 0x0000004c4d4d7212 */ /* 0x000fc800078e3cff */
[----:B------:R-:W-:-:S13]  /*26c0*/  ISETP.GT.AND P2, PT, R77, -0x1, PT ;  /* 0xffffffff4d00780c */ /* 0x000fda0003f44270 */
[----:B------:R-:W-:Y:S05]  /*26d0*/  @P2 BRA `(.L_x_1420) ;  /* 0xfffffffc00e82947 */ /* 0x000fea000383ffff */
.L_x_1419:
[----:B------:R-:W1:Y:S01]  /*26e0*/  S2R R116, SR_TID.X ;  /* 0x0000000000747919 */ /* 0x000e620000002100 */
[----:B------:R-:W-:Y:S05]  /*26f0*/  WARPSYNC.ALL ;  /* 0x0000000000007948 */ /* 0x000fea0003800000 */
[----:B------:R-:W-:Y:S01]  /*2700*/  BAR.SYNC.DEFER_BLOCKING 0x0 ;  /* 0x0000000000007b1d */ /* 0x000fe20000010000 */
[----:B0-----:R-:W-:-:S05]  /*2710*/  CS2R R76, SRZ ;  /* 0x00000000004c7805 */ /* 0x001fca000001ff00 */
[----:B------:R-:W-:Y:S04]  /*2720*/  BSSY B0, `(.L_x_1421) ;  /* 0x000005a000007945 */ /* 0x000fe80003800000 */
[----:B------:R-:W-:Y:S05]  /*2730*/  @P1 BRA `(.L_x_1422) ;  /* 0x0000000400601947 */ /* 0x000fea0003800000 */
[----:B------:R-:W0:Y:S01]  /*2740*/  LDC R76, c[0x0][0x10] ;  /* 0x00000400ff4c7b82 */ /* 0x000e220000000800 */
[C---:B-1----:R-:W-:Y:S02]  /*2750*/  SHF.L.U32 R77, R116.reuse, 0x4, RZ ;  /* 0x00000004744d7819 */ /* 0x042fe400000006ff */
[----:B------:R-:W-:Y:S02]  /*2760*/  LOP3.LUT R78, R116, 0x7, RZ, 0xc0, !PT ;  /* 0x00000007744e7812 */ /* 0x000fe400078ec0ff */
[----:B------:R-:W-:-:S03]  /*2770*/  LOP3.LUT R77, R77, 0x7fffff80, RZ, 0xc0, !PT ;  /* 0x7fffff804d4d7812 */ /* 0x000fc600078ec0ff */
[----:B------:R-:W1:Y:S01]  /*2780*/  LDC.64 R122, c[0x0][0x248] ;  /* 0x00009200ff7a7b82 */ /* 0x000e620000000a00 */
[----:B0-----:R-:W-:-:S05]  /*2790*/  IMAD R76, R76, R5, UR8 ;  /* 0x000000084c4c7e24 */ /* 0x001fca000f8e0205 */
[----:B------:R-:W-:-:S04]  /*27a0*/  LEA R76, R76, R77, 0xc ;  /* 0x0000004d4c4c7211 */ /* 0x000fc800078e60ff */
[----:B------:R-:W-:-:S04]  /*27b0*/  IADD3 R76, R76, R78, RZ ;  /* 0x0000004e4c4c7210 */ /* 0x000fc80007ffe0ff */
[----:B------:R-:W-:-:S05]  /*27c0*/  SHF.L.U32 R86, R76, 0x1, RZ ;  /* 0x000000014c567819 */ /* 0x000fca00000006ff */
[----:B-1----:R-:W-:-:S04]  /*27d0*/  IMAD.WIDE.U32 R78, R86, 0x4, R122 ;  /* 0x00000004564e7825 */ /* 0x002fc800078e007a */
[C---:B------:R-:W-:Y:S02]  /*27e0*/  VIADD R80, R86.reuse, 0x10 ;  /* 0x0000001056507836 */ /* 0x040fe40000000000 */
[----:B------:R-:W2:Y:S01]  /*27f0*/  LDG.E.64 R78, desc[UR6][R78.64] ;  /* 0x000000064e4e7981 */ /* 0x000ea2000c1e1b00 */
[----:B------:R-:W-:Y:S01]  /*2800*/  IADD3 R76, R86, 0x20, RZ ;  /* 0x00000020564c7810 */ /* 0x000fe20007ffe0ff */
[----:B------:R-:W-:-:S06]  /*2810*/  IMAD.WIDE.U32 R80, R80, 0x4, R122 ;  /* 0x0000000450507825 */ /* 0x000fcc00078e007a */
[----:B------:R-:W3:Y:S01]  /*2820*/  LDG.E.64 R80, desc[UR6][R80.64] ;  /* 0x0000000650507981 */ /* 0x000ee2000c1e1b00 */
[----:B------:R-:W-:-:S06]  /*2830*/  IMAD.WIDE.U32 R76, R76, 0x4, R122 ;  /* 0x000000044c4c7825 */ /* 0x000fcc00078e007a */
[----:B------:R-:W4:Y:S01]  /*2840*/  LDG.E.64 R76, desc[UR6][R76.64] ;  /* 0x000000064c4c7981 */ /* 0x000f22000c1e1b00 */
[C---:B------:R-:W-:Y:S02]  /*2850*/  IADD3 R82, R86.reuse, 0x40, RZ ;  /* 0x0000004056527810 */ /* 0x040fe40007ffe0ff */
        /* <DEDUP_REMOVED lines=9> */
[----:B------:R-:W-:-:S04]  /*28f0*/  FADD.FTZ R87, R81, R79 ;  /* 0x0000004f51577221 */ /* 0x000fc80000010000 */
[----:B------:R-:W-:-:S04]  /*2900*/  IMAD.WIDE.U32 R80, R80, 0x4, R122 ;  /* 0x0000000450507825 */ /* 0x000fc800078e007a */
[----:B----4-:R-:W-:Y:S01]  /*2910*/  FADD.FTZ R76, R76, R78 ;  /* 0x0000004e4c4c7221 */ /* 0x010fe20000010000 */
[----:B------:R-:W-:Y:S01]  /*2920*/  IADD3 R78, R86, 0x60, RZ ;  /* 0x00000060564e7810 */ /* 0x000fe20007ffe0ff */
[----:B------:R-:W2:Y:S04]  /*2930*/  LDG.E.64 R80, desc[UR6][R80.64] ;  /* 0x0000000650507981 */ /* 0x000ea8000c1e1b00 */
[----:B------:R-:W-:-:S06]  /*2940*/  IMAD.WIDE.U32 R78, R78, 0x4, R122 ;  /* 0x000000044e4e7825 */ /* 0x000fcc00078e007a */
[----:B------:R-:W3:Y:S01]  /*2950*/  LDG.E.64 R78, desc[UR6][R78.64] ;  /* 0x000000064e4e7981 */ /* 0x000ee2000c1e1b00 */
[----:B------:R-:W-:Y:S01]  /*2960*/  FADD.FTZ R77, R77, R87 ;  /* 0x000000574d4d7221 */ /* 0x000fe20000010000 */
[----:B--2---:R-:W-:Y:S01]  /*2970*/  FADD.FTZ R76, R80, R76 ;  /* 0x0000004c504c7221 */ /* 0x004fe20000010000 */
[----:B------:R-:W-:Y:S02]  /*2980*/  IADD3 R80, R86, 0x70, RZ ;  /* 0x0000007056507810 */ /* 0x000fe40007ffe0ff */
[----:B------:R-:W-:Y:S01]  /*2990*/  FADD.FTZ R77, R81, R77 ;  /* 0x0000004d514d7221 */ /* 0x000fe20000010000 */
[----:B------:R-:W-:Y:S01]  /*29a0*/  FADD.FTZ R76, R82, R76 ;  /* 0x0000004c524c7221 */ /* 0x000fe20000010000 */
[----:B------:R-:W-:Y:S01]  /*29b0*/  IADD3 R82, R86, 0x80, RZ ;  /* 0x0000008056527810 */ /* 0x000fe20007ffe0ff */
[----:B------:R-:W-:-:S04]  /*29c0*/  IMAD.WIDE.U32 R80, R80, 0x4, R122 ;  /* 0x0000000450507825 */ /* 0x000fc800078e007a */
[----:B------:R-:W-:Y:S01]  /*29d0*/  FADD.FTZ R77, R83, R77 ;  /* 0x0000004d534d7221 */ /* 0x000fe20000010000 */
[----:B------:R-:W-:Y:S01]  /*29e0*/  FADD.FTZ R76, R84, R76 ;  /* 0x0000004c544c7221 */ /* 0x000fe20000010000 */
[----:B------:R-:W-:Y:S02]  /*29f0*/  VIADD R84, R86, 0x90 ;  /* 0x0000009056547836 */ /* 0x000fe40000000000 */
[----:B------:R-:W-:-:S04]  /*2a00*/  IMAD.WIDE.U32 R82, R82, 0x4, R122 ;  /* 0x0000000452527825 */ /* 0x000fc800078e007a */
[----:B---3--:R-:W-:Y:S01]  /*2a10*/  FADD.FTZ R78, R78, R76 ;  /* 0x0000004c4e4e7221 */ /* 0x008fe20000010000 */
[----:B------:R-:W2:Y:S01]  /*2a20*/  LDG.E.64 R80, desc[UR6][R80.64] ;  /* 0x0000000650507981 */ /* 0x000ea2000c1e1b00 */
[----:B------:R-:W-:Y:S01]  /*2a30*/  FADD.FTZ R87, R85, R77 ;  /* 0x0000004d55577221 */ /* 0x000fe20000010000 */
[----:B------:R-:W-:Y:S01]  /*2a40*/  IADD3 R76, R86, 0xa0, RZ ;  /* 0x000000a0564c7810 */ /* 0x000fe20007ffe0ff */
[--C-:B------:R-:W-:Y:S01]  /*2a50*/  IMAD.WIDE.U32 R84, R84, 0x4, R122.reuse ;  /* 0x0000000454547825 */ /* 0x100fe200078e007a */
[----:B------:R-:W3:Y:S03]  /*2a60*/  LDG.E.64 R82, desc[UR6][R82.64] ;  /* 0x0000000652527981 */ /* 0x000ee6000c1e1b00 */
[----:B------:R-:W-:Y:S02]  /*2a70*/  IMAD.WIDE.U32 R76, R76, 0x4, R122 ;  /* 0x000000044c4c7825 */ /* 0x000fe400078e007a */
[----:B------:R-:W4:Y:S04]  /*2a80*/  LDG.E.64 R84, desc[UR6][R84.64] ;  /* 0x0000000654547981 */ /* 0x000f28000c1e1b00 */
[----:B------:R-:W4:Y:S01]  /*2a90*/  LDG.E.64 R76, desc[UR6][R76.64] ;  /* 0x000000064c4c7981 */ /* 0x000f22000c1e1b00 */
[----:B------:R-:W-:Y:S01]  /*2aa0*/  FADD.FTZ R79, R79, R87 ;  /* 0x000000574f4f7221 */ /* 0x000fe20000010000 */
[----:B--2---:R-:W-:-:S04]  /*2ab0*/  FADD.FTZ R78, R80, R78 ;  /* 0x0000004e504e7221 */ /* 0x004fc80000010000 */
[----:B---3--:R-:W-:Y:S01]  /*2ac0*/  FADD.FTZ R78, R82, R78 ;  /* 0x0000004e524e7221 */ /* 0x008fe20000010000 */
[----:B------:R-:W-:-:S03]  /*2ad0*/  FADD.FTZ R79, R81, R79 ;  /* 0x0000004f514f7221 */ /* 0x000fc60000010000 */
[----:B----4-:R-:W-:Y:S01]  /*2ae0*/  FADD.FTZ R78, R84, R78 ;  /* 0x0000004e544e7221 */ /* 0x010fe20000010000 */
[----:B------:R-:W-:-:S03]  /*2af0*/  FADD.FTZ R79, R83, R79 ;  /* 0x0000004f534f7221 */ /* 0x000fc60000010000 */
[----:B------:R-:W-:Y:S01]  /*2b00*/  FADD.FTZ R76, R76, R78 ;  /* 0x0000004e4c4c7221 */ /* 0x000fe20000010000 */
[C---:B------:R-:W-:Y:S01]  /*2b10*/  IADD3 R78, R86.reuse, 0xb0, RZ ;  /* 0x000000b0564e7810 */ /* 0x040fe20007ffe0ff */
[----:B------:R-:W-:Y:S01]  /*2b20*/  FADD.FTZ R114, R85, R79 ;  /* 0x0000004f55727221 */ /* 0x000fe20000010000 */
[----:B------:R-:W-:-:S03]  /*2b30*/  IADD3 R80, R86, 0xc0, RZ ;  /* 0x000000c056507810 */ /* 0x000fc60007ffe0ff */
[----:B------:R-:W-:Y:S01]  /*2b40*/  IMAD.WIDE.U32 R78, R78, 0x4, R122 ;  /* 0x000000044e4e7825 */ /* 0x000fe200078e007a */
[----:B------:R-:W-:-:S03]  /*2b50*/  IADD3 R82, R86, 0xd0, RZ ;  /* 0x000000d056527810 */ /* 0x000fc60007ffe0ff */
[--C-:B------:R-:W-:Y:S01]  /*2b60*/  IMAD.WIDE.U32 R80, R80, 0x4, R122.reuse ;  /* 0x0000000450507825 */ /* 0x100fe200078e007a */
[----:B------:R-:W-:Y:S01]  /*2b70*/  IADD3 R84, R86, 0xe0, RZ ;  /* 0x000000e056547810 */ /* 0x000fe20007ffe0ff */
[----:B------:R-:W2:Y:S02]  /*2b80*/  LDG.E.64 R78, desc[UR6][R78.64] ;  /* 0x000000064e4e7981 */ /* 0x000ea4000c1e1b00 */
[--C-:B------:R-:W-:Y:S01]  /*2b90*/  IMAD.WIDE.U32 R82, R82, 0x4, R122.reuse ;  /* 0x0000000452527825 */ /* 0x100fe200078e007a */
[----:B------:R-:W-:Y:S01]  /*2ba0*/  IADD3 R86, R86, 0xf0, RZ ;  /* 0x000000f056567810 */ /* 0x000fe20007ffe0ff */
[----:B------:R-:W3:Y:S02]  /*2bb0*/  LDG.E.64 R80, desc[UR6][R80.64] ;  /* 0x0000000650507981 */ /* 0x000ee4000c1e1b00 */
[--C-:B------:R-:W-:Y:S02]  /*2bc0*/  IMAD.WIDE.U32 R84, R84, 0x4, R122.reuse ;  /* 0x0000000454547825 */ /* 0x100fe400078e007a */
[----:B------:R-:W4:Y:S02]  /*2bd0*/  LDG.E.64 R82, desc[UR6][R82.64] ;  /* 0x0000000652527981 */ /* 0x000f24000c1e1b00 */
[----:B------:R-:W-:-:S02]  /*2be0*/  IMAD.WIDE.U32 R86, R86, 0x4, R122 ;  /* 0x0000000456567825 */ /* 0x000fc400078e007a */
[----:B------:R-:W4:Y:S04]  /*2bf0*/  LDG.E.64 R84, desc[UR6][R84.64] ;  /* 0x0000000654547981 */ /* 0x000f28000c1e1b00 */
[----:B------:R-:W4:Y:S01]  /*2c00*/  LDG.E.64 R86, desc[UR6][R86.64] ;  /* 0x0000000656567981 */ /* 0x000f22000c1e1b00 */
        /* <DEDUP_REMOVED lines=10> */
[----:B------:R-:W-:-:S07]  /*2cb0*/  FADD.FTZ R77, R87, R77 ;  /* 0x0000004d574d7221 */ /* 0x000fce0000010000 */
.L_x_1422:
[----:B------:R-:W-:Y:S05]  /*2cc0*/  BSYNC B0 ;  /* 0x0000000000007941 */ /* 0x000fea0003800000 */
.L_x_1421:
[----:B------:R-:W0:Y:S01]  /*2cd0*/  SHFL.BFLY PT, R79, R76, 0x4, 0x1f ;  /* 0x0c801f004c4f7f89 */ /* 0x000e2200000e0000 */
[----:B-1----:R-:W-:Y:S01]  /*2ce0*/  LOP3.LUT P1, RZ, R116, 0xffffff07, RZ, 0xc0, !PT ;  /* 0xffffff0774ff7812 */ /* 0x002fe2000782c0ff */
[----:B------:R-:W-:Y:S01]  /*2cf0*/  BSSY B0, `(.L_x_1423) ;  /* 0x0000042000007945 */ /* 0x000fe20003800000 */
[----:B------:R-:W-:Y:S01]  /*2d00*/  PRMT R83, R72, 0x7632, R83 ;  /* 0x0000763248537816 */ /* 0x000fe20000000053 */
[----:B------:R-:W1:Y:S01]  /*2d10*/  SHFL.BFLY PT, R78, R77, 0x4, 0x1f ;  /* 0x0c801f004d4e7f89 */ /* 0x000e6200000e0000 */
        /* <DEDUP_REMOVED lines=10> */
[----:B0-----:R-:W-:Y:S01]  /*2dc0*/  FADD.FTZ R76, R79, R76 ;  /* 0x0000004c4f4c7221 */ /* 0x001fe20000010000 */
[----:B------:R-:W-:-:S02]  /*2dd0*/  PRMT R66, R66, 0x7632, R66 ;  /* 0x0000763242427816 */ /* 0x000fc40000000042 */
[----:B------:R-:W-:Y:S01]  /*2de0*/  PRMT R67, R67, 0x7632, R67 ;  /* 0x0000763243437816 */ /* 0x000fe20000000043 */
[----:B-1----:R-:W-:Y:S01]  /*2df0*/  FADD.FTZ R78, R78, R77 ;  /* 0x0000004d4e4e7221 */ /* 0x002fe20000010000 */
[----:B------:R-:W0:Y:S01]  /*2e00*/  SHFL.BFLY PT, R79, R76, 0x2, 0x1f ;  /* 0x0c401f004c4f7f89 */ /* 0x000e2200000e0000 */
[----:B------:R-:W-:Y:S02]  /*2e10*/  PRMT R65, R65, 0x7632, R65 ;  /* 0x0000763241417816 */ /* 0x000fe40000000041 */
[----:B------:R-:W-:Y:S01]  /*2e20*/  PRMT R62, R62, 0x7632, R62 ;  /* 0x000076323e3e7816 */ /* 0x000fe2000000003e */
[----:B------:R-:W1:Y:S01]  /*2e30*/  SHFL.BFLY PT, R77, R78, 0x2, 0x1f ;  /* 0x0c401f004e4d7f89 */ /* 0x000e6200000e0000 */
[----:B------:R-:W-:Y:S02]  /*2e40*/  PRMT R49, R45, 0x7632, R49 ;  /* 0x000076322d317816 */ /* 0x000fe40000000031 */
[----:B------:R-:W-:Y:S02]  /*2e50*/  PRMT R50, R42, 0x7632, R50 ;  /* 0x000076322a327816 */ /* 0x000fe40000000032 */
[----:B-----5:R-:W-:-:S02]  /*2e60*/  PRMT R81, R41, 0x7632, R81 ;  /* 0x0000763229517816 */ /* 0x020fc40000000051 */
[----:B------:R-:W-:Y:S01]  /*2e70*/  PRMT R80, R39, 0x7632, R80 ;  /* 0x0000763227507816 */ /* 0x000fe20000000050 */
[----:B0-----:R-:W-:Y:S01]  /*2e80*/  FADD.FTZ R76, R76, R79 ;  /* 0x0000004f4c4c7221 */ /* 0x001fe20000010000 */
[----:B-1----:R-:W-:-:S04]  /*2e90*/  FADD.FTZ R77, R78, R77 ;  /* 0x0000004d4e4d7221 */ /* 0x002fc80000010000 */
[----:B------:R-:W0:Y:S04]  /*2ea0*/  SHFL.BFLY PT, R79, R76, 0x1, 0x1f ;  /* 0x0c201f004c4f7f89 */ /* 0x000e2800000e0000 */
[----:B------:R-:W1:Y:S01]  /*2eb0*/  SHFL.BFLY PT, R78, R77, 0x1, 0x1f ;  /* 0x0c201f004d4e7f89 */ /* 0x000e6200000e0000 */
[--C-:B0-----:R-:W-:Y:S01]  /*2ec0*/  FADD.FTZ R76, R76, R79.reuse ;  /* 0x0000004f4c4c7221 */ /* 0x101fe20000010000 */
[----:B------:R-:W-:Y:S02]  /*2ed0*/  PRMT R79, R64, 0x7632, R79 ;  /* 0x00007632404f7816 */ /* 0x000fe4000000004f */
[----:B------:R-:W-:Y:S01]  /*2ee0*/  PRMT R64, R59, 0x7632, R64 ;  /* 0x000076323b407816 */ /* 0x000fe20000000040 */
[----:B------:R-:W-:Y:S01]  /*2ef0*/  @!P1 FMUL.FTZ R76, R76, 8.1380212577641941607e-06 ;  /* 0x370888894c4c9820 */ /* 0x000fe20000410000 */
[----:B-1----:R-:W-:Y:S01]  /*2f00*/  FADD.FTZ R78, R77, R78 ;  /* 0x0000004e4d4e7221 */ /* 0x002fe20000010000 */
[----:B------:R-:W-:-:S02]  /*2f10*/  PRMT R59, R55, 0x7632, R59 ;  /* 0x00007632373b7816 */ /* 0x000fc4000000003b */
[----:B------:R-:W-:Y:S01]  /*2f20*/  @!P1 FMUL.FTZ R77, R76, R76 ;  /* 0x0000004c4c4d9220 */ /* 0x000fe20000410000 */
[----:B------:R-:W-:Y:S02]  /*2f30*/  PRMT R55, R51, 0x7632, R55 ;  /* 0x0000763233377816 */ /* 0x000fe40000000037 */
[----:B------:R-:W-:Y:S01]  /*2f40*/  PRMT R51, R47, 0x7632, R51 ;  /* 0x000076322f337816 */ /* 0x000fe20000000033 */
[----:B------:R-:W-:Y:S01]  /*2f50*/  @!P1 FFMA.FTZ R77, R78, 8.1380212577641941607e-06, -R77 ;  /* 0x370888894e4d9823 */ /* 0x000fe2000001084d */
[----:B------:R-:W-:Y:S02]  /*2f60*/  @!P1 LOP3.LUT R78, R116, 0xfffffff8, RZ, 0xc0, !PT ;  /* 0xfffffff8744e9812 */ /* 0x000fe400078ec0ff */
[----:B------:R-:W-:Y:S02]  /*2f70*/  PRMT R47, R40, 0x7632, R47 ;  /* 0x00007632282f7816 */ /* 0x000fe4000000002f */
[----:B------:R-:W-:-:S05]  /*2f80*/  @!P1 FMNMX.FTZ R77, RZ, R77, !PT ;  /* 0x0000004dff4d9209 */ /* 0x000fca0007810000 */
[----:B------:R0:W-:Y:S02]  /*2f90*/  @!P1 STS.64 [R78+UR4], R76 ;  /* 0x0000004c4e009988 */ /* 0x0001e40008000a04 */
[----:B0-----:R-:W-:Y:S02]  /*2fa0*/  PRMT R78, R69, 0x7632, R78 ;  /* 0x00007632454e7816 */ /* 0x001fe4000000004e */
        /* <DEDUP_REMOVED lines=10> */
[----:B------:R-:W-:Y:S06]  /*3050*/  BAR.SYNC.DEFER_BLOCKING 0x0 ;  /* 0x0000000000007b1d */ /* 0x000fec0000010000 */
[----:B------:R-:W-:Y:S05]  /*3060*/  @P0 BRA `(.L_x_1424) ;  /* 0x0000000000280947 */ /* 0x000fea0003800000 */
[----:B------:R-:W0:Y:S01]  /*3070*/  S2R R84, SR_TID.X ;  /* 0x0000000000547919 */ /* 0x000e220000002100 */
[----:B------:R-:W-:Y:S01]  /*3080*/  LEA R43, P1, R3, R116, 0x5 ;  /* 0x00000074032b7211 */ /* 0x000fe200078228ff */
[----:B------:R-:W-:Y:S01]  /*3090*/  ULDC.64 UR10, c[0x0][0x240] ;  /* 0x00009000000a7ab9 */ /* 0x000fe20000000a00 */
[----:B0-----:R-:W-:-:S04]  /*30a0*/  SHF.R.S32.HI R84, RZ, 0x1f, R84 ;  /* 0x0000001fff547819 */ /* 0x001fc80000011454 */
[----:B------:R-:W-:Y:S02]  /*30b0*/  LEA.HI.X R44, R3, R84, R4, 0x5, P1 ;  /* 0x00000054032c7211 */ /* 0x000fe400008f2c04 */
[----:B------:R-:W-:-:S04]  /*30c0*/  LEA R42, P1, R43, UR10, 0x3 ;  /* 0x0000000a2b2a7c11 */ /* 0x000fc8000f8218ff */
[----:B------:R-:W-:Y:S02]  /*30d0*/  LEA.HI.X R43, R43, UR11, R44, 0x3, P1 ;  /* 0x0000000b2b2b7c11 */ /* 0x000fe400088f1c2c */
[----:B------:R-:W-:-:S06]  /*30e0*/  LEA R44, R116, UR4, 0x3 ;  /* 0x00000004742c7c11 */ /* 0x000fcc000f8e18ff */
[----:B------:R-:W0:Y:S04]  /*30f0*/  LDS.64 R44, [R44] ;  /* 0x000000002c2c7984 */ /* 0x000e280000000a00 */
[----:B0-----:R0:W-:Y:S02]  /*3100*/  STG.E.64 desc[UR6][R42.64], R44 ;  /* 0x0000002c2a007986 */ /* 0x0011e4000c101b06 */
.L_x_1424:
[----:B------:R-:W-:Y:S05]  /*3110*/  BSYNC B0 ;  /* 0x0000000000007941 */ /* 0x000fea0003800000 */
.L_x_1423:
[----:B0-----:R-:W0:Y:S01]  /*3120*/  LDS.64 R44, [R124+UR4] ;  /* 0x000000047c2c7984 */ /* 0x001e220008000a00 */
[----:B------:R-:W-:Y:S01]  /*3130*/  ULDC.64 UR10, c[0x0][0x210] ;  /* 0x00008400000a7ab9 */ /* 0x000fe20000000a00 */
[----:B------:R-:W-:Y:S01]  /*3140*/  ULDC UR5, c[0x0][0x230] ;  /* 0x00008c0000057ab9 */ /* 0x000fe20000000800 */
[----:B------:R-:W-:Y:S01]  /*3150*/  LEA R42, P1, R6, UR10, 0x1 ;  /* 0x0000000a062a7c11 */ /* 0x000fe2000f8208ff */
[----:B------:R-:W-:Y:S01]  /*3160*/  IMAD.U32 R114, R40, 0x10000, RZ ;  /* 0x0001000028727824 */ /* 0x000fe200078e00ff */
[----:B------:R-:W-:Y:S01]  /*3170*/  SHF.L.U32 R116, R38, 0x10, RZ ;  /* 0x0000001026747819 */ /* 0x000fe200000006ff */
[----:B------:R-:W-:Y:S01]  /*3180*/  IMAD.U32 R69, R69, 0x10000, RZ ;  /* 0x0001000045457824 */ /* 0x000fe200078e00ff */
[----:B------:R-:W-:Y:S02]  /*3190*/  LEA.HI.X R43, R6, UR11, R102, 0x1, P1 ;  /* 0x0000000b062b7c11 */ /* 0x000fe400088f0c66 */
        /* <DEDUP_REMOVED lines=15> */
[----:B------:R-:W-:Y:S01]  /*3290*/  SHF.L.U32 R60, R60, 0x10, RZ ;  /* 0x000000103c3c7819 */ /* 0x000fe200000006ff */
[----:B0-----:R-:W-:Y:S01]  /*32a0*/  FADD.FTZ R45, R45, UR5 ;  /* 0x000000052d2d7e21 */ /* 0x001fe20008010000 */
[--C-:B------:R-:W-:Y:S01]  /*32b0*/  FADD.FTZ R38, R0, -R44.reuse ;  /* 0x8000002c00267221 */ /* 0x100fe20000010000 */
[----:B------:R-:W-:Y:S01]  /*32c0*/  SHF.L.U32 R0, R46, 0x10, RZ ;  /* 0x000000102e007819 */ /* 0x000fe200000006ff */
[----:B------:R-:W-:Y:S01]  /*32d0*/  FADD.FTZ R83, -R44, R83 ;  /* 0x000000532c537221 */ /* 0x000fe20000010100 */
[----:B------:R-:W0:Y:S01]  /*32e0*/  LDS.64 R46, [R121+UR4] ;  /* 0x00000004792e7984 */ /* 0x000e220008000a00 */
[----:B------:R-:W1:Y:S01]  /*32f0*/  MUFU.RSQ R102, R45 ;  /* 0x0000002d00667308 */ /* 0x000e620000001400 */
[--C-:B------:R-:W-:Y:S01]  /*3300*/  FADD.FTZ R32, R32, -R44.reuse ;  /* 0x8000002c20207221 */ /* 0x100fe20000010000 */
[--C-:B------:R-:W-:Y:S01]  /*3310*/  FADD.FTZ R34, R34, -R44.reuse ;  /* 0x8000002c22227221 */ /* 0x100fe20000010000 */
[--C-:B------:R-:W-:Y:S01]  /*3320*/  FADD.FTZ R88, R88, -R44.reuse ;  /* 0x8000002c58587221 */ /* 0x100fe20000010000 */
[--C-:B------:R-:W-:Y:S01]  /*3330*/  FADD.FTZ R90, R90, -R44.reuse ;  /* 0x8000002c5a5a7221 */ /* 0x100fe20000010000 */
[----:B------:R-:W-:Y:S01]  /*3340*/  SHF.L.U32 R58, R58, 0x10, RZ ;  /* 0x000000103a3a7819 */ /* 0x000fe200000006ff */
[----:B------:R-:W-:Y:S01]  /*3350*/  FADD.FTZ R96, R96, -R44 ;  /* 0x8000002c60607221 */ /* 0x000fe20000010000 */
[----:B------:R-:W-:Y:S01]  /*3360*/  SHF.L.U32 R56, R56, 0x10, RZ ;  /* 0x0000001038387819 */ /* 0x000fe200000006ff */
[----:B------:R-:W-:Y:S01]  /*3370*/  FADD.FTZ R70, -R44, R70 ;  /* 0x000000462c467221 */ /* 0x000fe20000010100 */
[----:B------:R-:W-:Y:S01]  /*3380*/  SHF.L.U32 R52, R52, 0x10, RZ ;  /* 0x0000001034347819 */ /* 0x000fe200000006ff */
[----:B------:R-:W-:Y:S01]  /*3390*/  FADD.FTZ R79, -R44, R79 ;  /* 0x0000004f2c4f7221 */ /* 0x000fe20000010100 */
[----:B------:R-:W-:Y:S01]  /*33a0*/  SHF.L.U32 R50, R50, 0x10, RZ ;  /* 0x0000001032327819 */ /* 0x000fe200000006ff */
[----:B------:R-:W-:Y:S01]  /*33b0*/  FADD.FTZ R95, R95, -R44 ;  /* 0x8000002c5f5f7221 */ /* 0x000fe20000010000 */
[C---:B------:R-:W-:Y:S01]  /*33c0*/  FADD.FTZ R68, -R44.reuse, R68 ;  /* 0x000000442c447221 */ /* 0x040fe20000010100 */
[C---:B------:R-:W-:Y:S01]  /*33d0*/  FADD.FTZ R66, -R44.reuse, R66 ;  /* 0x000000422c427221 */ /* 0x040fe20000010100 */
[----:B------:R-:W-:Y:S01]  /*33e0*/  FADD.FTZ R54, -R44, R54 ;  /* 0x000000362c367221 */ /* 0x000fe20000010100 */
[----:B------:R-:W-:Y:S01]  /*33f0*/  FADD.FTZ R94, R94, -R44 ;  /* 0x8000002c5e5e7221 */ /* 0x000fe20000010000 */
[----:B-1----:R-:W-:Y:S01]  /*3400*/  FMUL.FTZ R38, R38, R102 ;  /* 0x0000006626267220 */ /* 0x002fe20000410000 */
[C---:B------:R-:W-:Y:S01]  /*3410*/  FMUL.FTZ R83, R102.reuse, R83 ;  /* 0x0000005366537220 */ /* 0x040fe20000410000 */
[C---:B------:R-:W-:Y:S01]  /*3420*/  FMUL.FTZ R32, R102.reuse, R32 ;  /* 0x0000002066207220 */ /* 0x040fe20000410000 */
[----:B------:R-:W-:Y:S01]  /*3430*/  FMUL.FTZ R34, R102, R34 ;  /* 0x0000002266227220 */ /* 0x000fe20000410000 */
[----:B------:R-:W-:Y:S01]  /*3440*/  FFMA.FTZ R38, R38, R114, R116 ;  /* 0x0000007226267223 */ /* 0x000fe20000010074 */
[----:B------:R-:W-:Y:S01]  /*3450*/  FFMA.FTZ R83, R83, R6, R0 ;  /* 0x0000000653537223 */ /* 0x000fe20000010000 */
[--C-:B------:R-:W-:Y:S01]  /*3460*/  FADD.FTZ R93, R93, -R44.reuse ;  /* 0x8000002c5d5d7221 */ /* 0x100fe20000010000 */
[----:B------:R-:W-:Y:S01]  /*3470*/  FADD.FTZ R92, R92, -R44 ;  /* 0x8000002c5c5c7221 */ /* 0x000fe20000010000 */
[C---:B------:R-:W-:Y:S01]  /*3480*/  FMUL.FTZ R88, R102.reuse, R88 ;  /* 0x0000005866587220 */ /* 0x040fe20000410000 */
[----:B------:R-:W-:Y:S01]  /*3490*/  FMUL.FTZ R90, R102, R90 ;  /* 0x0000005a665a7220 */ /* 0x000fe20000410000 */
[----:B------:R-:W-:Y:S01]  /*34a0*/  F2FP.BF16.F32.PACK_AB R38, R83, R38 ;  /* 0x000000265326723e */ /* 0x000fe200000010ff */
[C---:B------:R-:W-:Y:S01]  /*34b0*/  FADD.FTZ R62, -R44.reuse, R62 ;  /* 0x0000003e2c3e7221 */ /* 0x040fe20000010100 */
[----:B------:R-:W-:Y:S01]  /*34c0*/  FADD.FTZ R77, -R44, R77 ;  /* 0x0000004d2c4d7221 */ /* 0x000fe20000010100 */
[--C-:B------:R-:W-:Y:S01]  /*34d0*/  FADD.FTZ R101, R101, -R44.reuse ;  /* 0x8000002c65657221 */ /* 0x100fe20000010000 */
[--C-:B------:R-:W-:Y:S01]  /*34e0*/  FADD.FTZ R100, R100, -R44.reuse ;  /* 0x8000002c64647221 */ /* 0x100fe20000010000 */
[----:B------:R1:W-:Y:S01]  /*34f0*/  STG.E.U16 desc[UR6][R42.64], R38 ;  /* 0x000000262a007986 */ /* 0x0003e2000c101506 */
[--C-:B------:R-:W-:Y:S01]  /*3500*/  FADD.FTZ R99, R99, -R44.reuse ;  /* 0x8000002c63637221 */ /* 0x100fe20000010000 */
[--C-:B------:R-:W-:Y:S01]  /*3510*/  FADD.FTZ R98, R98, -R44.reuse ;  /* 0x8000002c62627221 */ /* 0x100fe20000010000 */
[--C-:B------:R-:W-:Y:S01]  /*3520*/  FADD.FTZ R97, R97, -R44.reuse ;  /* 0x8000002c61617221 */ /* 0x100fe20000010000 */
[----:B------:R-:W-:Y:S01]  /*3530*/  FADD.FTZ R36, R36, -R44 ;  /* 0x8000002c24247221 */ /* 0x000fe20000010000 */
[C---:B------:R-:W-:Y:S01]  /*3540*/  FADD.FTZ R73, -R44.reuse, R73 ;  /* 0x000000492c497221 */ /* 0x040fe20000010100 */
[----:B------:R-:W-:Y:S01]  /*3550*/  FADD.FTZ R69, -R44, R69 ;  /* 0x000000452c457221 */ /* 0x000fe20000010100 */
[----:B0-----:R-:W-:Y:S01]  /*3560*/  FADD.FTZ R45, R2, -R46 ;  /* 0x8000002e022d7221 */ /* 0x001fe20000010000 */
[----:B------:R-:W-:Y:S01]  /*3570*/  FADD.FTZ R82, -R46, R82 ;  /* 0x000000522e527221 */ /* 0x000fe20000010100 */
[----:B------:R-:W-:-:S02]  /*3580*/  IMAD.U32 R2, R80, 0x10000, RZ ;  /* 0x0001000050027824 */ /* 0x000fc400078e00ff */
[C---:B------:R-:W-:Y:S01]  /*3590*/  FADD.FTZ R63, -R44.reuse, R63 ;  /* 0x0000003f2c3f7221 */ /* 0x040fe20000010100 */
[----:B------:R-:W-:Y:S01]  /*35a0*/  FADD.FTZ R60, -R44, R60 ;  /* 0x0000003c2c3c7221 */ /* 0x000fe20000010100 */
[----:B-1----:R-:W-:Y:S01]  /*35b0*/  PRMT R38, R38, 0x7632, R38 ;  /* 0x0000763226267816 */ /* 0x002fe20000000026 */
[C---:B------:R-:W-:Y:S01]  /*35c0*/  FADD.FTZ R58, -R44.reuse, R58 ;  /* 0x0000003a2c3a7221 */ /* 0x040fe20000010100 */
[C---:B------:R-:W-:Y:S01]  /*35d0*/  FADD.FTZ R56, -R44.reuse, R56 ;  /* 0x000000382c387221 */ /* 0x040fe20000010100 */
[C---:B------:R-:W-:Y:S01]  /*35e0*/  FADD.FTZ R52, -R44.reuse, R52 ;  /* 0x000000342c347221 */ /* 0x040fe20000010100 */
[----:B------:R-:W-:Y:S01]  /*35f0*/  FADD.FTZ R50, -R44, R50 ;  /* 0x000000322c327221 */ /* 0x000fe20000010100 */
        /* <DEDUP_REMOVED lines=12> */
[----:B0-----:R-:W-:Y:S01]  /*36c0*/  FADD.FTZ R38, R47, UR5 ;  /* 0x000000052f267e21 */ /* 0x001fe20008010000 */
[C---:B------:R-:W-:Y:S01]  /*36d0*/  FMUL.FTZ R47, R102.reuse, R93 ;  /* 0x0000005d662f7220 */ /* 0x040fe20000410000 */
[C---:B------:R-:W-:Y:S01]  /*36e0*/  FMUL.FTZ R83, R102.reuse, R97 ;  /* 0x0000006166537220 */ /* 0x040fe20000410000 */
[C---:B------:R-:W-:Y:S01]  /*36f0*/  FMUL.FTZ R36, R102.reuse, R36 ;  /* 0x0000002466247220 */ /* 0x040fe20000410000 */
[C---:B------:R-:W-:Y:S01]  /*3700*/  FMUL.FTZ R94, R102.reuse, R73 ;  /* 0x00000049665e7220 */ /* 0x040fe20000410000 */
[C---:B------:R-:W-:Y:S01]  /*3710*/  FMUL.FTZ R62, R102.reuse, R69 ;  /* 0x00000045663e7220 */ /* 0x040fe20000410000 */
[----:B------:R-:W0:Y:S01]  /*3720*/  MUFU.RSQ R38, R38 ;  /* 0x0000002600267308 */ /* 0x000e220000001400 */
[C---:B------:R-:W-:Y:S01]  /*3730*/  FMUL.FTZ R93, R102.reuse, R63 ;  /* 0x0000003f665d7220 */ /* 0x040fe20000410000 */
[----:B------:R-:W-:Y:S01]  /*3740*/  FMUL.FTZ R77, R102, R52 ;  /* 0x00000034664d7220 */ /* 0x000fe20000410000 */
[C-C-:B------:R-:W-:Y:S01]  /*3750*/  FFMA.FTZ R73, R6.reuse, R68, R0.reuse ;  /* 0x0000004406497223 */ /* 0x140fe20000010000 */
[C-C-:B------:R-:W-:Y:S01]  /*3760*/  FFMA.FTZ R68, R6.reuse, R95, R0.reuse ;  /* 0x0000005f06447223 */ /* 0x140fe20000010000 */
[----:B------:R-:W-:Y:S01]  /*3770*/  SHF.L.U32 R99, R67, 0x10, RZ ;  /* 0x0000001043637819 */ /* 0x000fe200000006ff */
[--C-:B------:R-:W-:Y:S01]  /*3780*/  FFMA.FTZ R44, R6, R44, R0.reuse ;  /* 0x0000002c062c7223 */ /* 0x100fe20000010000 */
[----:B------:R-:W-:Y:S01]  /*3790*/  SHF.L.U32 R72, R72, 0x10, RZ ;  /* 0x0000001048487819 */ /* 0x000fe200000006ff */
[C-C-:B------:R-:W-:Y:S01]  /*37a0*/  FFMA.FTZ R70, R6.reuse, R70, R0.reuse ;  /* 0x0000004606467223 */ /* 0x140fe20000010000 */
[C-C-:B------:R-:W-:Y:S01]  /*37b0*/  FFMA.FTZ R66, R6.reuse, R66, R0.reuse ;  /* 0x0000004206427223 */ /* 0x140fe20000010000 */
[C-C-:B------:R-:W-:Y:S01]  /*37c0*/  FFMA.FTZ R63, R6.reuse, R94, R0.reuse ;  /* 0x0000005e063f7223 */ /* 0x140fe20000010000 */
[----:B------:R-:W-:Y:S01]  /*37d0*/  FFMA.FTZ R62, R6, R62, R0 ;  /* 0x0000003e063e7223 */ /* 0x000fe20000010000 */
[----:B------:R-:W-:Y:S01]  /*37e0*/  SHF.L.U32 R97, R65, 0x10, RZ ;  /* 0x0000001041617819 */ /* 0x000fe200000006ff */
[----:B------:R-:W-:Y:S01]  /*37f0*/  IMAD.U32 R67, R59, 0x10000, RZ ;  /* 0x000100003b437824 */ /* 0x000fe200078e00ff */
[----:B------:R-:W-:Y:S01]  /*3800*/  SHF.L.U32 R95, R76, 0x10, RZ ;  /* 0x000000104c5f7819 */ /* 0x000fe200000006ff */
[--C-:B------:R-:W-:Y:S01]  /*3810*/  FADD.FTZ R101, R22, -R46.reuse ;  /* 0x8000002e16657221 */ /* 0x100fe20000010000 */
[----:B------:R-:W-:Y:S01]  /*3820*/  SHF.L.U32 R61, R61, 0x10, RZ ;  /* 0x000000103d3d7819 */ /* 0x000fe200000006ff */
[----:B0-----:R-:W-:Y:S01]  /*3830*/  FMUL.FTZ R45, R45, R38 ;  /* 0x000000262d2d7220 */ /* 0x001fe20000410000 */
[----:B------:R-:W-:Y:S01]  /*3840*/  FMUL.FTZ R82, R38, R82 ;  /* 0x0000005226527220 */ /* 0x000fe20000410000 */
[----:B------:R-:W-:Y:S01]  /*3850*/  SHF.L.U32 R78, R78, 0x10, RZ ;  /* 0x000000104e4e7819 */ /* 0x000fe200000006ff */
[----:B------:R-:W-:Y:S01]  /*3860*/  FADD.FTZ R22, R35, -R46 ;  /* 0x8000002e23167221 */ /* 0x000fe20000010000 */
[----:B------:R-:W-:Y:S01]  /*3870*/  FFMA.FTZ R45, R45, R41, R39 ;  /* 0x000000292d2d7223 */ /* 0x000fe20000010027 */
[----:B------:R-:W-:Y:S01]  /*3880*/  FFMA.FTZ R82, R82, R40, R2 ;  /* 0x0000002852527223 */ /* 0x000fe20000010002 */
[----:B------:R-:W-:Y:S01]  /*3890*/  SHF.L.U32 R59, R57, 0x10, RZ ;  /* 0x00000010393b7819 */ /* 0x000fe200000006ff */
[--C-:B------:R-:W-:Y:S01]  /*38a0*/  FADD.FTZ R57, R31, -R46.reuse ;  /* 0x8000002e1f397221 */ /* 0x100fe20000010000 */
[----:B------:R-:W-:Y:S01]  /*38b0*/  SHF.L.U32 R55, R55, 0x10, RZ ;  /* 0x0000001037377819 */ /* 0x000fe200000006ff */
[----:B------:R-:W-:Y:S01]  /*38c0*/  FADD.FTZ R35, R37, -R46 ;  /* 0x8000002e25237221 */ /* 0x000fe20000010000 */
[----:B------:R-:W-:Y:S01]  /*38d0*/  F2FP.BF16.F32.PACK_AB R45, R82, R45 ;  /* 0x0000002d522d723e */ /* 0x000fe200000010ff */
[C---:B------:R-:W-:Y:S01]  /*38e0*/  FMUL.FTZ R82, R102.reuse, R96 ;  /* 0x0000006066527220 */ /* 0x040fe20000410000 */
[C---:B------:R-:W-:Y:S01]  /*38f0*/  FMUL.FTZ R96, R102.reuse, R79 ;  /* 0x0000004f66607220 */ /* 0x040fe20000410000 */
[----:B------:R-:W-:Y:S01]  /*3900*/  FMUL.FTZ R79, R102, R54 ;  /* 0x00000036664f7220 */ /* 0x000fe20000410000 */
[----:B------:R-:W-:Y:S01]  /*3910*/  SHF.L.U32 R76, R51, 0x10, RZ ;  /* 0x00000010334c7819 */ /* 0x000fe200000006ff */
[----:B------:R0:W-:Y:S01]  /*3920*/  STG.E.U16 desc[UR6][R42.64+0x4], R45 ;  /* 0x0000042d2a007986 */ /* 0x0001e2000c101506 */
[C-C-:B------:R-:W-:Y:S01]  /*3930*/  FFMA.FTZ R69, R6.reuse, R96, R0.reuse ;  /* 0x0000006006457223 */ /* 0x140fe20000010000 */
[----:B------:R-:W-:Y:S01]  /*3940*/  FFMA.FTZ R52, R6, R79, R0 ;  /* 0x0000004f06347223 */ /* 0x000fe20000010000 */
[----:B------:R-:W-:Y:S01]  /*3950*/  IMAD.U32 R79, R71, 0x10000, RZ ;  /* 0x00010000474f7824 */ /* 0x000fe200078e00ff */
[----:B------:R-:W-:Y:S01]  /*3960*/  SHF.L.U32 R71, R64, 0x10, RZ ;  /* 0x0000001040477819 */ /* 0x000fe200000006ff */
[--C-:B------:R-:W-:Y:S01]  /*3970*/  FADD.FTZ R64, R23, -R46.reuse ;  /* 0x8000002e17407221 */ /* 0x100fe20000010000 */
[----:B------:R-:W-:Y:S01]  /*3980*/  SHF.L.U32 R65, R49, 0x10, RZ ;  /* 0x0000001031417819 */ /* 0x000fe200000006ff */
[----:B------:R-:W-:Y:S01]  /*3990*/  FADD.FTZ R49, -R46, R79 ;  /* 0x0000004f2e317221 */ /* 0x000fe20000010100 */
[--C-:B------:R-:W-:Y:S01]  /*39a0*/  FADD.FTZ R98, R24, -R46.reuse ;  /* 0x8000002e18627221 */ /* 0x100fe20000010000 */
[C---:B------:R-:W-:Y:S01]  /*39b0*/  FADD.FTZ R23, -R46.reuse, R71 ;  /* 0x000000472e177221 */ /* 0x040fe20000010100 */
[C---:B------:R-:W-:Y:S01]  /*39c0*/  FADD.FTZ R99, -R46.reuse, R99 ;  /* 0x000000632e637221 */ /* 0x040fe20000010100 */
[--C-:B------:R-:W-:Y:S01]  /*39d0*/  FADD.FTZ R96, R25, -R46.reuse ;  /* 0x8000002e19607221 */ /* 0x100fe20000010000 */
[----:B0-----:R-:W-:Y:S01]  /*39e0*/  PRMT R45, R45, 0x7632, R45 ;  /* 0x000076322d2d7816 */ /* 0x001fe2000000002d */
[----:B------:R-:W-:Y:S01]  /*39f0*/  FADD.FTZ R97, -R46, R97 ;  /* 0x000000612e617221 */ /* 0x000fe20000010100 */
[--C-:B------:R-:W-:Y:S01]  /*3a00*/  FADD.FTZ R94, R26, -R46.reuse ;  /* 0x8000002e1a5e7221 */ /* 0x100fe20000010000 */
[C---:B------:R-:W-:Y:S01]  /*3a10*/  FADD.FTZ R95, -R46.reuse, R95 ;  /* 0x0000005f2e5f7221 */ /* 0x040fe20000010100 */
[----:B------:R-:W-:Y:S01]  /*3a20*/  FADD.FTZ R71, R29, -R46 ;  /* 0x8000002e1d477221 */ /* 0x000fe20000010000 */
[----:B------:R0:W-:Y:S01]  /*3a30*/  STG.E.U16 desc[UR6][R42.64+0x6], R45 ;  /* 0x0000062d2a007986 */ /* 0x0001e2000c101506 */
[C---:B------:R-:W-:Y:S01]  /*3a40*/  FADD.FTZ R67, -R46.reuse, R67 ;  /* 0x000000432e437221 */ /* 0x040fe20000010100 */
[C---:B------:R-:W-:Y:S01]  /*3a50*/  FADD.FTZ R59, -R46.reuse, R59 ;  /* 0x0000003b2e3b7221 */ /* 0x040fe20000010100 */
[C---:B------:R-:W-:Y:S01]  /*3a60*/  FADD.FTZ R55, -R46.reuse, R55 ;  /* 0x000000372e377221 */ /* 0x040fe20000010100 */
[----:B------:R-:W-:Y:S01]  /*3a70*/  FADD.FTZ R37, -R46, R76 ;  /* 0x0000004c2e257221 */ /* 0x000fe20000010100 */
[--C-:B------:R-:W-:Y:S01]  /*3a80*/  FADD.FTZ R31, R89, -R46.reuse ;  /* 0x8000002e591f7221 */ /* 0x100fe20000010000 */
[----:B------:R-:W-:Y:S01]  /*3a90*/  FADD.FTZ R100, R91, -R46 ;  /* 0x8000002e5b647221 */ /* 0x000fe20000010000 */
[C---:B------:R-:W-:Y:S01]  /*3aa0*/  FMUL.FTZ R101, R38.reuse, R101 ;  /* 0x0000006526657220 */ /* 0x040fe20000410000 */
[C---:B------:R-:W-:Y:S01]  /*3ab0*/  FMUL.FTZ R26, R38.reuse, R49 ;  /* 0x00000031261a7220 */ /* 0x040fe20000410000 */
[C---:B------:R-:W-:Y:S01]  /*3ac0*/  FMUL.FTZ R98, R38.reuse, R98 ;  /* 0x0000006226627220 */ /* 0x040fe20000410000 */
[C---:B------:R-:W-:Y:S01]  /*3ad0*/  FMUL.FTZ R99, R38.reuse, R99 ;  /* 0x0000006326637220 */ /* 0x040fe20000410000 */
[----:B------:R-:W-:Y:S01]  /*3ae0*/  FMUL.FTZ R96, R38, R96 ;  /* 0x0000006026607220 */ /* 0x000fe20000410000 */
[C-C-:B0-----:R-:W-:Y:S01]  /*3af0*/  FFMA.FTZ R43, R114.reuse, R32, R116.reuse ;  /* 0x00000020722b7223 */ /* 0x141fe20000010074 */
[--C-:B------:R-:W-:Y:S01]  /*3b00*/  FFMA.FTZ R42, R114, R34, R116.reuse ;  /* 0x00000022722a7223 */ /* 0x100fe20000010074 */
[----:B------:R-:W-:Y:S01]  /*3b10*/  FMUL.FTZ R45, R102, R92 ;  /* 0x0000005c662d7220 */ /* 0x000fe20000410000 */
[C-C-:B------:R-:W-:Y:S01]  /*3b20*/  FFMA.FTZ R34, R114.reuse, R88, R116.reuse ;  /* 0x0000005872227223 */ /* 0x140fe20000010074 */
[----:B------:R-:W-:Y:S01]  /*3b30*/  FFMA.FTZ R32, R114, R90, R116 ;  /* 0x0000005a72207223 */ /* 0x000fe20000010074 */
[C---:B------:R-:W-:Y:S01]  /*3b40*/  FMUL.FTZ R92, R102.reuse, R60 ;  /* 0x0000003c665c7220 */ /* 0x040fe20000410000 */
[C---:B------:R-:W-:Y:S01]  /*3b50*/  FMUL.FTZ R90, R102.reuse, R58 ;  /* 0x0000003a665a7220 */ /* 0x040fe20000410000 */
[C---:B------:R-:W-:Y:S01]  /*3b60*/  FMUL.FTZ R88, R102.reuse, R56 ;  /* 0x0000003866587220 */ /* 0x040fe20000410000 */
[----:B------:R-:W-:Y:S01]  /*3b70*/  FMUL.FTZ R102, R102, R50 ;  /* 0x0000003266667220 */ /* 0x000fe20000410000 */
[C-C-:B------:R-:W-:Y:S01]  /*3b80*/  FFMA.FTZ R60, R6.reuse, R93, R0.reuse ;  /* 0x0000005d063c7223 */ /* 0x140fe20000010000 */
[C-C-:B------:R-:W-:Y:S01]  /*3b90*/  FFMA.FTZ R58, R6.reuse, R92, R0.reuse ;  /* 0x0000005c063a7223 */ /* 0x140fe20000010000 */
[C-C-:B------:R-:W-:Y:S01]  /*3ba0*/  FFMA.FTZ R56, R6.reuse, R90, R0.reuse ;  /* 0x0000005a06387223 */ /* 0x140fe20000010000 */
[C-C-:B------:R-:W-:Y:S01]  /*3bb0*/  FFMA.FTZ R54, R6.reuse, R88, R0.reuse ;  /* 0x0000005806367223 */ /* 0x140fe20000010000 */
[C-C-:B------:R-:W-:Y:S01]  /*3bc0*/  FFMA.FTZ R50, R6.reuse, R77, R0.reuse ;  /* 0x0000004d06327223 */ /* 0x140fe20000010000 */
[----:B------:R-:W-:Y:S01]  /*3bd0*/  FFMA.FTZ R0, R6, R102, R0 ;  /* 0x0000006606007223 */ /* 0x000fe20000010000 */
[----:B------:R-:W-:Y:S01]  /*3be0*/  SHF.L.U32 R77, R53, 0x10, RZ ;  /* 0x00000010354d7819 */ /* 0x000fe200000006ff */
[----:B------:R-:W-:Y:S01]  /*3bf0*/  FADD.FTZ R93, -R46, R72 ;  /* 0x000000482e5d7221 */ /* 0x000fe20000010100 */
[----:B------:R-:W-:Y:S01]  /*3c00*/  SHF.L.U32 R6, R48, 0x10, RZ ;  /* 0x0000001030067819 */ /* 0x000fe200000006ff */
[C---:B------:R-:W-:Y:S01]  /*3c10*/  FADD.FTZ R72, -R46.reuse, R61 ;  /* 0x0000003d2e487221 */ /* 0x040fe20000010100 */
[----:B------:R-:W-:Y:S01]  /*3c20*/  FADD.FTZ R53, R33, -R46 ;  /* 0x8000002e21357221 */ /* 0x000fe20000010000 */
[----:B------:R-:W-:Y:S01]  /*3c30*/  FADD.FTZ R48, -R46, R78 ;  /* 0x0000004e2e307221 */ /* 0x000fe20000010100 */
[--C-:B------:R-:W-:Y:S01]  /*3c40*/  FADD.FTZ R92, R27, -R46.reuse ;  /* 0x8000002e1b5c7221 */ /* 0x100fe20000010000 */
[--C-:B------:R-:W-:Y:S01]  /*3c50*/  FADD.FTZ R90, R28, -R46.reuse ;  /* 0x8000002e1c5a7221 */ /* 0x100fe20000010000 */
[----:B------:R-:W-:Y:S01]  /*3c60*/  FADD.FTZ R61, R30, -R46 ;  /* 0x8000002e1e3d7221 */ /* 0x000fe20000010000 */
[C---:B------:R-:W-:Y:S01]  /*3c70*/  FADD.FTZ R51, -R46.reuse, R77 ;  /* 0x0000004d2e337221 */ /* 0x040fe20000010100 */
[C---:B------:R-:W-:Y:S01]  /*3c80*/  FADD.FTZ R33, -R46.reuse, R65 ;  /* 0x000000412e217221 */ /* 0x040fe20000010100 */
[----:B------:R-:W-:Y:S01]  /*3c90*/  FADD.FTZ R6, -R46, R6 ;  /* 0x000000062e067221 */ /* 0x000fe20000010100 */
        /* <DEDUP_REMOVED lines=25> */
[----:B------:R-:W-:Y:S01]  /*3e30*/  LEA R6, P1, R7, UR10, 0x1 ;  /* 0x0000000a07067c11 */ /* 0x000fe2000f8208ff */
[----:B------:R-:W-:Y:S01]  /*3e40*/  FFMA.FTZ R87, R114, R87, R116 ;  /* 0x0000005772577223 */ /* 0x000fe20000010074 */
[----:B------:R-:W-:Y:S01]  /*3e50*/  FFMA.FTZ R101, R41, R101, R39 ;  /* 0x0000006529657223 */ /* 0x000fe20000010027 */
[----:B------:R-:W-:Y:S01]  /*3e60*/  FFMA.FTZ R26, R40, R26, R2 ;  /* 0x0000001a281a7223 */ /* 0x000fe20000010002 */
[----:B------:R-:W-:Y:S01]  /*3e70*/  LEA.HI.X R7, R7, UR11, R103, 0x1, P1 ;  /* 0x0000000b07077c11 */ /* 0x000fe200088f0c67 */
[----:B------:R-:W-:Y:S01]  /*3e80*/  FFMA.FTZ R86, R114, R86, R116 ;  /* 0x0000005672567223 */ /* 0x000fe20000010074 */
[----:B------:R-:W-:Y:S01]  /*3e90*/  LEA R22, P1, R8, UR10, 0x1 ;  /* 0x0000000a08167c11 */ /* 0x000fe2000f8208ff */
[--C-:B------:R-:W-:Y:S01]  /*3ea0*/  FFMA.FTZ R30, R41, R30, R39.reuse ;  /* 0x0000001e291e7223 */ /* 0x100fe20000010027 */
[----:B------:R-:W-:Y:S01]  /*3eb0*/  LEA R88, P2, R21, UR10, 0x1 ;  /* 0x0000000a15587c11 */ /* 0x000fe2000f8408ff */
[----:B------:R-:W-:Y:S01]  /*3ec0*/  FFMA.FTZ R27, R40, R27, R2 ;  /* 0x0000001b281b7223 */ /* 0x000fe20000010002 */
[----:B------:R-:W-:Y:S01]  /*3ed0*/  LEA.HI.X R23, R8, UR11, R104, 0x1, P1 ;  /* 0x0000000b08177c11 */ /* 0x000fe200088f0c68 */
[----:B------:R-:W-:Y:S01]  /*3ee0*/  FFMA.FTZ R85, R114, R85, R116 ;  /* 0x0000005572557223 */ /* 0x000fe20000010074 */
[----:B------:R-:W-:Y:S01]  /*3ef0*/  LEA R8, P1, R9, UR10, 0x1 ;  /* 0x0000000a09087c11 */ /* 0x000fe2000f8208ff */
[----:B------:R-:W-:Y:S01]  /*3f00*/  FFMA.FTZ R98, R41, R98, R39 ;  /* 0x0000006229627223 */ /* 0x000fe20000010027 */
[----:B------:R-:W-:Y:S01]  /*3f10*/  F2FP.BF16.F32.PACK_AB R44, R44, R87 ;  /* 0x000000572c2c723e */ /* 0x000fe200000010ff */
[C-C-:B------:R-:W-:Y:S01]  /*3f20*/  FFMA.FTZ R99, R40.reuse, R99, R2.reuse ;  /* 0x0000006328637223 */ /* 0x140fe20000010002 */
[----:B------:R-:W-:Y:S01]  /*3f30*/  LEA.HI.X R9, R9, UR11, R105, 0x1, P1 ;  /* 0x0000000b09097c11 */ /* 0x000fe200088f0c69 */
[--C-:B------:R-:W-:Y:S01]  /*3f40*/  FFMA.FTZ R97, R40, R97, R2.reuse ;  /* 0x0000006128617223 */ /* 0x100fe20000010002 */
[----:B------:R-:W-:Y:S01]  /*3f50*/  LEA R24, P1, R10, UR10, 0x1 ;  /* 0x0000000a0a187c11 */ /* 0x000fe2000f8208ff */
[--C-:B------:R-:W-:Y:S01]  /*3f60*/  FFMA.FTZ R95, R40, R95, R2.reuse ;  /* 0x0000005f285f7223 */ /* 0x100fe20000010002 */
[----:B------:R-:W-:Y:S01]  /*3f70*/  F2FP.BF16.F32.PACK_AB R26, R26, R101 ;  /* 0x000000651a1a723e */ /* 0x000fe200000010ff */
[----:B------:R-:W-:Y:S01]  /*3f80*/  FFMA.FTZ R93, R40, R93, R2 ;  /* 0x0000005d285d7223 */ /* 0x000fe20000010002 */
[----:B------:R-:W-:Y:S01]  /*3f90*/  LEA.HI.X R25, R10, UR11, R106, 0x1, P1 ;  /* 0x0000000b0a197c11 */ /* 0x000fe200088f0c6a */
[C-C-:B------:R-:W-:Y:S01]  /*3fa0*/  FFMA.FTZ R91, R40.reuse, R91, R2.reuse ;  /* 0x0000005b285b7223 */ /* 0x140fe20000010002 */
[----:B------:R-:W-:Y:S01]  /*3fb0*/  LEA R10, P1, R11, UR10, 0x1 ;  /* 0x0000000a0b0a7c11 */ /* 0x000fe2000f8208ff */
[C-C-:B------:R-:W-:Y:S01]  /*3fc0*/  FFMA.FTZ R72, R40.reuse, R72, R2.reuse ;  /* 0x0000004828487223 */ /* 0x140fe20000010002 */
[----:B------:R-:W-:Y:S01]  /*3fd0*/  LEA.HI.X R89, R21, UR11, R119, 0x1, P2 ;  /* 0x0000000b15597c11 */ /* 0x000fe200090f0c77 */
[C-C-:B------:R-:W-:Y:S01]  /*3fe0*/  FFMA.FTZ R102, R40.reuse, R59, R2.reuse ;  /* 0x0000003b28667223 */ /* 0x140fe20000010002 */
[----:B------:R-:W-:Y:S01]  /*3ff0*/  LEA.HI.X R11, R11, UR11, R107, 0x1, P1 ;  /* 0x0000000b0b0b7c11 */ /* 0x000fe200088f0c6b */
[--C-:B------:R-:W-:Y:S01]  /*4000*/  FFMA.FTZ R104, R40, R55, R2.reuse ;  /* 0x0000003728687223 */ /* 0x100fe20000010002 */
[----:B------:R-:W-:Y:S01]  /*4010*/  LEA R28, P1, R12, UR10, 0x1 ;  /* 0x0000000a0c1c7c11 */ /* 0x000fe2000f8208ff */
[C-C-:B------:R-:W-:Y:S01]  /*4020*/  FFMA.FTZ R51, R40.reuse, R51, R2.reuse ;  /* 0x0000003328337223 */ /* 0x140fe20000010002 */
[C-C-:B------:R-:W-:Y:S01]  /*4030*/  FFMA.FTZ R106, R40.reuse, R37, R2.reuse ;  /* 0x00000025286a7223 */ /* 0x140fe20000010002 */
[----:B------:R-:W-:Y:S01]  /*4040*/  FFMA.FTZ R21, R40, R38, R2 ;  /* 0x0000002628157223 */ /* 0x000fe20000010002 */
[----:B------:R-:W-:Y:S01]  /*4050*/  LEA.HI.X R29, R12, UR11, R108, 0x1, P1 ;  /* 0x0000000b0c1d7c11 */ /* 0x000fe200088f0c6c */
[----:B------:R-:W-:Y:S01]  /*4060*/  FFMA.FTZ R108, R40, R33, R2 ;  /* 0x00000021286c7223 */ /* 0x000fe20000010002 */
[----:B------:R-:W-:Y:S01]  /*4070*/  LEA R12, P1, R13, UR10, 0x1 ;  /* 0x0000000a0d0c7c11 */ /* 0x000fe2000f8208ff */
[--C-:B------:R-:W-:Y:S01]  /*4080*/  FFMA.FTZ R84, R114, R84, R116.reuse ;  /* 0x0000005472547223 */ /* 0x100fe20000010074 */
[----:B------:R-:W-:Y:S01]  /*4090*/  PRMT R33, R26, 0x7632, R33 ;  /* 0x000076321a217816 */ /* 0x000fe20000000021 */
[----:B------:R-:W-:Y:S01]  /*40a0*/  FFMA.FTZ R96, R41, R96, R39 ;  /* 0x0000006029607223 */ /* 0x000fe20000010027 */
[----:B------:R-:W-:Y:S01]  /*40b0*/  LEA.HI.X R13, R13, UR11, R109, 0x1, P1 ;  /* 0x0000000b0d0d7c11 */ /* 0x000fe200088f0c6d */
[----:B------:R-:W-:Y:S01]  /*40c0*/  FFMA.FTZ R83, R114, R83, R116 ;  /* 0x0000005372537223 */ /* 0x000fe20000010074 */
[C---:B------:R-:W-:Y:S01]  /*40d0*/  LEA R48, P1, R14.reuse, UR10, 0x1 ;  /* 0x0000000a0e307c11 */ /* 0x040fe2000f8208ff */
[----:B------:R-:W-:Y:S01]  /*40e0*/  STG.E.U16 desc[UR6][R6.64], R44 ;  /* 0x0000002c06007986 */ /* 0x000fe2000c101506 */
[----:B------:R-:W-:Y:S01]  /*40f0*/  F2FP.BF16.F32.PACK_AB R73, R73, R86 ;  /* 0x000000564949723e */ /* 0x000fe200000010ff */
[----:B------:R-:W-:Y:S01]  /*4100*/  FFMA.FTZ R94, R41, R94, R39 ;  /* 0x0000005e295e7223 */ /* 0x000fe20000010027 */
[----:B------:R-:W-:Y:S01]  /*4110*/  LEA.HI.X R49, R14, UR11, R110, 0x1, P1 ;  /* 0x0000000b0e317c11 */ /* 0x000fe200088f0c6e */
[----:B------:R-:W-:Y:S01]  /*4120*/  STG.E.U16 desc[UR6][R6.64+0x4], R26 ;  /* 0x0000041a06007986 */ /* 0x000fe2000c101506 */
[----:B------:R-:W-:Y:S01]  /*4130*/  LEA R14, P1, R15, UR10, 0x1 ;  /* 0x0000000a0f0e7c11 */ /* 0x000fe2000f8208ff */
[--C-:B------:R-:W-:Y:S01]  /*4140*/  FFMA.FTZ R82, R114, R82, R116.reuse ;  /* 0x0000005272527223 */ /* 0x100fe20000010074 */
[----:B------:R-:W-:Y:S01]  /*4150*/  F2FP.BF16.F32.PACK_AB R27, R27, R30 ;  /* 0x0000001e1b1b723e */ /* 0x000fe200000010ff */
[----:B------:R-:W-:Y:S01]  /*4160*/  STG.E.U16 desc[UR6][R6.64+0x6], R33 ;  /* 0x0000062106007986 */ /* 0x000fe2000c101506 */
[----:B------:R-:W-:Y:S01]  /*4170*/  LEA.HI.X R15, R15, UR11, R111, 0x1, P1 ;  /* 0x0000000b0f0f7c11 */ /* 0x000fe200088f0c6f */
[C-C-:B------:R-:W-:Y:S01]  /*4180*/  FFMA.FTZ R92, R41.reuse, R92, R39.reuse ;  /* 0x0000005c295c7223 */ /* 0x140fe20000010027 */
[----:B------:R-:W-:Y:S01]  /*4190*/  LEA R64, P1, R16, UR10, 0x1 ;  /* 0x0000000a10407c11 */ /* 0x000fe2000f8208ff */
[--C-:B------:R-:W-:Y:S01]  /*41a0*/  FFMA.FTZ R90, R41, R90, R39.reuse ;  /* 0x0000005a295a7223 */ /* 0x100fe20000010027 */
[----:B------:R-:W-:Y:S01]  /*41b0*/  F2FP.BF16.F32.PACK_AB R70, R70, R85 ;  /* 0x000000554646723e */ /* 0x000fe200000010ff */
[----:B------:R-:W-:Y:S01]  /*41c0*/  FFMA.FTZ R81, R114, R81, R116 ;  /* 0x0000005172517223 */ /* 0x000fe20000010074 */
[----:B------:R-:W-:Y:S01]  /*41d0*/  LEA.HI.X R65, R16, UR11, R112, 0x1, P1 ;  /* 0x0000000b10417c11 */ /* 0x000fe200088f0c70 */
[C-C-:B------:R-:W-:Y:S01]  /*41e0*/  FFMA.FTZ R80, R114.reuse, R80, R116.reuse ;  /* 0x0000005072507223 */ /* 0x140fe20000010074 */
[----:B------:R-:W-:Y:S01]  /*41f0*/  LEA R16, P1, R17, UR10, 0x1 ;  /* 0x0000000a11107c11 */ /* 0x000fe2000f8208ff */
[----:B------:R-:W-:Y:S01]  /*4200*/  FFMA.FTZ R71, R41, R71, R39 ;  /* 0x0000004729477223 */ /* 0x000fe20000010027 */
[----:B------:R-:W-:Y:S01]  /*4210*/  F2FP.BF16.F32.PACK_AB R98, R99, R98 ;  /* 0x000000626362723e */ /* 0x000fe200000010ff */
[--C-:B------:R-:W-:Y:S01]  /*4220*/  FFMA.FTZ R47, R114, R47, R116.reuse ;  /* 0x0000002f722f7223 */ /* 0x100fe20000010074 */
[----:B------:R-:W-:Y:S01]  /*4230*/  LEA.HI.X R17, R17, UR11, R113, 0x1, P1 ;  /* 0x0000000b11117c11 */ /* 0x000fe200088f0c71 */
[--C-:B------:R-:W-:Y:S01]  /*4240*/  FFMA.FTZ R61, R41, R61, R39.reuse ;  /* 0x0000003d293d7223 */ /* 0x100fe20000010027 */
[----:B------:R-:W-:Y:S01]  /*4250*/  LEA R76, P1, R18, UR10, 0x1 ;  /* 0x0000000a124c7c11 */ /* 0x000fe2000f8208ff */
[----:B------:R-:W-:Y:S01]  /*4260*/  FFMA.FTZ R45, R114, R45, R116 ;  /* 0x0000002d722d7223 */ /* 0x000fe20000010074 */
[----:B------:R-:W-:Y:S01]  /*4270*/  PRMT R30, R27, 0x7632, R30 ;  /* 0x000076321b1e7816 */ /* 0x000fe2000000001e */
[C---:B------:R-:W-:Y:S01]  /*4280*/  FFMA.FTZ R57, R41.reuse, R57, R39 ;  /* 0x0000003929397223 */ /* 0x040fe20000010027 */
[----:B------:R-:W-:Y:S01]  /*4290*/  LEA.HI.X R77, R18, UR11, R115, 0x1, P1 ;  /* 0x0000000b124d7c11 */ /* 0x000fe200088f0c73 */
[--C-:B------:R-:W-:Y:S01]  /*42a0*/  FFMA.FTZ R53, R41, R53, R39.reuse ;  /* 0x0000003529357223 */ /* 0x100fe20000010027 */
[----:B------:R-:W-:Y:S01]  /*42b0*/  LEA R18, P1, R19, UR10, 0x1 ;  /* 0x0000000a13127c11 */ /* 0x000fe2000f8208ff */
[--C-:B------:R-:W-:Y:S01]  /*42c0*/  FFMA.FTZ R46, R41, R46, R39.reuse ;  /* 0x0000002e292e7223 */ /* 0x100fe20000010027 */
[----:B------:R-:W-:Y:S01]  /*42d0*/  F2FP.BF16.F32.PACK_AB R69, R69, R84 ;  /* 0x000000544545723e */ /* 0x000fe200000010ff */
[----:B------:R-:W-:Y:S01]  /*42e0*/  FFMA.FTZ R35, R41, R35, R39 ;  /* 0x0000002329237223 */ /* 0x000fe20000010027 */
[----:B------:R-:W-:Y:S01]  /*42f0*/  LEA.HI.X R19, R19, UR11, R117, 0x1, P1 ;  /* 0x0000000b13137c11 */ /* 0x000fe200088f0c75 */
[----:B------:R-:W-:Y:S01]  /*4300*/  FFMA.FTZ R36, R114, R36, R116 ;  /* 0x0000002472247223 */ /* 0x000fe20000010074 */
[C---:B------:R-:W-:Y:S01]  /*4310*/  LEA R78, P1, R20.reuse, UR10, 0x1 ;  /* 0x0000000a144e7c11 */ /* 0x040fe2000f8208ff */
[--C-:B------:R-:W-:Y:S01]  /*4320*/  FFMA.FTZ R31, R41, R31, R39.reuse ;  /* 0x0000001f291f7223 */ /* 0x100fe20000010027 */
[----:B------:R-:W-:Y:S01]  /*4330*/  F2FP.BF16.F32.PACK_AB R96, R97, R96 ;  /* 0x000000606160723e */ /* 0x000fe200000010ff */
[----:B------:R-:W-:Y:S01]  /*4340*/  FFMA.FTZ R100, R41, R100, R39 ;  /* 0x0000006429647223 */ /* 0x000fe20000010027 */
[----:B------:R-:W-:Y:S01]  /*4350*/  LEA.HI.X R79, R20, UR11, R118, 0x1, P1 ;  /* 0x0000000b144f7c11 */ /* 0x000fe200088f0c76 */
[--C-:B------:R-:W-:Y:S01]  /*4360*/  FFMA.FTZ R20, R40, R67, R2.reuse ;  /* 0x0000004328147223 */ /* 0x100fe20000010002 */
[----:B------:R-:W-:Y:S01]  /*4370*/  PRMT R2, R44, 0x7632, R2 ;  /* 0x000076322c027816 */ /* 0x000fe20000000002 */
[----:B------:R-:W-:Y:S01]  /*4380*/  ULDC.64 UR10, c[0x0][0x238] ;  /* 0x00008e00000a7ab9 */ /* 0x000fe20000000a00 */
[----:B------:R-:W-:-:S02]  /*4390*/  F2FP.BF16.F32.PACK_AB R68, R68, R83 ;  /* 0x000000534444723e */ /* 0x000fc400000010ff */
[----:B------:R-:W-:Y:S01]  /*43a0*/  F2FP.BF16.F32.PACK_AB R94, R95, R94 ;  /* 0x0000005e5f5e723e */ /* 0x000fe200000010ff */
[----:B------:R0:W-:Y:S01]  /*43b0*/  STG.E.U16 desc[UR6][R6.64+0x2], R2 ;  /* 0x0000020206007986 */ /* 0x0001e2000c101506 */
[----:B------:R-:W-:Y:S02]  /*43c0*/  F2FP.BF16.F32.PACK_AB R66, R66, R82 ;  /* 0x000000524242723e */ /* 0x000fe400000010ff */
[----:B------:R-:W-:Y:S01]  /*43d0*/  F2FP.BF16.F32.PACK_AB R92, R93, R92 ;  /* 0x0000005c5d5c723e */ /* 0x000fe200000010ff */
[----:B------:R-:W-:Y:S01]  /*43e0*/  STG.E.U16 desc[UR6][R22.64], R73 ;  /* 0x0000004916007986 */ /* 0x000fe2000c101506 */
[----:B------:R-:W-:Y:S02]  /*43f0*/  F2FP.BF16.F32.PACK_AB R90, R91, R90 ;  /* 0x0000005a5b5a723e */ /* 0x000fe400000010ff */
[----:B------:R-:W-:Y:S01]  /*4400*/  F2FP.BF16.F32.PACK_AB R63, R63, R81 ;  /* 0x000000513f3f723e */ /* 0x000fe200000010ff */
[----:B------:R-:W-:Y:S01]  /*4410*/  STG.E.U16 desc[UR6][R22.64+0x4], R27 ;  /* 0x0000041b16007986 */ /* 0x000fe2000c101506 */
[----:B------:R-:W-:-:S02]  /*4420*/  F2FP.BF16.F32.PACK_AB R62, R62, R80 ;  /* 0x000000503e3e723e */ /* 0x000fc400000010ff */
[----:B------:R-:W-:Y:S01]  /*4430*/  F2FP.BF16.F32.PACK_AB R71, R72, R71 ;  /* 0x000000474847723e */ /* 0x000fe200000010ff */
[----:B------:R-:W-:Y:S01]  /*4440*/  STG.E.U16 desc[UR6][R22.64+0x6], R30 ;  /* 0x0000061e16007986 */ /* 0x000fe2000c101506 */
[----:B0-----:R-:W-:Y:S02]  /*4450*/  PRMT R7, R73, 0x7632, R7 ;  /* 0x0000763249077816 */ /* 0x001fe40000000007 */
[----:B------:R-:W-:Y:S02]  /*4460*/  PRMT R2, R70, 0x7632, R2 ;  /* 0x0000763246027816 */ /* 0x000fe40000000002 */
[----:B------:R-:W-:Y:S01]  /*4470*/  PRMT R6, R98, 0x7632, R6 ;  /* 0x0000763262067816 */ /* 0x000fe20000000006 */
[----:B------:R0:W-:Y:S01]  /*4480*/  STG.E.U16 desc[UR6][R22.64+0x2], R7 ;  /* 0x0000020716007986 */ /* 0x0001e2000c101506 */
[----:B------:R-:W-:Y:S02]  /*4490*/  F2FP.BF16.F32.PACK_AB R47, R60, R47 ;  /* 0x0000002f3c2f723e */ /* 0x000fe400000010ff */
[----:B------:R-:W-:Y:S01]  /*44a0*/  F2FP.BF16.F32.PACK_AB R20, R20, R61 ;  /* 0x0000003d1414723e */ /* 0x000fe200000010ff */
[----:B------:R-:W-:Y:S01]  /*44b0*/  STG.E.U16 desc[UR6][R8.64], R70 ;  /* 0x0000004608007986 */ /* 0x000fe2000c101506 */
[----:B------:R-:W-:-:S02]  /*44c0*/  F2FP.BF16.F32.PACK_AB R45, R58, R45 ;  /* 0x0000002d3a2d723e */ /* 0x000fc400000010ff */
[----:B------:R-:W-:Y:S01]  /*44d0*/  F2FP.BF16.F32.PACK_AB R57, R102, R57 ;  /* 0x000000396639723e */ /* 0x000fe200000010ff */
[----:B------:R1:W-:Y:S01]  /*44e0*/  STG.E.U16 desc[UR6][R8.64+0x2], R2 ;  /* 0x0000020208007986 */ /* 0x0003e2000c101506 */
[----:B------:R-:W-:Y:S02]  /*44f0*/  F2FP.BF16.F32.PACK_AB R43, R56, R43 ;  /* 0x0000002b382b723e */ /* 0x000fe400000010ff */
[----:B------:R-:W-:Y:S01]  /*4500*/  F2FP.BF16.F32.PACK_AB R53, R104, R53 ;  /* 0x000000356835723e */ /* 0x000fe200000010ff */
[----:B------:R-:W-:Y:S01]  /*4510*/  STG.E.U16 desc[UR6][R8.64+0x4], R98 ;  /* 0x0000046208007986 */ /* 0x000fe2000c101506 */
[----:B0-----:R-:W-:Y:S02]  /*4520*/  PRMT R7, R69, 0x7632, R7 ;  /* 0x0000763245077816 */ /* 0x001fe40000000007 */
[----:B------:R-:W-:Y:S01]  /*4530*/  F2FP.BF16.F32.PACK_AB R42, R54, R42 ;  /* 0x0000002a362a723e */ /* 0x000fe200000010ff */
[----:B------:R0:W-:Y:S01]  /*4540*/  STG.E.U16 desc[UR6][R8.64+0x6], R6 ;  /* 0x0000060608007986 */ /* 0x0001e2000c101506 */
[----:B------:R-:W-:-:S02]  /*4550*/  F2FP.BF16.F32.PACK_AB R46, R51, R46 ;  /* 0x0000002e332e723e */ /* 0x000fc400000010ff */
[----:B------:R-:W-:Y:S01]  /*4560*/  F2FP.BF16.F32.PACK_AB R35, R106, R35 ;  /* 0x000000236a23723e */ /* 0x000fe200000010ff */
[----:B------:R-:W-:Y:S01]  /*4570*/  STG.E.U16 desc[UR6][R24.64], R69 ;  /* 0x0000004518007986 */ /* 0x000fe2000c101506 */
[----:B-1----:R-:W-:Y:S02]  /*4580*/  PRMT R2, R68, 0x7632, R2 ;  /* 0x0000763244027816 */ /* 0x002fe40000000002 */
[----:B------:R-:W-:Y:S01]  /*4590*/  PRMT R38, R42, 0x7632, R38 ;  /* 0x000076322a267816 */ /* 0x000fe20000000026 */
[----:B------:R1:W-:Y:S01]  /*45a0*/  STG.E.U16 desc[UR6][R24.64+0x2], R7 ;  /* 0x0000020718007986 */ /* 0x0003e2000c101506 */
[----:B------:R-:W-:Y:S02]  /*45b0*/  F2FP.BF16.F32.PACK_AB R36, R52, R36 ;  /* 0x000000243424723e */ /* 0x000fe400000010ff */
[----:B------:R-:W-:Y:S01]  /*45c0*/  F2FP.BF16.F32.PACK_AB R34, R50, R34 ;  /* 0x000000223222723e */ /* 0x000fe200000010ff */
[----:B------:R-:W-:Y:S01]  /*45d0*/  STG.E.U16 desc[UR6][R24.64+0x4], R96 ;  /* 0x0000046018007986 */ /* 0x000fe2000c101506 */
[----:B0-----:R-:W-:-:S02]  /*45e0*/  PRMT R9, R96, 0x7632, R9 ;  /* 0x0000763260097816 */ /* 0x001fc40000000009 */
[----:B------:R-:W-:Y:S02]  /*45f0*/  PRMT R6, R94, 0x7632, R6 ;  /* 0x000076325e067816 */ /* 0x000fe40000000006 */
[----:B------:R-:W-:Y:S01]  /*4600*/  PRMT R8, R92, 0x7632, R8 ;  /* 0x000076325c087816 */ /* 0x000fe20000000008 */
[----:B------:R0:W-:Y:S01]  /*4610*/  STG.E.U16 desc[UR6][R24.64+0x6], R9 ;  /* 0x0000060918007986 */ /* 0x0001e2000c101506 */
[----:B------:R-:W-:Y:S02]  /*4620*/  F2FP.BF16.F32.PACK_AB R31, R108, R31 ;  /* 0x0000001f6c1f723e */ /* 0x000fe400000010ff */
[----:B-1----:R-:W-:Y:S01]  /*4630*/  PRMT R7, R66, 0x7632, R7 ;  /* 0x0000763242077816 */ /* 0x002fe20000000007 */
[----:B------:R1:W-:Y:S01]  /*4640*/  STG.E.U16 desc[UR6][R10.64+0x2], R2 ;  /* 0x000002020a007986 */ /* 0x0003e2000c101506 */
[----:B------:R-:W-:Y:S02]  /*4650*/  F2FP.BF16.F32.PACK_AB R0, R0, R32 ;  /* 0x000000200000723e */ /* 0x000fe400000010ff */
[----:B------:R-:W-:Y:S01]  /*4660*/  F2FP.BF16.F32.PACK_AB R21, R21, R100 ;  /* 0x000000641515723e */ /* 0x000fe200000010ff */
[----:B------:R-:W-:Y:S01]  /*4670*/  STG.E.U16 desc[UR6][R10.64], R68 ;  /* 0x000000440a007986 */ /* 0x000fe2000c101506 */
[----:B------:R-:W-:-:S02]  /*4680*/  PRMT R39, R34, 0x7632, R39 ;  /* 0x0000763222277816 */ /* 0x000fc40000000027 */
[----:B------:R-:W-:Y:S01]  /*4690*/  PRMT R44, R0, 0x7632, R44 ;  /* 0x00007632002c7816 */ /* 0x000fe2000000002c */
[----:B------:R-:W-:Y:S01]  /*46a0*/  STG.E.U16 desc[UR6][R10.64+0x4], R94 ;  /* 0x0000045e0a007986 */ /* 0x000fe2000c101506 */
[----:B0-----:R-:W-:Y:S02]  /*46b0*/  PRMT R24, R62, 0x7632, R24 ;  /* 0x000076323e187816 */ /* 0x001fe40000000018 */
[----:B------:R-:W-:Y:S01]  /*46c0*/  PRMT R9, R36, 0x7632, R9 ;  /* 0x0000763224097816 */ /* 0x000fe20000000009 */
[----:B------:R0:W-:Y:S01]  /*46d0*/  STG.E.U16 desc[UR6][R10.64+0x6], R6 ;  /* 0x000006060a007986 */ /* 0x0001e2000c101506 */
[----:B-1----:R-:W-:Y:S02]  /*46e0*/  PRMT R2, R90, 0x7632, R2 ;  /* 0x000076325a027816 */ /* 0x002fe40000000002 */
[----:B------:R-:W-:Y:S01]  /*46f0*/  IADD3 R3, P1, R3, 0x1, RZ ;  /* 0x0000000103037810 */ /* 0x000fe20007f3e0ff */
[----:B------:R-:W-:Y:S01]  /*4700*/  STG.E.U16 desc[UR6][R28.64], R66 ;  /* 0x000000421c007986 */ /* 0x000fe2000c101506 */
[----:B------:R-:W-:-:S02]  /*4710*/  LOP3.LUT R5, R5, 0x1, RZ, 0x3c, !PT ;  /* 0x0000000105057812 */ /* 0x000fc400078e3cff */
[----:B------:R-:W-:Y:S01]  /*4720*/  IADD3.X R4, RZ, R4, RZ, P1, !PT ;  /* 0x00000004ff047210 */ /* 0x000fe20000ffe4ff */
[----:B------:R1:W-:Y:S01]  /*4730*/  STG.E.U16 desc[UR6][R28.64+0x2], R7 ;  /* 0x000002071c007986 */ /* 0x0003e2000c101506 */
[----:B------:R-:W-:-:S03]  /*4740*/  ISETP.GE.U32.AND P1, PT, R3, UR10, PT ;  /* 0x0000000a03007c0c */ /* 0x000fc6000bf26070 */
[----:B------:R-:W-:Y:S01]  /*4750*/  STG.E.U16 desc[UR6][R28.64+0x4], R92 ;  /* 0x0000045c1c007986 */ /* 0x000fe2000c101506 */
[----:B0-----:R-:W-:Y:S02]  /*4760*/  PRMT R6, R63, 0x7632, R6 ;  /* 0x000076323f067816 */ /* 0x001fe40000000006 */
[----:B------:R-:W-:Y:S01]  /*4770*/  ISETP.GE.AND.EX P1, PT, R4, UR11, PT, P1 ;  /* 0x0000000b04007c0c */ /* 0x000fe2000bf26310 */
[----:B------:R0:W-:Y:S04]  /*4780*/  STG.E.U16 desc[UR6][R28.64+0x6], R8 ;  /* 0x000006081c007986 */ /* 0x0001e8000c101506 */
[----:B------:R2:W-:Y:S01]  /*4790*/  STG.E.U16 desc[UR6][R12.64+0x6], R2 ;  /* 0x000006020c007986 */ /* 0x0005e2000c101506 */
[----:B-1----:R-:W-:-:S03]  /*47a0*/  PRMT R7, R71, 0x7632, R7 ;  /* 0x0000763247077816 */ /* 0x002fc60000000007 */
[----:B------:R-:W-:Y:S04]  /*47b0*/  STG.E.U16 desc[UR6][R12.64], R63 ;  /* 0x0000003f0c007986 */ /* 0x000fe8000c101506 */
[----:B------:R1:W-:Y:S01]  /*47c0*/  STG.E.U16 desc[UR6][R12.64+0x2], R6 ;  /* 0x000002060c007986 */ /* 0x0003e2000c101506 */
[----:B0-----:R-:W-:Y:S02]  /*47d0*/  PRMT R8, R57, 0x7632, R8 ;  /* 0x0000763239087816 */ /* 0x001fe40000000008 */
[----:B--2---:R-:W-:Y:S01]  /*47e0*/  PRMT R2, R47, 0x7632, R2 ;  /* 0x000076322f027816 */ /* 0x004fe20000000002 */
[----:B------:R-:W-:Y:S04]  /*47f0*/  STG.E.U16 desc[UR6][R12.64+0x4], R90 ;  /* 0x0000045a0c007986 */ /* 0x000fe8000c101506 */
[----:B------:R-:W-:Y:S01]  /*4800*/  STG.E.U16 desc[UR6][R48.64], R62 ;  /* 0x0000003e30007986 */ /* 0x000fe2000c101506 */
[----:B-1----:R-:W-:-:S03]  /*4810*/  PRMT R6, R20, 0x7632, R6 ;  /* 0x0000763214067816 */ /* 0x002fc60000000006 */
[----:B------:R-:W-:Y:S04]  /*4820*/  STG.E.U16 desc[UR6][R48.64+0x2], R24 ;  /* 0x0000021830007986 */ /* 0x000fe8000c101506 */
[----:B------:R-:W-:Y:S04]  /*4830*/  STG.E.U16 desc[UR6][R48.64+0x4], R71 ;  /* 0x0000044730007986 */ /* 0x000fe8000c101506 */
[----:B------:R0:W-:Y:S04]  /*4840*/  STG.E.U16 desc[UR6][R48.64+0x6], R7 ;  /* 0x0000060730007986 */ /* 0x0001e8000c101506 */
[----:B------:R1:W-:Y:S04]  /*4850*/  STG.E.U16 desc[UR6][R14.64+0x2], R2 ;  /* 0x000002020e007986 */ /* 0x0003e8000c101506 */
[----:B------:R-:W-:Y:S01]  /*4860*/  STG.E.U16 desc[UR6][R14.64], R47 ;  /* 0x0000002f0e007986 */ /* 0x000fe2000c101506 */
[----:B0-----:R-:W-:-:S03]  /*4870*/  PRMT R7, R45, 0x7632, R7 ;  /* 0x000076322d077816 */ /* 0x001fc60000000007 */
[----:B------:R-:W-:Y:S01]  /*4880*/  STG.E.U16 desc[UR6][R14.64+0x4], R20 ;  /* 0x000004140e007986 */ /* 0x000fe2000c101506 */
[----:B-1----:R-:W-:-:S03]  /*4890*/  PRMT R2, R43, 0x7632, R2 ;  /* 0x000076322b027816 */ /* 0x002fc60000000002 */
[----:B------:R0:W-:Y:S04]  /*48a0*/  STG.E.U16 desc[UR6][R14.64+0x6], R6 ;  /* 0x000006060e007986 */ /* 0x0001e8000c101506 */
[----:B------:R-:W-:Y:S04]  /*48b0*/  STG.E.U16 desc[UR6][R64.64], R45 ;  /* 0x0000002d40007986 */ /* 0x000fe8000c101506 */
[----:B------:R1:W-:Y:S04]  /*48c0*/  STG.E.U16 desc[UR6][R64.64+0x2], R7 ;  /* 0x0000020740007986 */ /* 0x0003e8000c101506 */
[----:B------:R-:W-:Y:S01]  /*48d0*/  STG.E.U16 desc[UR6][R64.64+0x4], R57 ;  /* 0x0000043940007986 */ /* 0x000fe2000c101506 */
[----:B0-----:R-:W-:-:S03]  /*48e0*/  PRMT R6, R53, 0x7632, R6 ;  /* 0x0000763235067816 */ /* 0x001fc60000000006 */
[----:B------:R-:W-:Y:S04]  /*48f0*/  STG.E.U16 desc[UR6][R64.64+0x6], R8 ;  /* 0x0000060840007986 */ /* 0x000fe8000c101506 */
[----:B------:R0:W-:Y:S01]  /*4900*/  STG.E.U16 desc[UR6][R16.64+0x2], R2 ;  /* 0x0000020210007986 */ /* 0x0001e2000c101506 */
[----:B-1----:R-:W-:-:S03]  /*4910*/  PRMT R7, R46, 0x7632, R7 ;  /* 0x000076322e077816 */ /* 0x002fc60000000007 */
[----:B------:R-:W-:Y:S04]  /*4920*/  STG.E.U16 desc[UR6][R16.64], R43 ;  /* 0x0000002b10007986 */ /* 0x000fe8000c101506 */
[----:B------:R-:W-:Y:S01]  /*4930*/  STG.E.U16 desc[UR6][R16.64+0x4], R53 ;  /* 0x0000043510007986 */ /* 0x000fe2000c101506 */
[----:B0-----:R-:W-:-:S03]  /*4940*/  PRMT R2, R35, 0x7632, R2 ;  /* 0x0000763223027816 */ /* 0x001fc60000000002 */
[----:B------:R0:W-:Y:S04]  /*4950*/  STG.E.U16 desc[UR6][R16.64+0x6], R6 ;  /* 0x0000060610007986 */ /* 0x0001e8000c101506 */
[----:B------:R-:W-:Y:S04]  /*4960*/  STG.E.U16 desc[UR6][R76.64], R42 ;  /* 0x0000002a4c007986 */ /* 0x000fe8000c101506 */
[----:B------:R-:W-:Y:S04]  /*4970*/  STG.E.U16 desc[UR6][R76.64+0x2], R38 ;  /* 0x000002264c007986 */ /* 0x000fe8000c101506 */
[----:B------:R-:W-:Y:S01]  /*4980*/  STG.E.U16 desc[UR6][R76.64+0x4], R46 ;  /* 0x0000042e4c007986 */ /* 0x000fe2000c101506 */
[----:B0-----:R-:W-:-:S03]  /*4990*/  PRMT R6, R31, 0x7632, R6 ;  /* 0x000076321f067816 */ /* 0x001fc60000000006 */
[----:B------:R-:W-:Y:S04]  /*49a0*/  STG.E.U16 desc[UR6][R76.64+0x6], R7 ;  /* 0x000006074c007986 */ /* 0x000fe8000c101506 */
[----:B------:R0:W-:Y:S04]  /*49b0*/  STG.E.U16 desc[UR6][R18.64+0x6], R2 ;  /* 0x0000060212007986 */ /* 0x0001e8000c101506 */
[----:B------:R1:W-:Y:S04]  /*49c0*/  STG.E.U16 desc[UR6][R18.64], R36 ;  /* 0x0000002412007986 */ /* 0x0003e8000c101506 */
[----:B------:R1:W-:Y:S01]  /*49d0*/  STG.E.U16 desc[UR6][R18.64+0x2], R9 ;  /* 0x0000020912007986 */ /* 0x0003e2000c101506 */
[----:B0-----:R-:W-:-:S03]  /*49e0*/  PRMT R2, R21, 0x7632, R2 ;  /* 0x0000763215027816 */ /* 0x001fc60000000002 */
[----:B------:R1:W-:Y:S04]  /*49f0*/  STG.E.U16 desc[UR6][R18.64+0x4], R35 ;  /* 0x0000042312007986 */ /* 0x0003e8000c101506 */
[----:B------:R1:W-:Y:S04]  /*4a00*/  STG.E.U16 desc[UR6][R78.64], R34 ;  /* 0x000000224e007986 */ /* 0x0003e8000c101506 */
        /* <DEDUP_REMOVED lines=8> */
[----:B------:R-:W-:Y:S05]  /*4a90*/  EXIT ;  /* 0x000000000000794d */ /* 0x000fea0003800000 */
.L_x_1426:
        /* <DEDUP_REMOVED lines=14> */
.L_x_3023:


//--------------------- .text._ZN13group_norm_v214gn_cuda_kernelI13__nv_bfloat16Li480ELi1ELi32ELi30ELi4096ELb0ELi64ELi960ELi960ELi4ELb1ELi2ELb0ELb0ENS_16CompileConditionILi900EEEEEvPT_PKS4_S7_S7_flPfS8_Pj --------------------------
	.section	.text._ZN13group_norm_v214gn_cuda_kernelI13__nv_bfloat16Li480ELi1ELi32ELi30ELi4096ELb0ELi64ELi960ELi960ELi4ELb1ELi2ELb0ELb0ENS_16CompileConditionILi900EEEEEvPT_PKS4_S7_S7_flPfS8_Pj,"ax",@progbits
	.align	128
        .global         _ZN13group_norm_v214gn_cuda_kernelI13__nv_bfloat16Li480ELi1ELi32ELi30ELi4096ELb0ELi64ELi960ELi960ELi4ELb1ELi2ELb0ELb0ENS_16CompileConditionILi900EEEEEvPT_PKS4_S7_S7_flPfS8_Pj
        .type           _ZN13group_norm_v214gn_cuda_kernelI13__nv_bfloat16Li480ELi1ELi32ELi30ELi4096ELb0ELi64ELi960ELi960ELi4ELb1ELi2ELb0ELb0ENS_16CompileConditionILi900EEEEEvPT_PKS4_S7_S7_flPfS8_Pj,@function
        .size           _ZN13group_norm_v214gn_cuda_kernelI13__nv_bfloat16Li480ELi1ELi32ELi30ELi4096ELb0ELi64ELi960ELi960ELi4ELb1ELi2ELb0ELb0ENS_16CompileConditionILi900EEEEEvPT_PKS4_S7_S7_flPfS8_Pj,(.L_x_3024 - _ZN13group_norm_v214gn_cuda_kernelI13__nv_bfloat16Li480ELi1ELi32ELi30ELi4096ELb0ELi64ELi960ELi960ELi4ELb1ELi2ELb0ELb0ENS_16CompileConditionILi900EEEEEvPT_PKS4_S7_S7_flPfS8_Pj)
        .other          _ZN13group_norm_v214gn_cuda_kernelI13__nv_bfloat16Li480ELi1ELi32ELi30ELi4096ELb0ELi64ELi960ELi960ELi4ELb1ELi2ELb0ELb0ENS_16CompileConditionILi900EEEEEvPT_PKS4_S7_S7_flPfS8_Pj,@"STO_CUDA_ENTRY STV_DEFAULT"
_ZN13group_norm_v214gn_cuda_kernelI13__nv_bfloat16Li480ELi1ELi32ELi30ELi4096ELb0ELi64ELi960ELi960ELi4ELb1ELi2ELb0ELb0ENS_16CompileConditionILi900EEEEEvPT_PKS4_S7_S7_flPfS8_Pj:
.text._ZN13group_norm_v214gn_cuda_kernelI13__nv_bfloat16Li480ELi1ELi32ELi30ELi4096ELb0ELi64ELi960ELi960ELi4ELb1ELi2ELb0ELb0ENS_16CompileConditionILi900EEEEEvPT_PKS4_S7_S7_flPfS8_Pj:
        /* <DEDUP_REMOVED lines=14> */
[----:B------:R-:W-:Y:S01]  /*00e0*/  IMAD.U32 R33, RZ, RZ, UR6 ;  /* 0x00000006ff217e24 */ /* 0x000fe2000f8e00ff */
[----:B0-----:R-:W-:Y:S01]  /*00f0*/  SHF.R.U32.HI R4, RZ, 0x1, R34 ;  /* 0x00000001ff047819 */ /* 0x001fe20000011622 */
[C---:B------:R-:W-:Y:S01]  /*0100*/  IMAD.WIDE.U32 R2, R34.reuse, -0x77777777, RZ ;  /* 0x8888888922027825 */ /* 0x040fe200078e00ff */
[----:B------:R-:W-:Y:S01]  /*0110*/  SHF.L.U32 R35, R34, 0x3, RZ ;  /* 0x0000000322237819 */ /* 0x000fe200000006ff */
[----:B------:R-:W-:Y:S01]  /*0120*/  ULDC.64 UR6, c[0x0][0x240] ;  /* 0x0000900000067ab9 */ /* 0x000fe20000000a00 */
[----:B--2---:R-:W-:Y:S01]  /*0130*/  LOP3.LUT R0, R8, 0x3f, RZ, 0xc0, !PT ;  /* 0x0000003f08007812 */ /* 0x004fe200078ec0ff */
[C---:B------:R-:W-:Y:S01]  /*0140*/  IMAD R5, R4.reuse, 0x1e, RZ ;  /* 0x0000001e04057824 */ /* 0x040fe200078e02ff */
[----:B------:R-:W-:Y:S01]  /*0150*/  SHF.L.U32 R11, R4, 0x6, RZ ;  /* 0x00000006040b7819 */ /* 0x000fe200000006ff */
[----:B------:R-:W-:Y:S01]  /*0160*/  ULEA UR4, UR5, UR4, 0x18 ;  /* 0x0000000405047291 */ /* 0x000fe2000f8ec03f */
[----:B------:R-:W-:Y:S01]  /*0170*/  LOP3.LUT P0, RZ, R8, 0x3f, RZ, 0xc0, !PT ;  /* 0x0000003f08ff7812 */ /* 0x000fe2000780c0ff */
[C---:B------:R-:W-:Y:S01]  /*0180*/  VIADD R8, R5.reuse, 0x8 ;  /* 0x0000000805087836 */ /* 0x040fe20000000000 */
[----:B------:R-:W-:-:S02]  /*0190*/  IADD3 R6, R5, 0x2, RZ ;  /* 0x0000000205067810 */ /* 0x000fc40007ffe0ff */
[--C-:B------:R-:W-:Y:S02]  /*01a0*/  SHF.R.U32.HI R2, RZ, 0x1, R5.reuse ;  /* 0x00000001ff027819 */ /* 0x100fe40000011605 */
[----:B------:R-:W-:Y:S02]  /*01b0*/  SHF.R.U32.HI R4, RZ, 0x1, R6 ;  /* 0x00000001ff047819 */ /* 0x000fe40000011606 */
[----:B------:R-:W-:Y:S02]  /*01c0*/  SHF.R.U32.HI R7, RZ, 0x2, R5 ;  /* 0x00000002ff077819 */ /* 0x000fe40000011605 */
[----:B------:R-:W-:Y:S02]  /*01d0*/  LOP3.LUT R2, R2, 0x1, RZ, 0xc0, !PT ;  /* 0x0000000102027812 */ /* 0x000fe400078ec0ff */
[----:B------:R-:W-:Y:S02]  /*01e0*/  LOP3.LUT R0, R11, 0xffffffc0, R0, 0xe2, !PT ;  /* 0xffffffc00b007812 */ /* 0x000fe400078ee200 */
[----:B------:R-:W-:Y:S01]  /*01f0*/  SHF.R.U32.HI R9, RZ, 0x2, R6 ;  /* 0x00000002ff097819 */ /* 0x000fe20000011606 */
[----:B------:R-:W-:Y:S01]  /*0200*/  IMAD R7, R2, 0xf0, R7 ;  /* 0x000000f002077824 */ /* 0x000fe200078e0207 */
[----:B------:R-:W-:-:S02]  /*0210*/  IADD3 R0, R5, 0x4, RZ ;  /* 0x0000000405007810 */ /* 0x000fc40007ffe0ff */
[----:B------:R-:W-:Y:S01]  /*0220*/  LOP3.LUT R4, R4, 0x1, RZ, 0xc0, !PT ;  /* 0x0000000104047812 */ /* 0x000fe200078ec0ff */
[----:B------:R-:W-:Y:S01]  /*0230*/  IMAD R7, R7, 0x18, R33 ;  /* 0x0000001807077824 */ /* 0x000fe200078e0221 */
[C---:B------:R-:W-:Y:S02]  /*0240*/  IADD3 R6, R5.reuse, 0x6, RZ ;  /* 0x0000000605067810 */ /* 0x040fe40007ffe0ff */
[----:B------:R-:W-:Y:S01]  /*0250*/  SHF.R.U32.HI R17, RZ, 0x7, R3 ;  /* 0x00000007ff117819 */ /* 0x000fe20000011603 */
[----:B------:R-:W-:Y:S01]  /*0260*/  IMAD R4, R4, 0xf0, R9 ;  /* 0x000000f004047824 */ /* 0x000fe200078e0209 */
[--C-:B------:R-:W-:Y:S02]  /*0270*/  SHF.R.U32.HI R2, RZ, 0x1, R0.reuse ;  /* 0x00000001ff027819 */ /* 0x100fe40000011600 */
[----:B------:R-:W-:Y:S02]  /*0280*/  SHF.R.U32.HI R3, RZ, 0x2, R0 ;  /* 0x00000002ff037819 */ /* 0x000fe40000011600 */
[----:B------:R-:W-:-:S02]  /*0290*/  IADD3 R10, R5, 0xa, RZ ;  /* 0x0000000a050a7810 */ /* 0x000fc40007ffe0ff */
[----:B------:R-:W-:Y:S02]  /*02a0*/  IADD3 R12, R5, 0xc, RZ ;  /* 0x0000000c050c7810 */ /* 0x000fe40007ffe0ff */
[--C-:B------:R-:W-:Y:S02]  /*02b0*/  SHF.R.U32.HI R0, RZ, 0x1, R6.reuse ;  /* 0x00000001ff007819 */ /* 0x100fe40000011606 */
[----:B------:R-:W-:Y:S02]  /*02c0*/  SHF.R.U32.HI R9, RZ, 0x2, R6 ;  /* 0x00000002ff097819 */ /* 0x000fe40000011606 */
[--C-:B------:R-:W-:Y:S02]  /*02d0*/  SHF.R.U32.HI R6, RZ, 0x1, R8.reuse ;  /* 0x00000001ff067819 */ /* 0x100fe40000011608 */
[----:B------:R-:W-:Y:S02]  /*02e0*/  SHF.R.U32.HI R11, RZ, 0x2, R8 ;  /* 0x00000002ff0b7819 */ /* 0x000fe40000011608 */
[----:B------:R-:W-:-:S02]  /*02f0*/  SHF.R.U32.HI R8, RZ, 0x1, R10 ;  /* 0x00000001ff087819 */ /* 0x000fc4000001160a */
[----:B------:R-:W-:Y:S02]  /*0300*/  SHF.R.U32.HI R14, RZ, 0x1, R12 ;  /* 0x00000001ff0e7819 */ /* 0x000fe4000001160c */
[----:B------:R-:W-:Y:S02]  /*0310*/  LOP3.LUT R0, R0, 0x1, RZ, 0xc0, !PT ;  /* 0x0000000100007812 */ /* 0x000fe400078ec0ff */
[----:B------:R-:W-:Y:S02]  /*0320*/  SHF.R.U32.HI R13, RZ, 0x2, R10 ;  /* 0x00000002ff0d7819 */ /* 0x000fe4000001160a */
[----:B------:R-:W-:Y:S02]  /*0330*/  SHF.R.U32.HI R15, RZ, 0x2, R12 ;  /* 0x00000002ff0f7819 */ /* 0x000fe4000001160c */
[----:B------:R-:W-:Y:S02]  /*0340*/  LOP3.LUT R2, R2, 0x1, RZ, 0xc0, !PT ;  /* 0x0000000102027812 */ /* 0x000fe400078ec0ff */
[----:B------:R-:W-:-:S02]  /*0350*/  LOP3.LUT R10, R6, 0x1, RZ, 0xc0, !PT ;  /* 0x00000001060a7812 */ /* 0x000fc400078ec0ff */
[----:B------:R-:W-:Y:S01]  /*0360*/  LOP3.LUT R12, R8, 0x1, RZ, 0xc0, !PT ;  /* 0x00000001080c7812 */ /* 0x000fe200078ec0ff */
[----:B------:R-:W-:Y:S01]  /*0370*/  IMAD R8, R0, 0xf0, R9 ;  /* 0x000000f000087824 */ /* 0x000fe200078e0209 */
[----:B------:R-:W-:Y:S01]  /*0380*/  LOP3.LUT R14, R14, 0x1, RZ, 0xc0, !PT ;  /* 0x000000010e0e7812 */ /* 0x000fe200078ec0ff */
[----:B------:R-:W-:Y:S01]  /*0390*/  IMAD R6, R2, 0xf0, R3 ;  /* 0x000000f002067824 */ /* 0x000fe200078e0203 */
[C---:B------:R-:W-:Y:S01]  /*03a0*/  IADD3 R0, R5.reuse, 0xe, RZ ;  /* 0x0000000e05007810 */ /* 0x040fe20007ffe0ff */
[----:B------:R-:W-:Y:S01]  /*03b0*/  IMAD R10, R10, 0xf0, R11 ;  /* 0x000000f00a0a7824 */ /* 0x000fe200078e020b */
[C---:B------:R-:W-:Y:S01]  /*03c0*/  IADD3 R9, R5.reuse, 0x10, RZ ;  /* 0x0000001005097810 */ /* 0x040fe20007ffe0ff */
[----:B------:R-:W-:Y:S01]  /*03d0*/  IMAD R14, R14, 0xf0, R15 ;  /* 0x000000f00e0e7824 */ /* 0x000fe200078e020f */
[C---:B------:R-:W-:Y:S01]  /*03e0*/  IADD3 R11, R5.reuse, 0x12, RZ ;  /* 0x00000012050b7810 */ /* 0x040fe20007ffe0ff */
[----:B------:R-:W-:Y:S01]  /*03f0*/  VIADD R15, R5, 0x14 ;  /* 0x00000014050f7836 */ /* 0x000fe20000000000 */
[--C-:B------:R-:W-:Y:S01]  /*0400*/  SHF.R.U32.HI R2, RZ, 0x1, R0.reuse ;  /* 0x00000001ff027819 */ /* 0x100fe20000011600 */
[----:B------:R-:W-:Y:S01]  /*0410*/  IMAD R12, R12, 0xf0, R13 ;  /* 0x000000f00c0c7824 */ /* 0x000fe200078e020d */
[----:B------:R-:W-:-:S02]  /*0420*/  SHF.R.U32.HI R3, RZ, 0x2, R0 ;  /* 0x00000002ff037819 */ /* 0x000fc40000011600 */
[----:B------:R-:W-:Y:S02]  /*0430*/  SHF.R.U32.HI R0, RZ, 0x1, R9 ;  /* 0x00000001ff007819 */ /* 0x000fe40000011609 */
[----:B------:R-:W-:Y:S02]  /*0440*/  IADD3 R16, R5, 0x16, RZ ;  /* 0x0000001605107810 */ /* 0x000fe40007ffe0ff */
[--C-:B------:R-:W-:Y:S02]  /*0450*/  SHF.R.U32.HI R13, RZ, 0x1, R11.reuse ;  /* 0x00000001ff0d7819 */ /* 0x100fe4000001160b */
[----:B------:R-:W-:Y:S02]  /*0460*/  SHF.R.U32.HI R20, RZ, 0x2, R11 ;  /* 0x00000002ff147819 */ /* 0x000fe4000001160b */
[----:B------:R-:W-:Y:S02]  /*0470*/  LOP3.LUT R2, R2, 0x1, RZ, 0xc0, !PT ;  /* 0x0000000102027812 */ /* 0x000fe400078ec0ff */
[----:B------:R-:W-:-:S02]  /*0480*/  SHF.R.U32.HI R11, RZ, 0x1, R15 ;  /* 0x00000001ff0b7819 */ /* 0x000fc4000001160f */
[----:B------:R-:W-:Y:S02]  /*0490*/  SHF.R.U32.HI R9, RZ, 0x2, R9 ;  /* 0x00000002ff097819 */ /* 0x000fe40000011609 */
[----:B------:R-:W-:Y:S02]  /*04a0*/  SHF.R.U32.HI R22, RZ, 0x2, R15 ;  /* 0x00000002ff167819 */ /* 0x000fe4000001160f */
[----:B------:R-:W-:Y:S02]  /*04b0*/  LOP3.LUT R0, R0, 0x1, RZ, 0xc0, !PT ;  /* 0x0000000100007812 */ /* 0x000fe400078ec0ff */
[--C-:B------:R-:W-:Y:S02]  /*04c0*/  SHF.R.U32.HI R15, RZ, 0x1, R16.reuse ;  /* 0x00000001ff0f7819 */ /* 0x100fe40000011610 */
[----:B------:R-:W-:Y:S01]  /*04d0*/  SHF.R.U32.HI R24, RZ, 0x2, R16 ;  /* 0x00000002ff187819 */ /* 0x000fe20000011610 */
[----:B------:R-:W-:Y:S01]  /*04e0*/  IMAD R16, R2, 0xf0, R3 ;  /* 0x000000f002107824 */ /* 0x000fe200078e0203 */
[----:B------:R-:W-:Y:S01]  /*04f0*/  LOP3.LUT R11, R11, 0x1, RZ, 0xc0, !PT ;  /* 0x000000010b0b7812 */ /* 0x000fe200078ec0ff */
[----:B------:R-:W-:Y:S01]  /*0500*/  IMAD R18, R0, 0xf0, R9 ;  /* 0x000000f000127824 */ /* 0x000fe200078e0209 */
[----:B------:R-:W-:Y:S01]  /*0510*/  IADD3 R2, R5, 0x18, RZ ;  /* 0x0000001805027810 */ /* 0x000fe20007ffe0ff */
[----:B------:R-:W-:Y:S01]  /*0520*/  IMAD R0, R17, -0xf0, R34 ;  /* 0xffffff1011007824 */ /* 0x000fe200078e0222 */
[----:B------:R-:W-:Y:S01]  /*0530*/  IADD3 R9, R5, 0x1a, RZ ;  /* 0x0000001a05097810 */ /* 0x000fe20007ffe0ff */
[----:B------:R-:W-:Y:S01]  /*0540*/  IMAD R22, R11, 0xf0, R22 ;  /* 0x000000f00b167824 */ /* 0x000fe200078e0216 */
[--C-:B------:R-:W-:Y:S01]  /*0550*/  SHF.R.U32.HI R3, RZ, 0x1, R2.reuse ;  /* 0x00000001ff037819 */ /* 0x100fe20000011602 */
[--C-:B------:R-:W-:Y:S01]  /*0560*/  IMAD R17, R14, 0x18, R33.reuse ;  /* 0x000000180e117824 */ /* 0x100fe200078e0221 */
[----:B------:R-:W-:Y:S01]  /*0570*/  IADD3 R11, R5, 0x1c, RZ ;  /* 0x0000001c050b7810 */ /* 0x000fe20007ffe0ff */
[----:B------:R-:W-:Y:S01]  /*0580*/  IMAD R19, R16, 0x18, R33 ;  /* 0x0000001810137824 */ /* 0x000fe200078e0221 */
[----:B------:R-:W-:Y:S01]  /*0590*/  SHF.R.U32.HI R5, RZ, 0x1, R9 ;  /* 0x00000001ff057819 */ /* 0x000fe20000011609 */
[--C-:B------:R-:W-:Y:S01]  /*05a0*/  IMAD R21, R18, 0x18, R33.reuse ;  /* 0x0000001812157824 */ /* 0x100fe200078e0221 */
[----:B------:R-:W-:Y:S01]  /*05b0*/  SHF.R.U32.HI R2, RZ, 0x2, R2 ;  /* 0x00000002ff027819 */ /* 0x000fe20000011602 */
[----:B------:R-:W-:Y:S01]  /*05c0*/  IMAD R25, R22, 0x18, R33 ;  /* 0x0000001816197824 */ /* 0x000fe200078e0221 */
[----:B------:R-:W-:-:S02]  /*05d0*/  LOP3.LUT R3, R3, 0x1, RZ, 0xc0, !PT ;  /* 0x0000000103037812 */ /* 0x000fc400078ec0ff */
[----:B------:R-:W-:Y:S02]  /*05e0*/  SHF.R.U32.HI R28, RZ, 0x2, R9 ;  /* 0x00000002ff1c7819 */ /* 0x000fe40000011609 */
[----:B------:R-:W-:Y:S01]  /*05f0*/  SHF.L.U32 R0, R0, 0x2, RZ ;  /* 0x0000000200007819 */ /* 0x000fe200000006ff */
[----:B------:R-:W-:Y:S01]  /*0600*/  IMAD R26, R3, 0xf0, R2 ;  /* 0x000000f0031a7824 */ /* 0x000fe200078e0202 */
[--C-:B------:R-:W-:Y:S02]  /*0610*/  SHF.R.U32.HI R9, RZ, 0x1, R11.reuse ;  /* 0x00000001ff097819 */ /* 0x100fe4000001160b */
[----:B------:R-:W-:Y:S01]  /*0620*/  LOP3.LUT R5, R5, 0x1, RZ, 0xc0, !PT ;  /* 0x0000000105057812 */ /* 0x000fe200078ec0ff */
[C---:B------:R-:W-:Y:S01]  /*0630*/  IMAD.WIDE.U32 R2, R0.reuse, -0x77777777, RZ ;  /* 0x8888888900027825 */ /* 0x040fe200078e00ff */
[----:B------:R-:W-:Y:S02]  /*0640*/  SHF.R.U32.HI R30, RZ, 0x2, R11 ;  /* 0x00000002ff1e7819 */ /* 0x000fe4000001160b */
[----:B------:R-:W-:Y:S01]  /*0650*/  LOP3.LUT R9, R9, 0x1, RZ, 0xc0, !PT ;  /* 0x0000000109097812 */ /* 0x000fe200078ec0ff */
[----:B------:R-:W-:Y:S01]  /*0660*/  IMAD R28, R5, 0xf0, R28 ;  /* 0x000000f0051c7824 */ /* 0x000fe200078e021c */
[----:B------:R-:W-:Y:S01]  /*0670*/  IADD3 R2, R0, 0x2, RZ ;  /* 0x0000000200027810 */ /* 0x000fe20007ffe0ff */
[--C-:B------:R-:W-:Y:S01]  /*0680*/  IMAD R5, R4, 0x18, R33.reuse ;  /* 0x0000001804057824 */ /* 0x100fe200078e0221 */
[----:B------:R-:W-:Y:S01]  /*0690*/  LOP3.LUT R13, R13, 0x1, RZ, 0xc0, !PT ;  /* 0x000000010d0d7812 */ /* 0x000fe200078ec0ff */
[----:B------:R-:W-:Y:S01]  /*06a0*/  IMAD R30, R9, 0xf0, R30 ;  /* 0x000000f0091e7824 */ /* 0x000fe200078e021e */
[----:B------:R-:W-:Y:S01]  /*06b0*/  LOP3.LUT R0, R35, 0x8, RZ, 0xc0, !PT ;  /* 0x0000000823007812 */ /* 0x000fe200078ec0ff */
[--C-:B------:R-:W-:Y:S01]  /*06c0*/  IMAD R9, R6, 0x18, R33.reuse ;  /* 0x0000001806097824 */ /* 0x100fe200078e0221 */
[----:B------:R-:W-:Y:S01]  /*06d0*/  LOP3.LUT R15, R15, 0x1, RZ, 0xc0, !PT ;  /* 0x000000010f0f7812 */ /* 0x000fe200078ec0ff */
[----:B------:R-:W-:Y:S01]  /*06e0*/  IMAD R20, R13, 0xf0, R20 ;  /* 0x000000f00d147824 */ /* 0x000fe200078e0214 */
[----:B------:R-:W-:Y:S01]  /*06f0*/  IADD3 R6, R7, R0, RZ ;  /* 0x0000000007067210 */ /* 0x000fe20007ffe0ff */
[----:B------:R-:W-:Y:S01]  /*0700*/  IMAD R11, R8, 0x18, R33 ;  /* 0x00000018080b7824 */ /* 0x000fe200078e0221 */
[C---:B------:R-:W-:Y:S01]  /*0710*/  IADD3 R7, R0.reuse, R9, RZ ;  /* 0x0000000900077210 */ /* 0x040fe20007ffe0ff */
[----:B------:R-:W-:Y:S01]  /*0720*/  IMAD.IADD R5, R0, 0x1, R5 ;  /* 0x0000000100057824 */ /* 0x000fe200078e0205 */
[----:B------:R-:W-:Y:S01]  /*0730*/  SHF.R.U32.HI R32, RZ, 0x1, R3 ;  /* 0x00000001ff207819 */ /* 0x000fe20000011603 */
[--C-:B------:R-:W-:Y:S01]  /*0740*/  IMAD R13, R10, 0x18, R33.reuse ;  /* 0x000000180a0d7824 */ /* 0x100fe200078e0221 */
[----:B------:R0:W-:Y:S01]  /*0750*/  STL [R1+0x274], R6 ;  /* 0x0002740601007387 */ /* 0x0001e20000100800 */
[----:B------:R-:W-:Y:S01]  /*0760*/  IMAD R24, R15, 0xf0, R24 ;  /* 0x000000f00f187824 */ /* 0x000fe200078e0218 */
[----:B------:R-:W-:Y:S01]  /*0770*/  HFMA2.MMA R4, -RZ, RZ, 0, 0 ;  /* 0x00000000ff047435 */ /* 0x000fe200000001ff */
[--C-:B------:R-:W-:Y:S01]  /*0780*/  IMAD R15, R12, 0x18, R33.reuse ;  /* 0x000000180c0f7824 */ /* 0x100fe200078e0221 */
[----:B------:R1:W-:Y:S01]  /*0790*/  STL [R1+0x270], R5 ;  /* 0x0002700501007387 */ /* 0x0003e20000100800 */
[--C-:B------:R-:W-:Y:S01]  /*07a0*/  IMAD R23, R20, 0x18, R33.reuse ;  /* 0x0000001814177824 */ /* 0x100fe200078e0221 */
[----:B------:R-:W-:Y:S01]  /*07b0*/  ISETP.EQ.U32.AND P1, PT, RZ, UR6, PT ;  /* 0x00000006ff007c0c */ /* 0x000fe2000bf22070 */
[--C-:B------:R-:W-:Y:S01]  /*07c0*/  IMAD R27, R24, 0x18, R33.reuse ;  /* 0x00000018181b7824 */ /* 0x100fe200078e0221 */
[----:B------:R2:W-:Y:S01]  /*07d0*/  STL [R1+0x26c], R7 ;  /* 0x00026c0701007387 */ /* 0x0005e20000100800 */
[--C-:B------:R-:W-:Y:S01]  /*07e0*/  IMAD R29, R26, 0x18, R33.reuse ;  /* 0x000000181a1d7824 */ /* 0x100fe200078e0221 */
[----:B0-----:R-:W-:Y:S01]  /*07f0*/  IADD3 R6, R0, R11, RZ ;  /* 0x0000000b00067210 */ /* 0x001fe20007ffe0ff */
[--C-:B------:R-:W-:Y:S01]  /*0800*/  IMAD R31, R28, 0x18, R33.reuse ;  /* 0x000000181c1f7824 */ /* 0x100fe200078e0221 */
[----:B------:R-:W-:Y:S01]  /*0810*/  ISETP.GT.U32.OR P0, PT, R34, 0x1f, P0 ;  /* 0x0000001f2200780c */ /* 0x000fe20000704470 */
[----:B------:R-:W-:Y:S01]  /*0820*/  IMAD R33, R30, 0x18, R33 ;  /* 0x000000181e217824 */ /* 0x000fe200078e0221 */
[----:B-1----:R-:W-:Y:S01]  /*0830*/  IADD3 R5, R0, R13, RZ ;  /* 0x0000000d00057210 */ /* 0x002fe20007ffe0ff */
[----:B------:R0:W-:Y:S01]  /*0840*/  STL [R1+0x268], R6 ;  /* 0x0002680601007387 */ /* 0x0001e20000100800 */
[----:B------:R-:W-:Y:S01]  /*0850*/  IMAD.WIDE.U32 R2, R2, -0x77777777, RZ ;  /* 0x8888888902027825 */ /* 0x000fe200078e00ff */
[----:B------:R-:W-:Y:S01]  /*0860*/  ISETP.EQ.OR.EX P0, PT, RZ, UR7, P0, P1 ;  /* 0x00000007ff007c0c */ /* 0x000fe20008702710 */
[----:B------:R-:W-:Y:S01]  /*0870*/  ULDC.64 UR6, c[0x0][0x208] ;  /* 0x0000820000067ab9 */ /* 0x000fe20000000a00 */
[----:B--2---:R-:W-:Y:S01]  /*0880*/  IADD3 R7, R0, R15, RZ ;  /* 0x0000000f00077210 */ /* 0x004fe20007ffe0ff */
[----:B------:R1:W-:Y:S01]  /*0890*/  STL [R1+0x264], R5 ;  /* 0x0002640501007387 */ /* 0x0003e20000100800 */
[----:B------:R-:W-:-:S02]  /*08a0*/  SHF.R.U32.HI R2, RZ, 0x1, R3 ;  /* 0x00000001ff027819 */ /* 0x000fc40000011603 */
[----:B------:R-:W-:Y:S01]  /*08b0*/  MOV R3, UR8 ;  /* 0x0000000800037c02 */ /* 0x000fe20008000f00 */
[----:B------:R2:W-:Y:S01]  /*08c0*/  STL [R1+0x260], R7 ;  /* 0x0002600701007387 */ /* 0x0005e20000100800 */
[C---:B0-----:R-:W-:Y:S02]  /*08d0*/  IADD3 R6, R0.reuse, R17, RZ ;  /* 0x0000001100067210 */ /* 0x041fe40007ffe0ff */
[C---:B---3--:R-:W-:Y:S01]  /*08e0*/  LEA R54, P2, R3.reuse, R54, 0x2 ;  /* 0x0000003603367211 */ /* 0x048fe200078410ff */
[C---:B-1----:R-:W-:Y:S02]  /*08f0*/  IMAD.IADD R5, R0.reuse, 0x1, R19 ;  /* 0x0000000100057824 */ /* 0x042fe400078e0213 */
[----:B------:R0:W-:Y:S01]  /*0900*/  STL [R1+0x25c], R6 ;  /* 0x00025c0601007387 */ /* 0x0001e20000100800 */
[----:B------:R-:W-:Y:S02]  /*0910*/  LEA.HI.X R55, R3, R55, R4, 0x2, P2 ;  /* 0x0000003703377211 */ /* 0x000fe400010f1404 */
[C---:B--2---:R-:W-:Y:S01]  /*0920*/  IADD3 R7, R0.reuse, R21, RZ ;  /* 0x0000001500077210 */ /* 0x044fe20007ffe0ff */
[----:B------:R1:W-:Y:S04]  /*0930*/  STL [R1+0x258], R5 ;  /* 0x0002580501007387 */ /* 0x0003e80000100800 */
[----:B------:R2:W-:Y:S01]  /*0940*/  STL [R1+0x254], R7 ;  /* 0x0002540701007387 */ /* 0x0005e20000100800 */
[----:B0-----:R-:W-:-:S02]  /*0950*/  IADD3 R6, R0, R23, RZ ;  /* 0x0000001700067210 */ /* 0x001fc40007ffe0ff */
[----:B-1----:R-:W-:-:S03]  /*0960*/  IADD3 R5, R0, R25, RZ ;  /* 0x0000001900057210 */ /* 0x002fc60007ffe0ff */
[----:B------:R0:W-:Y:S01]  /*0970*/  STL [R1+0x250], R6 ;  /* 0x0002500601007387 */ /* 0x0001e20000100800 */
[----:B--2---:R-:W-:-:S03]  /*0980*/  IADD3 R7, R0, R27, RZ ;  /* 0x0000001b00077210 */ /* 0x004fc60007ffe0ff */
[----:B------:R1:W-:Y:S04]  /*0990*/  STL [R1+0x24c], R5 ;  /* 0x00024c0501007387 */ /* 0x0003e80000100800 */
[----:B------:R-:W-:Y:S01]  /*09a0*/  STL [R1+0x248], R7 ;  /* 0x0002480701007387 */ /* 0x000fe20000100800 */
[C---:B0-----:R-:W-:Y:S01]  /*09b0*/  IADD3 R6, R0.reuse, R29, RZ ;  /* 0x0000001d00067210 */ /* 0x041fe20007ffe0ff */
[C---:B-1----:R-:W-:Y:S01]  /*09c0*/  IMAD.IADD R5, R0.reuse, 0x1, R31 ;  /* 0x0000000100057824 */ /* 0x042fe200078e021f */
[----:B------:R-:W-:-:S03]  /*09d0*/  IADD3 R0, R0, R33, RZ ;  /* 0x0000002100007210 */ /* 0x000fc60007ffe0ff */
[----:B------:R-:W-:Y:S04]  /*09e0*/  STL [R1+0x244], R6 ;  /* 0x0002440601007387 */ /* 0x000fe80000100800 */
[----:B------:R0:W-:Y:S04]  /*09f0*/  STL [R1+0x240], R5 ;  /* 0x0002400501007387 */ /* 0x0001e80000100800 */
[----:B------:R1:W-:Y:S04]  /*0a00*/  STL [R1+0x23c], R0 ;  /* 0x00023c0001007387 */ /* 0x0003e80000100800 */
[----:B------:R2:W-:Y:S01]  /*0a10*/  STL [R1+0x10c], RZ ;  /* 0x00010cff01007387 */ /* 0x0005e20000100800 */
[----:B0-----:R-:W-:-:S02]  /*0a20*/  LOP3.LUT R5, R32, 0x7ffffff8, RZ, 0xc0, !PT ;  /* 0x7ffffff820057812 */ /* 0x001fc400078ec0ff */
[----:B-1----:R-:W-:-:S03]  /*0a30*/  LOP3.LUT R0, R2, 0x7ffffff8, RZ, 0xc0, !PT ;  /* 0x7ffffff802007812 */ /* 0x002fc600078ec0ff */
[----:B------:R2:W-:Y:S04]  /*0a40*/  STL [R1+0x238], R5 ;  /* 0x0002380501007387 */ /* 0x0005e80000100800 */
[----:B------:R2:W-:Y:S02]  /*0a50*/  STL [R1+0x234], R0 ;  /* 0x0002340001007387 */ /* 0x0005e40000100800 */
.L_x_1435:
[----:B------:R-:W0:Y:S01]  /*0a60*/  S2R R102, SR_TID.X ;  /* 0x0000000000667919 */ /* 0x000e220000002100 */
[----:B------:R-:W1:Y:S01]  /*0a70*/  S2UR UR12, SR_CTAID.X ;  /* 0x00000000000c79c3 */ /* 0x000e620000002500 */
[----:B------:R-:W-:Y:S01]  /*0a80*/  MOV R91, RZ ;  /* 0x000000ff005b7202 */ /* 0x000fe20000000f00 */
[----:B--2---:R-:W-:Y:S01]  /*0a90*/  IMAD R5, R4, 0x3c0000, RZ ;  /* 0x003c000004057824 */ /* 0x004fe200078e02ff */
[----:B------:R-:W-:Y:S01]  /*0aa0*/  ULDC.64 UR10, c[0x0][0x218] ;  /* 0x00008600000a7ab9 */ /* 0x000fe20000000a00 */
[----:B-1----:R-:W-:-:S04]  /*0ab0*/  USHF.L.U32 UR5, UR12, 0x6, URZ ;  /* 0x000000060c057899 */ /* 0x002fc8000800063f */
[----:B------:R-:W-:Y:S01]  /*0ac0*/  ULOP3.LUT UR5, UR5, 0xfc0, URZ, 0xc0, !UPT ;  /* 0x00000fc005057892 */ /* 0x000fe2000f8ec03f */
[----:B0-----:R-:W-:-:S05]  /*0ad0*/  IMAD.WIDE.U32 R6, R102, -0x77777777, RZ ;  /* 0x8888888966067825 */ /* 0x001fca00078e00ff */
        /* <DEDUP_REMOVED lines=8> */
[----:B------:R-:W-:-:S05]  /*0b60*/  IADD3 R5, P1, R21, R78, RZ ;  /* 0x0000004e15057210 */ /* 0x000fca0007f3e0ff */
[----:B------:R-:W-:Y:S01]  /*0b70*/  IMAD.X R0, RZ, RZ, R88, P1 ;  /* 0x000000ffff007224 */ /* 0x000fe200008e0658 */
[----:B------:R-:W-:-:S04]  /*0b80*/  LEA R52, P1, R5, UR10, 0x1 ;  /* 0x0000000a05347c11 */ /* 0x000fc8000f8208ff */
[----:B------:R-:W-:Y:S01]  /*0b90*/  LEA.HI.X R53, R5, UR11, R0, 0x1, P1 ;  /* 0x0000000b05357c11 */ /* 0x000fe200088f0c00 */
[----:B------:R0:W-:Y:S01]  /*0ba0*/  STL [R1+0xdc], R0 ;  /* 0x0000dc0001007387 */ /* 0x0001e20000100800 */
[----:B------:R-:W-:Y:S02]  /*0bb0*/  IADD3 R6, P1, R7, R78, RZ ;  /* 0x0000004e07067210 */ /* 0x000fe40007f3e0ff */
[----:B------:R-:W-:Y:S02]  /*0bc0*/  IADD3 R7, R21, 0xf00, RZ ;  /* 0x00000f0015077810 */ /* 0x000fe40007ffe0ff */
[----:B------:R-:W2:Y:S01]  /*0bd0*/  LDG.E.64.CONSTANT R52, desc[UR6][R52.64] ;  /* 0x0000000634347981 */ /* 0x000ea2000c1e9b00 */
[----:B0-----:R-:W-:Y:S02]  /*0be0*/  IADD3.X R0, RZ, R88, RZ, P1, !PT ;  /* 0x00000058ff007210 */ /* 0x001fe40000ffe4ff */
[----:B------:R-:W-:-:S03]  /*0bf0*/  LEA R50, P1, R6, UR10, 0x1 ;  /* 0x0000000a06327c11 */ /* 0x000fc6000f8208ff */
[----:B------:R0:W-:Y:S01]  /*0c00*/  STL [R1+0x198], R0 ;  /* 0x0001980001007387 */ /* 0x0001e20000100800 */
[----:B------:R-:W-:Y:S02]  /*0c10*/  LEA.HI.X R51, R6, UR11, R0, 0x1, P1 ;  /* 0x0000000b06337c11 */ /* 0x000fe400088f0c00 */
[----:B------:R-:W-:Y:S02]  /*0c20*/  IADD3 R7, P1, R7, R78, RZ ;  /* 0x0000004e07077210 */ /* 0x000fe40007f3e0ff */
[----:B------:R-:W-:Y:S02]  /*0c30*/  IADD3 R9, R21, 0x1680, RZ ;  /* 0x0000168015097810 */ /* 0x000fe40007ffe0ff */
[----:B------:R-:W3:Y:S01]  /*0c40*/  LDG.E.64.CONSTANT R50, desc[UR6][R50.64] ;  /* 0x0000000632327981 */ /* 0x000ee2000c1e9b00 */
[----:B0-----:R-:W-:Y:S02]  /*0c50*/  IADD3.X R0, RZ, R88, RZ, P1, !PT ;  /* 0x00000058ff007210 */ /* 0x001fe40000ffe4ff */
[----:B------:R-:W-:-:S03]  /*0c60*/  LEA R48, P1, R7, UR10, 0x1 ;  /* 0x0000000a07307c11 */ /* 0x000fc6000f8208ff */
[----:B------:R0:W-:Y:S01]  /*0c70*/  STL [R1+0x1a0], R0 ;  /* 0x0001a00001007387 */ /* 0x0001e20000100800 */
[----:B------:R-:W-:Y:S02]  /*0c80*/  LEA.HI.X R49, R7, UR11, R0, 0x1, P1 ;  /* 0x0000000b07317c11 */ /* 0x000fe400088f0c00 */
[----:B------:R-:W-:-:S04]  /*0c90*/  IADD3 R8, P1, R9, R78, RZ ;  /* 0x0000004e09087210 */ /* 0x000fc80007f3e0ff */
[----:B------:R-:W4:Y:S01]  /*0ca0*/  LDG.E.64.CONSTANT R48, desc[UR6][R48.64] ;  /* 0x0000000630307981 */ /* 0x000f22000c1e9b00 */
[----:B------:R-:W-:Y:S01]  /*0cb0*/  IADD3 R9, R21, 0x1e00, RZ ;  /* 0x00001e0015097810 */ /* 0x000fe20007ffe0ff */
[----:B0-----:R-:W-:Y:S01]  /*0cc0*/  IMAD.X R0, RZ, RZ, R88, P1 ;  /* 0x000000ffff007224 */ /* 0x001fe200008e0658 */
[----:B------:R-:W-:-:S04]  /*0cd0*/  LEA R46, P1, R8, UR10, 0x1 ;  /* 0x0000000a082e7c11 */ /* 0x000fc8000f8208ff */
[----:B------:R-:W-:Y:S01]  /*0ce0*/  LEA.HI.X R47, R8, UR11, R0, 0x1, P1 ;  /* 0x0000000b082f7c11 */ /* 0x000fe200088f0c00 */
[----:B------:R0:W-:Y:S01]  /*0cf0*/  STL [R1+0x1b4], R0 ;  /* 0x0001b40001007387 */ /* 0x0001e20000100800 */
[----:B------:R-:W-:-:S04]  /*0d00*/  IADD3 R9, P1, R9, R78, RZ ;  /* 0x0000004e09097210 */ /* 0x000fc80007f3e0ff */
[----:B------:R-:W4:Y:S01]  /*0d10*/  LDG.E.64.CONSTANT R46, desc[UR6][R46.64] ;  /* 0x000000062e2e7981 */ /* 0x000f22000c1e9b00 */
[----:B------:R-:W-:Y:S02]  /*0d20*/  IADD3 R11, R21, 0x2580, RZ ;  /* 0x00002580150b7810 */ /* 0x000fe40007ffe0ff */
[----:B0-----:R-:W-:Y:S02]  /*0d30*/  IADD3.X R0, RZ, R88, RZ, P1, !PT ;  /* 0x00000058ff007210 */ /* 0x001fe40000ffe4ff */
[----:B------:R-:W-:-:S03]  /*0d40*/  LEA R44, P1, R9, UR10, 0x1 ;  /* 0x0000000a092c7c11 */ /* 0x000fc6000f8208ff */
[----:B------:R0:W-:Y:S01]  /*0d50*/  STL [R1+0x1b8], R0 ;  /* 0x0001b80001007387 */ /* 0x0001e20000100800 */
[----:B------:R-:W-:Y:S02]  /*0d60*/  LEA.HI.X R45, R9, UR11, R0, 0x1, P1 ;  /* 0x0000000b092d7c11 */ /* 0x000fe400088f0c00 */
        /* <DEDUP_REMOVED lines=16> */
[----:B0-----:R-:W-:Y:S02]  /*0e70*/  IADD3.X R0, RZ, R88, RZ, P1, !PT ;  /* 0x00000058ff007210 */ /* 0x001fe40000ffe4ff */
[C---:B------:R-:W-:Y:S02]  /*0e80*/  LEA R38, P1, R12.reuse, UR10, 0x1 ;  /* 0x0000000a0c267c11 */ /* 0x040fe4000f8208ff */
[----:B------:R-:W-:Y:S01]  /*0e90*/  IADD3 R13, R21, 0x3c00, RZ ;  /* 0x00003c00150d7810 */ /* 0x000fe20007ffe0ff */
        /* <DEDUP_REMOVED lines=15> */
[----:B------:R0:W-:Y:S05]  /*0f90*/  STL [R1+0x1e4], R0 ;  /* 0x0001e40001007387 */ /* 0x0001ea0000100800 */
[----:B------:R-:W4:Y:S01]  /*0fa0*/  LDG.E.64.CONSTANT R34, desc[UR6][R34.64] ;  /* 0x0000000622227981 */ /* 0x000f22000c1e9b00 */
[----:B------:R-:W-:Y:S02]  /*0fb0*/  IADD3 R15, P1, R15, R78, RZ ;  /* 0x0000004e0f0f7210 */ /* 0x000fe40007f3e0ff */
[----:B------:R-:W-:Y:S02]  /*0fc0*/  IADD3 R17, R21, 0x5280, RZ ;  /* 0x0000528015117810 */ /* 0x000fe40007ffe0ff */
[----:B0-----:R-:W-:-:S02]  /*0fd0*/  IADD3.X R0, RZ, R88, RZ, P1, !PT ;  /* 0x00000058ff007210 */ /* 0x001fc40000ffe4ff */
[----:B------:R-:W-:-:S03]  /*0fe0*/  LEA R32, P1, R15, UR10, 0x1 ;  /* 0x0000000a0f207c11 */ /* 0x000fc6000f8208ff */
[----:B------:R0:W-:Y:S01]  /*0ff0*/  STL [R1+0x1e8], R0 ;  /* 0x0001e80001007387 */ /* 0x0001e20000100800 */
[----:B------:R-:W-:-:S06]  /*1000*/  LEA.HI.X R33, R15, UR11, R0, 0x1, P1 ;  /* 0x0000000b0f217c11 */ /* 0x000fcc00088f0c00 */
[----:B------:R-:W4:Y:S01]  /*1010*/  LDG.E.64.CONSTANT R32, desc[UR6][R32.64] ;  /* 0x0000000620207981 */ /* 0x000f22000c1e9b00 */
[----:B------:R-:W-:Y:S01]  /*1020*/  IADD3 R16, P1, R17, R78, RZ ;  /* 0x0000004e11107210 */ /* 0x000fe20007f3e0ff */
[----:B------:R-:W1:Y:S03]  /*1030*/  S2R R25, SR_CgaCtaId ;  /* 0x0000000000197919 */ /* 0x000e660000008800 */
[----:B0-----:R-:W-:Y:S02]  /*1040*/  IADD3.X R0, RZ, R88, RZ, P1, !PT ;  /* 0x00000058ff007210 */ /* 0x001fe40000ffe4ff */
[C---:B------:R-:W-:Y:S02]  /*1050*/  LEA R30, P1, R16.reuse, UR10, 0x1 ;  /* 0x0000000a101e7c11 */ /* 0x040fe4000f8208ff */
[----:B------:R-:W-:Y:S01]  /*1060*/  IADD3 R17, R21, 0x5a00, RZ ;  /* 0x00005a0015117810 */ /* 0x000fe20007ffe0ff */
[----:B------:R0:W-:Y:S01]  /*1070*/  STL [R1+0x1f8], R0 ;  /* 0x0001f80001007387 */ /* 0x0001e20000100800 */
[----:B------:R-:W-:-:S02]  /*1080*/  LEA.HI.X R31, R16, UR11, R0, 0x1, P1 ;  /* 0x0000000b101f7c11 */ /* 0x000fc400088f0c00 */
[----:B------:R-:W-:-:S04]  /*1090*/  IADD3 R17, P1, R17, R78, RZ ;  /* 0x0000004e11117210 */ /* 0x000fc80007f3e0ff */
[----:B------:R-:W4:Y:S01]  /*10a0*/  LDG.E.64.CONSTANT R30, desc[UR6][R30.64] ;  /* 0x000000061e1e7981 */ /* 0x000f22000c1e9b00 */
[----:B------:R-:W-:Y:S01]  /*10b0*/  IADD3 R23, R21, 0x6180, RZ ;  /* 0x0000618015177810 */ /* 0x000fe20007ffe0ff */
[----:B------:R-:W-:-:S04]  /*10c0*/  IMAD.WIDE.U32 R18, R102, -0x77777777, RZ ;  /* 0x8888888966127825 */ /* 0x000fc800078e00ff */
[----:B0-----:R-:W-:Y:S01]  /*10d0*/  IMAD.X R0, RZ, RZ, R88, P1 ;  /* 0x000000ffff007224 */ /* 0x001fe200008e0658 */
[----:B------:R-:W-:-:S04]  /*10e0*/  LEA R28, P1, R17, UR10, 0x1 ;  /* 0x0000000a111c7c11 */ /* 0x000fc8000f8208ff */
[----:B------:R-:W-:Y:S01]  /*10f0*/  LEA.HI.X R29, R17, UR11, R0, 0x1, P1 ;  /* 0x0000000b111d7c11 */ /* 0x000fe200088f0c00 */
[----:B------:R0:W-:Y:S01]  /*1100*/  STL [R1+0x1fc], R0 ;  /* 0x0001fc0001007387 */ /* 0x0001e20000100800 */
[----:B------:R-:W-:-:S04]  /*1110*/  IADD3 R18, P1, R23, R78, RZ ;  /* 0x0000004e17127210 */ /* 0x000fc80007f3e0ff */
[----:B------:R-:W4:Y:S01]  /*1120*/  LDG.E.64.CONSTANT R28, desc[UR6][R28.64] ;  /* 0x000000061c1c7981 */ /* 0x000f22000c1e9b00 */
[----:B------:R-:W-:Y:S02]  /*1130*/  IADD3.X R2, RZ, R88, RZ, P1, !PT ;  /* 0x00000058ff027210 */ /* 0x000fe40000ffe4ff */
[C---:B------:R-:W-:Y:S02]  /*1140*/  LEA R26, P1, R18.reuse, UR10, 0x1 ;  /* 0x0000000a121a7c11 */ /* 0x040fe4000f8208ff */
[----:B------:R-:W-:Y:S01]  /*1150*/  SHF.R.U32.HI R98, RZ, 0x7, R19 ;  /* 0x00000007ff627819 */ /* 0x000fe20000011613 */
[----:B------:R1:W-:Y:S01]  /*1160*/  STL [R1+0x200], R2 ;  /* 0x0002000201007387 */ /* 0x0003e20000100800 */
[----:B------:R-:W-:Y:S02]  /*1170*/  LEA.HI.X R27, R18, UR11, R2, 0x1, P1 ;  /* 0x0000000b121b7c11 */ /* 0x000fe400088f0c02 */
[----:B0-----:R-:W-:Y:S02]  /*1180*/  MOV R0, 0x400 ;  /* 0x0000040000007802 */ /* 0x001fe40000000f00 */
[----:B------:R-:W-:-:S02]  /*1190*/  IADD3 R19, R21, 0x6900, RZ ;  /* 0x0000690015137810 */ /* 0x000fc40007ffe0ff */
[----:B-1----:R-:W-:Y:S01]  /*11a0*/  LEA R25, R25, R0, 0x18 ;  /* 0x0000000019197211 */ /* 0x002fe200078ec0ff */
[----:B------:R-:W4:Y:S01]  /*11b0*/  LDG.E.64.CONSTANT R26, desc[UR6][R26.64] ;  /* 0x000000061a1a7981 */ /* 0x000f22000c1e9b00 */
[----:B------:R-:W-:Y:S01]  /*11c0*/  IMAD R0, R98, -0xf0, R102 ;  /* 0xffffff1062007824 */ /* 0x000fe200078e0266 */
[----:B------:R-:W-:-:S03]  /*11d0*/  IADD3 R19, P1, R19, R78, RZ ;  /* 0x0000004e13137210 */ /* 0x000fc60007f3e0ff */
[----:B------:R-:W-:Y:S02]  /*11e0*/  IMAD R25, R0, 0x18, R25 ;  /* 0x0000001800197824 */ /* 0x000fe400078e0219 */
[----:B------:R-:W-:Y:S01]  /*11f0*/  IMAD.X R2, RZ, RZ, R88, P1 ;  /* 0x000000ffff027224 */ /* 0x000fe200008e0658 */
[----:B------:R-:W-:Y:S02]  /*1200*/  LEA R24, P1, R19, UR10, 0x1 ;  /* 0x0000000a13187c11 */ /* 0x000fe4000f8208ff */
[----:B------:R-:W-:Y:S02]  /*1210*/  IADD3 R23, R21, 0x7080, RZ ;  /* 0x0000708015177810 */ /* 0x000fe40007ffe0ff */
[----:B------:R-:W-:Y:S02]  /*1220*/  LEA R98, R98, R25, 0x3 ;  /* 0x0000001962627211 */ /* 0x000fe400078e18ff */
[----:B------:R-:W-:Y:S02]  /*1230*/  LEA.HI.X R25, R19, UR11, R2, 0x1, P1 ;  /* 0x0000000b13197c11 */ /* 0x000fe400088f0c02 */
[----:B------:R-:W-:-:S02]  /*1240*/  IADD3 R20, P1, R23, R78, RZ ;  /* 0x0000004e17147210 */ /* 0x000fc40007f3e0ff */
[C---:B------:R-:W-:Y:S02]  /*1250*/  IADD3 R57, R21.reuse, 0x7800, RZ ;  /* 0x0000780015397810 */ /* 0x040fe40007ffe0ff */
[----:B------:R-:W-:Y:S01]  /*1260*/  IADD3.X R22, RZ, R88, RZ, P1, !PT ;  /* 0x00000058ff167210 */ /* 0x000fe20000ffe4ff */
[----:B------:R0:W-:Y:S01]  /*1270*/  STL [R1+0x204], R2 ;  /* 0x0002040201007387 */ /* 0x0001e20000100800 */
[----:B------:R-:W-:Y:S01]  /*1280*/  LEA R56, P1, R20, UR10, 0x1 ;  /* 0x0000000a14387c11 */ /* 0x000fe2000f8208ff */
[C---:B------:R-:W-:Y:S01]  /*1290*/  VIADD R79, R21.reuse, 0x9d80 ;  /* 0x00009d80154f7836 */ /* 0x040fe20000000000 */
[C---:B------:R-:W-:Y:S01]  /*12a0*/  IADD3 R69, R21.reuse, 0x7f80, RZ ;  /* 0x00007f8015457810 */ /* 0x040fe20007ffe0ff */
[----:B------:R-:W4:Y:S01]  /*12b0*/  LDG.E.64.CONSTANT R24, desc[UR6][R24.64] ;  /* 0x0000000618187981 */ /* 0x000f22000c1e9b00 */
[C---:B------:R-:W-:Y:S01]  /*12c0*/  IADD3 R73, R21.reuse, 0x8700, RZ ;  /* 0x0000870015497810 */ /* 0x040fe20007ffe0ff */
[C---:B------:R-:W-:Y:S01]  /*12d0*/  VIADD R63, R21.reuse, 0xca80 ;  /* 0x0000ca80153f7836 */ /* 0x040fe20000000000 */
[----:B------:R-:W-:-:S02]  /*12e0*/  IADD3 R75, R21, 0x8e80, RZ ;  /* 0x00008e80154b7810 */ /* 0x000fc40007ffe0ff */
[C---:B------:R-:W-:Y:S02]  /*12f0*/  IADD3 R77, R21.reuse, 0x9600, RZ ;  /* 0x00009600154d7810 */ /* 0x040fe40007ffe0ff */
[C---:B------:R-:W-:Y:S02]  /*1300*/  IADD3 R81, R21.reuse, 0xa500, RZ ;  /* 0x0000a50015517810 */ /* 0x040fe40007ffe0ff */
[C---:B------:R-:W-:Y:S02]  /*1310*/  IADD3 R83, R21.reuse, 0xac80, RZ ;  /* 0x0000ac8015537810 */ /* 0x040fe40007ffe0ff */
[C---:B------:R-:W-:Y:S02]  /*1320*/  IADD3 R59, R21.reuse, 0xb400, RZ ;  /* 0x0000b400153b7810 */ /* 0x040fe40007ffe0ff */
[C---:B------:R-:W-:Y:S02]  /*1330*/  IADD3 R67, R21.reuse, 0xbb80, RZ ;  /* 0x0000bb8015437810 */ /* 0x040fe40007ffe0ff */
[----:B------:R-:W-:-:S02]  /*1340*/  IADD3 R65, R21, 0xc300, RZ ;  /* 0x0000c30015417810 */ /* 0x000fc40007ffe0ff */
[C---:B------:R-:W-:Y:S02]  /*1350*/  IADD3 R61, R21.reuse, 0xd200, RZ ;  /* 0x0000d200153d7810 */ /* 0x040fe40007ffe0ff */
[C---:B------:R-:W-:Y:S02]  /*1360*/  IADD3 R71, R21.reuse, 0xd980, RZ ;  /* 0x0000d98015477810 */ /* 0x040fe40007ffe0ff */
[C---:B------:R-:W-:Y:S02]  /*1370*/  IADD3 R0, R21.reuse, 0xe100, RZ ;  /* 0x0000e10015007810 */ /* 0x040fe40007ffe0ff */
[----:B0-----:R-:W-:Y:S02]  /*1380*/  IADD3 R2, R21, 0xe880, RZ ;  /* 0x0000e88015027810 */ /* 0x001fe40007ffe0ff */
[----:B------:R-:W-:Y:S02]  /*1390*/  IADD3 R21, P3, R57, R78, RZ ;  /* 0x0000004e39157210 */ /* 0x000fe40007f7e0ff */
[----:B------:R-:W-:-:S06]  /*13a0*/  LEA.HI.X R57, R20, UR11, R22, 0x1, P1 ;  /* 0x0000000b14397c11 */ /* 0x000fcc00088f0c16 */
[----:B------:R-:W4:Y:S01]  /*13b0*/  LDG.E.64.CONSTANT R56, desc[UR6][R56.64] ;  /* 0x0000000638387981 */ /* 0x000f22000c1e9b00 */
[-C--:B------:R-:W-:Y:S01]  /*13c0*/  IADD3 R23, P5, R73, R78.reuse, RZ ;  /* 0x0000004e49177210 */ /* 0x080fe20007fbe0ff */
[----:B------:R-:W-:Y:S01]  /*13d0*/  IMAD.X R60, RZ, RZ, R88, P3 ;  /* 0x000000ffff3c7224 */ /* 0x000fe200018e0658 */
[----:B------:R-:W-:Y:S02]  /*13e0*/  IADD3 R104, P6, R75, R78, RZ ;  /* 0x0000004e4b687210 */ /* 0x000fe40007fde0ff */
[-C--:B------:R-:W-:Y:S02]  /*13f0*/  IADD3.X R68, RZ, R88.reuse, RZ, P5, !PT ;  /* 0x00000058ff447210 */ /* 0x080fe40002ffe4ff */
[----:B------:R-:W-:Y:S01]  /*1400*/  LEA R58, P5, R21, UR10, 0x1 ;  /* 0x0000000a153a7c11 */ /* 0x000fe2000f8a08ff */
[----:B------:R0:W-:Y:S01]  /*1410*/  STL [R1+0x208], R22 ;  /* 0x0002081601007387 */ /* 0x0001e20000100800 */
[----:B------:R-:W-:Y:S02]  /*1420*/  IADD3.X R70, RZ, R88, RZ, P6, !PT ;  /* 0x00000058ff467210 */ /* 0x000fe400037fe4ff */
[----:B------:R-:W-:-:S02]  /*1430*/  IADD3 R76, P6, R59, R78, RZ ;  /* 0x0000004e3b4c7210 */ /* 0x000fc40007fde0ff */
[----:B------:R-:W-:Y:S02]  /*1440*/  LEA.HI.X R59, R21, UR11, R60, 0x1, P5 ;  /* 0x0000000b153b7c11 */ /* 0x000fe4000a8f0c3c */
[-C--:B------:R-:W-:Y:S02]  /*1450*/  IADD3 R72, P4, R77, R78.reuse, RZ ;  /* 0x0000004e4d487210 */ /* 0x080fe40007f9e0ff */
[----:B0-----:R-:W-:Y:S02]  /*1460*/  IADD3 R22, P2, R69, R78, RZ ;  /* 0x0000004e45167210 */ /* 0x001fe40007f5e0ff */
[----:B------:R-:W4:Y:S02]  /*1470*/  LDG.E.64.CONSTANT R58, desc[UR6][R58.64] ;  /* 0x000000063a3a7981 */ /* 0x000f24000c1e9b00 */
[----:B------:R-:W-:Y:S02]  /*1480*/  IADD3.X R66, RZ, R88, RZ, P2, !PT ;  /* 0x00000058ff427210 */ /* 0x000fe400017fe4ff */
[-C--:B------:R-:W-:Y:S01]  /*1490*/  IADD3 R80, P2, R83, R78.reuse, RZ ;  /* 0x0000004e53507210 */ /* 0x080fe20007f5e0ff */
[----:B------:R-:W-:Y:S01]  /*14a0*/  STL [R1+0x4c], R72 ;  /* 0x00004c4801007387 */ /* 0x000fe20000100800 */
[----:B------:R-:W-:-:S02]  /*14b0*/  IADD3 R74, P3, R81, R78, RZ ;  /* 0x0000004e514a7210 */ /* 0x000fc40007f7e0ff */
[----:B------:R-:W-:Y:S01]  /*14c0*/  IADD3 R97, P1, R79, R78, RZ ;  /* 0x0000004e4f617210 */ /* 0x000fe20007f3e0ff */
[----:B------:R0:W-:Y:S01]  /*14d0*/  STL [R1+0x20c], R60 ;  /* 0x00020c3c01007387 */ /* 0x0001e20000100800 */
[----:B------:R-:W-:Y:S02]  /*14e0*/  IADD3.X R81, RZ, R88, RZ, P2, !PT ;  /* 0x00000058ff517210 */ /* 0x000fe400017fe4ff */
[----:B------:R-:W-:Y:S01]  /*14f0*/  IADD3 R94, P5, R67, R78, RZ ;  /* 0x0000004e435e7210 */ /* 0x000fe20007fbe0ff */
[----:B------:R-:W-:Y:S01]  /*1500*/  IMAD.X R75, RZ, RZ, R88, P3 ;  /* 0x000000ffff4b7224 */ /* 0x000fe200018e0658 */
[----:B------:R-:W-:Y:S01]  /*1510*/  IADD3.X R77, RZ, R88, RZ, P6, !PT ;  /* 0x00000058ff4d7210 */ /* 0x000fe200037fe4ff */
[----:B------:R-:W-:Y:S01]  /*1520*/  STL [R1+0x50], R97 ;  /* 0x0000506101007387 */ /* 0x000fe20000100800 */
[----:B------:R-:W-:Y:S02]  /*1530*/  IADD3 R107, P3, R61, R78, RZ ;  /* 0x0000004e3d6b7210 */ /* 0x000fe40007f7e0ff */
[----:B0-----:R-:W-:-:S02]  /*1540*/  LEA R60, P2, R22, UR10, 0x1 ;  /* 0x0000000a163c7c11 */ /* 0x001fc4000f8408ff */
[----:B------:R-:W-:Y:S01]  /*1550*/  LEA R62, P6, R23, UR10, 0x1 ;  /* 0x0000000a173e7c11 */ /* 0x000fe2000f8c08ff */
[----:B------:R0:W-:Y:S01]  /*1560*/  STL [R1+0x210], R66 ;  /* 0x0002104201007387 */ /* 0x0001e20000100800 */
[-C--:B------:R-:W-:Y:S02]  /*1570*/  IADD3.X R96, RZ, R88.reuse, RZ, P5, !PT ;  /* 0x00000058ff607210 */ /* 0x080fe40002ffe4ff */
[----:B------:R-:W-:Y:S01]  /*1580*/  LEA.HI.X R61, R22, UR11, R66, 0x1, P2 ;  /* 0x0000000b163d7c11 */ /* 0x000fe200090f0c42 */
[----:B------:R-:W-:Y:S01]  /*1590*/  STL [R1+0x58], R74 ;  /* 0x0000584a01007387 */ /* 0x000fe20000100800 */
[----:B------:R-:W-:Y:S02]  /*15a0*/  IADD3.X R105, RZ, R88, RZ, P4, !PT ;  /* 0x00000058ff697210 */ /* 0x000fe400027fe4ff */
[----:B------:R-:W-:Y:S01]  /*15b0*/  LEA R64, P5, R104, UR10, 0x1 ;  /* 0x0000000a68407c11 */ /* 0x000fe2000f8a08ff */
[----:B------:R1:W-:Y:S01]  /*15c0*/  STL [R1+0x214], R68 ;  /* 0x0002144401007387 */ /* 0x0003e20000100800 */
[----:B------:R-:W-:-:S02]  /*15d0*/  IADD3 R106, P4, R63, R78, RZ ;  /* 0x0000004e3f6a7210 */ /* 0x000fc40007f9e0ff */
[----:B0-----:R-:W-:Y:S01]  /*15e0*/  LEA R66, P2, R72, UR10, 0x1 ;  /* 0x0000000a48427c11 */ /* 0x001fe2000f8408ff */
[----:B------:R-:W-:Y:S01]  /*15f0*/  STL [R1+0x5c], R80 ;  /* 0x00005c5001007387 */ /* 0x000fe20000100800 */
[----:B------:R-:W-:Y:S02]  /*1600*/  IADD3.X R103, RZ, R88, RZ, P1, !PT ;  /* 0x00000058ff677210 */ /* 0x000fe40000ffe4ff */
[----:B------:R-:W-:Y:S01]  /*1610*/  LEA.HI.X R63, R23, UR11, R68, 0x1, P6 ;  /* 0x0000000b173f7c11 */ /* 0x000fe2000b0f0c44 */
[----:B------:R0:W-:Y:S01]  /*1620*/  STL [R1+0x218], R70 ;  /* 0x0002184601007387 */ /* 0x0001e20000100800 */
[----:B------:R-:W-:Y:S02]  /*1630*/  IADD3 R108, P1, R65, R78, RZ ;  /* 0x0000004e416c7210 */ /* 0x000fe40007f3e0ff */
[----:B-1----:R-:W-:Y:S01]  /*1640*/  LEA R68, P6, R97, UR10, 0x1 ;  /* 0x0000000a61447c11 */ /* 0x002fe2000f8c08ff */
[----:B------:R-:W4:Y:S01]  /*1650*/  LDG.E.64.CONSTANT R60, desc[UR6][R60.64] ;  /* 0x000000063c3c7981 */ /* 0x000f22000c1e9b00 */
[----:B------:R-:W-:-:S02]  /*1660*/  LEA.HI.X R65, R104, UR11, R70, 0x1, P5 ;  /* 0x0000000b68417c11 */ /* 0x000fc4000a8f0c46 */
[----:B------:R-:W-:Y:S01]  /*1670*/  LEA.HI.X R67, R72, UR11, R105, 0x1, P2 ;  /* 0x0000000b48437c11 */ /* 0x000fe200090f0c69 */
[----:B------:R-:W-:Y:S01]  /*1680*/  STL [R1+0x6c], R76 ;  /* 0x00006c4c01007387 */ /* 0x000fe20000100800 */
[----:B------:R-:W-:Y:S02]  /*1690*/  LEA R72, P2, R80, UR10, 0x1 ;  /* 0x0000000a50487c11 */ /* 0x000fe4000f8408ff */
[----:B0-----:R-:W-:Y:S01]  /*16a0*/  LEA R70, P5, R74, UR10, 0x1 ;  /* 0x0000000a4a467c11 */ /* 0x001fe2000f8a08ff */
[----:B------:R0:W-:Y:S01]  /*16b0*/  STL [R1+0x21c], R105 ;  /* 0x00021c6901007387 */ /* 0x0001e20000100800 */
[----:B------:R-:W-:Y:S02]  /*16c0*/  LEA.HI.X R69, R97, UR11, R103, 0x1, P6 ;  /* 0x0000000b61457c11 */ /* 0x000fe4000b0f0c67 */
[----:B------:R-:W-:Y:S01]  /*16d0*/  LEA.HI.X R73, R80, UR11, R81, 0x1, P2 ;  /* 0x0000000b50497c11 */ /* 0x000fe200090f0c51 */
[----:B------:R-:W-:Y:S01]  /*16e0*/  STL [R1+0x78], R94 ;  /* 0x0000785e01007387 */ /* 0x000fe20000100800 */
[----:B--2---:R-:W-:-:S03]  /*16f0*/  PRMT R79, R52, 0x7632, R79 ;  /* 0x00007632344f7816 */ /* 0x004fc6000000004f */
[----:B------:R1:W-:Y:S01]  /*1700*/  STL [R1+0x220], R103 ;  /* 0x0002206701007387 */ /* 0x0003e20000100800 */
[----:B0-----:R-:W-:Y:S02]  /*1710*/  IADD3 R105, P6, R71, R78, RZ ;  /* 0x0000004e47697210 */ /* 0x001fe40007fde0ff */
[----:B------:R-:W-:Y:S01]  /*1720*/  LEA.HI.X R71, R74, UR11, R75, 0x1, P5 ;  /* 0x0000000b4a477c11 */ /* 0x000fe2000a8f0c4b */
[----:B------:R-:W-:Y:S01]  /*1730*/  STL [R1+0x80], R108 ;  /* 0x0000806c01007387 */ /* 0x000fe20000100800 */
[----:B------:R-:W-:-:S03]  /*1740*/  LEA R74, P5, R76, UR10, 0x1 ;  /* 0x0000000a4c4a7c11 */ /* 0x000fc6000f8a08ff */
[----:B------:R-:W-:Y:S01]  /*1750*/  STL [R1+0x88], R106 ;  /* 0x0000886a01007387 */ /* 0x000fe20000100800 */
[----:B-1----:R-:W-:Y:S02]  /*1760*/  IADD3 R103, P2, R0, R78, RZ ;  /* 0x0000004e00677210 */ /* 0x002fe40007f5e0ff */
[----:B------:R-:W-:Y:S01]  /*1770*/  SHF.L.U32 R0, R52, 0x10, RZ ;  /* 0x0000001034007819 */ /* 0x000fe200000006ff */
[----:B------:R0:W-:Y:S01]  /*1780*/  STL [R1+0x224], R75 ;  /* 0x0002244b01007387 */ /* 0x0001e20000100800 */
[----:B------:R-:W-:-:S03]  /*1790*/  SHF.L.U32 R79, R79, 0x10, RZ ;  /* 0x000000104f4f7819 */ /* 0x000fc600000006ff */
[----:B------:R-:W2:Y:S01]  /*17a0*/  LDG.E.64.CONSTANT R62, desc[UR6][R62.64] ;  /* 0x000000063e3e7981 */ /* 0x000ea2000c1e9b00 */
[----:B------:R-:W-:-:S03]  /*17b0*/  FFMA.FTZ R80, R0, R0, RZ ;  /* 0x0000000000507223 */ /* 0x000fc600000100ff */
[----:B------:R-:W-:Y:S01]  /*17c0*/  STL [R1+0x8c], R107 ;  /* 0x00008c6b01007387 */ /* 0x000fe20000100800 */
[----:B0-----:R-:W-:Y:S02]  /*17d0*/  LEA.HI.X R75, R76, UR11, R77, 0x1, P5 ;  /* 0x0000000b4c4b7c11 */ /* 0x001fe4000a8f0c4d */
[----:B------:R-:W-:Y:S01]  /*17e0*/  LEA R76, P5, R94, UR10, 0x1 ;  /* 0x0000000a5e4c7c11 */ /* 0x000fe2000f8a08ff */
[----:B------:R0:W-:Y:S01]  /*17f0*/  STL [R1+0x228], R81 ;  /* 0x0002285101007387 */ /* 0x0001e20000100800 */
[----:B---3--:R-:W-:-:S03]  /*1800*/  PRMT R82, R50, 0x7632, R82 ;  /* 0x0000763232527816 */ /* 0x008fc60000000052 */
[----:B------:R1:W-:Y:S01]  /*1810*/  STL [R1+0x22c], R77 ;  /* 0x00022c4d01007387 */ /* 0x0003e20000100800 */
[----:B------:R-:W-:-:S03]  /*1820*/  PRMT R83, R53, 0x7632, R83 ;  /* 0x0000763235537816 */ /* 0x000fc60000000053 */
[----:B------:R-:W3:Y:S01]  /*1830*/  LDG.E.64.CONSTANT R64, desc[UR6][R64.64] ;  /* 0x0000000640407981 */ /* 0x000ee2000c1e9b00 */
[----:B0-----:R-:W-:-:S03]  /*1840*/  FADD.FTZ R81, RZ, R0 ;  /* 0x00000000ff517221 */ /* 0x001fc60000010000 */
[----:B------:R-:W3:Y:S01]  /*1850*/  LDG.E.64.CONSTANT R66, desc[UR6][R66.64] ;  /* 0x0000000642427981 */ /* 0x000ee2000c1e9b00 */
[----:B-1----:R-:W-:Y:S02]  /*1860*/  LEA.HI.X R77, R94, UR11, R96, 0x1, P5 ;  /* 0x0000000b5e4d7c11 */ /* 0x002fe4000a8f0c60 */
[----:B------:R-:W-:Y:S01]  /*1870*/  IADD3 R97, P5, R2, R78, RZ ;  /* 0x0000004e02617210 */ /* 0x000fe20007fbe0ff */
[----:B------:R-:W-:Y:S01]  /*1880*/  FADD.FTZ R78, R81, R79 ;  /* 0x0000004f514e7221 */ /* 0x000fe20000010000 */
[----:B------:R-:W-:Y:S01]  /*1890*/  SHF.L.U32 R94, R50, 0x10, RZ ;  /* 0x00000010325e7819 */ /* 0x000fe200000006ff */
[----:B------:R-:W-:Y:S01]  /*18a0*/  FFMA.FTZ R79, R79, R79, R80 ;  /* 0x0000004f4f4f7223 */ /* 0x000fe20000010050 */
[----:B------:R-:W-:Y:S01]  /*18b0*/  IMAD.U32 R2, R53, 0x10000, RZ ;  /* 0x0001000035027824 */ /* 0x000fe200078e00ff */
[----:B------:R-:W-:Y:S01]  /*18c0*/  SHF.L.U32 R82, R82, 0x10, RZ ;  /* 0x0000001052527819 */ /* 0x000fe200000006ff */
[----:B------:R0:W-:Y:S01]  /*18d0*/  STL [R1+0x230], R96 ;  /* 0x0002306001007387 */ /* 0x0001e20000100800 */
[----:B------:R-:W-:Y:S01]  /*18e0*/  FADD.FTZ R78, R78, R94 ;  /* 0x0000005e4e4e7221 */ /* 0x000fe20000010000 */
[----:B------:R-:W-:Y:S01]  /*18f0*/  FFMA.FTZ R79, R94, R94, R79 ;  /* 0x0000005e5e4f7223 */ /* 0x000fe2000001004f */
[----:B------:R-:W-:Y:S01]  /*1900*/  SHF.L.U32 R83, R83, 0x10, RZ ;  /* 0x0000001053537819 */ /* 0x000fe200000006ff */
[----:B------:R-:W-:Y:S01]  /*1910*/  STL [R1+0x94], R105 ;  /* 0x0000946901007387 */ /* 0x000fe20000100800 */
[----:B------:R-:W-:Y:S01]  /*1920*/  FADD.FTZ R81, RZ, R2 ;  /* 0x00000002ff517221 */ /* 0x000fe20000010000 */
[----:B------:R-:W-:Y:S01]  /*1930*/  FFMA.FTZ R80, R2, R2, RZ ;  /* 0x0000000202507223 */ /* 0x000fe200000100ff */
[----:B------:R-:W-:Y:S01]  /*1940*/  FADD.FTZ R78, R78, R82 ;  /* 0x000000524e4e7221 */ /* 0x000fe20000010000 */
[----:B------:R-:W-:Y:S01]  /*1950*/  STL [R1+0x9c], R103 ;  /* 0x00009c6701007387 */ /* 0x000fe20000100800 */
[--C-:B------:R-:W-:Y:S01]  /*1960*/  FFMA.FTZ R82, R82, R82, R79.reuse ;  /* 0x0000005252527223 */ /* 0x100fe2000001004f */
[----:B----4-:R-:W-:-:S02]  /*1970*/  PRMT R79, R48, 0x7632, R79 ;  /* 0x00007632304f7816 */ /* 0x010fc4000000004f */
[----:B------:R-:W-:Y:S01]  /*1980*/  STL [R1+0x90], R97 ;  /* 0x0000906101007387 */ /* 0x000fe20000100800 */
[----:B------:R-:W-:-:S03]  /*1990*/  FADD.FTZ R81, R81, R83 ;  /* 0x0000005351517221 */ /* 0x000fc60000010000 */
[----:B------:R1:W-:Y:S01]  /*19a0*/  STL [R1+0x40], R94 ;  /* 0x0000405e01007387 */ /* 0x0003e20000100800 */
[--C-:B------:R-:W-:Y:S01]  /*19b0*/  FFMA.FTZ R83, R83, R83, R80.reuse ;  /* 0x0000005353537223 */ /* 0x100fe20000010050 */
[C---:B0-----:R-:W-:Y:S02]  /*19c0*/  SHF.L.U32 R96, R51.reuse, 0x10, RZ ;  /* 0x0000001033607819 */ /* 0x041fe400000006ff */
[----:B------:R-:W-:Y:S01]  /*19d0*/  PRMT R80, R51, 0x7632, R80 ;  /* 0x0000763233507816 */ /* 0x000fe20000000050 */
[----:B------:R-:W4:Y:S01]  /*19e0*/  LDG.E.64.CONSTANT R68, desc[UR6][R68.64] ;  /* 0x0000000644447981 */ /* 0x000f22000c1e9b00 */
[----:B------:R-:W-:-:S03]  /*19f0*/  SHF.L.U32 R79, R79, 0x10, RZ ;  /* 0x000000104f4f7819 */ /* 0x000fc600000006ff */
[----:B------:R-:W4:Y:S01]  /*1a00*/  LDG.E.64.CONSTANT R70, desc[UR6][R70.64] ;  /* 0x0000000646467981 */ /* 0x000f22000c1e9b00 */
[----:B-1----:R-:W-:Y:S01]  /*1a10*/  SHF.L.U32 R94, R48, 0x10, RZ ;  /* 0x00000010305e7819 */ /* 0x002fe200000006ff */
[----:B------:R-:W-:Y:S02]  /*1a20*/  IMAD.U32 R80, R80, 0x10000, RZ ;  /* 0x0001000050507824 */ /* 0x000fe400078e00ff */
[----:B------:R-:W-:Y:S01]  /*1a30*/  FADD.FTZ R81, R81, R96 ;  /* 0x0000006051517221 */ /* 0x000fe20000010000 */
[----:B------:R-:W4:Y:S01]  /*1a40*/  LDG.E.64.CONSTANT R72, desc[UR6][R72.64] ;  /* 0x0000000648487981 */ /* 0x000f22000c1e9b00 */
[----:B------:R-:W-:Y:S01]  /*1a50*/  FADD.FTZ R78, R78, R94 ;  /* 0x0000005e4e4e7221 */ /* 0x000fe20000010000 */
[----:B------:R-:W-:Y:S02]  /*1a60*/  FFMA.FTZ R82, R94, R94, R82 ;  /* 0x0000005e5e527223 */ /* 0x000fe40000010052 */
[----:B------:R0:W-:Y:S01]  /*1a70*/  STL [R1+0xd4], R96 ;  /* 0x0000d46001007387 */ /* 0x0001e20000100800 */
[----:B------:R-:W-:Y:S01]  /*1a80*/  FFMA.FTZ R83, R96, R96, R83 ;  /* 0x0000006060537223 */ /* 0x000fe20000010053 */
[----:B------:R-:W-:Y:S01]  /*1a90*/  FADD.FTZ R78, R78, R79 ;  /* 0x0000004f4e4e7221 */ /* 0x000fe20000010000 */
[--C-:B------:R-:W-:Y:S01]  /*1aa0*/  FFMA.FTZ R79, R79, R79, R82.reuse ;  /* 0x0000004f4f4f7223 */ /* 0x100fe20000010052 */
[----:B------:R1:W-:Y:S01]  /*1ab0*/  STL [R1+0x3c], R94 ;  /* 0x00003c5e01007387 */ /* 0x0003e20000100800 */
[----:B------:R-:W-:Y:S01]  /*1ac0*/  PRMT R82, R46, 0x7632, R82 ;  /* 0x000076322e527816 */ /* 0x000fe20000000052 */
[----:B------:R-:W-:Y:S01]  /*1ad0*/  FADD.FTZ R81, R81, R80 ;  /* 0x0000005051517221 */ /* 0x000fe20000010000 */
[--C-:B------:R-:W-:Y:S01]  /*1ae0*/  FFMA.FTZ R80, R80, R80, R83.reuse ;  /* 0x0000005050507223 */ /* 0x100fe20000010053 */
[C---:B------:R-:W-:Y:S01]  /*1af0*/  PRMT R83, R49.reuse, 0x7632, R83 ;  /* 0x0000763231537816 */ /* 0x040fe20000000053 */
[----:B------:R-:W4:Y:S01]  /*1b00*/  LDG.E.64.CONSTANT R74, desc[UR6][R74.64] ;  /* 0x000000064a4a7981 */ /* 0x000f22000c1e9b00 */
[----:B0-----:R-:W-:-:S02]  /*1b10*/  SHF.L.U32 R96, R49, 0x10, RZ ;  /* 0x0000001031607819 */ /* 0x001fc400000006ff */
[----:B------:R-:W-:Y:S01]  /*1b20*/  SHF.L.U32 R110, R43, 0x10, RZ ;  /* 0x000000102b6e7819 */ /* 0x000fe200000006ff */
[----:B------:R-:W-:Y:S01]  /*1b30*/  IMAD.U32 R111, R41, 0x10000, RZ ;  /* 0x00010000296f7824 */ /* 0x000fe200078e00ff */
[----:B-1----:R-:W-:Y:S01]  /*1b40*/  SHF.L.U32 R94, R46, 0x10, RZ ;  /* 0x000000102e5e7819 */ /* 0x002fe200000006ff */
[----:B------:R-:W4:Y:S01]  /*1b50*/  LDG.E.64.CONSTANT R76, desc[UR6][R76.64] ;  /* 0x000000064c4c7981 */ /* 0x000f22000c1e9b00 */
[----:B------:R-:W-:-:S03]  /*1b60*/  SHF.L.U32 R82, R82, 0x10, RZ ;  /* 0x0000001052527819 */ /* 0x000fc600000006ff */
[----:B------:R-:W-:Y:S01]  /*1b70*/  FADD.FTZ R78, R78, R94 ;  /* 0x0000005e4e4e7221 */ /* 0x000fe20000010000 */
[----:B------:R-:W-:Y:S01]  /*1b80*/  FFMA.FTZ R79, R94, R94, R79 ;  /* 0x0000005e5e4f7223 */ /* 0x000fe2000001004f */
[----:B------:R-:W-:Y:S01]  /*1b90*/  SHF.L.U32 R83, R83, 0x10, RZ ;  /* 0x0000001053537819 */ /* 0x000fe200000006ff */
[----:B------:R-:W-:Y:S01]  /*1ba0*/  FADD.FTZ R81, R81, R96 ;  /* 0x0000006051517221 */ /* 0x000fe20000010000 */
[----:B------:R0:W-:Y:S01]  /*1bb0*/  STL [R1+0xd0], R96 ;  /* 0x0000d06001007387 */ /* 0x0001e20000100800 */
[----:B------:R-:W-:Y:S01]  /*1bc0*/  FFMA.FTZ R80, R96, R96, R80 ;  /* 0x0000006060507223 */ /* 0x000fe20000010050 */
[----:B------:R-:W-:Y:S01]  /*1bd0*/  FADD.FTZ R78, R78, R82 ;  /* 0x000000524e4e7221 */ /* 0x000fe20000010000 */
[--C-:B------:R-:W-:Y:S01]  /*1be0*/  FFMA.FTZ R82, R82, R82, R79.reuse ;  /* 0x0000005252527223 */ /* 0x100fe2000001004f */
[----:B------:R1:W-:Y:S01]  /*1bf0*/  STL [R1+0x38], R94 ;  /* 0x0000385e01007387 */ /* 0x0003e20000100800 */
[C---:B------:R-:W-:Y:S01]  /*1c00*/  PRMT R79, R44.reuse, 0x7632, R79 ;  /* 0x000076322c4f7816 */ /* 0x040fe2000000004f */
[----:B------:R-:W-:Y:S01]  /*1c10*/  FADD.FTZ R81, R81, R83 ;  /* 0x0000005351517221 */ /* 0x000fe20000010000 */
[--C-:B------:R-:W-:Y:S01]  /*1c20*/  FFMA.FTZ R83, R83, R83, R80.reuse ;  /* 0x0000005353537223 */ /* 0x100fe20000010050 */
[C---:B------:R-:W-:Y:S01]  /*1c30*/  PRMT R80, R47.reuse, 0x7632, R80 ;  /* 0x000076322f507816 */ /* 0x040fe20000000050 */
[----:B0-----:R-:W-:Y:S01]  /*1c40*/  IMAD.U32 R96, R47, 0x10000, RZ ;  /* 0x000100002f607824 */ /* 0x001fe200078e00ff */
[----:B-1----:R-:W-:-:S02]  /*1c50*/  SHF.L.U32 R94, R44, 0x10, RZ ;  /* 0x000000102c5e7819 */ /* 0x002fc400000006ff */
        /* <DEDUP_REMOVED lines=13> */
[----:B------:R-:W-:-:S02]  /*1d30*/  PRMT R83, R45, 0x7632, R83 ;  /* 0x000076322d537816 */ /* 0x000fc40000000053 */
[----:B0-----:R-:W-:Y:S02]  /*1d40*/  SHF.L.U32 R96, R45, 0x10, RZ ;  /* 0x000000102d607819 */ /* 0x001fe400000006ff */
[----:B-1----:R-:W-:Y:S02]  /*1d50*/  SHF.L.U32 R94, R42, 0x10, RZ ;  /* 0x000000102a5e7819 */ /* 0x002fe400000006ff */
[----:B------:R-:W-:Y:S01]  /*1d60*/  SHF.L.U32 R82, R82, 0x10, RZ ;  /* 0x0000001052527819 */ /* 0x000fe200000006ff */
[----:B------:R0:W-:Y:S02]  /*1d70*/  STL [R1+0xc8], R96 ;  /* 0x0000c86001007387 */ /* 0x0001e40000100800 */
[----:B------:R-:W-:Y:S01]  /*1d80*/  FADD.FTZ R78, R78, R94 ;  /* 0x0000005e4e4e7221 */ /* 0x000fe20000010000 */
[----:B------:R-:W-:Y:S01]  /*1d90*/  FFMA.FTZ R79, R94, R94, R79 ;  /* 0x0000005e5e4f7223 */ /* 0x000fe2000001004f */
[----:B------:R-:W-:Y:S02]  /*1da0*/  IMAD.U32 R83, R83, 0x10000, RZ ;  /* 0x0001000053537824 */ /* 0x000fe400078e00ff */
[----:B------:R-:W-:Y:S01]  /*1db0*/  FADD.FTZ R81, R81, R96 ;  /* 0x0000006051517221 */ /* 0x000fe20000010000 */
[----:B------:R1:W-:Y:S01]  /*1dc0*/  STL [R1+0x2c], R94 ;  /* 0x00002c5e01007387 */ /* 0x0003e20000100800 */
[----:B------:R-:W-:-:S02]  /*1dd0*/  FFMA.FTZ R80, R96, R96, R80 ;  /* 0x0000006060507223 */ /* 0x000fc40000010050 */
[----:B0-----:R-:W-:Y:S02]  /*1de0*/  FADD.FTZ R96, R81, R83 ;  /* 0x0000005351607221 */ /* 0x001fe40000010000 */
[----:B------:R-:W-:Y:S01]  /*1df0*/  FFMA.FTZ R81, R83, R83, R80 ;  /* 0x0000005353517223 */ /* 0x000fe20000010050 */
[----:B-1----:R-:W-:Y:S01]  /*1e00*/  FADD.FTZ R94, R78, R82 ;  /* 0x000000524e5e7221 */ /* 0x002fe20000010000 */
[--C-:B------:R-:W-:Y:S01]  /*1e10*/  FFMA.FTZ R78, R82, R82, R79.reuse ;  /* 0x00000052524e7223 */ /* 0x100fe2000001004f */
[----:B------:R-:W-:Y:S01]  /*1e20*/  PRMT R79, R43, 0x7632, R79 ;  /* 0x000076322b4f7816 */ /* 0x000fe2000000004f */
[----:B------:R-:W-:Y:S01]  /*1e30*/  FADD.FTZ R96, R96, R110 ;  /* 0x0000006e60607221 */ /* 0x000fe20000010000 */
[C---:B------:R-:W-:Y:S02]  /*1e40*/  PRMT R80, R40.reuse, 0x7632, R80 ;  /* 0x0000763228507816 */ /* 0x040fe40000000050 */
[----:B------:R-:W-:Y:S02]  /*1e50*/  SHF.L.U32 R109, R40, 0x10, RZ ;  /* 0x00000010286d7819 */ /* 0x000fe400000006ff */
[----:B------:R-:W-:Y:S01]  /*1e60*/  SHF.L.U32 R79, R79, 0x10, RZ ;  /* 0x000000104f4f7819 */ /* 0x000fe200000006ff */
[----:B------:R-:W-:Y:S01]  /*1e70*/  FFMA.FTZ R81, R110, R110, R81 ;  /* 0x0000006e6e517223 */ /* 0x000fe20000010051 */
[----:B------:R-:W-:Y:S01]  /*1e80*/  SHF.L.U32 R80, R80, 0x10, RZ ;  /* 0x0000001050507819 */ /* 0x000fe200000006ff */
[----:B------:R-:W-:Y:S01]  /*1e90*/  FADD.FTZ R94, R94, R109 ;  /* 0x0000006d5e5e7221 */ /* 0x000fe20000010000 */
[----:B------:R-:W-:Y:S01]  /*1ea0*/  PRMT R85, R41, 0x7632, R85 ;  /* 0x0000763229557816 */ /* 0x000fe20000000055 */
[----:B------:R-:W-:Y:S01]  /*1eb0*/  FADD.FTZ R96, R96, R79 ;  /* 0x0000004f60607221 */ /* 0x000fe20000010000 */
[----:B------:R-:W-:Y:S01]  /*1ec0*/  FFMA.FTZ R78, R109, R109, R78 ;  /* 0x0000006d6d4e7223 */ /* 0x000fe2000001004e */
[----:B------:R-:W-:Y:S01]  /*1ed0*/  FFMA.FTZ R79, R79, R79, R81 ;  /* 0x0000004f4f4f7223 */ /* 0x000fe20000010051 */
[----:B------:R-:W-:Y:S01]  /*1ee0*/  STL [R1+0xc4], R110 ;  /* 0x0000c46e01007387 */ /* 0x000fe20000100800 */
[----:B------:R-:W-:Y:S01]  /*1ef0*/  SHF.L.U32 R85, R85, 0x10, RZ ;  /* 0x0000001055557819 */ /* 0x000fe200000006ff */
[----:B------:R-:W-:Y:S01]  /*1f00*/  FADD.FTZ R94, R94, R80 ;  /* 0x000000505e5e7221 */ /* 0x000fe20000010000 */
[----:B------:R-:W-:Y:S01]  /*1f10*/  FADD.FTZ R96, R96, R111 ;  /* 0x0000006f60607221 */ /* 0x000fe20000010000 */
[----:B------:R0:W-:Y:S01]  /*1f20*/  STL [R1+0x28], R109 ;  /* 0x0000286d01007387 */ /* 0x0001e20000100800 */
[----:B------:R-:W-:Y:S01]  /*1f30*/  FFMA.FTZ R80, R80, R80, R78 ;  /* 0x0000005050507223 */ /* 0x000fe2000001004e */
[----:B------:R-:W-:Y:S01]  /*1f40*/  FFMA.FTZ R79, R111, R111, R79 ;  /* 0x0000006f6f4f7223 */ /* 0x000fe2000001004f */
[----:B------:R-:W-:-:S03]  /*1f50*/  FADD.FTZ R96, R96, R85 ;  /* 0x0000005560607221 */ /* 0x000fc60000010000 */
[----:B------:R-:W-:Y:S01]  /*1f60*/  FFMA.FTZ R85, R85, R85, R79 ;  /* 0x0000005555557223 */ /* 0x000fe2000001004f */
[----:B0-----:R-:W-:Y:S02]  /*1f70*/  IADD3.X R109, RZ, R88, RZ, P1, !PT ;  /* 0x00000058ff6d7210 */ /* 0x001fe40000ffe4ff */
[----:B------:R-:W-:Y:S02]  /*1f80*/  LEA R78, P1, R108, UR10, 0x1 ;  /* 0x0000000a6c4e7c11 */ /* 0x000fe4000f8208ff */
[----:B------:R-:W-:Y:S02]  /*1f90*/  SHF.L.U32 R110, R38, 0x10, RZ ;  /* 0x00000010266e7819 */ /* 0x000fe400000006ff */
[----:B------:R-:W-:Y:S02]  /*1fa0*/  LEA.HI.X R79, R108, UR11, R109, 0x1, P1 ;  /* 0x0000000b6c4f7c11 */ /* 0x000fe400088f0c6d */
[----:B------:R-:W-:Y:S01]  /*1fb0*/  PRMT R84, R38, 0x7632, R84 ;  /* 0x0000763226547816 */ /* 0x000fe20000000054 */
[----:B------:R-:W-:Y:S01]  /*1fc0*/  FADD.FTZ R94, R94, R110 ;  /* 0x0000006e5e5e7221 */ /* 0x000fe20000010000 */
[----:B------:R-:W-:-:S02]  /*1fd0*/  FFMA.FTZ R80, R110, R110, R80 ;  /* 0x0000006e6e507223 */ /* 0x000fc40000010050 */
[----:B------:R-:W-:Y:S01]  /*1fe0*/  SHF.L.U32 R84, R84, 0x10, RZ ;  /* 0x0000001054547819 */ /* 0x000fe200000006ff */
[----:B------:R-:W4:Y:S04]  /*1ff0*/  LDG.E.64.CONSTANT R78, desc[UR6][R78.64] ;  /* 0x000000064e4e7981 */ /* 0x000f28000c1e9b00 */
[----:B------:R-:W-:Y:S01]  /*2000*/  STL [R1+0xc0], R111 ;  /* 0x0000c06f01007387 */ /* 0x000fe20000100800 */
[----:B------:R-:W-:Y:S01]  /*2010*/  FADD.FTZ R94, R94, R84 ;  /* 0x000000545e5e7221 */ /* 0x000fe20000010000 */
[----:B------:R-:W-:Y:S01]  /*2020*/  FFMA.FTZ R84, R84, R84, R80 ;  /* 0x0000005454547223 */ /* 0x000fe20000010050 */
[----:B------:R-:W-:Y:S01]  /*2030*/  LEA R80, P1, R106, UR10, 0x1 ;  /* 0x0000000a6a507c11 */ /* 0x000fe2000f8208ff */
[----:B------:R0:W-:Y:S01]  /*2040*/  STL [R1+0x1f4], R109 ;  /* 0x0001f46d01007387 */ /* 0x0001e20000100800 */
[----:B------:R-:W-:-:S02]  /*2050*/  PRMT R82, R36, 0x7632, R82 ;  /* 0x0000763224527816 */ /* 0x000fc40000000052 */
[----:B0-----:R-:W-:-:S04]  /*2060*/  IADD3.X R109, RZ, R88, RZ, P4, !PT ;  /* 0x00000058ff6d7210 */ /* 0x001fc800027fe4ff */
[----:B------:R-:W-:Y:S02]  /*2070*/  LEA.HI.X R81, R106, UR11, R109, 0x1, P1 ;  /* 0x0000000b6a517c11 */ /* 0x000fe400088f0c6d */
[----:B------:R-:W-:Y:S01]  /*2080*/  SHF.L.U32 R106, R36, 0x10, RZ ;  /* 0x00000010246a7819 */ /* 0x000fe200000006ff */
[C---:B------:R-:W-:Y:S01]  /*2090*/  IMAD.U32 R108, R39.reuse, 0x10000, RZ ;  /* 0x00010000276c7824 */ /* 0x040fe200078e00ff */
[----:B------:R-:W-:Y:S01]  /*20a0*/  SHF.L.U32 R82, R82, 0x10, RZ ;  /* 0x0000001052527819 */ /* 0x000fe200000006ff */
[----:B------:R-:W-:Y:S02]  /*20b0*/  STL [R1+0x24], R110 ;  /* 0x0000246e01007387 */ /* 0x000fe40000100800 */
[----:B------:R-:W-:Y:S01]  /*20c0*/  FADD.FTZ R94, R94, R106 ;  /* 0x0000006a5e5e7221 */ /* 0x000fe20000010000 */
[----:B------:R-:W-:Y:S01]  /*20d0*/  FFMA.FTZ R84, R106, R106, R84 ;  /* 0x0000006a6a547223 */ /* 0x000fe20000010054 */
[----:B------:R-:W-:Y:S01]  /*20e0*/  PRMT R83, R39, 0x7632, R83 ;  /* 0x0000763227537816 */ /* 0x000fe20000000053 */
[----:B------:R-:W-:Y:S01]  /*20f0*/  STL [R1+0x1ec], R109 ;  /* 0x0001ec6d01007387 */ /* 0x000fe20000100800 */
[----:B------:R-:W-:Y:S01]  /*2100*/  FADD.FTZ R94, R94, R82 ;  /* 0x000000525e5e7221 */ /* 0x000fe20000010000 */
[----:B------:R-:W-:-:S02]  /*2110*/  FFMA.FTZ R82, R82, R82, R84 ;  /* 0x0000005252527223 */ /* 0x000fc40000010054 */
[----:B------:R-:W-:Y:S01]  /*2120*/  STL [R1+0xbc], R108 ;  /* 0x0000bc6c01007387 */ /* 0x000fe20000100800 */
[----:B------:R-:W-:Y:S01]  /*2130*/  SHF.L.U32 R83, R83, 0x10, RZ ;  /* 0x0000001053537819 */ /* 0x000fe200000006ff */
[----:B------:R-:W-:Y:S01]  /*2140*/  FADD.FTZ R96, R96, R108 ;  /* 0x0000006c60607221 */ /* 0x000fe20000010000 */
[----:B------:R-:W-:Y:S01]  /*2150*/  PRMT R84, R34, 0x7632, R84 ;  /* 0x0000763222547816 */ /* 0x000fe20000000054 */
[----:B------:R0:W-:Y:S01]  /*2160*/  STL [R1+0x20], R106 ;  /* 0x0000206a01007387 */ /* 0x0001e20000100800 */
[----:B------:R-:W-:-:S03]  /*2170*/  FFMA.FTZ R85, R108, R108, R85 ;  /* 0x0000006c6c557223 */ /* 0x000fc60000010055 */
[----:B------:R-:W4:Y:S01]  /*2180*/  LDG.E.64.CONSTANT R80, desc[UR6][R80.64] ;  /* 0x0000000650507981 */ /* 0x000f22000c1e9b00 */
[C---:B------:R-:W-:Y:S02]  /*2190*/  PRMT R87, R37.reuse, 0x7632, R87 ;  /* 0x0000763225577816 */ /* 0x040fe40000000057 */
[----:B0-----:R-:W-:Y:S01]  /*21a0*/  SHF.L.U32 R106, R34, 0x10, RZ ;  /* 0x00000010226a7819 */ /* 0x001fe200000006ff */
[----:B------:R-:W-:Y:S01]  /*21b0*/  FADD.FTZ R96, R96, R83 ;  /* 0x0000005360607221 */ /* 0x000fe20000010000 */
[----:B------:R-:W-:Y:S02]  /*21c0*/  SHF.L.U32 R108, R37, 0x10, RZ ;  /* 0x00000010256c7819 */ /* 0x000fe400000006ff */
[----:B------:R-:W-:Y:S01]  /*21d0*/  SHF.L.U32 R84, R84, 0x10, RZ ;  /* 0x0000001054547819 */ /* 0x000fe200000006ff */
[----:B------:R-:W-:Y:S01]  /*21e0*/  FADD.FTZ R94, R94, R106 ;  /* 0x0000006a5e5e7221 */ /* 0x000fe20000010000 */
[----:B------:R-:W-:Y:S01]  /*21f0*/  FFMA.FTZ R83, R83, R83, R85 ;  /* 0x0000005353537223 */ /* 0x000fe20000010055 */
[----:B------:R-:W-:Y:S01]  /*2200*/  FFMA.FTZ R82, R106, R106, R82 ;  /* 0x0000006a6a527223 */ /* 0x000fe20000010052 */
[----:B------:R-:W-:-:S02]  /*2210*/  IMAD.U32 R87, R87, 0x10000, RZ ;  /* 0x0001000057577824 */ /* 0x000fc400078e00ff */
[----:B------:R-:W-:Y:S01]  /*2220*/  FADD.FTZ R96, R96, R108 ;  /* 0x0000006c60607221 */ /* 0x000fe20000010000 */
[----:B------:R-:W-:Y:S01]  /*2230*/  FADD.FTZ R94, R94, R84 ;  /* 0x000000545e5e7221 */ /* 0x000fe20000010000 */
[----:B------:R0:W-:Y:S01]  /*2240*/  STL [R1+0xb8], R108 ;  /* 0x0000b86c01007387 */ /* 0x0001e20000100800 */
[----:B------:R-:W-:Y:S01]  /*2250*/  FFMA.FTZ R83, R108, R108, R83 ;  /* 0x0000006c6c537223 */ /* 0x000fe20000010053 */
[----:B------:R-:W-:Y:S01]  /*2260*/  FFMA.FTZ R84, R84, R84, R82 ;  /* 0x0000005454547223 */ /* 0x000fe20000010052 */
[----:B------:R-:W-:Y:S01]  /*2270*/  LEA R82, P1, R107, UR10, 0x1 ;  /* 0x0000000a6b527c11 */ /* 0x000fe2000f8208ff */
[----:B------:R-:W-:Y:S01]  /*2280*/  FADD.FTZ R96, R96, R87 ;  /* 0x0000005760607221 */ /* 0x000fe20000010000 */
[----:B------:R-:W-:Y:S01]  /*2290*/  FFMA.FTZ R87, R87, R87, R83 ;  /* 0x0000005757577223 */ /* 0x000fe20000010053 */
[----:B0-----:R-:W-:-:S04]  /*22a0*/  IADD3.X R108, RZ, R88, RZ, P3, !PT ;  /* 0x00000058ff6c7210 */ /* 0x001fc80001ffe4ff */
[----:B------:R-:W-:Y:S02]  /*22b0*/  LEA.HI.X R83, R107, UR11, R108, 0x1, P1 ;  /* 0x0000000b6b537c11 */ /* 0x000fe400088f0c6c */
[C---:B------:R-:W-:Y:S02]  /*22c0*/  SHF.L.U32 R109, R35.reuse, 0x10, RZ ;  /* 0x00000010236d7819 */ /* 0x040fe400000006ff */
[----:B------:R-:W-:Y:S01]  /*22d0*/  PRMT R85, R35, 0x7632, R85 ;  /* 0x0000763223557816 */ /* 0x000fe20000000055 */
[----:B------:R0:W-:Y:S01]  /*22e0*/  STL [R1+0x1c], R106 ;  /* 0x00001c6a01007387 */ /* 0x0001e20000100800 */
[----:B------:R-:W-:Y:S01]  /*22f0*/  PRMT R86, R32, 0x7632, R86 ;  /* 0x0000763220567816 */ /* 0x000fe20000000056 */
[----:B------:R-:W-:Y:S01]  /*2300*/  FADD.FTZ R96, R96, R109 ;  /* 0x0000006d60607221 */ /* 0x000fe20000010000 */
[----:B------:R-:W-:Y:S01]  /*2310*/  SHF.L.U32 R85, R85, 0x10, RZ ;  /* 0x0000001055557819 */ /* 0x000fe200000006ff */
[----:B------:R-:W4:Y:S01]  /*2320*/  LDG.E.64.CONSTANT R82, desc[UR6][R82.64] ;  /* 0x0000000652527981 */ /* 0x000f22000c1e9b00 */
[----:B------:R-:W-:Y:S01]  /*2330*/  FFMA.FTZ R87, R109, R109, R87 ;  /* 0x0000006d6d577223 */ /* 0x000fe20000010057 */
[----:B------:R-:W-:-:S02]  /*2340*/  SHF.L.U32 R107, R33, 0x10, RZ ;  /* 0x00000010216b7819 */ /* 0x000fc400000006ff */
[----:B0-----:R-:W-:Y:S01]  /*2350*/  SHF.L.U32 R106, R32, 0x10, RZ ;  /* 0x00000010206a7819 */ /* 0x001fe200000006ff */
[----:B------:R-:W-:Y:S01]  /*2360*/  FADD.FTZ R96, R96, R85 ;  /* 0x0000005560607221 */ /* 0x000fe20000010000 */
[----:B------:R-:W-:Y:S01]  /*2370*/  PRMT R93, R33, 0x7632, R93 ;  /* 0x00007632215d7816 */ /* 0x000fe2000000005d */
[----:B------:R-:W-:Y:S02]  /*2380*/  IMAD.U32 R86, R86, 0x10000, RZ ;  /* 0x0001000056567824 */ /* 0x000fe400078e00ff */
[----:B------:R-:W-:Y:S01]  /*2390*/  FFMA.FTZ R85, R85, R85, R87 ;  /* 0x0000005555557223 */ /* 0x000fe20000010057 */
[----:B------:R-:W-:Y:S01]  /*23a0*/  FADD.FTZ R94, R94, R106 ;  /* 0x0000006a5e5e7221 */ /* 0x000fe20000010000 */
[----:B------:R-:W-:Y:S01]  /*23b0*/  FFMA.FTZ R84, R106, R106, R84 ;  /* 0x0000006a6a547223 */ /* 0x000fe20000010054 */
[----:B------:R-:W-:Y:S01]  /*23c0*/  SHF.L.U32 R93, R93, 0x10, RZ ;  /* 0x000000105d5d7819 */ /* 0x000fe200000006ff */
[----:B------:R-:W-:Y:S01]  /*23d0*/  FADD.FTZ R96, R96, R107 ;  /* 0x0000006b60607221 */ /* 0x000fe20000010000 */
[----:B------:R-:W-:Y:S01]  /*23e0*/  FADD.FTZ R94, R94, R86 ;  /* 0x000000565e5e7221 */ /* 0x000fe20000010000 */
[----:B------:R-:W-:Y:S01]  /*23f0*/  FFMA.FTZ R86, R86, R86, R84 ;  /* 0x0000005656567223 */ /* 0x000fe20000010054 */
[----:B------:R-:W-:Y:S01]  /*2400*/  FFMA.FTZ R85, R107, R107, R85 ;  /* 0x0000006b6b557223 */ /* 0x000fe20000010055 */
[----:B------:R-:W-:-:S02]  /*2410*/  IADD3.X R87, RZ, R88, RZ, P6, !PT ;  /* 0x00000058ff577210 */ /* 0x000fc400037fe4ff */
[----:B------:R-:W-:Y:S01]  /*2420*/  LEA R84, P1, R105, UR10, 0x1 ;  /* 0x0000000a69547c11 */ /* 0x000fe2000f8208ff */
[----:B------:R-:W-:Y:S01]  /*2430*/  FADD.FTZ R96, R96, R93 ;  /* 0x0000005d60607221 */ /* 0x000fe20000010000 */
[----:B------:R-:W-:Y:S02]  /*2440*/  FFMA.FTZ R93, R93, R93, R85 ;  /* 0x0000005d5d5d7223 */ /* 0x000fe40000010055 */
[----:B------:R-:W-:Y:S01]  /*2450*/  LEA.HI.X R85, R105, UR11, R87, 0x1, P1 ;  /* 0x0000000b69557c11 */ /* 0x000fe200088f0c57 */
[----:B------:R-:W-:Y:S01]  /*2460*/  STL [R1+0xb4], R109 ;  /* 0x0000b46d01007387 */ /* 0x000fe20000100800 */
[----:B------:R-:W-:-:S03]  /*2470*/  PRMT R92, R30, 0x7632, R92 ;  /* 0x000076321e5c7816 */ /* 0x000fc6000000005c */
[----:B------:R-:W-:Y:S04]  /*2480*/  STL [R1+0x1bc], R108 ;  /* 0x0001bc6c01007387 */ /* 0x000fe80000100800 */
[----:B------:R0:W-:Y:S04]  /*2490*/  STL [R1+0x18], R106 ;  /* 0x0000186a01007387 */ /* 0x0001e80000100800 */
[----:B------:R-:W4:Y:S01]  /*24a0*/  LDG.E.64.CONSTANT R84, desc[UR6][R84.64] ;  /* 0x0000000654547981 */ /* 0x000f22000c1e9b00 */
[----:B------:R-:W-:Y:S02]  /*24b0*/  SHF.L.U32 R92, R92, 0x10, RZ ;  /* 0x000000105c5c7819 */ /* 0x000fe400000006ff */
[----:B0-----:R-:W-:Y:S01]  /*24c0*/  SHF.L.U32 R106, R30, 0x10, RZ ;  /* 0x000000101e6a7819 */ /* 0x001fe200000006ff */
[----:B------:R-:W-:Y:S04]  /*24d0*/  STL [R1+0xb0], R107 ;  /* 0x0000b06b01007387 */ /* 0x000fe80000100800 */
[----:B------:R-:W-:Y:S01]  /*24e0*/  FADD.FTZ R94, R94, R106 ;  /* 0x0000006a5e5e7221 */ /* 0x000fe20000010000 */
[----:B------:R-:W-:Y:S01]  /*24f0*/  FFMA.FTZ R86, R106, R106, R86 ;  /* 0x0000006a6a567223 */ /* 0x000fe20000010056 */
[----:B------:R-:W-:Y:S02]  /*2500*/  STL [R1+0x1a8], R87 ;  /* 0x0001a85701007387 */ /* 0x000fe40000100800 */
[----:B------:R-:W-:Y:S01]  /*2510*/  FADD.FTZ R94, R94, R92 ;  /* 0x0000005c5e5e7221 */ /* 0x000fe20000010000 */
[----:B------:R-:W-:Y:S01]  /*2520*/  FFMA.FTZ R92, R92, R92, R86 ;  /* 0x0000005c5c5c7223 */ /* 0x000fe20000010056 */
[----:B------:R0:W-:Y:S01]  /*2530*/  STL [R1+0x14], R106 ;  /* 0x0000146a01007387 */ /* 0x0001e20000100800 */
[----:B------:R-:W-:-:S02]  /*2540*/  LEA R86, P1, R103, UR10, 0x1 ;  /* 0x0000000a67567c11 */ /* 0x000fc4000f8208ff */
[----:B------:R-:W-:Y:S01]  /*2550*/  PRMT R89, R28, 0x7632, R89 ;  /* 0x000076321c597816 */ /* 0x000fe20000000059 */
[----:B0-----:R-:W-:Y:S01]  /*2560*/  IMAD.X R106, RZ, RZ, R88, P2 ;  /* 0x000000ffff6a7224 */ /* 0x001fe200010e0658 */
[----:B------:R-:W-:-:S04]  /*2570*/  SHF.L.U32 R105, R31, 0x10, RZ ;  /* 0x000000101f697819 */ /* 0x000fc800000006ff */
[----:B------:R-:W-:Y:S02]  /*2580*/  LEA.HI.X R87, R103, UR11, R106, 0x1, P1 ;  /* 0x0000000b67577c11 */ /* 0x000fe400088f0c6a */
[----:B------:R-:W-:Y:S02]  /*2590*/  SHF.L.U32 R103, R28, 0x10, RZ ;  /* 0x000000101c677819 */ /* 0x000fe400000006ff */
[----:B------:R-:W-:Y:S02]  /*25a0*/  PRMT R91, R31, 0x7632, R91 ;  /* 0x000076321f5b7816 */ /* 0x000fe4000000005b */
[----:B------:R-:W-:Y:S01]  /*25b0*/  SHF.L.U32 R89, R89, 0x10, RZ ;  /* 0x0000001059597819 */ /* 0x000fe200000006ff */
[----:B------:R-:W-:Y:S01]  /*25c0*/  FADD.FTZ R94, R94, R103 ;  /* 0x000000675e5e7221 */ /* 0x000fe20000010000 */
[----:B------:R-:W-:Y:S01]  /*25d0*/  SHF.L.U32 R91, R91, 0x10, RZ ;  /* 0x000000105b5b7819 */ /* 0x000fe200000006ff */
[----:B------:R-:W-:Y:S01]  /*25e0*/  FFMA.FTZ R92, R103, R103, R92 ;  /* 0x00000067675c7223 */ /* 0x000fe2000001005c */
[----:B------:R-:W4:Y:S01]  /*25f0*/  LDG.E.64.CONSTANT R86, desc[UR6][R86.64] ;  /* 0x0000000656567981 */ /* 0x000f22000c1e9b00 */
[----:B------:R-:W-:Y:S01]  /*2600*/  FADD.FTZ R96, R96, R105 ;  /* 0x0000006960607221 */ /* 0x000fe20000010000 */
[----:B------:R-:W-:Y:S01]  /*2610*/  FFMA.FTZ R93, R105, R105, R93 ;  /* 0x00000069695d7223 */ /* 0x000fe2000001005d */
[----:B------:R-:W-:Y:S01]  /*2620*/  FADD.FTZ R94, R94, R89 ;  /* 0x000000595e5e7221 */ /* 0x000fe20000010000 */
[----:B------:R-:W-:Y:S01]  /*2630*/  STL [R1+0x190], R106 ;  /* 0x0001906a01007387 */ /* 0x000fe20000100800 */
[--C-:B------:R-:W-:Y:S01]  /*2640*/  FFMA.FTZ R89, R89, R89, R92.reuse ;  /* 0x0000005959597223 */ /* 0x100fe2000001005c */
[----:B------:R-:W-:Y:S01]  /*2650*/  FADD.FTZ R96, R96, R91 ;  /* 0x0000005b60607221 */ /* 0x000fe20000010000 */
[----:B------:R-:W-:Y:S01]  /*2660*/  PRMT R92, R26, 0x7632, R92 ;  /* 0x000076321a5c7816 */ /* 0x000fe2000000005c */
[----:B------:R0:W-:Y:S01]  /*2670*/  STL [R1+0xac], R105 ;  /* 0x0000ac6901007387 */ /* 0x0001e20000100800 */
[----:B------:R-:W-:-:S03]  /*2680*/  FFMA.FTZ R91, R91, R91, R93 ;  /* 0x0000005b5b5b7223 */ /* 0x000fc6000001005d */
[----:B------:R1:W-:Y:S01]  /*2690*/  STL [R1+0x10], R103 ;  /* 0x0000106701007387 */ /* 0x0003e20000100800 */
[----:B------:R-:W-:Y:S02]  /*26a0*/  SHF.L.U32 R92, R92, 0x10, RZ ;  /* 0x000000105c5c7819 */ /* 0x000fe400000006ff */
[----:B0-----:R-:W-:Y:S01]  /*26b0*/  SHF.L.U32 R105, R29, 0x10, RZ ;  /* 0x000000101d697819 */ /* 0x001fe200000006ff */
[----:B-1----:R-:W-:-:S04]  /*26c0*/  IMAD.U32 R103, R26, 0x10000, RZ ;  /* 0x000100001a677824 */ /* 0x002fc800078e00ff */
[----:B------:R0:W-:Y:S01]  /*26d0*/  STL [R1+0xa8], R105 ;  /* 0x0000a86901007387 */ /* 0x0001e20000100800 */
[----:B------:R-:W-:Y:S01]  /*26e0*/  FADD.FTZ R96, R96, R105 ;  /* 0x0000006960607221 */ /* 0x000fe20000010000 */
[----:B------:R-:W-:Y:S01]  /*26f0*/  FFMA.FTZ R91, R105, R105, R91 ;  /* 0x00000069695b7223 */ /* 0x000fe2000001005b */
[----:B------:R-:W-:Y:S01]  /*2700*/  FADD.FTZ R94, R94, R103 ;  /* 0x000000675e5e7221 */ /* 0x000fe20000010000 */
[----:B------:R-:W-:Y:S01]  /*2710*/  FFMA.FTZ R89, R103, R103, R89 ;  /* 0x0000006767597223 */ /* 0x000fe20000010059 */
[----:B------:R-:W-:Y:S02]  /*2720*/  PRMT R93, R29, 0x7632, R93 ;  /* 0x000076321d5d7816 */ /* 0x000fe4000000005d */
[----:B------:R-:W-:Y:S01]  /*2730*/  FADD.FTZ R94, R94, R92 ;  /* 0x0000005c5e5e7221 */ /* 0x000fe20000010000 */
[----:B0-----:R-:W-:Y:S02]  /*2740*/  IADD3.X R105, RZ, R88, RZ, P5, !PT ;  /* 0x00000058ff697210 */ /* 0x001fe40002ffe4ff */
[----:B------:R-:W-:Y:S01]  /*2750*/  LEA R88, P1, R97, UR10, 0x1 ;  /* 0x0000000a61587c11 */ /* 0x000fe2000f8208ff */
[----:B------:R-:W-:Y:S01]  /*2760*/  FFMA.FTZ R92, R92, R92, R89 ;  /* 0x0000005c5c5c7223 */ /* 0x000fe20000010059 */
[----:B------:R-:W-:-:S02]  /*2770*/  SHF.L.U32 R93, R93, 0x10, RZ ;  /* 0x000000105d5d7819 */ /* 0x000fc400000006ff */
[----:B------:R-:W-:Y:S01]  /*2780*/  LEA.HI.X R89, R97, UR11, R105, 0x1, P1 ;  /* 0x0000000b61597c11 */ /* 0x000fe200088f0c69 */
[----:B------:R0:W-:Y:S01]  /*2790*/  STL [R1+0xc], R103 ;  /* 0x00000c6701007387 */ /* 0x0001e20000100800 */
[----:B------:R-:W-:Y:S01]  /*27a0*/  PRMT R95, R27, 0x7632, R95 ;  /* 0x000076321b5f7816 */ /* 0x000fe2000000005f */
[----:B------:R-:W-:Y:S01]  /*27b0*/  FADD.FTZ R96, R96, R93 ;  /* 0x0000005d60607221 */ /* 0x000fe20000010000 */
[--C-:B------:R-:W-:Y:S01]  /*27c0*/  FFMA.FTZ R93, R93, R93, R91.reuse ;  /* 0x0000005d5d5d7223 */ /* 0x100fe2000001005b */
[C---:B------:R-:W-:Y:S01]  /*27d0*/  SHF.L.U32 R97, R24.reuse, 0x10, RZ ;  /* 0x0000001018617819 */ /* 0x040fe200000006ff */
[----:B------:R-:W4:Y:S01]  /*27e0*/  LDG.E.64.CONSTANT R88, desc[UR6][R88.64] ;  /* 0x0000000658587981 */ /* 0x000f22000c1e9b00 */
[----:B------:R-:W-:Y:S01]  /*27f0*/  PRMT R91, R24, 0x7632, R91 ;  /* 0x00007632185b7816 */ /* 0x000fe2000000005b */
[----:B------:R-:W-:Y:S01]  /*2800*/  ULDC.64 UR10, c[0x0][0x220] ;  /* 0x00008800000a7ab9 */ /* 0x000fe20000000a00 */
[----:B0-----:R-:W-:Y:S01]  /*2810*/  SHF.L.U32 R103, R27, 0x10, RZ ;  /* 0x000000101b677819 */ /* 0x001fe200000006ff */
[----:B------:R-:W-:Y:S01]  /*2820*/  STL [R1+0x170], R105 ;  /* 0x0001706901007387 */ /* 0x000fe20000100800 */
[----:B------:R-:W-:Y:S01]  /*2830*/  IMAD.U32 R95, R95, 0x10000, RZ ;  /* 0x000100005f5f7824 */ /* 0x000fe200078e00ff */
[----:B------:R-:W-:Y:S01]  /*2840*/  SHF.L.U32 R91, R91, 0x10, RZ ;  /* 0x000000105b5b7819 */ /* 0x000fe200000006ff */
[----:B------:R-:W-:Y:S01]  /*2850*/  FADD.FTZ R94, R94, R97 ;  /* 0x000000615e5e7221 */ /* 0x000fe20000010000 */
[----:B------:R-:W-:Y:S01]  /*2860*/  FADD.FTZ R96, R96, R103 ;  /* 0x0000006760607221 */ /* 0x000fe20000010000 */
[----:B------:R0:W-:Y:S01]  /*2870*/  STL [R1+0xa4], R103 ;  /* 0x0000a46701007387 */ /* 0x0001e20000100800 */
[----:B------:R-:W-:Y:S01]  /*2880*/  FFMA.FTZ R92, R97, R97, R92 ;  /* 0x00000061615c7223 */ /* 0x000fe2000001005c */
[----:B------:R-:W-:Y:S01]  /*2890*/  FFMA.FTZ R93, R103, R103, R93 ;  /* 0x00000067675d7223 */ /* 0x000fe2000001005d */
[----:B------:R-:W-:Y:S01]  /*28a0*/  PRMT R100, R25, 0x7632, R100 ;  /* 0x0000763219647816 */ /* 0x000fe20000000064 */
[----:B------:R1:W-:Y:S01]  /*28b0*/  STL [R1+0x8], R97 ;  /* 0x0000086101007387 */ /* 0x0003e20000100800 */
[----:B------:R-:W-:Y:S01]  /*28c0*/  FADD.FTZ R96, R96, R95 ;  /* 0x0000005f60607221 */ /* 0x000fe20000010000 */
[----:B------:R-:W-:Y:S01]  /*28d0*/  PRMT R99, R56, 0x7632, R99 ;  /* 0x0000763238637816 */ /* 0x000fe20000000063 */
[----:B------:R-:W-:Y:S01]  /*28e0*/  FADD.FTZ R94, R94, R91 ;  /* 0x0000005b5e5e7221 */ /* 0x000fe20000010000 */
[----:B------:R-:W-:Y:S01]  /*28f0*/  FFMA.FTZ R91, R91, R91, R92 ;  /* 0x0000005b5b5b7223 */ /* 0x000fe2000001005c */
[----:B0-----:R-:W-:-:S02]  /*2900*/  SHF.L.U32 R103, R56, 0x10, RZ ;  /* 0x0000001038677819 */ /* 0x001fc400000006ff */
[----:B-1----:R-:W-:Y:S01]  /*2910*/  SHF.L.U32 R97, R25, 0x10, RZ ;  /* 0x0000001019617819 */ /* 0x002fe200000006ff */
[----:B------:R-:W-:Y:S01]  /*2920*/  FFMA.FTZ R95, R95, R95, R93 ;  /* 0x0000005f5f5f7223 */ /* 0x000fe2000001005d */
[----:B------:R-:W-:Y:S02]  /*2930*/  SHF.L.U32 R92, R90, 0x1, RZ ;  /* 0x000000015a5c7819 */ /* 0x000fe400000006ff */
[----:B------:R-:W-:Y:S01]  /*2940*/  SHF.L.U32 R100, R100, 0x10, RZ ;  /* 0x0000001064647819 */ /* 0x000fe200000006ff */
[----:B------:R-:W-:Y:S01]  /*2950*/  FADD.FTZ R96, R96, R97 ;  /* 0x0000006160607221 */ /* 0x000fe20000010000 */
[----:B------:R-:W-:Y:S02]  /*2960*/  IMAD.U32 R99, R99, 0x10000, RZ ;  /* 0x0001000063637824 */ /* 0x000fe400078e00ff */
[----:B------:R-:W-:Y:S01]  /*2970*/  FADD.FTZ R94, R94, R103 ;  /* 0x000000675e5e7221 */ /* 0x000fe20000010000 */
[----:B------:R-:W-:Y:S01]  /*2980*/  SHF.R.U32.HI R93, RZ, 0x1f, R90 ;  /* 0x0000001fff5d7819 */ /* 0x000fe2000001165a */
[----:B------:R0:W-:Y:S01]  /*2990*/  STL [R1+0xa0], R97 ;  /* 0x0000a06101007387 */ /* 0x0001e20000100800 */
[----:B------:R-:W-:Y:S01]  /*29a0*/  FFMA.FTZ R91, R103, R103, R91 ;  /* 0x00000067675b7223 */ /* 0x000fe2000001005b */
[----:B------:R-:W-:Y:S01]  /*29b0*/  IADD3 R90, P1, R92, UR10, RZ ;  /* 0x0000000a5c5a7c10 */ /* 0x000fe2000ff3e0ff */
[----:B0-----:R-:W-:Y:S01]  /*29c0*/  FFMA.FTZ R97, R97, R97, R95 ;  /* 0x0000006161617223 */ /* 0x001fe2000001005f */
[----:B------:R-:W-:Y:S01]  /*29d0*/  FADD.FTZ R95, R96, R100 ;  /* 0x00000064605f7221 */ /* 0x000fe20000010000 */
[----:B------:R-:W-:Y:S01]  /*29e0*/  FADD.FTZ R96, R94, R99 ;  /* 0x000000635e607221 */ /* 0x000fe20000010000 */
[----:B------:R-:W-:Y:S01]  /*29f0*/  FFMA.FTZ R99, R99, R99, R91 ;  /* 0x0000006363637223 */ /* 0x000fe2000001005b */
[----:B------:R-:W-:Y:S01]  /*2a00*/  IADD3.X R91, R93, UR11, RZ, P1, !PT ;  /* 0x0000000b5d5b7c10 */ /* 0x000fe20008ffe4ff */
[----:B------:R-:W-:-:S02]  /*2a10*/  ULDC.64 UR10, c[0x0][0x228] ;  /* 0x00008a00000a7ab9 */ /* 0x000fc40000000a00 */
[----:B------:R-:W-:-:S03]  /*2a20*/  IADD3 R92, P1, R92, UR10, RZ ;  /* 0x0000000a5c5c7c10 */ /* 0x000fc6000ff3e0ff */
[----:B-----5:R-:W5:Y:S01]  /*2a30*/  LDG.E.64.CONSTANT R90, desc[UR6][R90.64] ;  /* 0x000000065a5a7981 */ /* 0x020f62000c1e9b00 */
[----:B------:R-:W-:-:S06]  /*2a40*/  IADD3.X R93, R93, UR11, RZ, P1, !PT ;  /* 0x0000000b5d5d7c10 */ /* 0x000fcc0008ffe4ff */
[----:B------:R-:W5:Y:S01]  /*2a50*/  LDG.E.64.CONSTANT R92, desc[UR6][R92.64] ;  /* 0x000000065c5c7981 */ /* 0x000f62000c1e9b00 */
[----:B------:R-:W-:-:S03]  /*2a60*/  PRMT R94, R58, 0x7632, R94 ;  /* 0x000076323a5e7816 */ /* 0x000fc6000000005e */
[----:B------:R0:W-:Y:S01]  /*2a70*/  STL [R1+0x4], R103 ;  /* 0x0000046701007387 */ /* 0x0001e20000100800 */
[--C-:B------:R-:W-:Y:S01]  /*2a80*/  FFMA.FTZ R100, R100, R100, R97.reuse ;  /* 0x0000006464647223 */ /* 0x100fe20000010061 */
[C---:B------:R-:W-:Y:S02]  /*2a90*/  SHF.L.U32 R105, R57.reuse, 0x10, RZ ;  /* 0x0000001039697819 */ /* 0x040fe400000006ff */
[----:B------:R-:W-:Y:S02]  /*2aa0*/  PRMT R97, R57, 0x7632, R97 ;  /* 0x0000763239617816 */ /* 0x000fe40000000061 */
[----:B------:R-:W-:Y:S02]  /*2ab0*/  SHF.L.U32 R94, R94, 0x10, RZ ;  /* 0x000000105e5e7819 */ /* 0x000fe400000006ff */
[----:B0-----:R-:W-:Y:S01]  /*2ac0*/  SHF.L.U32 R103, R58, 0x10, RZ ;  /* 0x000000103a677819 */ /* 0x001fe200000006ff */
[----:B------:R-:W-:Y:S01]  /*2ad0*/  FADD.FTZ R95, R95, R105 ;  /* 0x000000695f5f7221 */ /* 0x000fe20000010000 */
[----:B------:R-:W-:-:S03]  /*2ae0*/  SHF.L.U32 R97, R97, 0x10, RZ ;  /* 0x0000001061617819 */ /* 0x000fc600000006ff */
[----:B------:R-:W-:Y:S01]  /*2af0*/  FADD.FTZ R96, R96, R103 ;  /* 0x0000006760607221 */ /* 0x000fe20000010000 */
[----:B------:R-:W-:Y:S01]  /*2b00*/  FFMA.FTZ R99, R103, R103, R99 ;  /* 0x0000006767637223 */ /* 0x000fe20000010063 */
[----:B------:R-:W-:Y:S01]  /*2b10*/  STL [R1+0x98], R105 ;  /* 0x0000986901007387 */ /* 0x000fe20000100800 */
[----:B------:R-:W-:Y:S01]  /*2b20*/  FFMA.FTZ R100, R105, R105, R100 ;  /* 0x0000006969647223 */ /* 0x000fe20000010064 */
[----:B------:R-:W-:Y:S01]  /*2b30*/  FADD.FTZ R96, R96, R94 ;  /* 0x0000005e60607221 */ /* 0x000fe20000010000 */
[--C-:B------:R-:W-:Y:S01]  /*2b40*/  FFMA.FTZ R94, R94, R94, R99.reuse ;  /* 0x0000005e5e5e7223 */ /* 0x100fe20000010063 */
[----:B------:R0:W-:Y:S01]  /*2b50*/  STL [R1], R103 ;  /* 0x0000006701007387 */ /* 0x0001e20000100800 */
[----:B------:R-:W-:Y:S01]  /*2b60*/  PRMT R99, R59, 0x7632, R99 ;  /* 0x000076323b637816 */ /* 0x000fe20000000063 */
[----:B------:R-:W-:Y:S01]  /*2b70*/  FADD.FTZ R95, R95, R97 ;  /* 0x000000615f5f7221 */ /* 0x000fe20000010000 */
[----:B------:R-:W-:Y:S01]  /*2b80*/  FFMA.FTZ R97, R97, R97, R100 ;  /* 0x0000006161617223 */ /* 0x000fe20000010064 */
[----:B------:R-:W-:-:S02]  /*2b90*/  SHF.L.U32 R125, R60, 0x10, RZ ;  /* 0x000000103c7d7819 */ /* 0x000fc400000006ff */
[----:B------:R-:W-:Y:S02]  /*2ba0*/  PRMT R100, R60, 0x7632, R100 ;  /* 0x000076323c647816 */ /* 0x000fe40000000064 */
[----:B0-----:R-:W-:Y:S01]  /*2bb0*/  SHF.L.U32 R103, R59, 0x10, RZ ;  /* 0x000000103b677819 */ /* 0x001fe200000006ff */
[----:B------:R-:W-:Y:S01]  /*2bc0*/  IMAD.U32 R99, R99, 0x10000, RZ ;  /* 0x0001000063637824 */ /* 0x000fe200078e00ff */
[----:B------:R-:W-:-:S03]  /*2bd0*/  SHF.L.U32 R100, R100, 0x10, RZ ;  /* 0x0000001064647819 */ /* 0x000fc600000006ff */
[----:B------:R-:W-:Y:S01]  /*2be0*/  FADD.FTZ R95, R95, R103 ;  /* 0x000000675f5f7221 */ /* 0x000fe20000010000 */
[----:B------:R-:W-:Y:S01]  /*2bf0*/  FFMA.FTZ R97, R103, R103, R97 ;  /* 0x0000006767617223 */ /* 0x000fe20000010061 */
[----:B------:R-:W-:Y:S01]  /*2c00*/  FADD.FTZ R96, R96, R125 ;  /* 0x0000007d60607221 */ /* 0x000fe20000010000 */
[----:B------:R-:W-:Y:S01]  /*2c10*/  FFMA.FTZ R94, R125, R125, R94 ;  /* 0x0000007d7d5e7223 */ /* 0x000fe2000001005e */
[----:B------:R-:W-:Y:S01]  /*2c20*/  FADD.FTZ R95, R95, R99 ;  /* 0x000000635f5f7221 */ /* 0x000fe20000010000 */
[--C-:B------:R-:W-:Y:S01]  /*2c30*/  FFMA.FTZ R99, R99, R99, R97.reuse ;  /* 0x0000006363637223 */ /* 0x100fe20000010061 */
[----:B--2---:R-:W-:Y:S01]  /*2c40*/  PRMT R97, R62, 0x7632, R97 ;  /* 0x000076323e617816 */ /* 0x004fe20000000061 */
[----:B------:R-:W-:Y:S01]  /*2c50*/  FADD.FTZ R96, R96, R100 ;  /* 0x0000006460607221 */ /* 0x000fe20000010000 */
[----:B------:R-:W-:Y:S01]  /*2c60*/  SHF.L.U32 R124, R62, 0x10, RZ ;  /* 0x000000103e7c7819 */ /* 0x000fe200000006ff */
[----:B------:R0:W-:Y:S01]  /*2c70*/  STL [R1+0x84], R103 ;  /* 0x0000846701007387 */ /* 0x0001e20000100800 */
[----:B------:R-:W-:Y:S01]  /*2c80*/  FFMA.FTZ R94, R100, R100, R94 ;  /* 0x00000064645e7223 */ /* 0x000fe2000001005e */
[----:B------:R-:W-:Y:S01]  /*2c90*/  PRMT R101, R61, 0x7632, R101 ;  /* 0x000076323d657816 */ /* 0x000fe20000000065 */
[----:B------:R-:W-:-:S02]  /*2ca0*/  IMAD.U32 R97, R97, 0x10000, RZ ;  /* 0x0001000061617824 */ /* 0x000fc400078e00ff */
[----:B------:R-:W-:Y:S01]  /*2cb0*/  FADD.FTZ R96, R96, R124 ;  /* 0x0000007c60607221 */ /* 0x000fe20000010000 */
[----:B------:R-:W-:Y:S01]  /*2cc0*/  FFMA.FTZ R94, R124, R124, R94 ;  /* 0x0000007c7c5e7223 */ /* 0x000fe2000001005e */
[----:B------:R-:W-:Y:S02]  /*2cd0*/  SHF.L.U32 R100, R101, 0x10, RZ ;  /* 0x0000001065647819 */ /* 0x000fe400000006ff */
[----:B0-----:R-:W-:Y:S01]  /*2ce0*/  SHF.L.U32 R103, R61, 0x10, RZ ;  /* 0x000000103d677819 */ /* 0x001fe200000006ff */
[----:B------:R-:W-:Y:S01]  /*2cf0*/  FADD.FTZ R96, R96, R97 ;  /* 0x0000006160607221 */ /* 0x000fe20000010000 */
[----:B------:R-:W-:-:S03]  /*2d00*/  FFMA.FTZ R97, R97, R97, R94 ;  /* 0x0000006161617223 */ /* 0x000fc6000001005e */
[----:B------:R-:W-:Y:S01]  /*2d10*/  FADD.FTZ R95, R95, R103 ;  /* 0x000000675f5f7221 */ /* 0x000fe20000010000 */
[----:B------:R-:W-:Y:S01]  /*2d20*/  FFMA.FTZ R99, R103, R103, R99 ;  /* 0x0000006767637223 */ /* 0x000fe20000010063 */
[C---:B------:R-:W-:Y:S02]  /*2d30*/  SHF.L.U32 R105, R63.reuse, 0x10, RZ ;  /* 0x000000103f697819 */ /* 0x040fe400000006ff */
[----:B------:R-:W-:Y:S01]  /*2d40*/  PRMT R94, R63, 0x7632, R94 ;  /* 0x000076323f5e7816 */ /* 0x000fe2000000005e */
[----:B------:R-:W-:Y:S01]  /*2d50*/  FADD.FTZ R95, R95, R100 ;  /* 0x000000645f5f7221 */ /* 0x000fe20000010000 */
[----:B------:R-:W-:Y:S01]  /*2d60*/  FFMA.FTZ R100, R100, R100, R99 ;  /* 0x0000006464647223 */ /* 0x000fe20000010063 */
[----:B---3--:R-:W-:Y:S02]  /*2d70*/  SHF.L.U32 R123, R64, 0x10, RZ ;  /* 0x00000010407b7819 */ /* 0x008fe400000006ff */
[----:B------:R-:W-:Y:S01]  /*2d80*/  SHF.L.U32 R94, R94, 0x10, RZ ;  /* 0x000000105e5e7819 */ /* 0x000fe200000006ff */
[----:B------:R-:W-:Y:S01]  /*2d90*/  FADD.FTZ R95, R95, R105 ;  /* 0x000000695f5f7221 */ /* 0x000fe20000010000 */
[----:B------:R-:W-:Y:S01]  /*2da0*/  PRMT R101, R64, 0x7632, R101 ;  /* 0x0000763240657816 */ /* 0x000fe20000000065 */
[----:B------:R-:W-:Y:S01]  /*2db0*/  FFMA.FTZ R100, R105, R105, R100 ;  /* 0x0000006969647223 */ /* 0x000fe20000010064 */
[----:B------:R0:W-:Y:S01]  /*2dc0*/  STL [R1+0x7c], R103 ;  /* 0x00007c6701007387 */ /* 0x0001e20000100800 */
[----:B------:R-:W-:Y:S01]  /*2dd0*/  PRMT R99, R65, 0x7632, R99 ;  /* 0x0000763241637816 */ /* 0x000fe20000000063 */
[----:B------:R-:W-:Y:S01]  /*2de0*/  FADD.FTZ R95, R95, R94 ;  /* 0x0000005e5f5f7221 */ /* 0x000fe20000010000 */
[----:B------:R-:W-:Y:S01]  /*2df0*/  SHF.L.U32 R101, R101, 0x10, RZ ;  /* 0x0000001065657819 */ /* 0x000fe200000006ff */
[----:B------:R-:W-:Y:S01]  /*2e00*/  FADD.FTZ R96, R96, R123 ;  /* 0x0000007b60607221 */ /* 0x000fe20000010000 */
[----:B------:R-:W-:Y:S01]  /*2e10*/  FFMA.FTZ R94, R94, R94, R100 ;  /* 0x0000005e5e5e7223 */ /* 0x000fe20000010064 */
[----:B------:R-:W-:Y:S01]  /*2e20*/  FFMA.FTZ R97, R123, R123, R97 ;  /* 0x0000007b7b617223 */ /* 0x000fe20000010061 */
[----:B0-----:R-:W-:Y:S01]  /*2e30*/  SHF.L.U32 R103, R65, 0x10, RZ ;  /* 0x0000001041677819 */ /* 0x001fe200000006ff */
[----:B------:R-:W-:Y:S01]  /*2e40*/  IMAD.U32 R99, R99, 0x10000, RZ ;  /* 0x0001000063637824 */ /* 0x000fe200078e00ff */
[----:B------:R-:W-:Y:S01]  /*2e50*/  STL [R1+0x74], R105 ;  /* 0x0000746901007387 */ /* 0x000fe20000100800 */
[----:B------:R-:W-:-:S02]  /*2e60*/  FADD.FTZ R96, R96, R101 ;  /* 0x0000006560607221 */ /* 0x000fc40000010000 */
[----:B------:R-:W-:Y:S01]  /*2e70*/  FADD.FTZ R95, R95, R103 ;  /* 0x000000675f5f7221 */ /* 0x000fe20000010000 */
[----:B------:R-:W-:Y:S01]  /*2e80*/  FFMA.FTZ R94, R103, R103, R94 ;  /* 0x00000067675e7223 */ /* 0x000fe2000001005e */
[----:B------:R0:W-:Y:S01]  /*2e90*/  STL [R1+0x70], R103 ;  /* 0x0000706701007387 */ /* 0x0001e20000100800 */
[----:B------:R-:W-:Y:S01]  /*2ea0*/  FFMA.FTZ R101, R101, R101, R97 ;  /* 0x0000006565657223 */ /* 0x000fe20000010061 */
[C---:B------:R-:W-:Y:S01]  /*2eb0*/  SHF.L.U32 R122, R66.reuse, 0x10, RZ ;  /* 0x00000010427a7819 */ /* 0x040fe200000006ff */
[----:B------:R-:W-:Y:S01]  /*2ec0*/  FADD.FTZ R95, R95, R99 ;  /* 0x000000635f5f7221 */ /* 0x000fe20000010000 */
[----:B------:R-:W-:Y:S02]  /*2ed0*/  PRMT R97, R66, 0x7632, R97 ;  /* 0x0000763242617816 */ /* 0x000fe40000000061 */
[----:B------:R-:W-:Y:S01]  /*2ee0*/  PRMT R100, R67, 0x7632, R100 ;  /* 0x0000763243647816 */ /* 0x000fe20000000064 */
[----:B------:R-:W-:Y:S01]  /*2ef0*/  FFMA.FTZ R99, R99, R99, R94 ;  /* 0x0000006363637223 */ /* 0x000fe2000001005e */
[----:B0-----:R-:W-:Y:S01]  /*2f00*/  SHF.L.U32 R103, R67, 0x10, RZ ;  /* 0x0000001043677819 */ /* 0x001fe200000006ff */
[----:B------:R-:W-:Y:S01]  /*2f10*/  FADD.FTZ R96, R96, R122 ;  /* 0x0000007a60607221 */ /* 0x000fe20000010000 */
[----:B------:R-:W-:-:S02]  /*2f20*/  SHF.L.U32 R97, R97, 0x10, RZ ;  /* 0x0000001061617819 */ /* 0x000fc400000006ff */
[----:B------:R-:W-:Y:S01]  /*2f30*/  SHF.L.U32 R100, R100, 0x10, RZ ;  /* 0x0000001064647819 */ /* 0x000fe200000006ff */
[----:B------:R-:W-:Y:S01]  /*2f40*/  FADD.FTZ R95, R95, R103 ;  /* 0x000000675f5f7221 */ /* 0x000fe20000010000 */
[----:B------:R-:W-:Y:S01]  /*2f50*/  FFMA.FTZ R101, R122, R122, R101 ;  /* 0x0000007a7a657223 */ /* 0x000fe20000010065 */
[----:B------:R-:W-:Y:S01]  /*2f60*/  FFMA.FTZ R99, R103, R103, R99 ;  /* 0x0000006767637223 */ /* 0x000fe20000010063 */
[----:B----4-:R-:W-:Y:S01]  /*2f70*/  PRMT R94, R68, 0x7632, R94 ;  /* 0x00007632445e7816 */ /* 0x010fe2000000005e */
[----:B------:R-:W-:Y:S01]  /*2f80*/  FADD.FTZ R96, R96, R97 ;  /* 0x0000006160607221 */ /* 0x000fe20000010000 */
[----:B------:R-:W-:Y:S01]  /*2f90*/  SHF.L.U32 R121, R68, 0x10, RZ ;  /* 0x0000001044797819 */ /* 0x000fe200000006ff */
[----:B------:R-:W-:Y:S01]  /*2fa0*/  FADD.FTZ R95, R95, R100 ;  /* 0x000000645f5f7221 */ /* 0x000fe20000010000 */
[----:B------:R-:W-:Y:S01]  /*2fb0*/  FFMA.FTZ R97, R97, R97, R101 ;  /* 0x0000006161617223 */ /* 0x000fe20000010065 */
        /* <DEDUP_REMOVED lines=12> */
[----:B------:R0:W-:Y:S01]  /*3080*/  STL [R1+0x68], R103 ;  /* 0x0000686701007387 */ /* 0x0001e20000100800 */
[--C-:B------:R-:W-:Y:S01]  /*3090*/  FFMA.FTZ R94, R94, R94, R97.reuse ;  /* 0x0000005e5e5e7223 */ /* 0x100fe20000010061 */
        /* <DEDUP_REMOVED lines=13> */
[--C-:B------:R-:W-:Y:S01]  /*3170*/  FFMA.FTZ R101, R101, R101, R94.reuse ;  /* 0x0000006565657223 */ /* 0x100fe2000001005e */
        /* <DEDUP_REMOVED lines=12> */
[----:B------:R-:W-:Y:S01]  /*3240*/  PRMT R99, R74, 0x7632, R99 ;  /* 0x000076324a637816 */ /* 0x000fe20000000063 */
        /* <DEDUP_REMOVED lines=12> */
[----:B------:R-:W-:Y:S01]  /*3310*/  FFMA.FTZ R100, R101, R101, R100 ;  /* 0x0000006565647223 */ /* 0x000fe20000010064 */
[----:B------:R-:W-:Y:S01]  /*3320*/  FADD.FTZ R96, R96, R99 ;  /* 0x0000006360607221 */ /* 0x000fe20000010000 */
[--C-:B------:R-:W-:Y:S01]  /*3330*/  FFMA.FTZ R99, R99, R99, R94.reuse ;  /* 0x0000006363637223 */ /* 0x100fe2000001005e */
[----:B------:R-:W-:Y:S01]  /*3340*/  STL [R1+0x54], R103 ;  /* 0x0000546701007387 */ /* 0x000fe20000100800 */
[C---:B------:R-:W-:Y:S01]  /*3350*/  PRMT R94, R76.reuse, 0x7632, R94 ;  /* 0x000076324c5e7816 */ /* 0x040fe2000000005e */
[----:B------:R-:W-:Y:S01]  /*3360*/  FADD.FTZ R95, R95, R97 ;  /* 0x000000615f5f7221 */ /* 0x000fe20000010000 */
[----:B------:R-:W-:Y:S01]  /*3370*/  SHF.L.U32 R117, R76, 0x10, RZ ;  /* 0x000000104c757819 */ /* 0x000fe200000006ff */
[----:B------:R0:W-:Y:S01]  /*3380*/  STL [R1+0x48], R101 ;  /* 0x0000486501007387 */ /* 0x0001e20000100800 */
[--C-:B------:R-:W-:Y:S01]  /*3390*/  FFMA.FTZ R97, R97, R97, R100.reuse ;  /* 0x0000006161617223 */ /* 0x100fe20000010064 */
[----:B------:R-:W-:-:S02]  /*33a0*/  PRMT R100, R77, 0x7632, R100 ;  /* 0x000076324d647816 */ /* 0x000fc40000000064 */
[----:B------:R-:W-:Y:S01]  /*33b0*/  SHF.L.U32 R94, R94, 0x10, RZ ;  /* 0x000000105e5e7819 */ /* 0x000fe200000006ff */
[----:B------:R-:W-:Y:S01]  /*33c0*/  FADD.FTZ R96, R96, R117 ;  /* 0x0000007560607221 */ /* 0x000fe20000010000 */
[----:B------:R-:W-:Y:S01]  /*33d0*/  FFMA.FTZ R99, R117, R117, R99 ;  /* 0x0000007575637223 */ /* 0x000fe20000010063 */
[----:B0-----:R-:W-:Y:S02]  /*33e0*/  SHF.L.U32 R101, R77, 0x10, RZ ;  /* 0x000000104d657819 */ /* 0x001fe400000006ff */
[----:B------:R-:W-:Y:S01]  /*33f0*/  SHF.L.U32 R100, R100, 0x10, RZ ;  /* 0x0000001064647819 */ /* 0x000fe200000006ff */
[----:B------:R-:W-:Y:S02]  /*3400*/  FADD.FTZ R96, R96, R94 ;  /* 0x0000005e60607221 */ /* 0x000fe40000010000 */
[----:B------:R-:W-:Y:S01]  /*3410*/  FADD.FTZ R95, R95, R101 ;  /* 0x000000655f5f7221 */ /* 0x000fe20000010000 */
[----:B------:R-:W-:Y:S01]  /*3420*/  FFMA.FTZ R97, R101, R101, R97 ;  /* 0x0000006565617223 */ /* 0x000fe20000010061 */
[----:B------:R-:W-:-:S02]  /*3430*/  FFMA.FTZ R94, R94, R94, R99 ;  /* 0x0000005e5e5e7223 */ /* 0x000fc40000010063 */
[----:B------:R-:W-:Y:S01]  /*3440*/  FADD.FTZ R99, R95, R100 ;  /* 0x000000645f637221 */ /* 0x000fe20000010000 */
[--C-:B------:R-:W-:Y:S01]  /*3450*/  FFMA.FTZ R95, R100, R100, R97.reuse ;  /* 0x00000064645f7223 */ /* 0x100fe20000010061 */
[C---:B------:R-:W-:Y:S01]  /*3460*/  PRMT R97, R78.reuse, 0x7632, R97 ;  /* 0x000076324e617816 */ /* 0x040fe20000000061 */
[----:B------:R-:W-:-:S03]  /*3470*/  IMAD.U32 R116, R78, 0x10000, RZ ;  /* 0x000100004e747824 */ /* 0x000fc600078e00ff */
[----:B------:R-:W-:Y:S01]  /*3480*/  SHF.L.U32 R97, R97, 0x10, RZ ;  /* 0x0000001061617819 */ /* 0x000fe200000006ff */
        /* <DEDUP_REMOVED lines=20> */
[----:B------:R-:W-:Y:S01]  /*35d0*/  FADD.FTZ R99, R99, R109 ;  /* 0x0000006d63637221 */ /* 0x000fe20000010000 */
[----:B------:R-:W-:-:S03]  /*35e0*/  FFMA.FTZ R94, R109, R109, R94 ;  /* 0x0000006d6d5e7223 */ /* 0x000fc6000001005e */
[----:B------:R-:W-:Y:S01]  /*35f0*/  IMAD.U32 R97, R97, 0x10000, RZ ;  /* 0x0001000061617824 */ /* 0x000fe200078e00ff */
        /* <DEDUP_REMOVED lines=20> */
[----:B------:R-:W-:Y:S01]  /*3740*/  SHF.L.U32 R97, R97, 0x10, RZ ;  /* 0x0000001061617819 */ /* 0x000fe200000006ff */
[----:B------:R-:W-:-:S04]  /*3750*/  IMAD.U32 R107, R85, 0x10000, RZ ;  /* 0x00010000556b7824 */ /* 0x000fc800078e00ff */
        /* <DEDUP_REMOVED lines=25> */
[----:B------:R-:W-:-:S03]  /*38f0*/  FADD.FTZ R96, R96, R111 ;  /* 0x0000006f60607221 */ /* 0x000fc60000010000 */
[----:B------:R-:W-:Y:S01]  /*3900*/  IMAD.U32 R94, R94, 0x10000, RZ ;  /* 0x000100005e5e7824 */ /* 0x000fe200078e00ff */
[----:B------:R-:W-:Y:S01]  /*3910*/  STL [R1+0x44], R101 ;  /* 0x0000446501007387 */ /* 0x000fe20000100800 */
[C---:B------:R-:W-:Y:S02]  /*3920*/  SHF.L.U32 R106, R89.reuse, 0x10, RZ ;  /* 0x00000010596a7819 */ /* 0x040fe400000006ff */
[----:B------:R-:W-:Y:S01]  /*3930*/  FFMA.FTZ R95, R94, R94, R95 ;  /* 0x0000005e5e5f7223 */ /* 0x000fe2000001005f */
[----:B------:R-:W-:Y:S01]  /*3940*/  FADD.FTZ R94, R96, R94 ;  /* 0x0000005e605e7221 */ /* 0x000fe20000010000 */
[----:B------:R-:W-:Y:S01]  /*3950*/  PRMT R96, R89, 0x7632, R96 ;  /* 0x0000763259607816 */ /* 0x000fe20000000060 */
[----:B------:R-:W-:Y:S01]  /*3960*/  FFMA.FTZ R97, R106, R106, R97 ;  /* 0x0000006a6a617223 */ /* 0x000fe20000010061 */
[----:B------:R-:W-:Y:S02]  /*3970*/  ISETP.GT.U32.AND P2, PT, R102, 0x3f, PT ;  /* 0x0000003f6600780c */ /* 0x000fe40003f44070 */
[----:B------:R-:W-:Y:S01]  /*3980*/  SHF.L.U32 R96, R96, 0x10, RZ ;  /* 0x0000001060607819 */ /* 0x000fe200000006ff */
[----:B------:R-:W-:-:S04]  /*3990*/  FADD.FTZ R99, R99, R106 ;  /* 0x0000006a63637221 */ /* 0x000fc80000010000 */
        /* <DEDUP_REMOVED lines=14> */
[----:B--2---:R0:W-:Y:S04]  /*3a80*/  LDS.64 R96, [R101] ;  /* 0x0000000065607984 */ /* 0x0041e80000000a00 */
[----:B---3--:R1:W2:Y:S04]  /*3a90*/  LDS.64 R94, [R100] ;  /* 0x00000000645e7984 */ /* 0x0082a80000000a00 */
[----:B0-----:R-:W3:Y:S04]  /*3aa0*/  LDL R101, [R1+0x260] ;  /* 0x0002600001657983 */ /* 0x001ee80000100800 */
[----:B-1----:R-:W3:Y:S01]  /*3ab0*/  LDL R100, [R1+0x25c] ;  /* 0x00025c0001647983 */ /* 0x002ee20000100800 */
[----:B--2---:R-:W-:Y:S01]  /*3ac0*/  FADD.FTZ R94, RZ, R94 ;  /* 0x0000005eff5e7221 */ /* 0x004fe20000010000 */
[----:B------:R-:W-:-:S03]  /*3ad0*/  FADD.FTZ R95, RZ, R95 ;  /* 0x0000005fff5f7221 */ /* 0x000fc60000010000 */
[----:B------:R-:W-:Y:S01]  /*3ae0*/  FADD.FTZ R96, R94, R96 ;  /* 0x000000605e607221 */ /* 0x000fe20000010000 */
[----:B------:R-:W-:Y:S02]  /*3af0*/  FADD.FTZ R97, R95, R97 ;  /* 0x000000615f617221 */ /* 0x000fe40000010000 */
[----:B----4-:R0:W1:Y:S04]  /*3b00*/  LDS.64 R94, [R99] ;  /* 0x00000000635e7984 */ /* 0x0100680000000a00 */
[----:B0-----:R-:W2:Y:S01]  /*3b10*/  LDL R99, [R1+0x258] ;  /* 0x0002580001637983 */ /* 0x001ea20000100800 */
[----:B-1----:R-:W-:Y:S01]  /*3b20*/  FADD.FTZ R96, R96, R94 ;  /* 0x0000005e60607221 */ /* 0x002fe20000010000 */
[----:B------:R-:W-:Y:S02]  /*3b30*/  FADD.FTZ R97, R97, R95 ;  /* 0x0000005f61617221 */ /* 0x000fe40000010000 */
[----:B------:R0:W1:Y:S04]  /*3b40*/  LDS.64 R94, [R98] ;  /* 0x00000000625e7984 */ /* 0x0000680000000a00 */
[----:B0-----:R-:W4:Y:S01]  /*3b50*/  LDL R98, [R1+0x254] ;  /* 0x0002540001627983 */ /* 0x001f220000100800 */
[----:B-1----:R-:W-:Y:S01]  /*3b60*/  FADD.FTZ R96, R96, R94 ;  /* 0x0000005e60607221 */ /* 0x002fe20000010000 */
[----:B------:R-:W-:-:S02]  /*3b70*/  FADD.FTZ R97, R97, R95 ;  /* 0x0000005f61617221 */ /* 0x000fc40000010000 */
[----:B------:R0:W1:Y:S04]  /*3b80*/  LDS.64 R94, [R103] ;  /* 0x00000000675e7984 */ /* 0x0000680000000a00 */
[----:B0-----:R-:W4:Y:S01]  /*3b90*/  LDL R103, [R1+0x24c] ;  /* 0x00024c0001677983 */ /* 0x001f220000100800 */
[----:B-1----:R-:W-:Y:S01]  /*3ba0*/  FADD.FTZ R96, R96, R94 ;  /* 0x0000005e60607221 */ /* 0x002fe20000010000 */
[----:B------:R-:W-:Y:S02]  /*3bb0*/  FADD.FTZ R97, R97, R95 ;  /* 0x0000005f61617221 */ /* 0x000fe40000010000 */
[----:B---3--:R0:W1:Y:S04]  /*3bc0*/  LDS.64 R94, [R101] ;  /* 0x00000000655e7984 */ /* 0x0080680000000a00 */
[----:B0-----:R-:W3:Y:S01]  /*3bd0*/  LDL R101, [R1+0x248] ;  /* 0x0002480001657983 */ /* 0x001ee20000100800 */
[----:B-1----:R-:W-:Y:S01]  /*3be0*/  FADD.FTZ R96, R96, R94 ;  /* 0x0000005e60607221 */ /* 0x002fe20000010000 */
[----:B------:R-:W-:-:S02]  /*3bf0*/  FADD.FTZ R97, R97, R95 ;  /* 0x0000005f61617221 */ /* 0x000fc40000010000 */
[----:B------:R0:W1:Y:S04]  /*3c00*/  LDS.64 R94, [R100] ;  /* 0x00000000645e7984 */ /* 0x0000680000000a00 */
[----:B0-----:R-:W3:Y:S01]  /*3c10*/  LDL R100, [R1+0x244] ;  /* 0x0002440001647983 */ /* 0x001ee20000100800 */
[----:B-1----:R-:W-:Y:S01]  /*3c20*/  FADD.FTZ R96, R96, R94 ;  /* 0x0000005e60607221 */ /* 0x002fe20000010000 */
[----:B------:R-:W-:Y:S02]  /*3c30*/  FADD.FTZ R97, R97, R95 ;  /* 0x0000005f61617221 */ /* 0x000fe40000010000 */
[----:B--2---:R0:W1:Y:S04]  /*3c40*/  LDS.64 R94, [R99] ;  /* 0x00000000635e7984 */ /* 0x0040680000000a00 */
[----:B0-----:R-:W2:Y:S01]  /*3c50*/  LDL R99, [R1+0x240] ;  /* 0x0002400001637983 */ /* 0x001ea20000100800 */
[----:B-1----:R-:W-:Y:S01]  /*3c60*/  FADD.FTZ R96, R96, R94 ;  /* 0x0000005e60607221 */ /* 0x002fe20000010000 */
[----:B------:R-:W-:-:S02]  /*3c70*/  FADD.FTZ R97, R97, R95 ;  /* 0x0000005f61617221 */ /* 0x000fc40000010000 */
[----:B----4-:R0:W1:Y:S04]  /*3c80*/  LDS.64 R94, [R98] ;  /* 0x00000000625e7984 */ /* 0x0100680000000a00 */
[----:B0-----:R-:W4:Y:S01]  /*3c90*/  LDL R98, [R1+0x23c] ;  /* 0x00023c0001627983 */ /* 0x001f220000100800 */
[----:B-1----:R-:W-:-:S03]  /*3ca0*/  FADD.FTZ R96, R96, R94 ;  /* 0x0000005e60607221 */ /* 0x002fc60000010000 */
[----:B------:R-:W3:Y:S01]  /*3cb0*/  LDL R94, [R1+0x250] ;  /* 0x00025000015e7983 */ /* 0x000ee20000100800 */
[----:B------:R-:W-:-:S03]  /*3cc0*/  FADD.FTZ R97, R97, R95 ;  /* 0x0000005f61617221 */ /* 0x000fc60000010000 */
[----:B---3--:R-:W0:Y:S02]  /*3cd0*/  LDS.64 R94, [R94] ;  /* 0x000000005e5e7984 */ /* 0x008e240000000a00 */
        /* <DEDUP_REMOVED lines=14> */
[----:B----4-:R-:W0:Y:S02]  /*3dc0*/  LDS.64 R94, [R98] ;  /* 0x00000000625e7984 */ /* 0x010e240000000a00 */
[----:B0-----:R-:W-:Y:S01]  /*3dd0*/  FADD.FTZ R96, R96, R94 ;  /* 0x0000005e60607221 */ /* 0x001fe20000010000 */
[----:B------:R-:W-:-:S07]  /*3de0*/  FADD.FTZ R97, R97, R95 ;  /* 0x0000005f61617221 */ /* 0x000fce0000010000 */
.L_x_1428:
[----:B------:R-:W-:Y:S05]  /*3df0*/  BSYNC B0 ;  /* 0x0000000000007941 */ /* 0x000fea0003800000 */
.L_x_1427:
[----:B------:R-:W0:Y:S01]  /*3e00*/  S2R R95, SR_TID.X ;  /* 0x00000000005f7919 */ /* 0x000e220000002100 */
[----:B------:R-:W1:Y:S01]  /*3e10*/  @!P1 LDC R94, c[0x0][0x10] ;  /* 0x00000400ff5e9b82 */ /* 0x000e620000000800 */
[----:B------:R-:W2:Y:S01]  /*3e20*/  S2R R103, SR_CTAID.X ;  /* 0x0000000000677919 */ /* 0x000ea20000002500 */
[----:B------:R-:W3:Y:S06]  /*3e30*/  SHFL.BFLY PT, R98, R96, 0x1, 0x1f ;  /* 0x0c201f0060627f89 */ /* 0x000eec00000e0000 */
[----:B------:R-:W4:Y:S01]  /*3e40*/  @!P1 LDC.64 R100, c[0x0][0x248] ;  /* 0x00009200ff649b82 */ /* 0x000f220000000a00 */
[----:B0-----:R-:W-:-:S02]  /*3e50*/  SHF.R.U32.HI R95, RZ, 0x1, R95 ;  /* 0x00000001ff5f7819 */ /* 0x001fc4000001165f */
[----:B--2---:R-:W-:Y:S02]  /*3e60*/  LOP3.LUT R103, R103, 0x3f, RZ, 0xc0, !PT ;  /* 0x0000003f67677812 */ /* 0x004fe400078ec0ff */
[----:B------:R-:W-:-:S04]  /*3e70*/  SHF.L.U32 R95, R95, 0x6, RZ ;  /* 0x000000065f5f7819 */ /* 0x000fc800000006ff */
[----:B------:R-:W-:Y:S02]  /*3e80*/  LOP3.LUT R95, R95, 0xffffffc0, R103, 0xe2, !PT ;  /* 0xffffffc05f5f7812 */ /* 0x000fe400078ee267 */
[----:B------:R-:W1:Y:S01]  /*3e90*/  LDL R103, [R1+0x10c] ;  /* 0x00010c0001677983 */ /* 0x000e620000100800 */
[----:B---3--:R-:W-:Y:S01]  /*3ea0*/  FADD.FTZ R96, R98, R96 ;  /* 0x0000006062607221 */ /* 0x008fe20000010000 */
[----:B------:R-:W-:Y:S02]  /*3eb0*/  ISETP.GT.U32.AND P2, PT, R102, 0xff, PT ;  /* 0x000000ff6600780c */ /* 0x000fe40003f44070 */
[----:B------:R-:W0:Y:S02]  /*3ec0*/  SHFL.BFLY PT, R99, R97, 0x1, 0x1f ;  /* 0x0c201f0061637f89 */ /* 0x000e2400000e0000 */
[----:B0-----:R-:W-:Y:S01]  /*3ed0*/  FADD.FTZ R97, R99, R97 ;  /* 0x0000006163617221 */ /* 0x001fe20000010000 */
[----:B-1----:R-:W-:-:S05]  /*3ee0*/  @!P1 IMAD R94, R94, R103, UR8 ;  /* 0x000000085e5e9e24 */ /* 0x002fca000f8e0267 */
[----:B------:R-:W-:-:S04]  /*3ef0*/  @!P1 LEA R94, R94, R95, 0xb ;  /* 0x0000005f5e5e9211 */ /* 0x000fc800078e58ff */
[----:B------:R-:W-:-:S05]  /*3f00*/  @!P1 SHF.L.U32 R94, R94, 0x1, RZ ;  /* 0x000000015e5e9819 */ /* 0x000fca00000006ff */
[----:B----4-:R-:W-:-:S05]  /*3f10*/  @!P1 IMAD.WIDE.U32 R94, R94, 0x4, R100 ;  /* 0x000000045e5e9825 */ /* 0x010fca00078e0064 */
[----:B------:R0:W-:Y:S01]  /*3f20*/  @!P1 STG.E.64 desc[UR6][R94.64], R96 ;  /* 0x000000605e009986 */ /* 0x0001e2000c101b06 */
[----:B------:R-:W-:Y:S01]  /*3f30*/  BAR.SYNC.DEFER_BLOCKING 0x0 ;  /* 0x0000000000007b1d */ /* 0x000fe20000010000 */
[----:B------:R-:W-:-:S13]  /*3f40*/  ISETP.NE.AND P1, PT, R102, RZ, PT ;  /* 0x000000ff6600720c */ /* 0x000fda0003f25270 */
[----:B0-----:R-:W-:Y:S05]  /*3f50*/  @P1 BRA `(.L_x_1429) ;  /* 0x0000000000601947 */ /* 0x001fea0003800000 */
[----:B------:R-:W0:Y:S01]  /*3f60*/  S2R R94, SR_LANEID ;  /* 0x00000000005e7919 */ /* 0x000e220000000000 */
        /* <DEDUP_REMOVED lines=17> */
.L_x_1430:
[----:B------:R-:W2:Y:S04]  /*4080*/  LD.E.STRONG.GPU R95, desc[UR6][R54.64] ;  /* 0x00000006365f7980 */ /* 0x000ea8000c10f900 */
[----:B--2---:R-:W-:Y:S01]  /*4090*/  CCTL.IVALL ;  /* 0x00000000ff00798f */ /* 0x004fe20002000000 */
[----:B------:R-:W-:Y:S05]  /*40a0*/  YIELD ;  /* 0x0000000000007946 */ /* 0x000fea0003800000 */
[----:B------:R-:W-:-:S04]  /*40b0*/  LOP3.LUT R95, R95, R94, RZ, 0x3c, !PT ;  /* 0x0000005e5f5f7212 */ /* 0x000fc800078e3cff */
[----:B------:R-:W-:-:S13]  /*40c0*/  ISETP.GT.AND P1, PT, R95, -0x1, PT ;  /* 0xffffffff5f00780c */ /* 0x000fda0003f24270 */
[----:B------:R-:W-:Y:S05]  /*40d0*/  @P1 BRA `(.L_x_1430) ;  /* 0xfffffffc00e81947 */ /* 0x000fea000383ffff */
.L_x_1429:
[----:B------:R-:W-:Y:S05]  /*40e0*/  WARPSYNC.ALL ;  /* 0x0000000000007948 */ /* 0x000fea0003800000 */
[----:B------:R-:W-:Y:S01]  /*40f0*/  BAR.SYNC.DEFER_BLOCKING 0x0 ;  /* 0x0000000000007b1d */ /* 0x000fe20000010000 */
[----:B------:R-:W-:-:S05]  /*4100*/  CS2R R100, SRZ ;  /* 0x0000000000647805 */ /* 0x000fca000001ff00 */
[----:B------:R-:W-:Y:S04]  /*4110*/  BSSY B0, `(.L_x_1431) ;  /* 0x0000039000007945 */ /* 0x000fe80003800000 */
[----:B------:R-:W-:Y:S05]  /*4120*/  @P2 BRA `(.L_x_1432) ;  /* 0x0000000000dc2947 */ /* 0x000fea0003800000 */
[----:B------:R-:W2:Y:S01]  /*4130*/  LDL R96, [R1+0x10c] ;  /* 0x00010c0001607983 */ /* 0x000ea20000100800 */
[----:B------:R-:W2:Y:S01]  /*4140*/  LDC R94, c[0x0][0x10] ;  /* 0x00000400ff5e7b82 */ /* 0x000ea20000000800 */
[----:B------:R-:W0:Y:S02]  /*4150*/  S2R R95, SR_TID.X ;  /* 0x00000000005f7919 */ /* 0x000e240000002100 */
[----:B------:R1:W-:Y:S04]  /*4160*/  STL.64 [R1+0x280], R2 ;  /* 0x0002800201007387 */ /* 0x0003e80000100a00 */
[----:B------:R3:W-:Y:S01]  /*4170*/  STL [R1+0x278], R0 ;  /* 0x0002780001007387 */ /* 0x0007e20000100800 */
[----:B-1----:R-:W1:Y:S01]  /*4180*/  LDC.64 R2, c[0x0][0x248] ;  /* 0x00009200ff027b82 */ /* 0x002e620000000a00 */
[----:B0-----:R-:W-:-:S04]  /*4190*/  SHF.L.U32 R95, R95, 0x3, RZ ;  /* 0x000000035f5f7819 */ /* 0x001fc800000006ff */
[----:B------:R-:W-:Y:S01]  /*41a0*/  LOP3.LUT R95, R95, 0x7fffffc0, RZ, 0xc0, !PT ;  /* 0x7fffffc05f5f7812 */ /* 0x000fe200078ec0ff */
[----:B--2---:R-:W-:Y:S02]  /*41b0*/  IMAD R94, R94, R96, UR8 ;  /* 0x000000085e5e7e24 */ /* 0x004fe4000f8e0260 */
[----:B------:R-:W0:Y:S02]  /*41c0*/  S2R R96, SR_TID.X ;  /* 0x0000000000607919 */ /* 0x000e240000002100 */
[----:B------:R-:W-:Y:S01]  /*41d0*/  IMAD R94, R94, 0x800, R95 ;  /* 0x000008005e5e7824 */ /* 0x000fe200078e025f */
[----:B0-----:R-:W-:-:S04]  /*41e0*/  LOP3.LUT R95, R96, 0x7, RZ, 0xc0, !PT ;  /* 0x00000007605f7812 */ /* 0x001fc800078ec0ff */
        /* <DEDUP_REMOVED lines=9> */
[----:B------:R-:W4:Y:S02]  /*4280*/  LDG.E.64 R98, desc[UR6][R98.64] ;  /* 0x0000000662627981 */ /* 0x000f24000c1e1b00 */
[----:B------:R-:W-:Y:S02]  /*4290*/  IMAD.WIDE.U32 R94, R94, 0x4, R2 ;  /* 0x000000045e5e7825 */ /* 0x000fe400078e0002 */
[----:B------:R-:W3:Y:S04]  /*42a0*/  LDG.E.64 R100, desc[UR6][R100.64] ;  /* 0x0000000664647981 */ /* 0x000ee8000c1e1b00 */
[----:B------:R-:W3:Y:S01]  /*42b0*/  LDG.E.64 R94, desc[UR6][R94.64] ;  /* 0x000000065e5e7981 */ /* 0x000ee2000c1e1b00 */
[----:B--2---:R-:W-:Y:S01]  /*42c0*/  FADD.FTZ R96, RZ, R96 ;  /* 0x00000060ff607221 */ /* 0x004fe20000010000 */
[----:B------:R-:W-:-:S03]  /*42d0*/  FADD.FTZ R97, RZ, R97 ;  /* 0x00000061ff617221 */ /* 0x000fc60000010000 */
[----:B----4-:R-:W-:Y:S01]  /*42e0*/  FADD.FTZ R98, R98, R96 ;  /* 0x0000006062627221 */ /* 0x010fe20000010000 */
[----:B------:R-:W-:Y:S01]  /*42f0*/  IADD3 R96, R102, 0x40, RZ ;  /* 0x0000004066607810 */ /* 0x000fe20007ffe0ff */
[----:B------:R-:W-:Y:S02]  /*4300*/  FADD.FTZ R99, R99, R97 ;  /* 0x0000006163637221 */ /* 0x000fe40000010000 */
[----:B---3--:R-:W-:Y:S01]  /*4310*/  FADD.FTZ R100, R100, R98 ;  /* 0x0000006264647221 */ /* 0x008fe20000010000 */
[----:B------:R-:W-:Y:S02]  /*4320*/  VIADD R98, R102, 0x50 ;  /* 0x0000005066627836 */ /* 0x000fe40000000000 */
[----:B------:R-:W-:Y:S01]  /*4330*/  FADD.FTZ R0, R101, R99 ;  /* 0x0000006365007221 */ /* 0x000fe20000010000 */
[----:B------:R-:W-:-:S04]  /*4340*/  IMAD.WIDE.U32 R96, R96, 0x4, R2 ;  /* 0x0000000460607825 */ /* 0x000fc800078e0002 */
[----:B------:R-:W-:Y:S01]  /*4350*/  FADD.FTZ R94, R94, R100 ;  /* 0x000000645e5e7221 */ /* 0x000fe20000010000 */
[----:B------:R-:W-:Y:S01]  /*4360*/  IADD3 R100, R102, 0x60, RZ ;  /* 0x0000006066647810 */ /* 0x000fe20007ffe0ff */
[--C-:B------:R-:W-:Y:S01]  /*4370*/  IMAD.WIDE.U32 R98, R98, 0x4, R2.reuse ;  /* 0x0000000462627825 */ /* 0x100fe200078e0002 */
[----:B------:R-:W-:Y:S01]  /*4380*/  IADD3 R102, R102, 0x70, RZ ;  /* 0x0000007066667810 */ /* 0x000fe20007ffe0ff */
[----:B------:R-:W2:Y:S02]  /*4390*/  LDG.E.64 R96, desc[UR6][R96.64] ;  /* 0x0000000660607981 */ /* 0x000ea4000c1e1b00 */
[--C-:B------:R-:W-:Y:S02]  /*43a0*/  IMAD.WIDE.U32 R100, R100, 0x4, R2.reuse ;  /* 0x0000000464647825 */ /* 0x100fe400078e0002 */
[----:B------:R-:W3:Y:S02]  /*43b0*/  LDG.E.64 R98, desc[UR6][R98.64] ;  /* 0x0000000662627981 */ /* 0x000ee4000c1e1b00 */
[----:B------:R-:W-:-:S02]  /*43c0*/  IMAD.WIDE.U32 R102, R102, 0x4, R2 ;  /* 0x0000000466667825 */ /* 0x000fc400078e0002 */
[----:B------:R-:W4:Y:S02]  /*43d0*/  LDG.E.64 R100, desc[UR6][R100.64] ;  /* 0x0000000664647981 */ /* 0x000f24000c1e1b00 */
[----:B------:R-:W-:Y:S02]  /*43e0*/  FADD.FTZ R95, R95, R0 ;  /* 0x000000005f5f7221 */ /* 0x000fe40000010000 */
[----:B------:R-:W4:Y:S04]  /*43f0*/  LDG.E.64 R102, desc[UR6][R102.64] ;  /* 0x0000000666667981 */ /* 0x000f28000c1e1b00 */
[----:B------:R0:W5:Y:S04]  /*4400*/  LDL.LU.64 R2, [R1+0x280] ;  /* 0x0002800001027983 */ /* 0x0001680000300a00 */
[----:B------:R0:W5:Y:S01]  /*4410*/  LDL.LU R0, [R1+0x278] ;  /* 0x0002780001007983 */ /* 0x0001620000300800 */
[----:B--2---:R-:W-:Y:S01]  /*4420*/  FADD.FTZ R96, R96, R94 ;  /* 0x0000005e60607221 */ /* 0x004fe20000010000 */
[----:B------:R-:W-:-:S03]  /*4430*/  FADD.FTZ R97, R97, R95 ;  /* 0x0000005f61617221 */ /* 0x000fc60000010000 */
[----:B---3--:R-:W-:Y:S01]  /*4440*/  FADD.FTZ R98, R98, R96 ;  /* 0x0000006062627221 */ /* 0x008fe20000010000 */
[----:B------:R-:W-:-:S03]  /*4450*/  FADD.FTZ R99, R99, R97 ;  /* 0x0000006163637221 */ /* 0x000fc60000010000 */
[----:B----4-:R-:W-:Y:S01]  /*4460*/  FADD.FTZ R100, R100, R98 ;  /* 0x0000006264647221 */ /* 0x010fe20000010000 */
[----:B------:R-:W-:-:S03]  /*4470*/  FADD.FTZ R101, R101, R99 ;  /* 0x0000006365657221 */ /* 0x000fc60000010000 */
[----:B------:R-:W-:Y:S01]  /*4480*/  FADD.FTZ R100, R102, R100 ;  /* 0x0000006466647221 */ /* 0x000fe20000010000 */
[----:B0-----:R-:W-:-:S07]  /*4490*/  FADD.FTZ R101, R103, R101 ;  /* 0x0000006567657221 */ /* 0x001fce0000010000 */
.L_x_1432:
[----:B------:R-:W-:Y:S05]  /*44a0*/  BSYNC B0 ;  /* 0x0000000000007941 */ /* 0x000fea0003800000 */
.L_x_1431:
[----:B------:R-:W0:Y:S01]  /*44b0*/  SHFL.BFLY PT, R95, R100, 0x4, 0x1f ;  /* 0x0c801f00645f7f89 */ /* 0x000e2200000e0000 */
[----:B------:R-:W-:Y:S01]  /*44c0*/  PRMT R57, R24, 0x7632, R57 ;  /* 0x0000763218397816 */ /* 0x000fe20000000039 */
[----:B------:R-:W-:Y:S01]  /*44d0*/  BSSY B0, `(.L_x_1433) ;  /* 0x000006b000007945 */ /* 0x000fe20003800000 */
[----:B------:R-:W-:Y:S01]  /*44e0*/  PRMT R56, R27, 0x7632, R56 ;  /* 0x000076321b387816 */ /* 0x000fe20000000038 */
[----:B------:R-:W1:Y:S01]  /*44f0*/  SHFL.BFLY PT, R94, R101, 0x4, 0x1f ;  /* 0x0c801f00655e7f89 */ /* 0x000e6200000e0000 */
[----:B------:R-:W-:Y:S02]  /*4500*/  PRMT R60, R57, 0x7632, R60 ;  /* 0x00007632393c7816 */ /* 0x000fe4000000003c */
[----:B------:R-:W-:Y:S01]  /*4510*/  PRMT R58, R25, 0x7632, R58 ;  /* 0x00007632193a7816 */ /* 0x000fe2000000003a */
[----:B------:R-:W2:Y:S01]  /*4520*/  S2R R97, SR_TID.X ;  /* 0x0000000000617919 */ /* 0x000ea20000002100 */
        /* <DEDUP_REMOVED lines=18> */
[----:B------:R-:W-:-:S02]  /*4650*/  PRMT R73, R70, 0x7632, R73 ;  /* 0x0000763246497816 */ /* 0x000fc40000000049 */
[----:B--2---:R-:W-:Y:S02]  /*4660*/  LOP3.LUT P1, RZ, R97, 0xffffff07, RZ, 0xc0, !PT ;  /* 0xffffff0761ff7812 */ /* 0x004fe4000782c0ff */
[----:B------:R-:W-:Y:S02]  /*4670*/  PRMT R78, R75, 0x7632, R78 ;  /* 0x000076324b4e7816 */ /* 0x000fe4000000004e */
[----:B------:R-:W-:Y:S02]  /*4680*/  PRMT R74, R71, 0x7632, R74 ;  /* 0x00007632474a7816 */ /* 0x000fe4000000004a */
[----:B------:R-:W-:Y:S02]  /*4690*/  PRMT R76, R73, 0x7632, R76 ;  /* 0x00007632494c7816 */ /* 0x000fe4000000004c */
[----:B------:R-:W-:Y:S02]  /*46a0*/  PRMT R80, R78, 0x7632, R80 ;  /* 0x000076324e507816 */ /* 0x000fe40000000050 */
[----:B------:R-:W-:-:S02]  /*46b0*/  PRMT R77, R74, 0x7632, R77 ;  /* 0x000076324a4d7816 */ /* 0x000fc4000000004d */
[----:B------:R-:W-:Y:S01]  /*46c0*/  PRMT R79, R76, 0x7632, R79 ;  /* 0x000076324c4f7816 */ /* 0x000fe2000000004f */
[----:B0-----:R-:W-:Y:S01]  /*46d0*/  FADD.FTZ R100, R100, R96 ;  /* 0x0000006064647221 */ /* 0x001fe20000010000 */
[----:B------:R-:W-:Y:S02]  /*46e0*/  PRMT R99, R51, 0x7632, R99 ;  /* 0x0000763233637816 */ /* 0x000fe40000000063 */
[----:B------:R-:W-:Y:S01]  /*46f0*/  PRMT R81, R80, 0x7632, R81 ;  /* 0x0000763250517816 */ /* 0x000fe20000000051 */
[----:B-1----:R-:W-:Y:S01]  /*4700*/  FADD.FTZ R95, R94, R95 ;  /* 0x0000005f5e5f7221 */ /* 0x002fe20000010000 */
[----:B------:R-:W-:Y:S01]  /*4710*/  PRMT R98, R49, 0x7632, R98 ;  /* 0x0000763231627816 */ /* 0x000fe20000000062 */
[----:B------:R-:W0:Y:S01]  /*4720*/  SHFL.BFLY PT, R94, R100, 0x1, 0x1f ;  /* 0x0c201f00645e7f89 */ /* 0x000e2200000e0000 */
[----:B------:R-:W-:Y:S02]  /*4730*/  PRMT R28, R52, 0x7632, R28 ;  /* 0x00007632341c7816 */ /* 0x000fe4000000001c */
[----:B------:R-:W-:Y:S01]  /*4740*/  PRMT R52, R26, 0x7632, R52 ;  /* 0x000076321a347816 */ /* 0x000fe20000000034 */
[----:B------:R-:W1:Y:S01]  /*4750*/  SHFL.BFLY PT, R96, R95, 0x1, 0x1f ;  /* 0x0c201f005f607f89 */ /* 0x000e6200000e0000 */
[----:B------:R-:W-:-:S02]  /*4760*/  PRMT R27, R83, 0x7632, R27 ;  /* 0x00007632531b7816 */ /* 0x000fc4000000001b */
[----:B------:R-:W-:Y:S01]  /*4770*/  PRMT R26, R85, 0x7632, R26 ;  /* 0x00007632551a7816 */ /* 0x000fe2000000001a */
[----:B------:R-:W-:Y:S01]  /*4780*/  STL.S16 [R1+0xd8], R99 ;  /* 0x0000d86301007387 */ /* 0x000fe20000100600 */
[----:B------:R-:W-:Y:S02]  /*4790*/  PRMT R25, R87, 0x7632, R25 ;  /* 0x0000763257197816 */ /* 0x000fe40000000019 */
[----:B------:R-:W-:Y:S01]  /*47a0*/  PRMT R24, R89, 0x7632, R24 ;  /* 0x0000763259187816 */ /* 0x000fe20000000018 */
[----:B------:R-:W-:Y:S01]  /*47b0*/  STL.S16 [R1+0x30], R98 ;  /* 0x0000306201007387 */ /* 0x000fe20000100600 */
[----:B------:R-:W-:Y:S02]  /*47c0*/  PRMT R51, R29, 0x7632, R51 ;  /* 0x000076321d337816 */ /* 0x000fe40000000033 */
[----:B------:R-:W-:Y:S02]  /*47d0*/  PRMT R53, R53, 0x7632, R53 ;  /* 0x0000763235357816 */ /* 0x000fe40000000035 */
[----:B------:R-:W-:-:S02]  /*47e0*/  PRMT R50, R50, 0x7632, R50 ;  /* 0x0000763232327816 */ /* 0x000fc40000000032 */
[----:B------:R-:W-:Y:S02]  /*47f0*/  PRMT R48, R48, 0x7632, R48 ;  /* 0x0000763230307816 */ /* 0x000fe40000000030 */
[----:B------:R-:W-:Y:S02]  /*4800*/  PRMT R46, R46, 0x7632, R46 ;  /* 0x000076322e2e7816 */ /* 0x000fe4000000002e */
[----:B------:R-:W-:Y:S01]  /*4810*/  PRMT R47, R47, 0x7632, R47 ;  /* 0x000076322f2f7816 */ /* 0x000fe2000000002f */
[----:B0-----:R-:W-:Y:S01]  /*4820*/  FADD.FTZ R94, R100, R94 ;  /* 0x0000005e645e7221 */ /* 0x001fe20000010000 */
        /* <DEDUP_REMOVED lines=11> */
[----:B------:R-:W-:Y:S02]  /*48e0*/  @!P1 FMNMX.FTZ R95, RZ, R95, !PT ;  /* 0x0000005fff5f9209 */ /* 0x000fe40007810000 */
[----:B------:R-:W-:-:S02]  /*48f0*/  PRMT R38, R38, 0x7632, R38 ;  /* 0x0000763226267816 */ /* 0x000fc40000000026 */
[----:B------:R-:W-:Y:S01]  /*4900*/  PRMT R39, R39, 0x7632, R39 ;  /* 0x0000763227277816 */ /* 0x000fe20000000027 */
[----:B------:R0:W-:Y:S01]  /*4910*/  @!P1 STS.64 [R96+UR4], R94 ;  /* 0x0000005e60009988 */ /* 0x0001e20008000a04 */
[----:B------:R-:W-:Y:S02]  /*4920*/  PRMT R36, R36, 0x7632, R36 ;  /* 0x0000763224247816 */ /* 0x000fe40000000024 */
[----:B------:R-:W-:Y:S02]  /*4930*/  PRMT R37, R37, 0x7632, R37 ;  /* 0x0000763225257816 */ /* 0x000fe40000000025 */
[----:B------:R-:W-:Y:S02]  /*4940*/  PRMT R34, R34, 0x7632, R34 ;  /* 0x0000763222227816 */ /* 0x000fe40000000022 */
[----:B------:R-:W-:Y:S02]  /*4950*/  PRMT R35, R35, 0x7632, R35 ;  /* 0x0000763223237816 */ /* 0x000fe40000000023 */
[----:B------:R-:W-:-:S02]  /*4960*/  PRMT R32, R32, 0x7632, R32 ;  /* 0x0000763220207816 */ /* 0x000fc40000000020 */
[----:B------:R-:W-:Y:S02]  /*4970*/  PRMT R33, R33, 0x7632, R33 ;  /* 0x0000763221217816 */ /* 0x000fe40000000021 */
[----:B0-----:R-:W-:Y:S02]  /*4980*/  PRMT R96, R77, 0x7632, R96 ;  /* 0x000076324d607816 */ /* 0x001fe40000000060 */
[----:B------:R-:W-:Y:S02]  /*4990*/  PRMT R95, R79, 0x7632, R95 ;  /* 0x000076324f5f7816 */ /* 0x000fe4000000005f */
[----:B------:R-:W-:Y:S01]  /*49a0*/  PRMT R94, R81, 0x7632, R94 ;  /* 0x00007632515e7816 */ /* 0x000fe2000000005e */
[----:B------:R0:W-:Y:S01]  /*49b0*/  STL.S16 [R1+0xe0], R96 ;  /* 0x0000e06001007387 */ /* 0x0001e20000100600 */
        /* <DEDUP_REMOVED lines=10> */
[----:B-----5:R-:W-:Y:S01]  /*4a60*/  PRMT R29, R90, 0x7632, R29 ;  /* 0x000076325a1d7816 */ /* 0x020fe2000000001d */
[----:B------:R0:W-:Y:S01]  /*4a70*/  STL.S16 [R1+0xf0], R26 ;  /* 0x0000f01a01007387 */ /* 0x0001e20000100600 */
[----:B------:R-:W-:-:S02]  /*4a80*/  PRMT R83, R91, 0x7632, R83 ;  /* 0x000076325b537816 */ /* 0x000fc40000000053 */
[----:B------:R-:W-:Y:S01]  /*4a90*/  PRMT R87, R92, 0x7632, R87 ;  /* 0x000076325c577816 */ /* 0x000fe20000000057 */
[----:B------:R0:W-:Y:S01]  /*4aa0*/  STL.S16 [R1+0xf4], R25 ;  /* 0x0000f41901007387 */ /* 0x0001e20000100600 */
[----:B------:R-:W-:-:S03]  /*4ab0*/  PRMT R85, R93, 0x7632, R85 ;  /* 0x000076325d557816 */ /* 0x000fc60000000055 */
[----:B------:R0:W-:Y:S01]  /*4ac0*/  STL.S16 [R1+0xf8], R24 ;  /* 0x0000f81801007387 */ /* 0x0001e20000100600 */
[----:B------:R-:W-:Y:S06]  /*4ad0*/  BAR.SYNC.DEFER_BLOCKING 0x0 ;  /* 0x0000000000007b1d */ /* 0x000fec0000010000 */
[----:B------:R-:W-:Y:S05]  /*4ae0*/  @P0 BRA `(.L_x_1434) ;  /* 0x0000000000240947 */ /* 0x000fea0003800000 */
[----:B0-----:R-:W-:Y:S01]  /*4af0*/  SHF.R.S32.HI R94, RZ, 0x1f, R97 ;  /* 0x0000001fff5e7819 */ /* 0x001fe20000011461 */
[----:B------:R-:W-:Y:S01]  /*4b00*/  ULDC.64 UR10, c[0x0][0x240] ;  /* 0x00009000000a7ab9 */ /* 0x000fe20000000a00 */
[----:B------:R-:W-:Y:S02]  /*4b10*/  LEA R25, P1, R3, R97, 0x5 ;  /* 0x0000006103197211 */ /* 0x000fe400078228ff */
[----:B------:R-:W-:Y:S02]  /*4b20*/  SHF.L.U32 R97, R97, 0x3, RZ ;  /* 0x0000000361617819 */ /* 0x000fe400000006ff */
[----:B------:R-:W-:Y:S02]  /*4b30*/  LEA.HI.X R26, R3, R94, R4, 0x5, P1 ;  /* 0x0000005e031a7211 */ /* 0x000fe400008f2c04 */
[----:B------:R-:W-:-:S04]  /*4b40*/  LEA R24, P1, R25, UR10, 0x3 ;  /* 0x0000000a19187c11 */ /* 0x000fc8000f8218ff */
[----:B------:R-:W-:Y:S02]  /*4b50*/  LEA.HI.X R25, R25, UR11, R26, 0x3, P1 ;  /* 0x0000000b19197c11 */ /* 0x000fe400088f1c1a */
[----:B------:R-:W0:Y:S04]  /*4b60*/  LDS.64 R26, [R97+UR4] ;  /* 0x00000004611a7984 */ /* 0x000e280008000a00 */
[----:B0-----:R1:W-:Y:S03]  /*4b70*/  STG.E.64 desc[UR6][R24.64], R26 ;  /* 0x0000001a18007986 */ /* 0x0013e6000c101b06 */
.L_x_1434:
[----:B------:R-:W-:Y:S05]  /*4b80*/  BSYNC B0 ;  /* 0x0000000000007941 */ /* 0x000fea0003800000 */
.L_x_1433:
[----:B01----:R-:W2:Y:S01]  /*4b90*/  LDL.LU R27, [R1+0xdc] ;  /* 0x0000dc00011b7983 */ /* 0x003ea20000300800 */
[----:B------:R-:W-:Y:S01]  /*4ba0*/  ULDC.64 UR10, c[0x0][0x210] ;  /* 0x00008400000a7ab9 */ /* 0x000fe20000000a00 */
[----:B------:R-:W-:Y:S02]  /*4bb0*/  ULDC UR5, c[0x0][0x230] ;  /* 0x00008c0000057ab9 */ /* 0x000fe40000000800 */
[----:B------:R-:W3:Y:S04]  /*4bc0*/  LDL R26, [R1+0x238] ;  /* 0x00023800011a7983 */ /* 0x000ee80000100800 */
[----:B------:R-:W4:Y:S01]  /*4bd0*/  LDL R89, [R1+0x234] ;  /* 0x0002340001597983 */ /* 0x000f220000100800 */
[----:B------:R-:W-:Y:S02]  /*4be0*/  LEA R24, P1, R5, UR10, 0x1 ;  /* 0x0000000a05187c11 */ /* 0x000fe4000f8208ff */
[----:B------:R-:W-:Y:S01]  /*4bf0*/  SHF.L.U32 R28, R28, 0x10, RZ ;  /* 0x000000101c1c7819 */ /* 0x000fe200000006ff */
[----:B------:R0:W-:Y:S01]  /*4c00*/  STL [R1+0x2c4], R104 ;  /* 0x0002c46801007387 */ /* 0x0001e20000100800 */
[----:B------:R-:W-:-:S02]  /*4c10*/  SHF.L.U32 R90, R90, 0x10, RZ ;  /* 0x000000105a5a7819 */ /* 0x000fc400000006ff */
[----:B------:R-:W-:Y:S01]  /*4c20*/  SHF.L.U32 R92, R92, 0x10, RZ ;  /* 0x000000105c5c7819 */ /* 0x000fe200000006ff */
[----:B------:R-:W-:Y:S01]  /*4c30*/  STL [R1+0x288], R3 ;  /* 0x0002880301007387 */ /* 0x000fe20000100800 */
[----:B------:R-:W-:-:S03]  /*4c40*/  SHF.L.U32 R87, R87, 0x10, RZ ;  /* 0x0000001057577819 */ /* 0x000fc600000006ff */
[----:B------:R-:W-:Y:S04]  /*4c50*/  STL [R1+0x284], R4 ;  /* 0x0002840401007387 */ /* 0x000fe80000100800 */
[----:B------:R-:W-:Y:S04]  /*4c60*/  STL [R1+0x280], R55 ;  /* 0x0002803701007387 */ /* 0x000fe80000100800 */
[----:B------:R-:W-:Y:S04]  /*4c70*/  STL [R1+0x278], R54 ;  /* 0x0002783601007387 */ /* 0x000fe80000100800 */
[----:B0-----:R-:W4:Y:S04]  /*4c80*/  LDL.LU R104, [R1+0x40] ;  /* 0x0000400001687983 */ /* 0x001f280000300800 */
[----:B------:R-:W4:Y:S04]  /*4c90*/  LDL.LU R103, [R1+0x3c] ;  /* 0x00003c0001677983 */ /* 0x000f280000300800 */
[----:B------:R-:W4:Y:S04]  /*4ca0*/  LDL.LU R102, [R1+0x38] ;  /* 0x0000380001667983 */ /* 0x000f280000300800 */
[----:B------:R-:W4:Y:S04]  /*4cb0*/  LDL.LU R101, [R1+0x34] ;  /* 0x0000340001657983 */ /* 0x000f280000300800 */
[----:B------:R-:W4:Y:S01]  /*4cc0*/  LDL.LU R100, [R1+0x2c] ;  /* 0x00002c0001647983 */ /* 0x000f220000300800 */
[----:B--2---:R-:W-:-:S03]  /*4cd0*/  LEA.HI.X R25, R5, UR11, R27, 0x1, P1 ;  /* 0x0000000b05197c11 */ /* 0x004fc600088f0c1b */
[----:B---3--:R-:W0:Y:S02]  /*4ce0*/  LDS.64 R26, [R26+UR4] ;  /* 0x000000041a1a7984 */ /* 0x008e240008000a00 */
[----:B0-----:R-:W-:Y:S01]  /*4cf0*/  FADD.FTZ R5, R27, UR5 ;  /* 0x000000051b057e21 */ /* 0x001fe20008010000 */
[----:B------:R-:W-:Y:S01]  /*4d00*/  FADD.FTZ R27, R0, -R26 ;  /* 0x8000001a001b7221 */ /* 0x000fe20000010000 */
[----:B------:R-:W-:Y:S01]  /*4d10*/  FADD.FTZ R28, -R26, R28 ;  /* 0x0000001c1a1c7221 */ /* 0x000fe20000010100 */
[----:B------:R-:W-:-:S03]  /*4d20*/  IMAD.U32 R0, R29, 0x10000, RZ ;  /* 0x000100001d007824 */ /* 0x000fc600078e00ff */
[----:B------:R-:W0:Y:S02]  /*4d30*/  MUFU.RSQ R5, R5 ;  /* 0x0000000500057308 */ /* 0x000e240000001400 */
[----:B0-----:R-:W-:Y:S01]  /*4d40*/  FMUL.FTZ R27, R27, R5 ;  /* 0x000000051b1b7220 */ /* 0x001fe20000410000 */
[----:B------:R-:W-:-:S03]  /*4d50*/  FMUL.FTZ R28, R5, R28 ;  /* 0x0000001c051c7220 */ /* 0x000fc60000410000 */
[----:B------:R-:W-:Y:S01]  /*4d60*/  FFMA.FTZ R27, R27, R90, R92 ;  /* 0x0000005a1b1b7223 */ /* 0x000fe2000001005c */
[----:B------:R-:W-:-:S05]  /*4d70*/  FFMA.FTZ R28, R28, R0, R87 ;  /* 0x000000001c1c7223 */ /* 0x000fca0000010057 */
[----:B------:R-:W-:Y:S02]  /*4d80*/  F2FP.BF16.F32.PACK_AB R27, R28, R27 ;  /* 0x0000001b1c1b723e */ /* 0x000fe400000010ff */
[----:B----4-:R0:W1:Y:S04]  /*4d90*/  LDS.64 R28, [R89+UR4] ;  /* 0x00000004591c7984 */ /* 0x0100680008000a00 */
[----:B------:R2:W-:Y:S04]  /*4da0*/  STG.E.U16 desc[UR6][R24.64], R27 ;  /* 0x0000001b18007986 */ /* 0x0005e8000c101506 */
[----:B0-----:R-:W3:Y:S04]  /*4db0*/  LDL.LU R89, [R1+0x28] ;  /* 0x0000280001597983 */ /* 0x001ee80000300800 */
[----:B------:R-:W4:Y:S04]  /*4dc0*/  LDL.LU R94, [R1+0x24] ;  /* 0x00002400015e7983 */ /* 0x000f280000300800 */
[----:B------:R-:W4:Y:S01]  /*4dd0*/  LDL.LU R95, [R1+0x20] ;  /* 0x00002000015f7983 */ /* 0x000f220000300800 */
[----:B--2---:R-:W-:-:S03]  /*4de0*/  PRMT R27, R27, 0x7632, R27 ;  /* 0x000076321b1b7816 */ /* 0x004fc6000000001b */
[----:B------:R-:W2:Y:S04]  /*4df0*/  LDL.LU R96, [R1+0x1c] ;  /* 0x00001c0001607983 */ /* 0x000ea80000300800 */
[----:B------:R-:W2:Y:S04]  /*4e00*/  LDL.LU R97, [R1+0x18] ;  /* 0x0000180001617983 */ /* 0x000ea80000300800 */
[----:B------:R-:W2:Y:S04]  /*4e10*/  LDL.LU R98, [R1+0x14] ;  /* 0x0000140001627983 */ /* 0x000ea80000300800 */
[----:B------:R-:W2:Y:S04]  /*4e20*/  LDL.LU R99, [R1+0x10] ;  /* 0x0000100001637983 */ /* 0x000ea80000300800 */
[----:B------:R-:W2:Y:S04]  /*4e30*/  LDL.LU R55, [R1+0xc] ;  /* 0x00000c0001377983 */ /* 0x000ea80000300800 */
[----:B------:R-:W2:Y:S04]  /*4e40*/  LDL.LU R54, [R1+0x8] ;  /* 0x0000080001367983 */ /* 0x000ea80000300800 */
[----:B------:R-:W2:Y:S04]  /*4e50*/  LDL.LU R4, [R1+0x4] ;  /* 0x0000040001047983 */ /* 0x000ea80000300800 */
[----:B------:R-:W2:Y:S04]  /*4e60*/  LDL.LU R3, [R1] ;  /* 0x0000000001037983 */ /* 0x000ea80000300800 */
[----:B------:R1:W-:Y:S02]  /*4e70*/  STG.E.U16 desc[UR6][R24.64+0x2], R27 ;  /* 0x0000021b18007986 */ /* 0x0003e4000c101506 */
[----:B-1----:R-:W-:-:S06]  /*4e80*/  FADD.FTZ R27, R29, UR5 ;  /* 0x000000051d1b7e21 */ /* 0x002fcc0008010000 */
[----:B------:R-:W0:Y:S01]  /*4e90*/  MUFU.RSQ R27, R27 ;  /* 0x0000001b001b7308 */ /* 0x000e220000001400 */
[----:B------:R-:W-:Y:S01]  /*4ea0*/  SHF.L.U32 R53, R53, 0x10, RZ ;  /* 0x0000001035357819 */ /* 0x000fe200000006ff */
[----:B------:R-:W-:Y:S01]  /*4eb0*/  FADD.FTZ R2, R2, -R28 ;  /* 0x8000001c02027221 */ /* 0x000fe20000010000 */
[----:B------:R-:W-:-:S03]  /*4ec0*/  SHF.L.U32 R91, R91, 0x10, RZ ;  /* 0x000000105b5b7819 */ /* 0x000fc600000006ff */
[----:B------:R-:W-:Y:S01]  /*4ed0*/  FADD.FTZ R53, -R28, R53 ;  /* 0x000000351c357221 */ /* 0x000fe20000010100 */
[----:B------:R-:W-:Y:S02]  /*4ee0*/  SHF.L.U32 R93, R93, 0x10, RZ ;  /* 0x000000105d5d7819 */ /* 0x000fe400000006ff */
[----:B------:R-:W-:Y:S02]  /*4ef0*/  SHF.L.U32 R83, R83, 0x10, RZ ;  /* 0x0000001053537819 */ /* 0x000fe400000006ff */
[----:B------:R-:W-:Y:S01]  /*4f00*/  SHF.L.U32 R85, R85, 0x10, RZ ;  /* 0x0000001055557819 */ /* 0x000fe200000006ff */
[----:B0-----:R-:W-:Y:S01]  /*4f10*/  FMUL.FTZ R2, R2, R27 ;  /* 0x0000001b02027220 */ /* 0x001fe20000410000 */
[----:B------:R-:W-:-:S03]  /*4f20*/  FMUL.FTZ R53, R27, R53 ;  /* 0x000000351b357220 */ /* 0x000fc60000410000 */
[----:B------:R-:W-:Y:S01]  /*4f30*/  FFMA.FTZ R2, R2, R91, R93 ;  /* 0x0000005b02027223 */ /* 0x000fe2000001005d */
[----:B------:R-:W-:-:S05]  /*4f40*/  FFMA.FTZ R53, R53, R83, R85 ;  /* 0x0000005335357223 */ /* 0x000fca0000010055 */
[----:B------:R-:W-:-:S05]  /*4f50*/  F2FP.BF16.F32.PACK_AB R2, R53, R2 ;  /* 0x000000023502723e */ /* 0x000fca00000010ff */
[----:B------:R0:W-:Y:S02]  /*4f60*/  STG.E.U16 desc[UR6][R24.64+0x4], R2 ;  /* 0x0000040218007986 */ /* 0x0001e4000c101506 */
[----:B0-----:R-:W-:-:S05]  /*4f70*/  PRMT R2, R2, 0x7632, R2 ;  /* 0x0000763202027816 */ /* 0x001fca0000000002 */
[----:B------:R0:W-:Y:S01]  /*4f80*/  STG.E.U16 desc[UR6][R24.64+0x6], R2 ;  /* 0x0000060218007986 */ /* 0x0001e2000c101506 */
[--C-:B------:R-:W-:Y:S01]  /*4f90*/  FADD.FTZ R29, R101, -R26.reuse ;  /* 0x8000001a651d7221 */ /* 0x100fe20000010000 */
[--C-:B------:R-:W-:Y:S01]  /*4fa0*/  FADD.FTZ R53, R100, -R26.reuse ;  /* 0x8000001a64357221 */ /* 0x100fe20000010000 */
[--C-:B0-----:R-:W-:Y:S01]  /*4fb0*/  FADD.FTZ R2, R104, -R26.reuse ;  /* 0x8000001a68027221 */ /* 0x101fe20000010000 */
[--C-:B------:R-:W-:Y:S01]  /*4fc0*/  FADD.FTZ R24, R103, -R26.reuse ;  /* 0x8000001a67187221 */ /* 0x100fe20000010000 */
[----:B------:R-:W-:Y:S02]  /*4fd0*/  FADD.FTZ R25, R102, -R26 ;  /* 0x8000001a66197221 */ /* 0x000fe40000010000 */
[C---:B------:R-:W-:Y:S01]  /*4fe0*/  FMUL.FTZ R2, R5.reuse, R2 ;  /* 0x0000000205027220 */ /* 0x040fe20000410000 */
[C---:B------:R-:W-:Y:S01]  /*4ff0*/  FMUL.FTZ R24, R5.reuse, R24 ;  /* 0x0000001805187220 */ /* 0x040fe20000410000 */
[C---:B------:R-:W-:Y:S02]  /*5000*/  FMUL.FTZ R25, R5.reuse, R25 ;  /* 0x0000001905197220 */ /* 0x040fe40000410000 */
[C-C-:B------:R-:W-:Y:S01]  /*5010*/  FFMA.FTZ R104, R90.reuse, R2, R92.reuse ;  /* 0x000000025a687223 */ /* 0x140fe2000001005c */
[----:B------:R-:W-:Y:S01]  /*5020*/  FFMA.FTZ R2, R90, R24, R92 ;  /* 0x000000185a027223 */ /* 0x000fe2000001005c */
[C---:B------:R-:W-:Y:S01]  /*5030*/  FMUL.FTZ R29, R5.reuse, R29 ;  /* 0x0000001d051d7220 */ /* 0x040fe20000410000 */
[----:B------:R-:W-:-:S03]  /*5040*/  FMUL.FTZ R53, R5, R53 ;  /* 0x0000003505357220 */ /* 0x000fc60000410000 */
[----:B------:R0:W-:Y:S02]  /*5050*/  STL [R1+0x148], R2 ;  /* 0x0001480201007387 */ /* 0x0001e40000100800 */
[----:B0-----:R-:W-:Y:S01]  /*5060*/  FFMA.FTZ R2, R90, R53, R92 ;  /* 0x000000355a027223 */ /* 0x001fe2000001005c */
[--C-:B------:R-:W-:Y:S01]  /*5070*/  FADD.FTZ R125, R125, -R26.reuse ;  /* 0x8000001a7d7d7221 */ /* 0x100fe20000010000 */
[--C-:B------:R-:W-:Y:S01]  /*5080*/  FADD.FTZ R124, R124, -R26.reuse ;  /* 0x8000001a7c7c7221 */ /* 0x100fe20000010000 */
[--C-:B------:R-:W-:Y:S02]  /*5090*/  FADD.FTZ R123, R123, -R26.reuse ;  /* 0x8000001a7b7b7221 */ /* 0x100fe40000010000 */
[C---:B------:R-:W-:Y:S01]  /*50a0*/  FMUL.FTZ R125, R5.reuse, R125 ;  /* 0x0000007d057d7220 */ /* 0x040fe20000410000 */
[----:B------:R-:W-:Y:S01]  /*50b0*/  FMUL.FTZ R124, R5, R124 ;  /* 0x0000007c057c7220 */ /* 0x000fe20000410000 */
[--C-:B------:R-:W-:Y:S01]  /*50c0*/  FADD.FTZ R122, R122, -R26.reuse ;  /* 0x8000001a7a7a7221 */ /* 0x100fe20000010000 */
[--C-:B------:R-:W-:Y:S01]  /*50d0*/  FADD.FTZ R121, R121, -R26.reuse ;  /* 0x8000001a79797221 */ /* 0x100fe20000010000 */
[C---:B------:R-:W-:Y:S01]  /*50e0*/  FMUL.FTZ R123, R5.reuse, R123 ;  /* 0x0000007b057b7220 */ /* 0x040fe20000410000 */
[--C-:B------:R-:W-:Y:S01]  /*50f0*/  FADD.FTZ R120, R120, -R26.reuse ;  /* 0x8000001a78787221 */ /* 0x100fe20000010000 */
[C---:B------:R-:W-:Y:S01]  /*5100*/  FMUL.FTZ R122, R5.reuse, R122 ;  /* 0x0000007a057a7220 */ /* 0x040fe20000410000 */
[----:B------:R-:W-:Y:S01]  /*5110*/  FMUL.FTZ R121, R5, R121 ;  /* 0x0000007905797220 */ /* 0x000fe20000410000 */
[--C-:B------:R-:W-:Y:S01]  /*5120*/  FADD.FTZ R119, R119, -R26.reuse ;  /* 0x8000001a77777221 */ /* 0x100fe20000010000 */
[--C-:B------:R-:W-:Y:S01]  /*5130*/  FADD.FTZ R118, R118, -R26.reuse ;  /* 0x8000001a76767221 */ /* 0x100fe20000010000 */
[----:B------:R-:W-:Y:S01]  /*5140*/  FMUL.FTZ R120, R5, R120 ;  /* 0x0000007805787220 */ /* 0x000fe20000410000 */
[--C-:B------:R-:W-:Y:S01]  /*5150*/  FADD.FTZ R117, R117, -R26.reuse ;  /* 0x8000001a75757221 */ /* 0x100fe20000010000 */
[C---:B------:R-:W-:Y:S01]  /*5160*/  FMUL.FTZ R119, R5.reuse, R119 ;  /* 0x0000007705777220 */ /* 0x040fe20000410000 */
[----:B------:R-:W-:Y:S01]  /*5170*/  FMUL.FTZ R118, R5, R118 ;  /* 0x0000007605767220 */ /* 0x000fe20000410000 */
[--C-:B------:R-:W-:Y:S01]  /*5180*/  FADD.FTZ R116, R116, -R26.reuse ;  /* 0x8000001a74747221 */ /* 0x100fe20000010000 */
[----:B------:R-:W-:Y:S01]  /*5190*/  FADD.FTZ R115, R115, -R26 ;  /* 0x8000001a73737221 */ /* 0x000fe20000010000 */
[----:B------:R-:W-:-:S02]  /*51a0*/  FMUL.FTZ R117, R5, R117 ;  /* 0x0000007505757220 */ /* 0x000fc40000410000 */
[C---:B------:R-:W-:Y:S01]  /*51b0*/  FMUL.FTZ R116, R5.reuse, R116 ;  /* 0x0000007405747220 */ /* 0x040fe20000410000 */
[----:B------:R-:W-:Y:S01]  /*51c0*/  FMUL.FTZ R115, R5, R115 ;  /* 0x0000007305737220 */ /* 0x000fe20000410000 */
[--C-:B------:R-:W-:Y:S01]  /*51d0*/  FADD.FTZ R114, R114, -R26.reuse ;  /* 0x8000001a72727221 */ /* 0x100fe20000010000 */
[--C-:B------:R-:W-:Y:S01]  /*51e0*/  FADD.FTZ R112, R112, -R26.reuse ;  /* 0x8000001a70707221 */ /* 0x100fe20000010000 */
[--C-:B------:R-:W-:Y:S02]  /*51f0*/  FADD.FTZ R113, R113, -R26.reuse ;  /* 0x8000001a71717221 */ /* 0x100fe40000010000 */
[C---:B------:R-:W-:Y:S01]  /*5200*/  FMUL.FTZ R114, R5.reuse, R114 ;  /* 0x0000007205727220 */ /* 0x040fe20000410000 */
[C---:B------:R-:W-:Y:S01]  /*5210*/  FMUL.FTZ R112, R5.reuse, R112 ;  /* 0x0000007005707220 */ /* 0x040fe20000410000 */
[----:B------:R-:W-:Y:S01]  /*5220*/  FMUL.FTZ R113, R5, R113 ;  /* 0x0000007105717220 */ /* 0x000fe20000410000 */
[----:B------:R-:W-:Y:S01]  /*5230*/  SHF.L.U32 R48, R48, 0x10, RZ ;  /* 0x0000001030307819 */ /* 0x000fe200000006ff */
[----:B------:R-:W-:Y:S01]  /*5240*/  FADD.FTZ R111, R111, -R26 ;  /* 0x8000001a6f6f7221 */ /* 0x000fe20000010000 */
[----:B------:R-:W-:-:S02]  /*5250*/  SHF.L.U32 R46, R46, 0x10, RZ ;  /* 0x000000102e2e7819 */ /* 0x000fc400000006ff */
[----:B------:R-:W-:Y:S01]  /*5260*/  SHF.L.U32 R44, R44, 0x10, RZ ;  /* 0x000000102c2c7819 */ /* 0x000fe200000006ff */
[----:B------:R-:W-:Y:S01]  /*5270*/  FADD.FTZ R48, -R26, R48 ;  /* 0x000000301a307221 */ /* 0x000fe20000010100 */
[----:B------:R-:W-:Y:S01]  /*5280*/  SHF.L.U32 R42, R42, 0x10, RZ ;  /* 0x000000102a2a7819 */ /* 0x000fe200000006ff */
[C---:B------:R-:W-:Y:S01]  /*5290*/  FMUL.FTZ R111, R5.reuse, R111 ;  /* 0x0000006f056f7220 */ /* 0x040fe20000410000 */
[----:B------:R-:W-:Y:S01]  /*52a0*/  FADD.FTZ R46, -R26, R46 ;  /* 0x0000002e1a2e7221 */ /* 0x000fe20000010100 */
[----:B------:R-:W-:Y:S01]  /*52b0*/  SHF.L.U32 R40, R40, 0x10, RZ ;  /* 0x0000001028287819 */ /* 0x000fe200000006ff */
[----:B------:R-:W-:Y:S01]  /*52c0*/  FADD.FTZ R44, -R26, R44 ;  /* 0x0000002c1a2c7221 */ /* 0x000fe20000010100 */
[----:B------:R-:W-:Y:S01]  /*52d0*/  SHF.L.U32 R38, R38, 0x10, RZ ;  /* 0x0000001026267819 */ /* 0x000fe200000006ff */
[----:B------:R-:W-:Y:S01]  /*52e0*/  FADD.FTZ R42, -R26, R42 ;  /* 0x0000002a1a2a7221 */ /* 0x000fe20000010100 */
[----:B------:R-:W-:Y:S01]  /*52f0*/  FMUL.FTZ R46, R5, R46 ;  /* 0x0000002e052e7220 */ /* 0x000fe20000410000 */
[----:B------:R-:W-:-:S02]  /*5300*/  IMAD.U32 R36, R36, 0x10000, RZ ;  /* 0x0001000024247824 */ /* 0x000fc400078e00ff */
[C---:B------:R-:W-:Y:S01]  /*5310*/  FMUL.FTZ R44, R5.reuse, R44 ;  /* 0x0000002c052c7220 */ /* 0x040fe20000410000 */
[----:B------:R-:W-:Y:S01]  /*5320*/  FADD.FTZ R40, -R26, R40 ;  /* 0x000000281a287221 */ /* 0x000fe20000010100 */
[----:B------:R-:W-:Y:S01]  /*5330*/  SHF.L.U32 R34, R34, 0x10, RZ ;  /* 0x0000001022227819 */ /* 0x000fe200000006ff */
[----:B------:R-:W-:Y:S01]  /*5340*/  FADD.FTZ R38, -R26, R38 ;  /* 0x000000261a267221 */ /* 0x000fe20000010100 */
[C---:B------:R-:W-:Y:S01]  /*5350*/  FMUL.FTZ R42, R5.reuse, R42 ;  /* 0x0000002a052a7220 */ /* 0x040fe20000410000 */
[----:B------:R-:W-:Y:S01]  /*5360*/  SHF.L.U32 R32, R32, 0x10, RZ ;  /* 0x0000001020207819 */ /* 0x000fe200000006ff */
[----:B------:R-:W-:Y:S01]  /*5370*/  FADD.FTZ R36, -R26, R36 ;  /* 0x000000241a247221 */ /* 0x000fe20000010100 */
[----:B------:R-:W-:Y:S01]  /*5380*/  SHF.L.U32 R30, R30, 0x10, RZ ;  /* 0x000000101e1e7819 */ /* 0x000fe200000006ff */
[C---:B------:R-:W-:Y:S01]  /*5390*/  FMUL.FTZ R40, R5.reuse, R40 ;  /* 0x0000002805287220 */ /* 0x040fe20000410000 */
[----:B------:R-:W-:Y:S01]  /*53a0*/  FMUL.FTZ R38, R5, R38 ;  /* 0x0000002605267220 */ /* 0x000fe20000410000 */
[C---:B------:R-:W-:Y:S01]  /*53b0*/  FADD.FTZ R34, -R26.reuse, R34 ;  /* 0x000000221a227221 */ /* 0x040fe20000010100 */
[----:B------:R-:W-:Y:S01]  /*53c0*/  SHF.L.U32 R49, R49, 0x10, RZ ;  /* 0x0000001031317819 */ /* 0x000fe200000006ff */
[----:B------:R-:W-:Y:S01]  /*53d0*/  FADD.FTZ R32, -R26, R32 ;  /* 0x000000201a207221 */ /* 0x000fe20000010100 */
[----:B------:R-:W-:Y:S01]  /*53e0*/  FMUL.FTZ R36, R5, R36 ;  /* 0x0000002405247220 */ /* 0x000fe20000410000 */
[----:B------:R-:W-:Y:S01]  /*53f0*/  SHF.L.U32 R52, R52, 0x10, RZ ;  /* 0x0000001034347819 */ /* 0x000fe200000006ff */
[C---:B------:R-:W-:Y:S01]  /*5400*/  FADD.FTZ R30, -R26.reuse, R30 ;  /* 0x0000001e1a1e7221 */ /* 0x040fe20000010100 */
[----:B------:R-:W-:Y:S01]  /*5410*/  SHF.L.U32 R57, R57, 0x10, RZ ;  /* 0x0000001039397819 */ /* 0x000fe200000006ff */
[C---:B------:R-:W-:Y:S01]  /*5420*/  FMUL.FTZ R34, R5.reuse, R34 ;  /* 0x0000002205227220 */ /* 0x040fe20000410000 */
[C---:B------:R-:W-:Y:S01]  /*5430*/  FMUL.FTZ R32, R5.reuse, R32 ;  /* 0x0000002005207220 */ /* 0x040fe20000410000 */
[C---:B------:R-:W-:Y:S01]  /*5440*/  FADD.FTZ R49, -R26.reuse, R49 ;  /* 0x000000311a317221 */ /* 0x040fe20000010100 */
[----:B------:R-:W-:Y:S01]  /*5450*/  FADD.FTZ R52, -R26, R52 ;  /* 0x000000341a347221 */ /* 0x000fe20000010100 */
[----:B------:R-:W-:Y:S01]  /*5460*/  FMUL.FTZ R30, R5, R30 ;  /* 0x0000001e051e7220 */ /* 0x000fe20000410000 */
[----:B------:R-:W-:Y:S01]  /*5470*/  IMAD.U32 R59, R59, 0x10000, RZ ;  /* 0x000100003b3b7824 */ /* 0x000fe200078e00ff */
[----:B------:R-:W-:Y:S01]  /*5480*/  SHF.L.U32 R61, R61, 0x10, RZ ;  /* 0x000000103d3d7819 */ /* 0x000fe200000006ff */
[--C-:B---3--:R-:W-:Y:S01]  /*5490*/  FADD.FTZ R89, R89, -R26.reuse ;  /* 0x8000001a59597221 */ /* 0x108fe20000010000 */
[----:B----4-:R-:W-:-:S03]  /*54a0*/  FADD.FTZ R94, R94, -R26 ;  /* 0x8000001a5e5e7221 */ /* 0x010fc60000010000 */
[----:B------:R-:W-:Y:S01]  /*54b0*/  FMUL.FTZ R89, R5, R89 ;  /* 0x0000005905597220 */ /* 0x000fe20000410000 */
[--C-:B------:R-:W-:Y:S01]  /*54c0*/  FADD.FTZ R95, R95, -R26.reuse ;  /* 0x8000001a5f5f7221 */ /* 0x100fe20000010000 */
[C---:B------:R-:W-:Y:S01]  /*54d0*/  FMUL.FTZ R94, R5.reuse, R94 ;  /* 0x0000005e055e7220 */ /* 0x040fe20000410000 */
[--C-:B--2---:R-:W-:Y:S02]  /*54e0*/  FADD.FTZ R96, R96, -R26.reuse ;  /* 0x8000001a60607221 */ /* 0x104fe40000010000 */
[----:B------:R-:W-:Y:S01]  /*54f0*/  FMUL.FTZ R95, R5, R95 ;  /* 0x0000005f055f7220 */ /* 0x000fe20000410000 */
[--C-:B------:R-:W-:Y:S01]  /*5500*/  FADD.FTZ R97, R97, -R26.reuse ;  /* 0x8000001a61617221 */ /* 0x100fe20000010000 */
[C---:B------:R-:W-:Y:S01]  /*5510*/  FMUL.FTZ R96, R5.reuse, R96 ;  /* 0x0000006005607220 */ /* 0x040fe20000410000 */
[--C-:B------:R-:W-:Y:S02]  /*5520*/  FADD.FTZ R98, R98, -R26.reuse ;  /* 0x8000001a62627221 */ /* 0x100fe40000010000 */
[----:B------:R-:W-:Y:S01]  /*5530*/  FMUL.FTZ R97, R5, R97 ;  /* 0x0000006105617220 */ /* 0x000fe20000410000 */
[--C-:B------:R-:W-:Y:S01]  /*5540*/  FADD.FTZ R99, R99, -R26.reuse ;  /* 0x8000001a63637221 */ /* 0x100fe20000010000 */
[----:B------:R-:W-:Y:S01]  /*5550*/  FADD.FTZ R102, R4, -R26 ;  /* 0x8000001a04667221 */ /* 0x000fe20000010000 */
[C---:B------:R-:W-:Y:S01]  /*5560*/  FFMA.FTZ R4, R90.reuse, R25, R92 ;  /* 0x000000195a047223 */ /* 0x040fe2000001005c */
[----:B------:R-:W-:Y:S01]  /*5570*/  FADD.FTZ R103, R3, -R26 ;  /* 0x8000001a03677221 */ /* 0x000fe20000010000 */
[----:B------:R-:W-:-:S03]  /*5580*/  FFMA.FTZ R3, R90, R29, R92 ;  /* 0x0000001d5a037223 */ /* 0x000fc6000001005c */
[----:B------:R0:W-:Y:S04]  /*5590*/  STL [R1+0x14c], R4 ;  /* 0x00014c0401007387 */ /* 0x0001e80000100800 */
[----:B------:R1:W-:Y:S01]  /*55a0*/  STL [R1+0x150], R3 ;  /* 0x0001500301007387 */ /* 0x0003e20000100800 */
[----:B0-----:R-:W-:-:S03]  /*55b0*/  FFMA.FTZ R4, R90, R89, R92 ;  /* 0x000000595a047223 */ /* 0x001fc6000001005c */
[----:B------:R0:W-:Y:S01]  /*55c0*/  STL [R1+0x154], R2 ;  /* 0x0001540201007387 */ /* 0x0001e20000100800 */
[----:B-1----:R-:W-:-:S03]  /*55d0*/  FFMA.FTZ R3, R90, R94, R92 ;  /* 0x0000005e5a037223 */ /* 0x002fc6000001005c */
[----:B------:R1:W-:Y:S01]  /*55e0*/  STL [R1+0x160], R4 ;  /* 0x0001600401007387 */ /* 0x0003e20000100800 */
[----:B------:R-:W-:Y:S01]  /*55f0*/  FMUL.FTZ R98, R5, R98 ;  /* 0x0000006205627220 */ /* 0x000fe20000410000 */
[----:B------:R-:W-:Y:S01]  /*5600*/  FADD.FTZ R100, R55, -R26 ;  /* 0x8000001a37647221 */ /* 0x000fe20000010000 */
[C---:B------:R-:W-:Y:S01]  /*5610*/  FMUL.FTZ R99, R5.reuse, R99 ;  /* 0x0000006305637220 */ /* 0x040fe20000410000 */
[----:B0-----:R-:W-:Y:S01]  /*5620*/  FFMA.FTZ R2, R90, R95, R92 ;  /* 0x0000005f5a027223 */ /* 0x001fe2000001005c */
[----:B------:R-:W-:Y:S01]  /*5630*/  FADD.FTZ R101, R54, -R26 ;  /* 0x8000001a36657221 */ /* 0x000fe20000010000 */
[----:B-1----:R-:W-:Y:S01]  /*5640*/  FFMA.FTZ R4, R90, R96, R92 ;  /* 0x000000605a047223 */ /* 0x002fe2000001005c */
[----:B------:R0:W-:Y:S01]  /*5650*/  STL [R1+0x168], R3 ;  /* 0x0001680301007387 */ /* 0x0001e20000100800 */
[----:B------:R-:W-:-:S03]  /*5660*/  FMUL.FTZ R100, R5, R100 ;  /* 0x0000006405647220 */ /* 0x000fc60000410000 */
[----:B------:R1:W-:Y:S01]  /*5670*/  STL [R1+0x17c], R2 ;  /* 0x00017c0201007387 */ /* 0x0003e20000100800 */
[----:B------:R-:W-:-:S03]  /*5680*/  FMUL.FTZ R101, R5, R101 ;  /* 0x0000006505657220 */ /* 0x000fc60000410000 */
[----:B------:R2:W-:Y:S01]  /*5690*/  STL [R1+0x188], R4 ;  /* 0x0001880401007387 */ /* 0x0005e20000100800 */
[C-C-:B0-----:R-:W-:Y:S01]  /*56a0*/  FFMA.FTZ R3, R90.reuse, R97, R92.reuse ;  /* 0x000000615a037223 */ /* 0x141fe2000001005c */
[----:B------:R-:W-:Y:S01]  /*56b0*/  FMUL.FTZ R102, R5, R102 ;  /* 0x0000006605667220 */ /* 0x000fe20000410000 */
[----:B-1----:R-:W-:-:S03]  /*56c0*/  FFMA.FTZ R2, R90, R98, R92 ;  /* 0x000000625a027223 */ /* 0x002fc6000001005c */
[----:B------:R0:W-:Y:S01]  /*56d0*/  STL [R1+0x1a4], R3 ;  /* 0x0001a40301007387 */ /* 0x0001e20000100800 */
[----:B--2---:R-:W-:-:S03]  /*56e0*/  FFMA.FTZ R4, R90, R99, R92 ;  /* 0x000000635a047223 */ /* 0x004fc6000001005c */
[----:B------:R1:W-:Y:S01]  /*56f0*/  STL [R1+0x1c4], R2 ;  /* 0x0001c40201007387 */ /* 0x0003e20000100800 */
[----:B------:R-:W-:-:S03]  /*5700*/  FMUL.FTZ R103, R5, R103 ;  /* 0x0000006705677220 */ /* 0x000fc60000410000 */
[----:B------:R2:W-:Y:S01]  /*5710*/  STL [R1+0x1e0], R4 ;  /* 0x0001e00401007387 */ /* 0x0005e20000100800 */
[C-C-:B0-----:R-:W-:Y:S01]  /*5720*/  FFMA.FTZ R3, R90.reuse, R100, R92.reuse ;  /* 0x000000645a037223 */ /* 0x141fe2000001005c */
[----:B-1----:R-:W-:-:S04]  /*5730*/  FFMA.FTZ R2, R90, R101, R92 ;  /* 0x000000655a027223 */ /* 0x002fc8000001005c */
[----:B------:R0:W-:Y:S01]  /*5740*/  STL [R1+0x1f0], R3 ;  /* 0x0001f00301007387 */ /* 0x0001e20000100800 */
[----:B--2---:R-:W-:-:S03]  /*5750*/  FFMA.FTZ R4, R90, R102, R92 ;  /* 0x000000665a047223 */ /* 0x004fc6000001005c */
[----:B------:R1:W-:Y:S04]  /*5760*/  STL [R1+0x1dc], R2 ;  /* 0x0001dc0201007387 */ /* 0x0003e80000100800 */
        /* <DEDUP_REMOVED lines=26> */
[C-C-:B-1----:R-:W-:Y:S01]  /*5910*/  FFMA.FTZ R2, R90.reuse, R113, R92.reuse ;  /* 0x000000715a027223 */ /* 0x142fe2000001005c */
[----:B--2---:R-:W-:-:S03]  /*5920*/  FFMA.FTZ R4, R90, R112, R92 ;  /* 0x000000705a047223 */ /* 0x004fc6000001005c */
[----:B------:R0:W-:Y:S04]  /*5930*/  STL [R1+0x15c], R3 ;  /* 0x00015c0301007387 */ /* 0x0001e80000100800 */
[----:B------:R-:W-:Y:S04]  /*5940*/  STL [R1+0x28c], R4 ;  /* 0x00028c0401007387 */ /* 0x000fe80000100800 */
[----:B------:R1:W-:Y:S01]  /*5950*/  STL [R1+0x158], R2 ;  /* 0x0001580201007387 */ /* 0x0003e20000100800 */
[----:B------:R-:W-:Y:S01]  /*5960*/  FFMA.FTZ R54, R90, R111, R92 ;  /* 0x0000006f5a367223 */ /* 0x000fe2000001005c */
[----:B0-----:R-:W-:Y:S01]  /*5970*/  FFMA.FTZ R3, R0, R46, R87 ;  /* 0x0000002e00037223 */ /* 0x001fe20000010057 */
[----:B-1----:R-:W-:-:S04]  /*5980*/  FMUL.FTZ R2, R5, R48 ;  /* 0x0000003005027220 */ /* 0x002fc80000410000 */
[C-C-:B------:R-:W-:Y:S01]  /*5990*/  FFMA.FTZ R2, R0.reuse, R2, R87.reuse ;  /* 0x0000000200027223 */ /* 0x140fe20000010057 */
[----:B------:R-:W-:Y:S01]  /*59a0*/  STL [R1+0x290], R54 ;  /* 0x0002903601007387 */ /* 0x000fe20000100800 */
[----:B------:R-:W-:-:S03]  /*59b0*/  FFMA.FTZ R4, R0, R44, R87 ;  /* 0x0000002c00047223 */ /* 0x000fc60000010057 */
[----:B------:R0:W-:Y:S04]  /*59c0*/  STL [R1+0x10], R2 ;  /* 0x0000100201007387 */ /* 0x0001e80000100800 */
[----:B------:R1:W-:Y:S01]  /*59d0*/  STL [R1+0xfc], R3 ;  /* 0x0000fc0301007387 */ /* 0x0003e20000100800 */
[----:B0-----:R-:W-:-:S03]  /*59e0*/  FFMA.FTZ R2, R0, R42, R87 ;  /* 0x0000002a00027223 */ /* 0x001fc60000010057 */
[----:B------:R0:W-:Y:S01]  /*59f0*/  STL [R1+0x108], R4 ;  /* 0x0001080401007387 */ /* 0x0001e20000100800 */
[----:B-1----:R-:W-:-:S03]  /*5a00*/  FFMA.FTZ R3, R0, R40, R87 ;  /* 0x0000002800037223 */ /* 0x002fc60000010057 */
[----:B------:R1:W-:Y:S01]  /*5a10*/  STL [R1+0x114], R2 ;  /* 0x0001140201007387 */ /* 0x0003e20000100800 */
[----:B0-----:R-:W-:-:S03]  /*5a20*/  FFMA.FTZ R4, R0, R38, R87 ;  /* 0x0000002600047223 */ /* 0x001fc60000010057 */
[----:B------:R0:W-:Y:S01]  /*5a30*/  STL [R1+0x124], R3 ;  /* 0x0001240301007387 */ /* 0x0001e20000100800 */
[----:B-1----:R-:W-:-:S03]  /*5a40*/  FFMA.FTZ R2, R0, R36, R87 ;  /* 0x0000002400027223 */ /* 0x002fc60000010057 */
[----:B------:R1:W-:Y:S01]  /*5a50*/  STL [R1+0x12c], R4 ;  /* 0x00012c0401007387 */ /* 0x0003e20000100800 */
[----:B------:R-:W-:Y:S01]  /*5a60*/  FADD.FTZ R57, -R26, R57 ;  /* 0x000000391a397221 */ /* 0x000fe20000010100 */
[----:B------:R-:W-:Y:S01]  /*5a70*/  SHF.L.U32 R63, R63, 0x10, RZ ;  /* 0x000000103f3f7819 */ /* 0x000fe200000006ff */
[C---:B------:R-:W-:Y:S01]  /*5a80*/  FMUL.FTZ R49, R5.reuse, R49 ;  /* 0x0000003105317220 */ /* 0x040fe20000410000 */
[----:B------:R2:W-:Y:S01]  /*5a90*/  STL [R1+0x13c], R2 ;  /* 0x00013c0201007387 */ /* 0x0005e20000100800 */
[C-C-:B0-----:R-:W-:Y:S01]  /*5aa0*/  FFMA.FTZ R3, R0.reuse, R34, R87.reuse ;  /* 0x0000002200037223 */ /* 0x141fe20000010057 */
[----:B------:R-:W-:Y:S01]  /*5ab0*/  FMUL.FTZ R52, R5, R52 ;  /* 0x0000003405347220 */ /* 0x000fe20000410000 */
[----:B-1----:R-:W-:Y:S01]  /*5ac0*/  FFMA.FTZ R4, R0, R32, R87 ;  /* 0x0000002000047223 */ /* 0x002fe20000010057 */
[----:B------:R-:W-:Y:S01]  /*5ad0*/  FADD.FTZ R59, -R26, R59 ;  /* 0x0000003b1a3b7221 */ /* 0x000fe20000010100 */
[----:B------:R-:W-:Y:S01]  /*5ae0*/  SHF.L.U32 R65, R65, 0x10, RZ ;  /* 0x0000001041417819 */ /* 0x000fe200000006ff */
[----:B--2---:R-:W-:Y:S01]  /*5af0*/  FFMA.FTZ R2, R0, R30, R87 ;  /* 0x0000001e00027223 */ /* 0x004fe20000010057 */
[C---:B------:R-:W-:Y:S01]  /*5b00*/  FADD.FTZ R61, -R26.reuse, R61 ;  /* 0x0000003d1a3d7221 */ /* 0x040fe20000010100 */
[----:B------:R-:W-:Y:S01]  /*5b10*/  FMUL.FTZ R57, R5, R57 ;  /* 0x0000003905397220 */ /* 0x000fe20000410000 */
[----:B------:R0:W-:Y:S01]  /*5b20*/  STL [R1+0x144], R3 ;  /* 0x0001440301007387 */ /* 0x0001e20000100800 */
[----:B------:R-:W-:Y:S01]  /*5b30*/  SHF.L.U32 R67, R67, 0x10, RZ ;  /* 0x0000001043437819 */ /* 0x000fe200000006ff */
[----:B------:R-:W-:-:S02]  /*5b40*/  FADD.FTZ R63, -R26, R63 ;  /* 0x0000003f1a3f7221 */ /* 0x000fc40000010100 */
[----:B------:R1:W-:Y:S01]  /*5b50*/  STL [R1+0x140], R4 ;  /* 0x0001400401007387 */ /* 0x0003e20000100800 */
[----:B------:R-:W-:Y:S01]  /*5b60*/  SHF.L.U32 R69, R69, 0x10, RZ ;  /* 0x0000001045457819 */ /* 0x000fe200000006ff */
[C---:B------:R-:W-:Y:S01]  /*5b70*/  FMUL.FTZ R59, R5.reuse, R59 ;  /* 0x0000003b053b7220 */ /* 0x040fe20000410000 */
[----:B------:R-:W-:Y:S01]  /*5b80*/  FMUL.FTZ R61, R5, R61 ;  /* 0x0000003d053d7220 */ /* 0x000fe20000410000 */
[----:B------:R2:W-:Y:S01]  /*5b90*/  STL [R1+0x138], R2 ;  /* 0x0001380201007387 */ /* 0x0005e20000100800 */
[----:B0-----:R-:W-:Y:S01]  /*5ba0*/  FFMA.FTZ R3, R0, R49, R87 ;  /* 0x0000003100037223 */ /* 0x001fe20000010057 */
[----:B------:R-:W-:Y:S01]  /*5bb0*/  FADD.FTZ R65, -R26, R65 ;  /* 0x000000411a417221 */ /* 0x000fe20000010100 */
[----:B-1----:R-:W-:Y:S01]  /*5bc0*/  FFMA.FTZ R4, R0, R52, R87 ;  /* 0x0000003400047223 */ /* 0x002fe20000010057 */
[----:B------:R-:W-:Y:S01]  /*5bd0*/  SHF.L.U32 R71, R71, 0x10, RZ ;  /* 0x0000001047477819 */ /* 0x000fe200000006ff */
[----:B------:R-:W-:Y:S01]  /*5be0*/  FADD.FTZ R67, -R26, R67 ;  /* 0x000000431a437221 */ /* 0x000fe20000010100 */
[----:B--2---:R-:W-:Y:S01]  /*5bf0*/  FFMA.FTZ R2, R0, R57, R87 ;  /* 0x0000003900027223 */ /* 0x004fe20000010057 */
[----:B------:R-:W-:Y:S01]  /*5c00*/  FMUL.FTZ R63, R5, R63 ;  /* 0x0000003f053f7220 */ /* 0x000fe20000410000 */
[----:B------:R0:W-:Y:S01]  /*5c10*/  STL [R1+0x134], R3 ;  /* 0x0001340301007387 */ /* 0x0001e20000100800 */
[----:B------:R-:W-:-:S02]  /*5c20*/  IMAD.U32 R73, R73, 0x10000, RZ ;  /* 0x0001000049497824 */ /* 0x000fc400078e00ff */
[----:B------:R-:W-:Y:S01]  /*5c30*/  FADD.FTZ R69, -R26, R69 ;  /* 0x000000451a457221 */ /* 0x000fe20000010100 */
        /* <DEDUP_REMOVED lines=13> */
[----:B------:R-:W-:Y:S01]  /*5d10*/  SHF.L.U32 R79, R79, 0x10, RZ ;  /* 0x000000104f4f7819 */ /* 0x000fe200000006ff */
[----:B------:R-:W-:-:S02]  /*5d20*/  FADD.FTZ R75, -R26, R75 ;  /* 0x0000004b1a4b7221 */ /* 0x000fc40000010100 */
[----:B------:R1:W-:Y:S01]  /*5d30*/  STL [R1+0x11c], R4 ;  /* 0x00011c0401007387 */ /* 0x0003e20000100800 */
[----:B------:R-:W-:Y:S01]  /*5d40*/  SHF.L.U32 R80, R80, 0x10, RZ ;  /* 0x0000001050507819 */ /* 0x000fe200000006ff */
[C---:B------:R-:W-:Y:S01]  /*5d50*/  FMUL.FTZ R71, R5.reuse, R71 ;  /* 0x0000004705477220 */ /* 0x040fe20000410000 */
[C---:B------:R-:W-:Y:S01]  /*5d60*/  FMUL.FTZ R73, R5.reuse, R73 ;  /* 0x0000004905497220 */ /* 0x040fe20000410000 */
[----:B------:R2:W-:Y:S01]  /*5d70*/  STL [R1+0x118], R2 ;  /* 0x0001180201007387 */ /* 0x0005e20000100800 */
[----:B0-----:R-:W-:Y:S01]  /*5d80*/  FFMA.FTZ R3, R0, R65, R87 ;  /* 0x0000004100037223 */ /* 0x001fe20000010057 */
[----:B------:R-:W-:Y:S01]  /*5d90*/  FADD.FTZ R77, -R26, R77 ;  /* 0x0000004d1a4d7221 */ /* 0x000fe20000010100 */
[----:B-1----:R-:W-:Y:S01]  /*5da0*/  FFMA.FTZ R4, R0, R67, R87 ;  /* 0x0000004300047223 */ /* 0x002fe20000010057 */
[----:B------:R-:W-:Y:S01]  /*5db0*/  FADD.FTZ R79, -R26, R79 ;  /* 0x0000004f1a4f7221 */ /* 0x000fe20000010100 */
[C---:B------:R-:W-:Y:S01]  /*5dc0*/  FMUL.FTZ R75, R5.reuse, R75 ;  /* 0x0000004b054b7220 */ /* 0x040fe20000410000 */
[----:B--2---:R-:W-:Y:S01]  /*5dd0*/  FFMA.FTZ R2, R0, R69, R87 ;  /* 0x0000004500027223 */ /* 0x004fe20000010057 */
[----:B------:R0:W-:Y:S01]  /*5de0*/  STL [R1+0x110], R3 ;  /* 0x0001100301007387 */ /* 0x0001e20000100800 */
[----:B------:R-:W-:Y:S01]  /*5df0*/  FADD.FTZ R80, -R26, R80 ;  /* 0x000000501a507221 */ /* 0x000fe20000010100 */
[----:B------:R-:W-:-:S02]  /*5e00*/  FMUL.FTZ R77, R5, R77 ;  /* 0x0000004d054d7220 */ /* 0x000fc40000410000 */
[----:B------:R1:W-:Y:S01]  /*5e10*/  STL [R1+0x104], R4 ;  /* 0x0001040401007387 */ /* 0x0003e20000100800 */
[----:B------:R-:W-:-:S03]  /*5e20*/  FMUL.FTZ R79, R5, R79 ;  /* 0x0000004f054f7220 */ /* 0x000fc60000410000 */
[----:B------:R2:W-:Y:S01]  /*5e30*/  STL [R1+0x100], R2 ;  /* 0x0001000201007387 */ /* 0x0005e20000100800 */
[C-C-:B0-----:R-:W-:Y:S01]  /*5e40*/  FFMA.FTZ R3, R0.reuse, R71, R87.reuse ;  /* 0x0000004700037223 */ /* 0x141fe20000010057 */
[----:B-1----:R-:W-:Y:S01]  /*5e50*/  FFMA.FTZ R4, R0, R73, R87 ;  /* 0x0000004900047223 */ /* 0x002fe20000010057 */
[----:B------:R-:W-:-:S03]  /*5e60*/  FMUL.FTZ R80, R5, R80 ;  /* 0x0000005005507220 */ /* 0x000fc60000410000 */
[----:B------:R0:W-:Y:S01]  /*5e70*/  STL [R1+0xdc], R3 ;  /* 0x0000dc0301007387 */ /* 0x0001e20000100800 */
[C-C-:B--2---:R-:W-:Y:S01]  /*5e80*/  FFMA.FTZ R2, R0.reuse, R75, R87.reuse ;  /* 0x0000004b00027223 */ /* 0x144fe20000010057 */
[----:B------:R-:W-:Y:S02]  /*5e90*/  SHF.L.U32 R81, R81, 0x10, RZ ;  /* 0x0000001051517819 */ /* 0x000fe400000006ff */
[----:B------:R1:W-:Y:S04]  /*5ea0*/  STL [R1+0x40], R4 ;  /* 0x0000400401007387 */ /* 0x0003e80000100800 */
[----:B------:R2:W-:Y:S01]  /*5eb0*/  STL [R1+0x3c], R2 ;  /* 0x00003c0201007387 */ /* 0x0005e20000100800 */
[C-C-:B0-----:R-:W-:Y:S01]  /*5ec0*/  FFMA.FTZ R3, R0.reuse, R77, R87.reuse ;  /* 0x0000004d00037223 */ /* 0x141fe20000010057 */
[----:B-1----:R-:W-:Y:S01]  /*5ed0*/  FFMA.FTZ R4, R0, R79, R87 ;  /* 0x0000004f00047223 */ /* 0x002fe20000010057 */
[----:B------:R-:W-:-:S03]  /*5ee0*/  FADD.FTZ R81, -R26, R81 ;  /* 0x000000511a517221 */ /* 0x000fc60000010100 */
[----:B------:R0:W-:Y:S01]  /*5ef0*/  STL [R1+0x38], R3 ;  /* 0x0000380301007387 */ /* 0x0001e20000100800 */
[----:B--2---:R-:W-:-:S03]  /*5f00*/  FFMA.FTZ R2, R0, R80, R87 ;  /* 0x0000005000027223 */ /* 0x004fc60000010057 */
[----:B------:R-:W-:Y:S01]  /*5f10*/  STL [R1+0x34], R4 ;  /* 0x0000340401007387 */ /* 0x000fe20000100800 */
[----:B------:R-:W-:Y:S01]  /*5f20*/  SHF.L.U32 R82, R82, 0x10, RZ ;  /* 0x0000001052527819 */ /* 0x000fe200000006ff */
[C---:B------:R-:W-:Y:S02]  /*5f30*/  FMUL.FTZ R81, R5.reuse, R81 ;  /* 0x0000005105517220 */ /* 0x040fe40000410000 */
[----:B------:R-:W2:Y:S01]  /*5f40*/  LDL.LU R67, [R1+0xd4] ;  /* 0x0000d40001437983 */ /* 0x000ea20000300800 */
[----:B------:R-:W-:Y:S01]  /*5f50*/  SHF.L.U32 R86, R86, 0x10, RZ ;  /* 0x0000001056567819 */ /* 0x000fe200000006ff */
[----:B------:R-:W-:Y:S01]  /*5f60*/  IMAD.U32 R50, R50, 0x10000, RZ ;  /* 0x0001000032327824 */ /* 0x000fe200078e00ff */
[----:B------:R-:W-:Y:S01]  /*5f70*/  SHF.L.U32 R88, R88, 0x10, RZ ;  /* 0x0000001058587819 */ /* 0x000fe200000006ff */
[----:B------:R1:W-:Y:S01]  /*5f80*/  STL [R1+0x2c], R2 ;  /* 0x00002c0201007387 */ /* 0x0003e20000100800 */
[----:B------:R-:W-:Y:S02]  /*5f90*/  IMAD.U32 R84, R84, 0x10000, RZ ;  /* 0x0001000054547824 */ /* 0x000fe400078e00ff */
[--C-:B0-----:R-:W-:Y:S01]  /*5fa0*/  FFMA.FTZ R3, R0, R81, R87.reuse ;  /* 0x0000005100037223 */ /* 0x101fe20000010057 */
[C---:B------:R-:W-:Y:S01]  /*5fb0*/  FADD.FTZ R50, -R26.reuse, R50 ;  /* 0x000000321a327221 */ /* 0x040fe20000010100 */
[C---:B------:R-:W-:Y:S01]  /*5fc0*/  FADD.FTZ R82, -R26.reuse, R82 ;  /* 0x000000521a527221 */ /* 0x040fe20000010100 */
[C---:B------:R-:W-:Y:S01]  /*5fd0*/  FADD.FTZ R84, -R26.reuse, R84 ;  /* 0x000000541a547221 */ /* 0x040fe20000010100 */
[----:B-1----:R-:W3:Y:S01]  /*5fe0*/  LDL.LU R2, [R1+0xd0] ;  /* 0x0000d00001027983 */ /* 0x002ee20000300800 */
[C---:B------:R-:W-:Y:S01]  /*5ff0*/  FADD.FTZ R86, -R26.reuse, R86 ;  /* 0x000000561a567221 */ /* 0x040fe20000010100 */
[----:B------:R-:W-:Y:S01]  /*6000*/  FADD.FTZ R88, -R26, R88 ;  /* 0x000000581a587221 */ /* 0x000fe20000010100 */
[C---:B------:R-:W-:Y:S01]  /*6010*/  FMUL.FTZ R50, R5.reuse, R50 ;  /* 0x0000003205327220 */ /* 0x040fe20000410000 */
[C---:B------:R-:W-:Y:S01]  /*6020*/  FMUL.FTZ R82, R5.reuse, R82 ;  /* 0x0000005205527220 */ /* 0x040fe20000410000 */
[C---:B------:R-:W-:Y:S01]  /*6030*/  FMUL.FTZ R84, R5.reuse, R84 ;  /* 0x0000005405547220 */ /* 0x040fe20000410000 */
[C---:B------:R-:W-:Y:S01]  /*6040*/  FMUL.FTZ R86, R5.reuse, R86 ;  /* 0x0000005605567220 */ /* 0x040fe20000410000 */
[----:B------:R-:W-:Y:S01]  /*6050*/  FMUL.FTZ R88, R5, R88 ;  /* 0x0000005805587220 */ /* 0x000fe20000410000 */
[----:B------:R0:W-:Y:S04]  /*6060*/  STL [R1+0x28], R3 ;  /* 0x0000280301007387 */ /* 0x0001e80000100800 */
[----:B------:R-:W4:Y:S04]  /*6070*/  LDL.LU R5, [R1+0xcc] ;  /* 0x0000cc0001057983 */ /* 0x000f280000300800 */
        /* <DEDUP_REMOVED lines=9> */
[----:B------:R-:W4:Y:S01]  /*6110*/  LDL.LU R40, [R1+0xa4] ;  /* 0x0000a40001287983 */ /* 0x000f220000300800 */
[----:B------:R-:W-:-:S03]  /*6120*/  FFMA.FTZ R48, R0, R50, R87 ;  /* 0x0000003200307223 */ /* 0x000fc60000010057 */
        /* <DEDUP_REMOVED lines=12> */
[C-C-:B------:R-:W-:Y:S01]  /*61f0*/  FFMA.FTZ R54, R0.reuse, R82, R87.reuse ;  /* 0x0000005200367223 */ /* 0x140fe20000010057 */
[C-C-:B------:R-:W-:Y:S01]  /*6200*/  FFMA.FTZ R4, R0.reuse, R84, R87.reuse ;  /* 0x0000005400047223 */ /* 0x140fe20000010057 */
[C-C-:B0-----:R-:W-:Y:S01]  /*6210*/  FFMA.FTZ R3, R0.reuse, R86, R87.reuse ;  /* 0x0000005600037223 */ /* 0x141fe20000010057 */
[----:B------:R-:W-:Y:S01]  /*6220*/  FFMA.FTZ R55, R0, R88, R87 ;  /* 0x0000005800377223 */ /* 0x000fe20000010057 */
[--C-:B------:R-:W-:Y:S01]  /*6230*/  FADD.FTZ R107, R107, -R28.reuse ;  /* 0x8000001c6b6b7221 */ /* 0x100fe20000010000 */
[----:B------:R-:W-:Y:S03]  /*6240*/  STL [R1+0x294], R54 ;  /* 0x0002943601007387 */ /* 0x000fe60000100800 */
[----:B------:R-:W-:Y:S01]  /*6250*/  FMUL.FTZ R73, R27, R107 ;  /* 0x0000006b1b497220 */ /* 0x000fe20000410000 */
[----:B------:R-:W-:Y:S04]  /*6260*/  STL [R1+0x298], R4 ;  /* 0x0002980401007387 */ /* 0x000fe80000100800 */
[----:B------:R0:W-:Y:S04]  /*6270*/  STL [R1+0x29c], R3 ;  /* 0x00029c0301007387 */ /* 0x0001e80000100800 */
[----:B------:R-:W-:Y:S04]  /*6280*/  STL [R1+0x2a0], R55 ;  /* 0x0002a03701007387 */ /* 0x000fe80000100800 */
[----:B------:R-:W4:Y:S04]  /*6290*/  LDL.LU R101, [R1+0xd8] ;  /* 0x0000d80001657983 */ /* 0x000f280000300800 */
[----:B------:R-:W4:Y:S01]  /*62a0*/  LDL.LU R100, [R1+0x30] ;  /* 0x0000300001647983 */ /* 0x000f220000300800 */
[--C-:B------:R-:W-:Y:S01]  /*62b0*/  FADD.FTZ R110, R110, -R28.reuse ;  /* 0x8000001c6e6e7221 */ /* 0x100fe20000010000 */
[--C-:B------:R-:W-:Y:S01]  /*62c0*/  FADD.FTZ R109, R109, -R28.reuse ;  /* 0x8000001c6d6d7221 */ /* 0x100fe20000010000 */
[--C-:B------:R-:W-:Y:S01]  /*62d0*/  FADD.FTZ R108, R108, -R28.reuse ;  /* 0x8000001c6c6c7221 */ /* 0x100fe20000010000 */
[--C-:B------:R-:W-:Y:S01]  /*62e0*/  FADD.FTZ R105, R105, -R28.reuse ;  /* 0x8000001c69697221 */ /* 0x100fe20000010000 */
[--C-:B------:R-:W-:Y:S01]  /*62f0*/  FADD.FTZ R106, R106, -R28.reuse ;  /* 0x8000001c6a6a7221 */ /* 0x100fe20000010000 */
[C---:B------:R-:W-:Y:S01]  /*6300*/  FMUL.FTZ R69, R27.reuse, R109 ;  /* 0x0000006d1b457220 */ /* 0x040fe20000410000 */
[C---:B------:R-:W-:Y:S01]  /*6310*/  FMUL.FTZ R71, R27.reuse, R108 ;  /* 0x0000006c1b477220 */ /* 0x040fe20000410000 */
[C---:B------:R-:W-:Y:S01]  /*6320*/  FMUL.FTZ R105, R27.reuse, R105 ;  /* 0x000000691b697220 */ /* 0x040fe20000410000 */
[----:B------:R-:W-:Y:S01]  /*6330*/  FMUL.FTZ R106, R27, R106 ;  /* 0x0000006a1b6a7220 */ /* 0x000fe20000410000 */
[----:B--2---:R-:W-:-:S04]  /*6340*/  FADD.FTZ R0, R67, -R28 ;  /* 0x8000001c43007221 */ /* 0x004fc80000010000 */
[----:B------:R-:W-:Y:S01]  /*6350*/  FMUL.FTZ R0, R27, R0 ;  /* 0x000000001b007220 */ /* 0x000fe20000410000 */
[----:B---3--:R-:W-:-:S03]  /*6360*/  FADD.FTZ R2, R2, -R28 ;  /* 0x8000001c02027221 */ /* 0x008fc60000010000 */
[----:B------:R-:W-:Y:S01]  /*6370*/  FFMA.FTZ R107, R91, R0, R93 ;  /* 0x000000005b6b7223 */ /* 0x000fe2000001005d */
[----:B------:R-:W-:-:S04]  /*6380*/  FMUL.FTZ R2, R27, R2 ;  /* 0x000000021b027220 */ /* 0x000fc80000410000 */
[----:B------:R-:W-:-:S05]  /*6390*/  FFMA.FTZ R0, R91, R2, R93 ;  /* 0x000000025b007223 */ /* 0x000fca000001005d */
[----:B------:R-:W-:Y:S01]  /*63a0*/  STL [R1+0x8], R0 ;  /* 0x0000080001007387 */ /* 0x000fe20000100800 */
[----:B----4-:R-:W-:-:S03]  /*63b0*/  FADD.FTZ R5, R5, -R28 ;  /* 0x8000001c05057221 */ /* 0x010fc60000010000 */
[----:B------:R-:W2:Y:S01]  /*63c0*/  LDL.LU R99, [R1+0xe0] ;  /* 0x0000e00001637983 */ /* 0x000ea20000300800 */
[----:B------:R-:W-:-:S03]  /*63d0*/  FADD.FTZ R24, R24, -R28 ;  /* 0x8000001c18187221 */ /* 0x000fc60000010000 */
[----:B------:R-:W3:Y:S01]  /*63e0*/  LDL.LU R98, [R1+0xe4] ;  /* 0x0000e40001627983 */ /* 0x000ee20000300800 */
[----:B------:R-:W-:-:S03]  /*63f0*/  FADD.FTZ R25, R25, -R28 ;  /* 0x8000001c19197221 */ /* 0x000fc60000010000 */
[----:B------:R-:W4:Y:S01]  /*6400*/  LDL.LU R97, [R1+0xe8] ;  /* 0x0000e80001617983 */ /* 0x000f220000300800 */
[----:B------:R-:W-:-:S03]  /*6410*/  FADD.FTZ R26, R26, -R28 ;  /* 0x8000001c1a1a7221 */ /* 0x000fc60000010000 */
[----:B------:R-:W4:Y:S01]  /*6420*/  LDL.LU R96, [R1+0xec] ;  /* 0x0000ec0001607983 */ /* 0x000f220000300800 */
[----:B------:R-:W-:-:S03]  /*6430*/  FMUL.FTZ R5, R27, R5 ;  /* 0x000000051b057220 */ /* 0x000fc60000410000 */
[----:B------:R-:W4:Y:S01]  /*6440*/  LDL.LU R95, [R1+0xf0] ;  /* 0x0000f000015f7983 */ /* 0x000f220000300800 */
[--C-:B------:R-:W-:Y:S01]  /*6450*/  FADD.FTZ R29, R29, -R28.reuse ;  /* 0x8000001c1d1d7221 */ /* 0x100fe20000010000 */
[C---:B------:R-:W-:Y:S02]  /*6460*/  FMUL.FTZ R24, R27.reuse, R24 ;  /* 0x000000181b187220 */ /* 0x040fe40000410000 */
[----:B------:R-:W4:Y:S01]  /*6470*/  LDL.LU R94, [R1+0xf4] ;  /* 0x0000f400015e7983 */ /* 0x000f220000300800 */
[--C-:B------:R-:W-:Y:S01]  /*6480*/  FADD.FTZ R30, R30, -R28.reuse ;  /* 0x8000001c1e1e7221 */ /* 0x100fe20000010000 */
[--C-:B------:R-:W-:Y:S01]  /*6490*/  FADD.FTZ R32, R32, -R28.reuse ;  /* 0x8000001c20207221 */ /* 0x100fe20000010000 */
[C---:B------:R-:W-:Y:S01]  /*64a0*/  FMUL.FTZ R25, R27.reuse, R25 ;  /* 0x000000191b197220 */ /* 0x040fe20000410000 */
[----:B------:R-:W4:Y:S01]  /*64b0*/  LDL.LU R89, [R1+0xf8] ;  /* 0x0000f80001597983 */ /* 0x000f220000300800 */
[----:B------:R-:W-:Y:S01]  /*64c0*/  FMUL.FTZ R26, R27, R26 ;  /* 0x0000001a1b1a7220 */ /* 0x000fe20000410000 */
[--C-:B0-----:R-:W-:Y:S01]  /*64d0*/  FFMA.FTZ R3, R91, R5, R93.reuse ;  /* 0x000000055b037223 */ /* 0x101fe2000001005d */
[----:B------:R-:W-:Y:S01]  /*64e0*/  FMUL.FTZ R29, R27, R29 ;  /* 0x0000001d1b1d7220 */ /* 0x000fe20000410000 */
[--C-:B------:R-:W-:Y:S01]  /*64f0*/  FFMA.FTZ R4, R91, R24, R93.reuse ;  /* 0x000000185b047223 */ /* 0x100fe2000001005d */
[C---:B------:R-:W-:Y:S01]  /*6500*/  FMUL.FTZ R30, R27.reuse, R30 ;  /* 0x0000001e1b1e7220 */ /* 0x040fe20000410000 */
[----:B------:R-:W-:Y:S01]  /*6510*/  FMUL.FTZ R32, R27, R32 ;  /* 0x000000201b207220 */ /* 0x000fe20000410000 */
[C-C-:B------:R-:W-:Y:S01]  /*6520*/  FFMA.FTZ R54, R91.reuse, R25, R93.reuse ;  /* 0x000000195b367223 */ /* 0x140fe2000001005d */
[C-C-:B------:R-:W-:Y:S01]  /*6530*/  FFMA.FTZ R125, R91.reuse, R26, R93.reuse ;  /* 0x0000001a5b7d7223 */ /* 0x140fe2000001005d */
[----:B------:R-:W-:Y:S01]  /*6540*/  STL [R1+0x2a4], R3 ;  /* 0x0002a40301007387 */ /* 0x000fe20000100800 */
[C-C-:B------:R-:W-:Y:S01]  /*6550*/  FFMA.FTZ R124, R91.reuse, R29, R93.reuse ;  /* 0x0000001d5b7c7223 */ /* 0x140fe2000001005d */
[C-C-:B------:R-:W-:Y:S01]  /*6560*/  FFMA.FTZ R123, R91.reuse, R30, R93.reuse ;  /* 0x0000001e5b7b7223 */ /* 0x140fe2000001005d */
[----:B------:R-:W-:Y:S01]  /*6570*/  FFMA.FTZ R122, R91, R32, R93 ;  /* 0x000000205b7a7223 */ /* 0x000fe2000001005d */
[----:B------:R-:W-:Y:S04]  /*6580*/  STL [R1+0x2a8], R4 ;  /* 0x0002a80401007387 */ /* 0x000fe80000100800 */
[----:B------:R0:W-:Y:S01]  /*6590*/  STL [R1+0x2b4], R4 ;  /* 0x0002b40401007387 */ /* 0x0001e20000100800 */
[----:B------:R-:W-:-:S03]  /*65a0*/  FADD.FTZ R44, R44, -R28 ;  /* 0x8000001c2c2c7221 */ /* 0x000fc60000010000 */
[----:B------:R1:W-:Y:S04]  /*65b0*/  STL [R1+0x2ac], R54 ;  /* 0x0002ac3601007387 */ /* 0x0003e80000100800 */
[----:B------:R-:W-:Y:S01]  /*65c0*/  STL [R1+0x2b0], R125 ;  /* 0x0002b07d01007387 */ /* 0x000fe20000100800 */
[----:B------:R-:W-:-:S03]  /*65d0*/  FMUL.FTZ R44, R27, R44 ;  /* 0x0000002c1b2c7220 */ /* 0x000fc60000410000 */
[----:B------:R4:W-:Y:S01]  /*65e0*/  STL [R1+0x2b8], R124 ;  /* 0x0002b87c01007387 */ /* 0x0009e20000100800 */
[--C-:B------:R-:W-:Y:S01]  /*65f0*/  FADD.FTZ R52, R52, -R28.reuse ;  /* 0x8000001c34347221 */ /* 0x100fe20000010000 */
[----:B------:R-:W-:-:S03]  /*6600*/  FADD.FTZ R53, R53, -R28 ;  /* 0x8000001c35357221 */ /* 0x000fc60000010000 */
[C---:B------:R-:W-:Y:S01]  /*6610*/  FMUL.FTZ R52, R27.reuse, R52 ;  /* 0x000000341b347220 */ /* 0x040fe20000410000 */
[----:B------:R-:W-:Y:S01]  /*6620*/  FMUL.FTZ R53, R27, R53 ;  /* 0x000000351b357220 */ /* 0x000fe20000410000 */
[----:B------:R-:W-:Y:S01]  /*6630*/  FADD.FTZ R57, R57, -R28 ;  /* 0x8000001c39397221 */ /* 0x000fe20000010000 */
[----:B------:R-:W-:Y:S02]  /*6640*/  STL [R1+0x2bc], R123 ;  /* 0x0002bc7b01007387 */ /* 0x000fe40000100800 */
[--C-:B------:R-:W-:Y:S02]  /*6650*/  FFMA.FTZ R111, R91, R53, R93.reuse ;  /* 0x000000355b6f7223 */ /* 0x100fe4000001005d */
[----:B------:R4:W-:Y:S01]  /*6660*/  STL [R1+0x2c0], R122 ;  /* 0x0002c07a01007387 */ /* 0x0009e20000100800 */
[----:B------:R-:W-:Y:S01]  /*6670*/  FMUL.FTZ R57, R27, R57 ;  /* 0x000000391b397220 */ /* 0x000fe20000410000 */
[C-C-:B------:R-:W-:Y:S02]  /*6680*/  FFMA.FTZ R112, R91.reuse, R52, R93.reuse ;  /* 0x000000345b707223 */ /* 0x140fe4000001005d */
[----:B------:R-:W4:Y:S01]  /*6690*/  LDL.LU R53, [R1+0x198] ;  /* 0x0001980001357983 */ /* 0x000f220000300800 */
[----:B------:R-:W-:Y:S01]  /*66a0*/  FFMA.FTZ R116, R91, R44, R93 ;  /* 0x0000002c5b747223 */ /* 0x000fe2000001005d */
[----:B------:R-:W-:-:S02]  /*66b0*/  SHF.L.U32 R44, R58, 0x10, RZ ;  /* 0x000000103a2c7819 */ /* 0x000fc400000006ff */
[----:B------:R-:W4:Y:S01]  /*66c0*/  LDL.LU R52, [R1+0x1a0] ;  /* 0x0001a00001347983 */ /* 0x000f220000300800 */
[----:B------:R-:W-:Y:S01]  /*66d0*/  FMUL.FTZ R67, R27, R110 ;  /* 0x0000006e1b437220 */ /* 0x000fe20000410000 */
[--C-:B------:R-:W-:Y:S02]  /*66e0*/  FADD.FTZ R34, R34, -R28.reuse ;  /* 0x8000001c22227221 */ /* 0x100fe40000010000 */
[----:B------:R-:W4:Y:S01]  /*66f0*/  LDL.LU R58, [R1+0x1b4] ;  /* 0x0001b400013a7983 */ /* 0x000f220000300800 */
[--C-:B------:R-:W-:Y:S01]  /*6700*/  FADD.FTZ R36, R36, -R28.reuse ;  /* 0x8000001c24247221 */ /* 0x100fe20000010000 */
        /* <DEDUP_REMOVED lines=9> */
[----:B------:R-:W-:Y:S01]  /*67a0*/  FADD.FTZ R65, R65, -R28 ;  /* 0x8000001c41417221 */ /* 0x000fe20000010000 */
[----:B------:R-:W-:-:S02]  /*67b0*/  FFMA.FTZ R110, R91, R57, R93 ;  /* 0x000000395b6e7223 */ /* 0x000fc4000001005d */
[----:B------:R-:W4:Y:S01]  /*67c0*/  LDL.LU R57, [R1+0x1b8] ;  /* 0x0001b80001397983 */ /* 0x000f220000300800 */
[C---:B------:R-:W-:Y:S01]  /*67d0*/  FMUL.FTZ R34, R27.reuse, R34 ;  /* 0x000000221b227220 */ /* 0x040fe20000410000 */
[C---:B------:R-:W-:Y:S01]  /*67e0*/  FMUL.FTZ R36, R27.reuse, R36 ;  /* 0x000000241b247220 */ /* 0x040fe20000410000 */
[C---:B------:R-:W-:Y:S01]  /*67f0*/  FMUL.FTZ R38, R27.reuse, R38 ;  /* 0x000000261b267220 */ /* 0x040fe20000410000 */
[----:B0-----:R-:W4:Y:S01]  /*6800*/  LDL.LU R4, [R1+0x1c0] ;  /* 0x0001c00001047983 */ /* 0x001f220000300800 */
        /* <DEDUP_REMOVED lines=10> */
[C-C-:B------:R-:W-:Y:S01]  /*68b0*/  FFMA.FTZ R121, R91.reuse, R34, R93.reuse ;  /* 0x000000225b797223 */ /* 0x140fe2000001005d */
        /* <DEDUP_REMOVED lines=16> */
[----:B-1----:R-:W4:Y:S01]  /*69c0*/  LDL.LU R54, [R1+0x1cc] ;  /* 0x0001cc0001367983 */ /* 0x002f220000300800 */
[----:B------:R-:W-:Y:S01]  /*69d0*/  FFMA.FTZ R91, R91, R106, R93 ;  /* 0x0000006a5b5b7223 */ /* 0x000fe2000001005d */
[----:B------:R-:W-:-:S02]  /*69e0*/  F2FP.BF16.F32.PACK_AB R106, R48, R104 ;  /* 0x00000068306a723e */ /* 0x000fc400000010ff */
[----:B------:R-:W4:Y:S04]  /*69f0*/  LDL.LU R104, [R1+0x2c4] ;  /* 0x0002c40001687983 */ /* 0x000f280000300800 */
[----:B------:R-:W4:Y:S01]  /*6a00*/  LDL.LU R55, [R1+0x1d0] ;  /* 0x0001d00001377983 */ /* 0x000f220000300800 */
[----:B------:R-:W-:Y:S01]  /*6a10*/  SHF.L.U32 R47, R47, 0x10, RZ ;  /* 0x000000102f2f7819 */ /* 0x000fe200000006ff */
[----:B------:R-:W-:Y:S01]  /*6a20*/  IMAD.U32 R46, R51, 0x10000, RZ ;  /* 0x00010000332e7824 */ /* 0x000fe200078e00ff */
[----:B------:R-:W-:Y:S01]  /*6a30*/  SHF.L.U32 R49, R101, 0x10, RZ ;  /* 0x0000001065317819 */ /* 0x000fe200000006ff */
[----:B------:R-:W-:Y:S01]  /*6a40*/  IMAD.U32 R43, R43, 0x10000, RZ ;  /* 0x000100002b2b7824 */ /* 0x000fe200078e00ff */
[----:B------:R-:W-:Y:S02]  /*6a50*/  SHF.L.U32 R45, R45, 0x10, RZ ;  /* 0x000000102d2d7819 */ /* 0x000fe400000006ff */
[----:B------:R-:W-:-:S02]  /*6a60*/  SHF.L.U32 R41, R41, 0x10, RZ ;  /* 0x0000001029297819 */ /* 0x000fc400000006ff */
[----:B------:R-:W-:Y:S02]  /*6a70*/  SHF.L.U32 R39, R39, 0x10, RZ ;  /* 0x0000001027277819 */ /* 0x000fe400000006ff */
[----:B------:R-:W-:Y:S02]  /*6a80*/  SHF.L.U32 R37, R37, 0x10, RZ ;  /* 0x0000001025257819 */ /* 0x000fe400000006ff */
[----:B------:R-:W-:Y:S02]  /*6a90*/  SHF.L.U32 R35, R35, 0x10, RZ ;  /* 0x0000001023237819 */ /* 0x000fe400000006ff */
[----:B------:R-:W-:Y:S02]  /*6aa0*/  SHF.L.U32 R90, R33, 0x10, RZ ;  /* 0x00000010215a7819 */ /* 0x000fe400000006ff */
        /* <DEDUP_REMOVED lines=47> */
[----:B------:R-:W-:-:S03]  /*6da0*/  FFMA.FTZ R49, R83, R49, R85 ;  /* 0x0000003153317223 */ /* 0x000fc60000010055 */
[----:B------:R-:W4:Y:S01]  /*6db0*/  LDL.LU R65, [R1+0x1f8] ;  /* 0x0001f80001417983 */ /* 0x000f220000300800 */
[----:B------:R-:W-:Y:S02]  /*6dc0*/  LEA R48, P2, R7, UR10, 0x1 ;  /* 0x0000000a07307c11 */ /* 0x000fe4000f8408ff */
[----:B------:R-:W-:Y:S02]  /*6dd0*/  F2FP.BF16.F32.PACK_AB R107, R49, R107 ;  /* 0x0000006b316b723e */ /* 0x000fe400000010ff */
[----:B--2---:R-:W-:Y:S01]  /*6de0*/  SHF.L.U32 R33, R99, 0x10, RZ ;  /* 0x0000001063217819 */ /* 0x004fe200000006ff */
[----:B------:R-:W-:Y:S01]  /*6df0*/  FADD.FTZ R99, -R28, R41 ;  /* 0x000000291c637221 */ /* 0x000fe20000010100 */
[----:B---3--:R-:W-:Y:S01]  /*6e00*/  IMAD.U32 R32, R98, 0x10000, RZ ;  /* 0x0001000062207824 */ /* 0x008fe200078e00ff */
[----:B----4-:R-:W-:Y:S02]  /*6e10*/  SHF.L.U32 R31, R97, 0x10, RZ ;  /* 0x00000010611f7819 */ /* 0x010fe400000006ff */
[----:B------:R-:W-:-:S02]  /*6e20*/  SHF.L.U32 R30, R96, 0x10, RZ ;  /* 0x00000010601e7819 */ /* 0x000fc400000006ff */
[----:B------:R-:W-:Y:S02]  /*6e30*/  SHF.L.U32 R51, R95, 0x10, RZ ;  /* 0x000000105f337819 */ /* 0x000fe400000006ff */
[----:B------:R-:W-:Y:S02]  /*6e40*/  SHF.L.U32 R50, R94, 0x10, RZ ;  /* 0x000000105e327819 */ /* 0x000fe400000006ff */
[----:B------:R-:W-:-:S03]  /*6e50*/  SHF.L.U32 R105, R89, 0x10, RZ ;  /* 0x0000001059697819 */ /* 0x000fc600000006ff */
        /* <DEDUP_REMOVED lines=29> */
[----:B------:R-:W-:Y:S01]  /*7030*/  FFMA.FTZ R27, R83, R50, R85 ;  /* 0x00000032531b7223 */ /* 0x000fe20000010055 */
[C---:B------:R-:W-:Y:S01]  /*7040*/  LEA R50, P1, R6.reuse, UR10, 0x1 ;  /* 0x0000000a06327c11 */ /* 0x040fe2000f8208ff */
[----:B------:R-:W2:Y:S04]  /*7050*/  LDL.LU R64, [R1+0x1fc] ;  /* 0x0001fc0001407983 */ /* 0x000ea80000300800 */
[----:B------:R-:W3:Y:S04]  /*7060*/  LDL.LU R67, [R1+0x200] ;  /* 0x0002000001437983 */ /* 0x000ee80000300800 */
[----:B------:R-:W4:Y:S04]  /*7070*/  LDL.LU R66, [R1+0x204] ;  /* 0x0002040001427983 */ /* 0x000f280000300800 */
[----:B------:R-:W4:Y:S04]  /*7080*/  LDL.LU R69, [R1+0x208] ;  /* 0x0002080001457983 */ /* 0x000f280000300800 */
[----:B------:R-:W4:Y:S04]  /*7090*/  LDL.LU R68, [R1+0x20c] ;  /* 0x00020c0001447983 */ /* 0x000f280000300800 */
[----:B------:R-:W4:Y:S01]  /*70a0*/  LDL.LU R70, [R1+0x210] ;  /* 0x0002100001467983 */ /* 0x000f220000300800 */
[----:B------:R-:W-:-:S02]  /*70b0*/  LEA.HI.X R51, R6, UR11, R53, 0x1, P1 ;  /* 0x0000000b06337c11 */ /* 0x000fc400088f0c35 */
[C---:B------:R-:W-:Y:S02]  /*70c0*/  LEA R6, P1, R8.reuse, UR10, 0x1 ;  /* 0x0000000a08067c11 */ /* 0x040fe4000f8208ff */
[----:B------:R-:W-:Y:S02]  /*70d0*/  LEA.HI.X R49, R7, UR11, R52, 0x1, P2 ;  /* 0x0000000b07317c11 */ /* 0x000fe400090f0c34 */
[C---:B------:R-:W-:Y:S02]  /*70e0*/  LEA R52, P2, R9.reuse, UR10, 0x1 ;  /* 0x0000000a09347c11 */ /* 0x040fe4000f8408ff */
[----:B------:R-:W-:Y:S02]  /*70f0*/  LEA.HI.X R7, R8, UR11, R58, 0x1, P1 ;  /* 0x0000000b08077c11 */ /* 0x000fe400088f0c3a */
[----:B------:R-:W-:Y:S02]  /*7100*/  LEA R8, P1, R10, UR10, 0x1 ;  /* 0x0000000a0a087c11 */ /* 0x000fe4000f8208ff */
[----:B------:R-:W-:-:S02]  /*7110*/  LEA.HI.X R53, R9, UR11, R57, 0x1, P2 ;  /* 0x0000000b09357c11 */ /* 0x000fc400090f0c39 */
[C---:B------:R-:W-:Y:S02]  /*7120*/  LEA R56, P2, R11.reuse, UR10, 0x1 ;  /* 0x0000000a0b387c11 */ /* 0x040fe4000f8408ff */
[----:B------:R-:W-:Y:S02]  /*7130*/  LEA.HI.X R9, R10, UR11, R4, 0x1, P1 ;  /* 0x0000000b0a097c11 */ /* 0x000fe400088f0c04 */
[----:B------:R-:W-:Y:S01]  /*7140*/  LEA R10, P1, R12, UR10, 0x1 ;  /* 0x0000000a0c0a7c11 */ /* 0x000fe2000f8208ff */
[----:B------:R-:W4:Y:S04]  /*7150*/  LDL.LU R4, [R1+0x214] ;  /* 0x0002140001047983 */ /* 0x000f280000300800 */
[----:B------:R-:W4:Y:S01]  /*7160*/  LDL.LU R74, [R1+0x4c] ;  /* 0x00004c00014a7983 */ /* 0x000f220000300800 */
[----:B------:R-:W-:-:S03]  /*7170*/  LEA.HI.X R57, R11, UR11, R3, 0x1, P2 ;  /* 0x0000000b0b397c11 */ /* 0x000fc600090f0c03 */
[----:B------:R-:W4:Y:S01]  /*7180*/  LDL.LU R3, [R1+0x218] ;  /* 0x0002180001037983 */ /* 0x000f220000300800 */
[----:B------:R-:W-:-:S03]  /*7190*/  LEA R58, P2, R13, UR10, 0x1 ;  /* 0x0000000a0d3a7c11 */ /* 0x000fc6000f8408ff */
[----:B------:R-:W4:Y:S01]  /*71a0*/  LDL.LU R75, [R1+0x21c] ;  /* 0x00021c00014b7983 */ /* 0x000f220000300800 */
[----:B------:R-:W-:-:S03]  /*71b0*/  LEA.HI.X R11, R12, UR11, R54, 0x1, P1 ;  /* 0x0000000b0c0b7c11 */ /* 0x000fc600088f0c36 */
[----:B------:R-:W4:Y:S01]  /*71c0*/  LDL.LU R54, [R1+0x50] ;  /* 0x0000500001367983 */ /* 0x000f220000300800 */
[----:B------:R-:W-:-:S03]  /*71d0*/  LEA.HI.X R59, R13, UR11, R55, 0x1, P2 ;  /* 0x0000000b0d3b7c11 */ /* 0x000fc600090f0c37 */
[----:B------:R-:W4:Y:S01]  /*71e0*/  LDL.LU R55, [R1+0x220] ;  /* 0x0002200001377983 */ /* 0x000f220000300800 */
[C---:B------:R-:W-:Y:S02]  /*71f0*/  LEA R12, P1, R14.reuse, UR10, 0x1 ;  /* 0x0000000a0e0c7c11 */ /* 0x040fe4000f8208ff */
[----:B------:R-:W-:Y:S01]  /*7200*/  LEA R60, P2, R15, UR10, 0x1 ;  /* 0x0000000a0f3c7c11 */ /* 0x000fe2000f8408ff */
[----:B------:R-:W4:Y:S04]  /*7210*/  LDL.LU R78, [R1+0x58] ;  /* 0x00005800014e7983 */ /* 0x000f280000300800 */
        /* <DEDUP_REMOVED lines=15> */
[----:B------:R-:W-:Y:S01]  /*7310*/  FFMA.FTZ R42, R83, R42, R85 ;  /* 0x0000002a532a7223 */ /* 0x000fe20000010055 */
[----:B------:R-:W-:-:S02]  /*7320*/  LEA.HI.X R13, R14, UR11, R63, 0x1, P1 ;  /* 0x0000000b0e0d7c11 */ /* 0x000fc400088f0c3f */
[C---:B------:R-:W-:Y:S02]  /*7330*/  LEA R14, P1, R16.reuse, UR10, 0x1 ;  /* 0x0000000a100e7c11 */ /* 0x040fe4000f8208ff */
[----:B------:R-:W-:Y:S02]  /*7340*/  LEA.HI.X R61, R15, UR11, R62, 0x1, P2 ;  /* 0x0000000b0f3d7c11 */ /* 0x000fe400090f0c3e */
[----:B------:R-:W-:Y:S02]  /*7350*/  LEA R62, P2, R17, UR10, 0x1 ;  /* 0x0000000a113e7c11 */ /* 0x000fe4000f8408ff */
[----:B------:R-:W-:Y:S02]  /*7360*/  LEA.HI.X R15, R16, UR11, R65, 0x1, P1 ;  /* 0x0000000b100f7c11 */ /* 0x000fe400088f0c41 */
[----:B------:R-:W-:Y:S01]  /*7370*/  LEA R16, P1, R18, UR10, 0x1 ;  /* 0x0000000a12107c11 */ /* 0x000fe2000f8208ff */
        /* <DEDUP_REMOVED lines=14> */
[----:B--2---:R-:W-:-:S02]  /*7460*/  LEA.HI.X R63, R17, UR11, R64, 0x1, P2 ;  /* 0x0000000b113f7c11 */ /* 0x004fc400090f0c40 */
[C---:B------:R-:W-:Y:S02]  /*7470*/  LEA R64, P2, R19.reuse, UR10, 0x1 ;  /* 0x0000000a13407c11 */ /* 0x040fe4000f8408ff */
[----:B---3--:R-:W-:Y:S02]  /*7480*/  LEA.HI.X R17, R18, UR11, R67, 0x1, P1 ;  /* 0x0000000b12117c11 */ /* 0x008fe400088f0c43 */
[C---:B------:R-:W-:Y:S02]  /*7490*/  LEA R18, P1, R20.reuse, UR10, 0x1 ;  /* 0x0000000a14127c11 */ /* 0x040fe4000f8208ff */
[----:B----4-:R-:W-:Y:S02]  /*74a0*/  LEA.HI.X R65, R19, UR11, R66, 0x1, P2 ;  /* 0x0000000b13417c11 */ /* 0x010fe400090f0c42 */
[----:B------:R-:W-:Y:S02]  /*74b0*/  LEA R66, P2, R21, UR10, 0x1 ;  /* 0x0000000a15427c11 */ /* 0x000fe4000f8408ff */
[----:B------:R-:W-:-:S02]  /*74c0*/  LEA.HI.X R19, R20, UR11, R69, 0x1, P1 ;  /* 0x0000000b14137c11 */ /* 0x000fc400088f0c45 */
[C---:B------:R-:W-:Y:S02]  /*74d0*/  LEA R20, P1, R22.reuse, UR10, 0x1 ;  /* 0x0000000a16147c11 */ /* 0x040fe4000f8208ff */
[----:B------:R-:W-:Y:S02]  /*74e0*/  LEA.HI.X R67, R21, UR11, R68, 0x1, P2 ;  /* 0x0000000b15437c11 */ /* 0x000fe400090f0c44 */
[C---:B------:R-:W-:Y:S02]  /*74f0*/  LEA R68, P2, R23.reuse, UR10, 0x1 ;  /* 0x0000000a17447c11 */ /* 0x040fe4000f8408ff */
[----:B------:R-:W-:Y:S02]  /*7500*/  LEA.HI.X R21, R22, UR11, R70, 0x1, P1 ;  /* 0x0000000b16157c11 */ /* 0x000fe400088f0c46 */
[----:B------:R-:W-:Y:S02]  /*7510*/  LEA R22, P1, R104, UR10, 0x1 ;  /* 0x0000000a68167c11 */ /* 0x000fe4000f8208ff */
[----:B------:R-:W-:-:S02]  /*7520*/  LEA.HI.X R69, R23, UR11, R4, 0x1, P2 ;  /* 0x0000000b17457c11 */ /* 0x000fc400090f0c04 */
[----:B------:R-:W-:Y:S02]  /*7530*/  LEA.HI.X R23, R104, UR11, R3, 0x1, P1 ;  /* 0x0000000b68177c11 */ /* 0x000fe400088f0c03 */
[----:B------:R-:W2:Y:S04]  /*7540*/  LDL.LU R3, [R1+0x5c] ;  /* 0x00005c0001037983 */ /* 0x000ea80000300800 */
[----:B------:R-:W3:Y:S04]  /*7550*/  LDL.LU R124, [R1+0x10] ;  /* 0x00001000017c7983 */ /* 0x000ee80000300800 */
[----:B------:R-:W3:Y:S01]  /*7560*/  LDL.LU R4, [R1+0x148] ;  /* 0x0001480001047983 */ /* 0x000ee20000300800 */
[----:B------:R-:W-:-:S04]  /*7570*/  LEA R72, P1, R54, UR10, 0x1 ;  /* 0x0000000a36487c11 */ /* 0x000fc8000f8208ff */
[----:B------:R-:W-:Y:S02]  /*7580*/  LEA.HI.X R73, R54, UR11, R55, 0x1, P1 ;  /* 0x0000000b36497c11 */ /* 0x000fe400088f0c37 */
[----:B------:R-:W4:Y:S04]  /*7590*/  LDL.LU R55, [R1+0x228] ;  /* 0x0002280001377983 */ /* 0x000f280000300800 */
[----:B------:R-:W3:Y:S04]  /*75a0*/  LDL.LU R83, [R1+0x22c] ;  /* 0x00022c0001537983 */ /* 0x000ee80000300800 */
        /* <DEDUP_REMOVED lines=11> */
[----:B------:R-:W3:Y:S01]  /*7660*/  LDL.LU R95, [R1+0x1a8] ;  /* 0x0001a800015f7983 */ /* 0x000ee20000300800 */
[----:B------:R-:W-:-:S03]  /*7670*/  LEA R70, P2, R74, UR10, 0x1 ;  /* 0x0000000a4a467c11 */ /* 0x000fc6000f8408ff */
[----:B------:R-:W3:Y:S01]  /*7680*/  LDL.LU R122, [R1+0x9c] ;  /* 0x00009c00017a7983 */ /* 0x000ee20000300800 */
[----:B------:R-:W-:Y:S02]  /*7690*/  LEA.HI.X R71, R74, UR11, R75, 0x1, P2 ;  /* 0x0000000b4a477c11 */ /* 0x000fe400090f0c4b */
[C---:B------:R-:W-:Y:S01]  /*76a0*/  LEA R74, P2, R78.reuse, UR10, 0x1 ;  /* 0x0000000a4e4a7c11 */ /* 0x040fe2000f8408ff */
[----:B------:R-:W3:Y:S03]  /*76b0*/  LDL.LU R123, [R1+0x90] ;  /* 0x00009000017b7983 */ /* 0x000ee60000300800 */
[----:B------:R-:W-:Y:S02]  /*76c0*/  LEA.HI.X R75, R78, UR11, R79, 0x1, P2 ;  /* 0x0000000b4e4b7c11 */ /* 0x000fe400090f0c4f */
[----:B--2---:R-:W-:-:S04]  /*76d0*/  LEA R76, P1, R3, UR10, 0x1 ;  /* 0x0000000a034c7c11 */ /* 0x004fc8000f8208ff */
[----:B----4-:R-:W-:Y:S02]  /*76e0*/  LEA.HI.X R77, R3, UR11, R55, 0x1, P1 ;  /* 0x0000000b034d7c11 */ /* 0x010fe400088f0c37 */
[----:B------:R-:W2:Y:S04]  /*76f0*/  LDL.LU R3, [R1+0xfc] ;  /* 0x0000fc0001037983 */ /* 0x000ea80000300800 */
[----:B------:R-:W2:Y:S01]  /*7700*/  LDL.LU R55, [R1+0x14c] ;  /* 0x00014c0001377983 */ /* 0x000ea20000300800 */
[----:B---3--:R-:W-:-:S04]  /*7710*/  LEA R78, P2, R82, UR10, 0x1 ;  /* 0x0000000a524e7c11 */ /* 0x008fc8000f8408ff */
[----:B------:R-:W-:Y:S02]  /*7720*/  LEA.HI.X R79, R82, UR11, R83, 0x1, P2 ;  /* 0x0000000b524f7c11 */ /* 0x000fe400090f0c53 */
[----:B------:R-:W-:-:S04]  /*7730*/  LEA R80, P1, R84, UR10, 0x1 ;  /* 0x0000000a54507c11 */ /* 0x000fc8000f8208ff */
[----:B------:R-:W-:Y:S02]  /*7740*/  LEA.HI.X R81, R84, UR11, R85, 0x1, P1 ;  /* 0x0000000b54517c11 */ /* 0x000fe400088f0c55 */
[----:B------:R-:W-:-:S04]  /*7750*/  LEA R82, P2, R86, UR10, 0x1 ;  /* 0x0000000a56527c11 */ /* 0x000fc8000f8408ff */
[----:B------:R-:W-:Y:S02]  /*7760*/  LEA.HI.X R83, R86, UR11, R87, 0x1, P2 ;  /* 0x0000000b56537c11 */ /* 0x000fe400090f0c57 */
[----:B------:R-:W-:Y:S02]  /*7770*/  LEA R84, P1, R88, UR10, 0x1 ;  /* 0x0000000a58547c11 */ /* 0x000fe4000f8208ff */
[----:B------:R-:W-:Y:S02]  /*7780*/  LEA R86, P2, R92, UR10, 0x1 ;  /* 0x0000000a5c567c11 */ /* 0x000fe4000f8408ff */
[----:B------:R-:W-:Y:S02]  /*7790*/  LEA.HI.X R85, R88, UR11, R89, 0x1, P1 ;  /* 0x0000000b58557c11 */ /* 0x000fe400088f0c59 */
[----:B------:R-:W-:Y:S02]  /*77a0*/  LEA R88, P1, R94, UR10, 0x1 ;  /* 0x0000000a5e587c11 */ /* 0x000fe4000f8208ff */
[----:B------:R-:W-:-:S02]  /*77b0*/  LEA.HI.X R87, R92, UR11, R93, 0x1, P2 ;  /* 0x0000000b5c577c11 */ /* 0x000fc400090f0c5d */
[----:B------:R-:W3:Y:S01]  /*77c0*/  LDL.LU R93, [R1+0x190] ;  /* 0x00019000015d7983 */ /* 0x000ee20000300800 */
[----:B------:R-:W-:-:S03]  /*77d0*/  LEA.HI.X R89, R94, UR11, R95, 0x1, P1 ;  /* 0x0000000b5e597c11 */ /* 0x000fc600088f0c5f */
[----:B------:R-:W4:Y:S01]  /*77e0*/  LDL.LU R95, [R1+0x170] ;  /* 0x00017000015f7983 */ /* 0x000f220000300800 */
[----:B------:R-:W-:Y:S02]  /*77f0*/  LEA R92, P2, R122, UR10, 0x1 ;  /* 0x0000000a7a5c7c11 */ /* 0x000fe4000f8408ff */
[C---:B------:R-:W-:Y:S02]  /*7800*/  LEA R94, P1, R123.reuse, UR10, 0x1 ;  /* 0x0000000a7b5e7c11 */ /* 0x040fe4000f8208ff */
[----:B------:R-:W-:Y:S02]  /*7810*/  F2FP.BF16.F32.PACK_AB R104, R124, R4 ;  /* 0x000000047c68723e */ /* 0x000fe400000010ff */
[----:B---3--:R-:W-:Y:S02]  /*7820*/  LEA.HI.X R93, R122, UR11, R93, 0x1, P2 ;  /* 0x0000000b7a5d7c11 */ /* 0x008fe400090f0c5d */
[----:B------:R-:W3:Y:S01]  /*7830*/  LDL.LU R122, [R1+0x2c0] ;  /* 0x0002c000017a7983 */ /* 0x000ee20000300800 */
[----:B----4-:R-:W-:Y:S01]  /*7840*/  LEA.HI.X R95, R123, UR11, R95, 0x1, P1 ;  /* 0x0000000b7b5f7c11 */ /* 0x010fe200088f0c5f */
[----:B------:R-:W-:-:S02]  /*7850*/  ULDC.64 UR10, c[0x0][0x238] ;  /* 0x00008e00000a7ab9 */ /* 0x000fc40000000a00 */
[----:B------:R-:W4:Y:S04]  /*7860*/  LDL.LU R123, [R1+0x2bc] ;  /* 0x0002bc00017b7983 */ /* 0x000f280000300800 */
[----:B------:R-:W3:Y:S04]  /*7870*/  LDL.LU R124, [R1+0x2b8] ;  /* 0x0002b800017c7983 */ /* 0x000ee80000300800 */
[----:B------:R-:W2:Y:S01]  /*7880*/  LDL.LU R4, [R1+0x2b4] ;  /* 0x0002b40001047983 */ /* 0x000ea20000300800 */
[----:B------:R-:W-:-:S03]  /*7890*/  PRMT R125, R106, 0x7632, R125 ;  /* 0x000076326a7d7816 */ /* 0x000fc6000000007d */
[----:B------:R0:W-:Y:S01]  /*78a0*/  STG.E.U16 desc[UR6][R50.64], R106 ;  /* 0x0000006a32007986 */ /* 0x0001e2000c101506 */
[----:B------:R-:W-:-:S03]  /*78b0*/  F2FP.BF16.F32.PACK_AB R103, R103, R54 ;  /* 0x000000366767723e */ /* 0x000fc600000010ff */
[----:B------:R1:W-:Y:S04]  /*78c0*/  STG.E.U16 desc[UR6][R50.64+0x2], R125 ;  /* 0x0000027d32007986 */ /* 0x0003e8000c101506 */
[----:B------:R2:W-:Y:S01]  /*78d0*/  STG.E.U16 desc[UR6][R50.64+0x4], R107 ;  /* 0x0000046b32007986 */ /* 0x0005e2000c101506 */
[----:B0-----:R-:W-:-:S03]  /*78e0*/  PRMT R106, R104, 0x7610, R106 ;  /* 0x00007610686a7816 */ /* 0x001fc6000000006a */
[----:B-1----:R-:W4:Y:S01]  /*78f0*/  LDL.LU R125, [R1+0x2b0] ;  /* 0x0002b000017d7983 */ /* 0x002f220000300800 */
[----:B--2---:R-:W-:-:S03]  /*7900*/  PRMT R4, R107, 0x7632, R4 ;  /* 0x000076326b047816 */ /* 0x004fc60000000004 */
[----:B------:R-:W2:Y:S04]  /*7910*/  LDL.LU R107, [R1+0x150] ;  /* 0x00015000016b7983 */ /* 0x000ea80000300800 */
[----:B------:R-:W3:Y:S04]  /*7920*/  LDL.LU R54, [R1+0x2ac] ;  /* 0x0002ac0001367983 */ /* 0x000ee80000300800 */
[----:B------:R0:W-:Y:S04]  /*7930*/  STG.E.U16 desc[UR6][R50.64+0x6], R4 ;  /* 0x0000060432007986 */ /* 0x0001e8000c101506 */
[----:B------:R1:W-:Y:S04]  /*7940*/  STG.E.U16 desc[UR6][R48.64], R106 ;  /* 0x0000006a30007986 */ /* 0x0003e8000c101506 */
[----:B0-----:R-:W4:Y:S01]  /*7950*/  LDL.LU R4, [R1+0x2a8] ;  /* 0x0002a80001047983 */ /* 0x001f220000300800 */
[----:B------:R-:W-:-:S03]  /*7960*/  F2FP.BF16.F32.PACK_AB R50, R3, R55 ;  /* 0x000000370332723e */ /* 0x000fc600000010ff */
[----:B-1----:R-:W2:Y:S04]  /*7970*/  LDL.LU R106, [R1+0x108] ;  /* 0x00010800016a7983 */ /* 0x002ea80000300800 */
[----:B------:R-:W3:Y:S01]  /*7980*/  LDL.LU R3, [R1+0x2a4] ;  /* 0x0002a40001037983 */ /* 0x000ee20000300800 */
[----:B------:R-:W-:Y:S02]  /*7990*/  PRMT R104, R104, 0x7632, R104 ;  /* 0x0000763268687816 */ /* 0x000fe40000000068 */
[----:B------:R-:W-:Y:S01]  /*79a0*/  PRMT R51, R103, 0x7632, R51 ;  /* 0x0000763267337816 */ /* 0x000fe20000000033 */
[----:B------:R-:W4:Y:S04]  /*79b0*/  LDL.LU R55, [R1+0x2a0] ;  /* 0x0002a00001377983 */ /* 0x000f280000300800 */
[----:B------:R0:W-:Y:S04]  /*79c0*/  STG.E.U16 desc[UR6][R48.64+0x2], R104 ;  /* 0x0000026830007986 */ /* 0x0001e8000c101506 */
[----:B------:R1:W-:Y:S04]  /*79d0*/  STG.E.U16 desc[UR6][R48.64+0x4], R103 ;  /* 0x0000046730007986 */ /* 0x0003e8000c101506 */
[----:B------:R1:W-:Y:S04]  /*79e0*/  STG.E.U16 desc[UR6][R48.64+0x6], R51 ;  /* 0x0000063330007986 */ /* 0x0003e8000c101506 */
[----:B0-----:R-:W4:Y:S04]  /*79f0*/  LDL.LU R104, [R1+0x160] ;  /* 0x0001600001687983 */ /* 0x001f280000300800 */
[----:B-1----:R-:W4:Y:S01]  /*7a00*/  LDL.LU R103, [R1+0x124] ;  /* 0x0001240001677983 */ /* 0x002f220000300800 */
[----:B------:R-:W-:-:S03]  /*7a10*/  PRMT R48, R50, 0x7632, R48 ;  /* 0x0000763232307816 */ /* 0x000fc60000000030 */
[----:B------:R0:W-:Y:S01]  /*7a20*/  STG.E.U16 desc[UR6][R6.64], R50 ;  /* 0x0000003206007986 */ /* 0x0001e2000c101506 */
[----:B--2---:R-:W-:Y:S02]  /*7a30*/  F2FP.BF16.F32.PACK_AB R49, R106, R107 ;  /* 0x0000006b6a31723e */ /* 0x004fe400000010ff */
[----:B---3--:R-:W-:Y:S02]  /*7a40*/  F2FP.BF16.F32.PACK_AB R102, R102, R3 ;  /* 0x000000036666723e */ /* 0x008fe400000010ff */
[----:B------:R-:W2:Y:S02]  /*7a50*/  LDL.LU R3, [R1+0x29c] ;  /* 0x00029c0001037983 */ /* 0x000ea40000300800 */
[----:B0-----:R-:W-:Y:S02]  /*7a60*/  PRMT R50, R102, 0x7632, R50 ;  /* 0x0000763266327816 */ /* 0x001fe40000000032 */
[----:B------:R-:W3:Y:S04]  /*7a70*/  LDL.LU R51, [R1+0x154] ;  /* 0x0001540001337983 */ /* 0x000ee80000300800 */
[----:B------:R-:W2:Y:S04]  /*7a80*/  LDL.LU R106, [R1+0x12c] ;  /* 0x00012c00016a7983 */ /* 0x000ea80000300800 */
[----:B------:R-:W2:Y:S04]  /*7a90*/  LDL.LU R107, [R1+0x168] ;  /* 0x00016800016b7983 */ /* 0x000ea80000300800 */
[----:B------:R0:W-:Y:S04]  /*7aa0*/  STG.E.U16 desc[UR6][R6.64+0x4], R102 ;  /* 0x0000046606007986 */ /* 0x0001e8000c101506 */
[----:B0-----:R-:W3:Y:S01]  /*7ab0*/  LDL.LU R102, [R1+0x114] ;  /* 0x0001140001667983 */ /* 0x001ee20000300800 */
[----:B----4-:R-:W-:-:S03]  /*7ac0*/  F2FP.BF16.F32.PACK_AB R101, R101, R4 ;  /* 0x000000046565723e */ /* 0x010fc600000010ff */
[----:B------:R0:W-:Y:S01]  /*7ad0*/  STG.E.U16 desc[UR6][R6.64+0x2], R48 ;  /* 0x0000023006007986 */ /* 0x0001e2000c101506 */
[----:B------:R-:W-:-:S03]  /*7ae0*/  F2FP.BF16.F32.PACK_AB R100, R100, R54 ;  /* 0x000000366464723e */ /* 0x000fc600000010ff */
[----:B------:R1:W-:Y:S04]  /*7af0*/  STG.E.U16 desc[UR6][R6.64+0x6], R50 ;  /* 0x0000063206007986 */ /* 0x0003e8000c101506 */
[----:B------:R-:W4:Y:S01]  /*7b00*/  LDL.LU R4, [R1+0x298] ;  /* 0x0002980001047983 */ /* 0x000f220000300800 */
[----:B0-----:R-:W-:Y:S02]  /*7b10*/  PRMT R48, R101, 0x7632, R48 ;  /* 0x0000763265307816 */ /* 0x001fe40000000030 */
[----:B-1----:R-:W-:Y:S01]  /*7b20*/  PRMT R6, R49, 0x7632, R6 ;  /* 0x0000763231067816 */ /* 0x002fe20000000006 */
[----:B------:R-:W-:Y:S04]  /*7b30*/  STG.E.U16 desc[UR6][R52.64], R49 ;  /* 0x0000003134007986 */ /* 0x000fe8000c101506 */
[----:B------:R-:W-:Y:S04]  /*7b40*/  STG.E.U16 desc[UR6][R52.64+0x2], R6 ;  /* 0x0000020634007986 */ /* 0x000fe8000c101506 */
[----:B------:R-:W-:Y:S04]  /*7b50*/  STG.E.U16 desc[UR6][R52.64+0x4], R101 ;  /* 0x0000046534007986 */ /* 0x000fe8000c101506 */
[----:B------:R0:W-:Y:S04]  /*7b60*/  STG.E.U16 desc[UR6][R52.64+0x6], R48 ;  /* 0x0000063034007986 */ /* 0x0001e8000c101506 */
[----:B------:R-:W-:Y:S01]  /*7b70*/  STG.E.U16 desc[UR6][R8.64+0x4], R100 ;  /* 0x0000046408007986 */ /* 0x000fe2000c101506 */
[----:B0-----:R-:W-:-:S05]  /*7b80*/  PRMT R48, R100, 0x7632, R48 ;  /* 0x0000763264307816 */ /* 0x001fca0000000030 */
[----:B------:R-:W-:Y:S01]  /*7b90*/  STG.E.U16 desc[UR6][R8.64+0x6], R48 ;  /* 0x0000063008007986 */ /* 0x000fe2000c101506 */
[----:B---3--:R-:W-:-:S03]  /*7ba0*/  F2FP.BF16.F32.PACK_AB R7, R102, R51 ;  /* 0x000000336607723e */ /* 0x008fc600000010ff */
[----:B------:R-:W3:Y:S04]  /*7bb0*/  LDL.LU R102, [R1+0x13c] ;  /* 0x00013c0001667983 */ /* 0x000ee80000300800 */
[----:B------:R-:W3:Y:S01]  /*7bc0*/  LDL.LU R51, [R1+0x17c] ;  /* 0x00017c0001337983 */ /* 0x000ee20000300800 */
[----:B------:R-:W-:-:S03]  /*7bd0*/  PRMT R6, R7, 0x7632, R6 ;  /* 0x0000763207067816 */ /* 0x000fc60000000006 */
[----:B------:R0:W-:Y:S04]  /*7be0*/  STG.E.U16 desc[UR6][R8.64], R7 ;  /* 0x0000000708007986 */ /* 0x0001e8000c101506 */
[----:B------:R-:W4:Y:S04]  /*7bf0*/  LDL.LU R54, [R1+0x294] ;  /* 0x0002940001367983 */ /* 0x000f280000300800 */
[----:B------:R1:W-:Y:S01]  /*7c00*/  STG.E.U16 desc[UR6][R8.64+0x2], R6 ;  /* 0x0000020608007986 */ /* 0x0003e2000c101506 */
[----:B0-----:R-:W-:-:S03]  /*7c10*/  F2FP.BF16.F32.PACK_AB R7, R103, R104 ;  /* 0x000000686707723e */ /* 0x001fc600000010ff */
[----:B------:R-:W4:Y:S04]  /*7c20*/  LDL.LU R103, [R1+0x144] ;  /* 0x0001440001677983 */ /* 0x000f280000300800 */
[----:B------:R-:W4:Y:S01]  /*7c30*/  LDL.LU R104, [R1+0x188] ;  /* 0x0001880001687983 */ /* 0x000f220000300800 */
[----:B-1----:R-:W-:-:S03]  /*7c40*/  PRMT R6, R7, 0x7632, R6 ;  /* 0x0000763207067816 */ /* 0x002fc60000000006 */
[----:B------:R2:W-:Y:S02]  /*7c50*/  STG.E.U16 desc[UR6][R56.64], R7 ;  /* 0x0000000738007986 */ /* 0x0005e4000c101506 */
[----:B--2---:R-:W-:Y:S02]  /*7c60*/  F2FP.BF16.F32.PACK_AB R7, R106, R107 ;  /* 0x0000006b6a07723e */ /* 0x004fe400000010ff */
[----:B------:R-:W2:Y:S04]  /*7c70*/  LDL.LU R106, [R1+0x140] ;  /* 0x00014000016a7983 */ /* 0x000ea80000300800 */
[----:B------:R-:W2:Y:S01]  /*7c80*/  LDL.LU R107, [R1+0x1a4] ;  /* 0x0001a400016b7983 */ /* 0x000ea20000300800 */
[----:B------:R-:W-:Y:S02]  /*7c90*/  F2FP.BF16.F32.PACK_AB R99, R99, R125 ;  /* 0x0000007d6363723e */ /* 0x000fe400000010ff */
[----:B------:R-:W-:-:S02]  /*7ca0*/  F2FP.BF16.F32.PACK_AB R98, R98, R124 ;  /* 0x0000007c6262723e */ /* 0x000fc400000010ff */
[----:B------:R-:W-:Y:S01]  /*7cb0*/  PRMT R8, R99, 0x7632, R8 ;  /* 0x0000763263087816 */ /* 0x000fe20000000008 */
[----:B------:R0:W-:Y:S01]  /*7cc0*/  STG.E.U16 desc[UR6][R56.64+0x2], R6 ;  /* 0x0000020638007986 */ /* 0x0001e2000c101506 */
[----:B------:R-:W-:-:S03]  /*7cd0*/  F2FP.BF16.F32.PACK_AB R97, R97, R123 ;  /* 0x0000007b6161723e */ /* 0x000fc600000010ff */
[----:B------:R-:W-:Y:S04]  /*7ce0*/  STG.E.U16 desc[UR6][R56.64+0x4], R99 ;  /* 0x0000046338007986 */ /* 0x000fe8000c101506 */
[----:B------:R1:W-:Y:S01]  /*7cf0*/  STG.E.U16 desc[UR6][R56.64+0x6], R8 ;  /* 0x0000060838007986 */ /* 0x0003e2000c101506 */
[----:B0-----:R-:W-:-:S03]  /*7d00*/  PRMT R6, R7, 0x7632, R6 ;  /* 0x0000763207067816 */ /* 0x001fc60000000006 */
[----:B------:R-:W-:Y:S01]  /*7d10*/  STG.E.U16 desc[UR6][R10.64], R7 ;  /* 0x000000070a007986 */ /* 0x000fe2000c101506 */
[----:B-1----:R-:W-:-:S03]  /*7d20*/  PRMT R8, R98, 0x7632, R8 ;  /* 0x0000763262087816 */ /* 0x002fc60000000008 */
        /* <DEDUP_REMOVED lines=11> */
[----:B------:R0:W-:Y:S01]  /*7de0*/  STG.E.U16 desc[UR6][R58.64+0x2], R6 ;  /* 0x000002063a007986 */ /* 0x0001e2000c101506 */
[----:B----4-:R-:W-:-:S03]  /*7df0*/  F2FP.BF16.F32.PACK_AB R7, R103, R104 ;  /* 0x000000686707723e */ /* 0x010fc600000010ff */
[----:B------:R-:W4:Y:S04]  /*7e00*/  LDL.LU R103, [R1+0x134] ;  /* 0x0001340001677983 */ /* 0x000f280000300800 */
[----:B------:R-:W4:Y:S01]  /*7e10*/  LDL.LU R104, [R1+0x1e0] ;  /* 0x0001e00001687983 */ /* 0x000f220000300800 */
[----:B0-----:R-:W-:-:S03]  /*7e20*/  PRMT R6, R7, 0x7632, R6 ;  /* 0x0000763207067816 */ /* 0x001fc60000000006 */
        /* <DEDUP_REMOVED lines=51> */
[----:B------:R-:W3:Y:S01]  /*8160*/  LDL.LU R102, [R1+0x118] ;  /* 0x0001180001667983 */ /* 0x000ee20000300800 */
[----:B------:R-:W-:-:S03]  /*8170*/  PRMT R6, R7, 0x7632, R6 ;  /* 0x0000763207067816 */ /* 0x000fc60000000006 */
[----:B------:R-:W3:Y:S04]  /*8180*/  LDL.LU R51, [R1+0x1b0] ;  /* 0x0001b00001337983 */ /* 0x000ee80000300800 */
        /* <DEDUP_REMOVED lines=11> */
[----:B------:R-:W-:-:S02]  /*8240*/  PRMT R9, R7, 0x7610, R9 ;  /* 0x0000761007097816 */ /* 0x000fc40000000009 */
[----:B------:R-:W-:Y:S02]  /*8250*/  PRMT R10, R7, 0x7632, R10 ;  /* 0x00007632070a7816 */ /* 0x000fe4000000000a */
[----:B------:R-:W-:Y:S01]  /*8260*/  F2FP.BF16.F32.PACK_AB R42, R42, R115 ;  /* 0x000000732a2a723e */ /* 0x000fe200000010ff */
[----:B------:R4:W-:Y:S01]  /*8270*/  STG.E.U16 desc[UR6][R18.64+0x2], R6 ;  /* 0x0000020612007986 */ /* 0x0009e2000c101506 */
[----:B------:R-:W-:Y:S02]  /*8280*/  PRMT R8, R43, 0x7632, R8 ;  /* 0x000076322b087816 */ /* 0x000fe40000000008 */
[----:B------:R-:W-:Y:S01]  /*8290*/  PRMT R11, R42, 0x7632, R11 ;  /* 0x000076322a0b7816 */ /* 0x000fe2000000000b */
[----:B------:R-:W-:Y:S04]  /*82a0*/  STG.E.U16 desc[UR6][R18.64+0x4], R43 ;  /* 0x0000042b12007986 */ /* 0x000fe8000c101506 */
[----:B------:R-:W-:Y:S04]  /*82b0*/  STG.E.U16 desc[UR6][R18.64+0x6], R8 ;  /* 0x0000060812007986 */ /* 0x000fe8000c101506 */
[----:B------:R0:W-:Y:S04]  /*82c0*/  STG.E.U16 desc[UR6][R66.64+0x2], R10 ;  /* 0x0000020a42007986 */ /* 0x0001e8000c101506 */
[----:B------:R1:W-:Y:S01]  /*82d0*/  STG.E.U16 desc[UR6][R66.64+0x6], R11 ;  /* 0x0000060b42007986 */ /* 0x0003e2000c101506 */
[----:B---3--:R-:W-:-:S03]  /*82e0*/  F2FP.BF16.F32.PACK_AB R7, R102, R51 ;  /* 0x000000336607723e */ /* 0x008fc600000010ff */
[----:B------:R-:W3:Y:S04]  /*82f0*/  LDL.LU R102, [R1+0x100] ;  /* 0x0001000001667983 */ /* 0x000ee80000300800 */
[----:B------:R-:W3:Y:S01]  /*8300*/  LDL.LU R51, [R1+0x194] ;  /* 0x0001940001337983 */ /* 0x000ee20000300800 */
[----:B----4-:R-:W-:-:S03]  /*8310*/  F2FP.BF16.F32.PACK_AB R6, R103, R104 ;  /* 0x000000686706723e */ /* 0x010fc600000010ff */
[----:B------:R-:W4:Y:S04]  /*8320*/  LDL.LU R103, [R1+0xdc] ;  /* 0x0000dc0001677983 */ /* 0x000f280000300800 */
[----:B------:R-:W4:Y:S01]  /*8330*/  LDL.LU R104, [R1+0x18c] ;  /* 0x00018c0001687983 */ /* 0x000f220000300800 */
[C---:B0-----:R-:W-:Y:S02]  /*8340*/  PRMT R10, R6.reuse, 0x7610, R10 ;  /* 0x00007610060a7816 */ /* 0x041fe4000000000a */
[----:B-1----:R-:W-:Y:S02]  /*8350*/  PRMT R11, R6, 0x7632, R11 ;  /* 0x00007632060b7816 */ /* 0x002fe4000000000b */
[----:B--2---:R-:W-:Y:S02]  /*8360*/  F2FP.BF16.F32.PACK_AB R6, R106, R107 ;  /* 0x0000006b6a06723e */ /* 0x004fe400000010ff */
[----:B------:R-:W2:Y:S04]  /*8370*/  LDL.LU R106, [R1+0x40] ;  /* 0x00004000016a7983 */ /* 0x000ea80000300800 */
[----:B------:R-:W2:Y:S01]  /*8380*/  LDL.LU R107, [R1+0x184] ;  /* 0x00018400016b7983 */ /* 0x000ea20000300800 */
[----:B------:R-:W-:-:S02]  /*8390*/  F2FP.BF16.F32.PACK_AB R41, R41, R114 ;  /* 0x000000722929723e */ /* 0x000fc400000010ff */
[----:B------:R-:W-:Y:S01]  /*83a0*/  PRMT R8, R7, 0x7632, R8 ;  /* 0x0000763207087816 */ /* 0x000fe20000000008 */
[----:B------:R0:W-:Y:S01]  /*83b0*/  STG.E.U16 desc[UR6][R66.64], R9 ;  /* 0x0000000942007986 */ /* 0x0001e2000c101506 */
[----:B------:R-:W-:-:S03]  /*83c0*/  F2FP.BF16.F32.PACK_AB R40, R40, R113 ;  /* 0x000000712828723e */ /* 0x000fc600000010ff */
[----:B------:R-:W-:Y:S01]  /*83d0*/  STG.E.U16 desc[UR6][R66.64+0x4], R42 ;  /* 0x0000042a42007986 */ /* 0x000fe2000c101506 */
[----:B------:R-:W-:-:S03]  /*83e0*/  F2FP.BF16.F32.PACK_AB R39, R39, R112 ;  /* 0x000000702727723e */ /* 0x000fc600000010ff */
[----:B------:R1:W-:Y:S01]  /*83f0*/  STG.E.U16 desc[UR6][R20.64], R7 ;  /* 0x0000000714007986 */ /* 0x0003e2000c101506 */
[----:B0-----:R-:W-:-:S03]  /*8400*/  PRMT R9, R41, 0x7632, R9 ;  /* 0x0000763229097816 */ /* 0x001fc60000000009 */
[----:B------:R0:W-:Y:S04]  /*8410*/  STG.E.U16 desc[UR6][R20.64+0x2], R8 ;  /* 0x0000020814007986 */ /* 0x0001e8000c101506 */
[----:B------:R0:W-:Y:S01]  /*8420*/  STG.E.U16 desc[UR6][R20.64+0x6], R9 ;  /* 0x0000060914007986 */ /* 0x0001e2000c101506 */
[----:B-1----:R-:W-:-:S03]  /*8430*/  PRMT R7, R40, 0x7632, R7 ;  /* 0x0000763228077816 */ /* 0x002fc60000000007 */
[----:B------:R-:W-:Y:S01]  /*8440*/  STG.E.U16 desc[UR6][R20.64+0x4], R41 ;  /* 0x0000042914007986 */ /* 0x000fe2000c101506 */
[C---:B0-----:R-:W-:Y:S02]  /*8450*/  PRMT R8, R6.reuse, 0x7610, R8 ;  /* 0x0000761006087816 */ /* 0x041fe40000000008 */
[----:B------:R-:W-:Y:S01]  /*8460*/  PRMT R9, R6, 0x7632, R9 ;  /* 0x0000763206097816 */ /* 0x000fe20000000009 */
[----:B------:R0:W-:Y:S04]  /*8470*/  STG.E.U16 desc[UR6][R68.64], R10 ;  /* 0x0000000a44007986 */ /* 0x0001e8000c101506 */
[----:B------:R1:W-:Y:S04]  /*8480*/  STG.E.U16 desc[UR6][R68.64+0x2], R11 ;  /* 0x0000020b44007986 */ /* 0x0003e8000c101506 */
[----:B------:R1:W-:Y:S01]  /*8490*/  STG.E.U16 desc[UR6][R68.64+0x6], R7 ;  /* 0x0000060744007986 */ /* 0x0003e2000c101506 */
[----:B0-----:R-:W-:-:S03]  /*84a0*/  PRMT R10, R39, 0x7632, R10 ;  /* 0x00007632270a7816 */ /* 0x001fc6000000000a */
[----:B------:R-:W-:Y:S04]  /*84b0*/  STG.E.U16 desc[UR6][R68.64+0x4], R40 ;  /* 0x0000042844007986 */ /* 0x000fe8000c101506 */
[----:B------:R0:W-:Y:S04]  /*84c0*/  STG.E.U16 desc[UR6][R22.64+0x2], R9 ;  /* 0x0000020916007986 */ /* 0x0001e8000c101506 */
[----:B------:R0:W-:Y:S01]  /*84d0*/  STG.E.U16 desc[UR6][R22.64+0x6], R10 ;  /* 0x0000060a16007986 */ /* 0x0001e2000c101506 */
[----:B---3--:R-:W-:-:S03]  /*84e0*/  F2FP.BF16.F32.PACK_AB R6, R102, R51 ;  /* 0x000000336606723e */ /* 0x008fc600000010ff */
[----:B------:R-:W3:Y:S01]  /*84f0*/  LDL.LU R102, [R1+0x3c] ;  /* 0x00003c0001667983 */ /* 0x000ee20000300800 */
[----:B-1----:R-:W-:-:S03]  /*8500*/  PRMT R11, R6, 0x7610, R11 ;  /* 0x00007610060b7816 */ /* 0x002fc6000000000b */
[----:B------:R-:W3:Y:S01]  /*8510*/  LDL.LU R51, [R1+0x180] ;  /* 0x0001800001337983 */ /* 0x000ee20000300800 */
[----:B------:R-:W-:Y:S02]  /*8520*/  PRMT R7, R6, 0x7632, R7 ;  /* 0x0000763206077816 */ /* 0x000fe40000000007 */
[----:B----4-:R-:W-:Y:S02]  /*8530*/  F2FP.BF16.F32.PACK_AB R6, R103, R104 ;  /* 0x000000686706723e */ /* 0x010fe400000010ff */
[----:B------:R-:W4:Y:S04]  /*8540*/  LDL.LU R103, [R1+0x38] ;  /* 0x0000380001677983 */ /* 0x000f280000300800 */
[----:B------:R-:W4:Y:S01]  /*8550*/  LDL.LU R104, [R1+0x178] ;  /* 0x0001780001687983 */ /* 0x000f220000300800 */
[----:B0-----:R-:W-:-:S02]  /*8560*/  PRMT R9, R6, 0x7610, R9 ;  /* 0x0000761006097816 */ /* 0x001fc40000000009 */
[----:B------:R-:W-:Y:S02]  /*8570*/  PRMT R10, R6, 0x7632, R10 ;  /* 0x00007632060a7816 */ /* 0x000fe4000000000a */
[----:B--2---:R-:W-:Y:S02]  /*8580*/  F2FP.BF16.F32.PACK_AB R6, R106, R107 ;  /* 0x0000006b6a06723e */ /* 0x004fe400000010ff */
[----:B------:R-:W2:Y:S04]  /*8590*/  LDL.LU R106, [R1+0x34] ;  /* 0x00003400016a7983 */ /* 0x000ea80000300800 */
[----:B------:R-:W2:Y:S01]  /*85a0*/  LDL.LU R107, [R1+0x174] ;  /* 0x00017400016b7983 */ /* 0x000ea20000300800 */
[----:B------:R-:W-:-:S03]  /*85b0*/  F2FP.BF16.F32.PACK_AB R38, R38, R111 ;  /* 0x0000006f2626723e */ /* 0x000fc600000010ff */
[----:B------:R0:W-:Y:S01]  /*85c0*/  STG.E.U16 desc[UR6][R22.64], R8 ;  /* 0x0000000816007986 */ /* 0x0001e2000c101506 */
[----:B------:R-:W-:-:S03]  /*85d0*/  F2FP.BF16.F32.PACK_AB R37, R37, R110 ;  /* 0x0000006e2525723e */ /* 0x000fc600000010ff */
[----:B------:R-:W-:Y:S01]  /*85e0*/  STG.E.U16 desc[UR6][R22.64+0x4], R39 ;  /* 0x0000042716007986 */ /* 0x000fe2000c101506 */
[----:B0-----:R-:W-:-:S03]  /*85f0*/  PRMT R8, R38, 0x7632, R8 ;  /* 0x0000763226087816 */ /* 0x001fc60000000008 */
[----:B------:R0:W-:Y:S04]  /*8600*/  STG.E.U16 desc[UR6][R70.64+0x2], R7 ;  /* 0x0000020746007986 */ /* 0x0001e8000c101506 */
[----:B------:R1:W-:Y:S04]  /*8610*/  STG.E.U16 desc[UR6][R70.64+0x6], R8 ;  /* 0x0000060846007986 */ /* 0x0003e8000c101506 */
[----:B------:R1:W-:Y:S01]  /*8620*/  STG.E.U16 desc[UR6][R70.64], R11 ;  /* 0x0000000b46007986 */ /* 0x0003e2000c101506 */
[----:B0-----:R-:W-:-:S03]  /*8630*/  PRMT R7, R6, 0x7610, R7 ;  /* 0x0000761006077816 */ /* 0x001fc60000000007 */
[----:B------:R0:W-:Y:S01]  /*8640*/  STG.E.U16 desc[UR6][R70.64+0x4], R38 ;  /* 0x0000042646007986 */ /* 0x0001e2000c101506 */
[----:B-1----:R-:W-:-:S03]  /*8650*/  PRMT R8, R6, 0x7632, R8 ;  /* 0x0000763206087816 */ /* 0x002fc60000000008 */
[----:B------:R1:W-:Y:S01]  /*8660*/  STG.E.U16 desc[UR6][R72.64+0x2], R10 ;  /* 0x0000020a48007986 */ /* 0x0003e2000c101506 */
[----:B------:R-:W-:-:S03]  /*8670*/  PRMT R11, R37, 0x7632, R11 ;  /* 0x00007632250b7816 */ /* 0x000fc6000000000b */
[----:B------:R-:W-:Y:S04]  /*8680*/  STG.E.U16 desc[UR6][R72.64], R9 ;  /* 0x0000000948007986 */ /* 0x000fe8000c101506 */
[----:B------:R-:W-:Y:S04]  /*8690*/  STG.E.U16 desc[UR6][R72.64+0x4], R37 ;  /* 0x0000042548007986 */ /* 0x000fe8000c101506 */
[----:B------:R-:W-:Y:S04]  /*86a0*/  STG.E.U16 desc[UR6][R72.64+0x6], R11 ;  /* 0x0000060b48007986 */ /* 0x000fe8000c101506 */
[----:B------:R4:W-:Y:S01]  /*86b0*/  STG.E.U16 desc[UR6][R74.64+0x2], R8 ;  /* 0x000002084a007986 */ /* 0x0009e2000c101506 */
[----:B---3--:R-:W-:-:S03]  /*86c0*/  F2FP.BF16.F32.PACK_AB R6, R102, R51 ;  /* 0x000000336606723e */ /* 0x008fc600000010ff */
[----:B------:R-:W3:Y:S01]  /*86d0*/  LDL.LU R102, [R1+0x2c] ;  /* 0x00002c0001667983 */ /* 0x000ee20000300800 */
[----:B0-----:R-:W-:-:S03]  /*86e0*/  PRMT R38, R6, 0x7610, R38 ;  /* 0x0000761006267816 */ /* 0x001fc60000000026 */
[----:B------:R-:W3:Y:S01]  /*86f0*/  LDL.LU R51, [R1+0x16c] ;  /* 0x00016c0001337983 */ /* 0x000ee20000300800 */
[----:B-1----:R-:W-:Y:S02]  /*8700*/  PRMT R10, R6, 0x7632, R10 ;  /* 0x00007632060a7816 */ /* 0x002fe4000000000a */
[----:B----4-:R-:W-:Y:S02]  /*8710*/  F2FP.BF16.F32.PACK_AB R6, R103, R104 ;  /* 0x000000686706723e */ /* 0x010fe400000010ff */
[----:B------:R-:W4:Y:S04]  /*8720*/  LDL.LU R103, [R1+0x28] ;  /* 0x0000280001677983 */ /* 0x000f280000300800 */
[----:B------:R-:W4:Y:S01]  /*8730*/  LDL.LU R104, [R1+0x164] ;  /* 0x0001640001687983 */ /* 0x000f220000300800 */
[----:B------:R-:W-:-:S02]  /*8740*/  PRMT R39, R6, 0x7610, R39 ;  /* 0x0000761006277816 */ /* 0x000fc40000000027 */
[----:B------:R-:W-:Y:S02]  /*8750*/  PRMT R8, R6, 0x7632, R8 ;  /* 0x0000763206087816 */ /* 0x000fe40000000008 */
[----:B--2---:R-:W-:Y:S02]  /*8760*/  F2FP.BF16.F32.PACK_AB R6, R106, R107 ;  /* 0x0000006b6a06723e */ /* 0x004fe400000010ff */
[----:B------:R-:W2:Y:S04]  /*8770*/  LDL.LU R106, [R1+0x15c] ;  /* 0x00015c00016a7983 */ /* 0x000ea80000300800 */
[----:B------:R-:W2:Y:S01]  /*8780*/  LDL.LU R107, [R1+0x158] ;  /* 0x00015800016b7983 */ /* 0x000ea20000300800 */
[----:B------:R-:W-:Y:S02]  /*8790*/  F2FP.BF16.F32.PACK_AB R36, R36, R109 ;  /* 0x0000006d2424723e */ /* 0x000fe400000010ff */
[----:B------:R-:W-:Y:S01]  /*87a0*/  F2FP.BF16.F32.PACK_AB R35, R35, R108 ;  /* 0x0000006c2323723e */ /* 0x000fe200000010ff */
[----:B------:R0:W-:Y:S01]  /*87b0*/  STG.E.U16 desc[UR6][R74.64], R7 ;  /* 0x000000074a007986 */ /* 0x0001e2000c101506 */
[----:B------:R-:W-:-:S02]  /*87c0*/  PRMT R9, R36, 0x7632, R9 ;  /* 0x0000763224097816 */ /* 0x000fc40000000009 */
[----:B------:R-:W-:Y:S01]  /*87d0*/  F2FP.BF16.F32.PACK_AB R29, R34, R29 ;  /* 0x0000001d221d723e */ /* 0x000fe200000010ff */
[----:B------:R-:W-:Y:S01]  /*87e0*/  STG.E.U16 desc[UR6][R74.64+0x4], R36 ;  /* 0x000004244a007986 */ /* 0x000fe2000c101506 */
[----:B------:R-:W-:-:S03]  /*87f0*/  PRMT R40, R6, 0x7610, R40 ;  /* 0x0000761006287816 */ /* 0x000fc60000000028 */
[----:B------:R1:W-:Y:S01]  /*8800*/  STG.E.U16 desc[UR6][R74.64+0x6], R9 ;  /* 0x000006094a007986 */ /* 0x0003e2000c101506 */
[----:B0-----:R-:W-:-:S03]  /*8810*/  PRMT R7, R35, 0x7632, R7 ;  /* 0x0000763223077816 */ /* 0x001fc60000000007 */
[----:B------:R-:W-:Y:S04]  /*8820*/  STG.E.U16 desc[UR6][R76.64], R38 ;  /* 0x000000264c007986 */ /* 0x000fe8000c101506 */
[----:B------:R0:W-:Y:S01]  /*8830*/  STG.E.U16 desc[UR6][R76.64+0x6], R7 ;  /* 0x000006074c007986 */ /* 0x0001e2000c101506 */
[----:B------:R-:W-:Y:S02]  /*8840*/  F2FP.BF16.F32.PACK_AB R26, R33, R26 ;  /* 0x0000001a211a723e */ /* 0x000fe400000010ff */
[----:B-1----:R-:W-:Y:S01]  /*8850*/  PRMT R9, R29, 0x7632, R9 ;  /* 0x000076321d097816 */ /* 0x002fe20000000009 */
[----:B------:R1:W-:Y:S04]  /*8860*/  STG.E.U16 desc[UR6][R76.64+0x2], R10 ;  /* 0x0000020a4c007986 */ /* 0x0003e8000c101506 */
[----:B------:R-:W-:Y:S01]  /*8870*/  STG.E.U16 desc[UR6][R76.64+0x4], R35 ;  /* 0x000004234c007986 */ /* 0x000fe2000c101506 */
[----:B0-----:R-:W-:-:S03]  /*8880*/  PRMT R7, R6, 0x7632, R7 ;  /* 0x0000763206077816 */ /* 0x001fc60000000007 */
[----:B------:R0:W-:Y:S01]  /*8890*/  STG.E.U16 desc[UR6][R78.64+0x2], R8 ;  /* 0x000002084e007986 */ /* 0x0001e2000c101506 */
[----:B-1----:R-:W-:-:S03]  /*88a0*/  PRMT R10, R26, 0x7632, R10 ;  /* 0x000076321a0a7816 */ /* 0x002fc6000000000a */
[----:B------:R-:W-:Y:S04]  /*88b0*/  STG.E.U16 desc[UR6][R78.64], R39 ;  /* 0x000000274e007986 */ /* 0x000fe8000c101506 */
[----:B------:R-:W-:Y:S04]  /*88c0*/  STG.E.U16 desc[UR6][R78.64+0x4], R29 ;  /* 0x0000041d4e007986 */ /* 0x000fe8000c101506 */
[----:B------:R-:W-:Y:S04]  /*88d0*/  STG.E.U16 desc[UR6][R78.64+0x6], R9 ;  /* 0x000006094e007986 */ /* 0x000fe8000c101506 */
[----:B------:R1:W-:Y:S04]  /*88e0*/  STG.E.U16 desc[UR6][R80.64+0x2], R7 ;  /* 0x0000020750007986 */ /* 0x0003e8000c101506 */
[----:B------:R-:W-:Y:S04]  /*88f0*/  STG.E.U16 desc[UR6][R80.64], R40 ;  /* 0x0000002850007986 */ /* 0x000fe8000c101506 */
[----:B------:R-:W-:Y:S04]  /*8900*/  STG.E.U16 desc[UR6][R80.64+0x4], R26 ;  /* 0x0000041a50007986 */ /* 0x000fe8000c101506 */
[----:B------:R-:W-:Y:S01]  /*8910*/  STG.E.U16 desc[UR6][R80.64+0x6], R10 ;  /* 0x0000060a50007986 */ /* 0x000fe2000c101506 */
[----:B---3--:R-:W-:-:S04]  /*8920*/  F2FP.BF16.F32.PACK_AB R6, R102, R51 ;  /* 0x000000336606723e */ /* 0x008fc800000010ff */
[C---:B------:R-:W-:Y:S02]  /*8930*/  PRMT R41, R6.reuse, 0x7610, R41 ;  /* 0x0000761006297816 */ /* 0x040fe40000000029 */
[----:B0-----:R-:W-:-:S05]  /*8940*/  PRMT R8, R6, 0x7632, R8 ;  /* 0x0000763206087816 */ /* 0x001fca0000000008 */
[----:B------:R0:W-:Y:S01]  /*8950*/  STG.E.U16 desc[UR6][R82.64+0x2], R8 ;  /* 0x0000020852007986 */ /* 0x0001e2000c101506 */
[----:B----4-:R-:W-:-:S04]  /*8960*/  F2FP.BF16.F32.PACK_AB R6, R103, R104 ;  /* 0x000000686706723e */ /* 0x010fc800000010ff */
[C---:B------:R-:W-:Y:S02]  /*8970*/  PRMT R42, R6.reuse, 0x7610, R42 ;  /* 0x00007610062a7816 */ /* 0x040fe4000000002a */
[----:B-1----:R-:W-:Y:S02]  /*8980*/  PRMT R7, R6, 0x7632, R7 ;  /* 0x0000763206077816 */ /* 0x002fe40000000007 */
[----:B--2---:R-:W-:Y:S02]  /*8990*/  F2FP.BF16.F32.PACK_AB R6, R54, R106 ;  /* 0x0000006a3606723e */ /* 0x004fe400000010ff */
[----:B------:R-:W2:Y:S02]  /*89a0*/  LDL.LU R54, [R1+0x290] ;  /* 0x0002900001367983 */ /* 0x000ea40000300800 */
[C---:B------:R-:W-:Y:S02]  /*89b0*/  PRMT R43, R6.reuse, 0x7610, R43 ;  /* 0x00007610062b7816 */ /* 0x040fe4000000002b */
[----:B0-----:R-:W-:-:S02]  /*89c0*/  PRMT R8, R6, 0x7632, R8 ;  /* 0x0000763206087816 */ /* 0x001fc40000000008 */
[----:B------:R-:W-:Y:S02]  /*89d0*/  F2FP.BF16.F32.PACK_AB R6, R4, R107 ;  /* 0x0000006b0406723e */ /* 0x000fe400000010ff */
[----:B------:R-:W3:Y:S01]  /*89e0*/  LDL.LU R4, [R1+0x28c] ;  /* 0x00028c0001047983 */ /* 0x000ee20000300800 */
[----:B------:R-:W-:Y:S02]  /*89f0*/  F2FP.BF16.F32.PACK_AB R25, R32, R25 ;  /* 0x000000192019723e */ /* 0x000fe400000010ff */
[----:B------:R-:W-:Y:S01]  /*8a00*/  F2FP.BF16.F32.PACK_AB R5, R30, R5 ;  /* 0x000000051e05723e */ /* 0x000fe200000010ff */
[----:B------:R-:W4:Y:S01]  /*8a10*/  LDL.LU R107, [R1+0x10c] ;  /* 0x00010c00016b7983 */ /* 0x000f220000300800 */
[----:B------:R-:W-:Y:S02]  /*8a20*/  PRMT R9, R25, 0x7632, R9 ;  /* 0x0000763219097816 */ /* 0x000fe40000000009 */
[----:B------:R-:W-:-:S03]  /*8a30*/  PRMT R11, R5, 0x7632, R11 ;  /* 0x00007632050b7816 */ /* 0x000fc6000000000b */
[----:B------:R0:W-:Y:S02]  /*8a40*/  STG.E.U16 desc[UR6][R82.64+0x6], R9 ;  /* 0x0000060952007986 */ /* 0x0001e4000c101506 */
[----:B0-----:R-:W-:Y:S02]  /*8a50*/  PRMT R9, R5, 0x7610, R9 ;  /* 0x0000761005097816 */ /* 0x001fe40000000009 */
[----:B---3--:R-:W-:Y:S02]  /*8a60*/  F2FP.BF16.F32.PACK_AB R5, R3, R4 ;  /* 0x000000040305723e */ /* 0x008fe400000010ff */
[----:B------:R-:W3:Y:S04]  /*8a70*/  LDL.LU R3, [R1+0x288] ;  /* 0x0002880001037983 */ /* 0x000ee80000300800 */
[----:B------:R-:W3:Y:S01]  /*8a80*/  LDL.LU R4, [R1+0x284] ;  /* 0x0002840001047983 */ /* 0x000ee20000300800 */
[----:B------:R-:W-:-:S04]  /*8a90*/  F2FP.BF16.F32.PACK_AB R24, R31, R24 ;  /* 0x000000181f18723e */ /* 0x000fc800000010ff */
[----:B------:R-:W-:Y:S01]  /*8aa0*/  PRMT R10, R24, 0x7632, R10 ;  /* 0x00007632180a7816 */ /* 0x000fe2000000000a */
[----:B------:R-:W-:Y:S01]  /*8ab0*/  STG.E.U16 desc[UR6][R82.64], R41 ;  /* 0x0000002952007986 */ /* 0x000fe2000c101506 */
[----:B------:R-:W-:-:S03]  /*8ac0*/  F2FP.BF16.F32.PACK_AB R0, R27, R0 ;  /* 0x000000001b00723e */ /* 0x000fc600000010ff */
[----:B------:R-:W-:Y:S01]  /*8ad0*/  STG.E.U16 desc[UR6][R82.64+0x4], R25 ;  /* 0x0000041952007986 */ /* 0x000fe2000c101506 */
[----:B------:R-:W-:-:S03]  /*8ae0*/  F2FP.BF16.F32.PACK_AB R2, R28, R2 ;  /* 0x000000021c02723e */ /* 0x000fc600000010ff */
[----:B------:R-:W-:Y:S01]  /*8af0*/  STG.E.U16 desc[UR6][R84.64], R42 ;  /* 0x0000002a54007986 */ /* 0x000fe2000c101506 */
[----:B------:R-:W-:-:S03]  /*8b00*/  PRMT R44, R6, 0x7632, R44 ;  /* 0x00007632062c7816 */ /* 0x000fc6000000002c */
[----:B------:R-:W-:Y:S04]  /*8b10*/  STG.E.U16 desc[UR6][R84.64+0x2], R7 ;  /* 0x0000020754007986 */ /* 0x000fe8000c101506 */
[----:B------:R-:W-:Y:S04]  /*8b20*/  STG.E.U16 desc[UR6][R84.64+0x4], R24 ;  /* 0x0000041854007986 */ /* 0x000fe8000c101506 */
[----:B------:R-:W-:Y:S01]  /*8b30*/  STG.E.U16 desc[UR6][R84.64+0x6], R10 ;  /* 0x0000060a54007986 */ /* 0x000fe2000c101506 */
[----:B------:R-:W-:-:S03]  /*8b40*/  F2FP.BF16.F32.PACK_AB R91, R105, R91 ;  /* 0x0000005b695b723e */ /* 0x000fc600000010ff */
[----:B------:R-:W-:Y:S04]  /*8b50*/  STG.E.U16 desc[UR6][R86.64], R43 ;  /* 0x0000002b56007986 */ /* 0x000fe8000c101506 */
[----:B------:R0:W-:Y:S04]  /*8b60*/  STG.E.U16 desc[UR6][R86.64+0x2], R8 ;  /* 0x0000020856007986 */ /* 0x0001e8000c101506 */
[----:B------:R-:W-:Y:S04]  /*8b70*/  STG.E.U16 desc[UR6][R86.64+0x4], R9 ;  /* 0x0000040956007986 */ /* 0x000fe8000c101506 */
[----:B------:R-:W-:Y:S04]  /*8b80*/  STG.E.U16 desc[UR6][R86.64+0x6], R11 ;  /* 0x0000060b56007986 */ /* 0x000fe8000c101506 */
[----:B------:R1:W-:Y:S01]  /*8b90*/  STG.E.U16 desc[UR6][R88.64], R6 ;  /* 0x0000000658007986 */ /* 0x0003e2000c101506 */
[----:B0-----:R-:W-:-:S02]  /*8ba0*/  PRMT R8, R0, 0x7610, R8 ;  /* 0x0000761000087816 */ /* 0x001fc40000000008 */
[----:B------:R-:W-:Y:S01]  /*8bb0*/  PRMT R7, R2, 0x7632, R7 ;  /* 0x0000763202077816 */ /* 0x000fe20000000007 */
[----:B------:R0:W-:Y:S01]  /*8bc0*/  STG.E.U16 desc[UR6][R88.64+0x4], R2 ;  /* 0x0000040258007986 */ /* 0x0001e2000c101506 */
[----:B------:R-:W-:Y:S02]  /*8bd0*/  PRMT R46, R5, 0x7632, R46 ;  /* 0x00007632052e7816 */ /* 0x000fe4000000002e */
[----:B----4-:R-:W-:Y:S02]  /*8be0*/  LOP3.LUT R107, R107, 0x1, RZ, 0x3c, !PT ;  /* 0x000000016b6b7812 */ /* 0x010fe400078e3cff */
[----:B-1----:R-:W-:Y:S02]  /*8bf0*/  PRMT R6, R0, 0x7632, R6 ;  /* 0x0000763200067816 */ /* 0x002fe40000000006 */
[----:B--2---:R-:W-:Y:S02]  /*8c00*/  F2FP.BF16.F32.PACK_AB R0, R55, R54 ;  /* 0x000000363700723e */ /* 0x004fe400000010ff */
[----:B0-----:R-:W-:Y:S01]  /*8c10*/  PRMT R2, R91, 0x7632, R2 ;  /* 0x000076325b027816 */ /* 0x001fe20000000002 */
[----:B------:R0:W-:Y:S01]  /*8c20*/  STG.E.U16 desc[UR6][R88.64+0x2], R44 ;  /* 0x0000022c58007986 */ /* 0x0001e2000c101506 */
[----:B------:R-:W-:-:S03]  /*8c30*/  PRMT R47, R0, 0x7632, R47 ;  /* 0x00007632002f7816 */ /* 0x000fc6000000002f */
[----:B------:R0:W-:Y:S04]  /*8c40*/  STG.E.U16 desc[UR6][R88.64+0x6], R7 ;  /* 0x0000060758007986 */ /* 0x0001e8000c101506 */
[----:B------:R0:W5:Y:S04]  /*8c50*/  LDL.LU R55, [R1+0x280] ;  /* 0x0002800001377983 */ /* 0x0001680000300800 */
[----:B------:R0:W-:Y:S04]  /*8c60*/  STG.E.U16 desc[UR6][R92.64], R5 ;  /* 0x000000055c007986 */ /* 0x0001e8000c101506 */
[----:B------:R0:W-:Y:S04]  /*8c70*/  STG.E.U16 desc[UR6][R92.64+0x2], R46 ;  /* 0x0000022e5c007986 */ /* 0x0001e8000c101506 */
[----:B------:R0:W5:Y:S04]  /*8c80*/  LDL.LU R54, [R1+0x278] ;  /* 0x0002780001367983 */ /* 0x0001680000300800 */
[----:B------:R0:W-:Y:S04]  /*8c90*/  STG.E.U16 desc[UR6][R92.64+0x4], R8 ;  /* 0x000004085c007986 */ /* 0x0001e8000c101506 */
[----:B------:R0:W-:Y:S04]  /*8ca0*/  STG.E.U16 desc[UR6][R92.64+0x6], R6 ;  /* 0x000006065c007986 */ /* 0x0001e8000c101506 */
[----:B------:R0:W-:Y:S04]  /*8cb0*/  STG.E.U16 desc[UR6][R94.64], R0 ;  /* 0x000000005e007986 */ /* 0x0001e8000c101506 */
[----:B------:R0:W-:Y:S04]  /*8cc0*/  STG.E.U16 desc[UR6][R94.64+0x2], R47 ;  /* 0x0000022f5e007986 */ /* 0x0001e8000c101506 */
[----:B------:R0:W-:Y:S04]  /*8cd0*/  STG.E.U16 desc[UR6][R94.64+0x4], R91 ;  /* 0x0000045b5e007986 */ /* 0x0001e8000c101506 */
[----:B------:R0:W-:Y:S04]  /*8ce0*/  STG.E.U16 desc[UR6][R94.64+0x6], R2 ;  /* 0x000006025e007986 */ /* 0x0001e8000c101506 */
[----:B------:R0:W-:Y:S01]  /*8cf0*/  STL [R1+0x10c], R107 ;  /* 0x00010c6b01007387 */ /* 0x0001e20000100800 */
[----:B---3--:R-:W-:-:S04]  /*8d00*/  IADD3 R3, P1, R3, 0x2, RZ ;  /* 0x0000000203037810 */ /* 0x008fc80007f3e0ff */
[----:B------:R-:W-:Y:S02]  /*8d10*/  IADD3.X R4, RZ, R4, RZ, P1, !PT ;  /* 0x00000004ff047210 */ /* 0x000fe40000ffe4ff */
[----:B------:R-:W-:-:S04]  /*8d20*/  ISETP.GE.U32.AND P1, PT, R3, UR10, PT ;  /* 0x0000000a03007c0c */ /* 0x000fc8000bf26070 */
[----:B------:R-:W-:-:S13]  /*8d30*/  ISETP.GE.AND.EX P1, PT, R4, UR11, PT, P1 ;  /* 0x0000000b04007c0c */ /* 0x000fda000bf26310 */
[----:B0-----:R-:W-:Y:S05]  /*8d40*/  @!P1 BRA `(.L_x_1435) ;  /* 0xffffff7c00449947 */ /* 0x001fea000383ffff */
[----:B------:R-:W-:Y:S05]  /*8d50*/  EXIT ;  /* 0x000000000000794d */ /* 0x000fea0003800000 */
.L_x_1436:
        /* <DEDUP_REMOVED lines=10> */
.L_x_3024:


//--------------------- .text._ZN13group_norm_v214gn_cuda_kernelI13__nv_bfloat16Li480ELi3ELi32ELi30ELi4096ELb0ELi16ELi960ELi960ELi4ELb1ELi1ELb0ELb0ENS_16CompileConditionILi900EEEEEvPT_PKS4_S7_S7_flPfS8_Pj --------------------------
	.section	.text._ZN13group_norm_v214gn_cuda_kernelI13__nv_bfloat16Li480ELi3ELi32ELi30ELi4096ELb0ELi16ELi960ELi960ELi4ELb1ELi1ELb0ELb0ENS_16CompileConditionILi900EEEEEvPT_PKS4_S7_S7_flPfS8_Pj,"ax",@progbits
	.align	128
        .global         _ZN13group_norm_v214gn_cuda_kernelI13__nv_bfloat16Li480ELi3ELi32ELi30ELi4096ELb0ELi16ELi960ELi960ELi4ELb1ELi1ELb0ELb0ENS_16CompileConditionILi900EEEEEvPT_PKS4_S7_S7_flPfS8_Pj
        .type           _ZN13group_norm_v214gn_cuda_kernelI13__nv_bfloat16Li480ELi3ELi32ELi30ELi4096ELb0ELi16ELi960ELi960ELi4ELb1ELi1ELb0ELb0ENS_16CompileConditionILi900EEEEEvPT_PKS4_S7_S7_flPfS8_Pj,@function
        .size           _ZN13group_norm_v214gn_cuda_kernelI13__nv_bfloat16Li480ELi3ELi32ELi30ELi4096ELb0ELi16ELi960ELi960ELi4ELb1ELi1ELb0ELb0ENS_16CompileConditionILi900EEEEEvPT_PKS4_S7_S7_flPfS8_Pj,(.L_x_3025 - _ZN13group_norm_v214gn_cuda_kernelI13__nv_bfloat16Li480ELi3ELi32ELi30ELi4096ELb0ELi16ELi960ELi960ELi4ELb1ELi1ELb0ELb0ENS_16CompileConditionILi900EEEEEvPT_PKS4_S7_S7_flPfS8_Pj)
        .other          _ZN13group_norm_v214gn_cuda_kernelI13__nv_bfloat16Li480ELi3ELi32ELi30ELi4096ELb0ELi16ELi960ELi960ELi4ELb1ELi1ELb0ELb0ENS_16CompileConditionILi900EEEEEvPT_PKS4_S7_S7_flPfS8_Pj,@"STO_CUDA_ENTRY STV_DEFAULT"
_ZN13group_norm_v214gn_cuda_kernelI13__nv_bfloat16Li480ELi3ELi32ELi30ELi4096ELb0ELi16ELi960ELi960ELi4ELb1ELi1ELb0ELb0ENS_16CompileConditionILi900EEEEEvPT_PKS4_S7_S7_flPfS8_Pj:
.text._ZN13group_norm_v214gn_cuda_kernelI13__nv_bfloat16Li480ELi3ELi32ELi30ELi4096ELb0ELi16ELi960ELi960ELi4ELb1ELi1ELb0ELb0ENS_16CompileConditionILi900EEEEEvPT_PKS4_S7_S7_flPfS8_Pj:
[----:B------:R-:W0:Y:S01]  /*0000*/  LDC R1, c[0x0][0x28] ;  /* 0x00000a00ff017b82 */ /* 0x000e220000000800 */
[----:B------:R-:W1:Y:S01]  /*0010*/  S2R R6, SR_CTAID.Y ;  /* 0x0000000000067919 */ /* 0x000e620000002600 */
[----:B------:R-:W-:Y:S01]  /*0020*/  ULDC.64 UR4, c[0x0][0x238] ;  /* 0x00008e0000047ab9 */ /* 0x000fe20000000a00 */
[----:B0-----:R-:W-:Y:S02]  /*0030*/  IADD3 R1, R1, -0xa8, RZ ;  /* 0xffffff5801017810 */ /* 0x001fe40007ffe0ff */
[----:B-1----:R-:W-:-:S04]  /*0040*/  ISETP.GE.U32.AND P0, PT, R6, UR4, PT ;  /* 0x0000000406007c0c */ /* 0x002fc8000bf06070 */
[----:B------:R-:W-:-:S13]  /*0050*/  ISETP.GE.AND.EX P0, PT, RZ, UR5, PT, P0 ;  /* 0x00000005ff007c0c */ /* 0x000fda000bf06300 */
[----:B------:R-:W-:Y:S05]  /*0060*/  @P0 EXIT ;  /* 0x000000000000094d */ /* 0x000fea0003800000 */
[----:B------:R-:W0:Y:S01]  /*0070*/  S2R R0, SR_TID.X ;  /* 0x0000000000007919 */ /* 0x000e220000002100 */
[----:B------:R-:W1:Y:S01]  /*0080*/  S2UR UR5, SR_CgaCtaId ;  /* 0x00000000000579c3 */ /* 0x000e620000008800 */
[----:B------:R-:W-:Y:S02]  /*0090*/  UMOV UR4, 0x400 ;  /* 0x0000040000047882 */ /* 0x000fe40000000000 */
[----:B-1----:R-:W-:Y:S02]  /*00a0*/  ULEA UR6, UR5, UR4, 0x18 ;  /* 0x0000000405067291 */ /* 0x002fe4000f8ec03f */
[----:B------:R-:W-:-:S04]  /*00b0*/  UIADD3 UR4, UR4, 0x2d00, URZ ;  /* 0x00002d0004047890 */ /* 0x000fc8000fffe03f */
[----:B------:R-:W-:Y:S01]  /*00c0*/  ULEA UR5, UR5, UR4, 0x18 ;  /* 0x0000000405057291 */ /* 0x000fe2000f8ec03f */
[----:B0-----:R-:W-:Y:S02]  /*00d0*/  IMAD.WIDE.U32 R2, R0, -0x77777777, RZ ;  /* 0x8888888900027825 */ /* 0x001fe400078e00ff */
[----:B------:R-:W-:-:S03]  /*00e0*/  UMOV UR4, URZ ;  /* 0x0000003f00047c82 */ /* 0x000fc60008000000 */
[----:B------:R-:W-:Y:S02]  /*00f0*/  SHF.R.U32.HI R7, RZ, 0x7, R3 ;  /* 0x00000007ff077819 */ /* 0x000fe40000011603 */
[----:B------:R-:W-:Y:S01]  /*0100*/  MOV R3, UR6 ;  /* 0x0000000600037c02 */ /* 0x000fe20008000f00 */
[----:B------:R-:W-:Y:S02]  /*0110*/  ULDC.64 UR6, c[0x0][0x208] ;  /* 0x0000820000067ab9 */ /* 0x000fe40000000a00 */
[----:B------:R-:W-:-:S05]  /*0120*/  IMAD R0, R7, -0xf0, R0 ;  /* 0xffffff1007007824 */ /* 0x000fca00078e0200 */
[C---:B------:R-:W-:Y:S01]  /*0130*/  SHF.L.U32 R2, R0.reuse, 0x2, RZ ;  /* 0x0000000200027819 */ /* 0x040fe200000006ff */
[----:B------:R-:W-:-:S03]  /*0140*/  IMAD R0, R0, 0x18, R3 ;  /* 0x0000001800007824 */ /* 0x000fc600078e0203 */
[C---:B------:R-:W-:Y:S01]  /*0150*/  IADD3 R4, R2.reuse, 0x2, RZ ;  /* 0x0000000202047810 */ /* 0x040fe20007ffe0ff */
[----:B------:R-:W-:Y:S01]  /*0160*/  IMAD.WIDE.U32 R2, R2, -0x77777777, RZ ;  /* 0x8888888902027825 */ /* 0x000fe200078e00ff */
[----:B------:R-:W-:-:S03]  /*0170*/  LEA R0, R7, R0, 0x3 ;  /* 0x0000000007007211 */ /* 0x000fc600078e18ff */
[----:B------:R-:W-:Y:S01]  /*0180*/  IMAD.WIDE.U32 R4, R4, -0x77777777, RZ ;  /* 0x8888888904047825 */ /* 0x000fe200078e00ff */
[----:B------:R-:W-:Y:S01]  /*0190*/  SHF.R.U32.HI R2, RZ, 0x1, R3 ;  /* 0x00000001ff027819 */ /* 0x000fe20000011603 */
[----:B------:R0:W-:Y:S03]  /*01a0*/  STL [R1+0x7c], R0 ;  /* 0x00007c0001007387 */ /* 0x0001e60000100800 */
[----:B------:R-:W-:Y:S01]  /*01b0*/  SHF.R.U32.HI R4, RZ, 0x1, R5 ;  /* 0x00000001ff047819 */ /* 0x000fe20000011605 */
[----:B------:R1:W-:Y:S01]  /*01c0*/  STL [R1+0x38], RZ ;  /* 0x000038ff01007387 */ /* 0x0003e20000100800 */
[----:B------:R-:W-:Y:S02]  /*01d0*/  LOP3.LUT R3, R2, 0x7ffffff8, RZ, 0xc0, !PT ;  /* 0x7ffffff802037812 */ /* 0x000fe400078ec0ff */
[----:B------:R-:W-:-:S03]  /*01e0*/  LOP3.LUT R2, R4, 0x7ffffff8, RZ, 0xc0, !PT ;  /* 0x7ffffff804027812 */ /* 0x000fc600078ec0ff */
[----:B------:R1:W-:Y:S01]  /*01f0*/  STL [R1+0x84], R3 ;  /* 0x0000840301007387 */ /* 0x0003e20000100800 */
[----:B0-----:R-:W-:-:S03]  /*0200*/  MOV R0, R6 ;  /* 0x0000000600007202 */ /* 0x001fc60000000f00 */
[----:B------:R1:W-:Y:S04]  /*0210*/  STL [R1+0x80], R2 ;  /* 0x0000800201007387 */ /* 0x0003e80000100800 */
.L_x_1447:
[----:B------:R-:W2:Y:S01]  /*0220*/  LDL R6, [R1+0x38] ;  /* 0x0000380001067983 */ /* 0x000ea20000100800 */
[----:B------:R-:W-:Y:S01]  /*0230*/  ULDC.64 UR8, c[0x0][0x218] ;  /* 0x0000860000087ab9 */ /* 0x000fe20000000a00 */
[----:B------:R-:W-:Y:S01]  /*0240*/  ULDC.64 UR10, c[0x0][0x228] ;  /* 0x00008a00000a7ab9 */ /* 0x000fe20000000a00 */
[----:B------:R-:W1:Y:S01]  /*0250*/  S2R R33, SR_TID.X ;  /* 0x0000000000217919 */ /* 0x000e620000002100 */
[----:B------:R-:W0:Y:S01]  /*0260*/  S2R R32, SR_CTAID.X ;  /* 0x0000000000207919 */ /* 0x000e220000002500 */
[----:B-1----:R-:W-:Y:S01]  /*0270*/  IMAD.WIDE.U32 R2, R33, -0x77777777, RZ ;  /* 0x8888888921027825 */ /* 0x002fe200078e00ff */
[----:B0-----:R-:W-:-:S04]  /*0280*/  SHF.L.U32 R2, R32, 0x4, RZ ;  /* 0x0000000420027819 */ /* 0x001fc800000006ff */
[----:B------:R-:W-:Y:S02]  /*0290*/  SHF.R.U32.HI R4, RZ, 0x7, R3 ;  /* 0x00000007ff047819 */ /* 0x000fe40000011603 */
[----:B------:R-:W-:-:S03]  /*02a0*/  LOP3.LUT R3, R2, 0xff0, RZ, 0xc0, !PT ;  /* 0x00000ff002037812 */ /* 0x000fc600078ec0ff */
[----:B------:R-:W-:Y:S01]  /*02b0*/  IMAD R5, R4, -0xf0, R33 ;  /* 0xffffff1004057824 */ /* 0x000fe200078e0221 */
[----:B------:R-:W-:Y:S01]  /*02c0*/  IADD3 R15, R3, R4, RZ ;  /* 0x00000004030f7210 */ /* 0x000fe20007ffe0ff */
[----:B------:R-:W-:-:S03]  /*02d0*/  HFMA2.MMA R3, -RZ, RZ, 0, 0 ;  /* 0x00000000ff037435 */ /* 0x000fc600000001ff */
[----:B------:R-:W-:Y:S01]  /*02e0*/  SHF.L.U32 R2, R5, 0x2, RZ ;  /* 0x0000000205027819 */ /* 0x000fe200000006ff */
[----:B------:R-:W-:-:S05]  /*02f0*/  IMAD R15, R15, 0x3c0, RZ ;  /* 0x000003c00f0f7824 */ /* 0x000fca00078e02ff */
[----:B------:R-:W-:Y:S01]  /*0300*/  IADD3 R7, R15, 0xf00, RZ ;  /* 0x00000f000f077810 */ /* 0x000fe20007ffe0ff */
[----:B------:R-:W-:-:S03]  /*0310*/  IMAD.WIDE.U32 R18, R0, 0x3c0000, R2 ;  /* 0x003c000000127825 */ /* 0x000fc600078e0002 */
[C---:B------:R-:W-:Y:S02]  /*0320*/  IADD3 R36, P0, R15.reuse, R18, RZ ;  /* 0x000000120f247210 */ /* 0x040fe40007f1e0ff */
[C---:B------:R-:W-:Y:S02]  /*0330*/  IADD3 R13, R15.reuse, 0x1e00, RZ ;  /* 0x00001e000f0d7810 */ /* 0x040fe40007ffe0ff */
[----:B------:R-:W-:Y:S01]  /*0340*/  IADD3 R17, R15, 0x2580, RZ ;  /* 0x000025800f117810 */ /* 0x000fe20007ffe0ff */
[----:B--2---:R-:W-:-:S05]  /*0350*/  IMAD R5, R6, 0x3c0000, RZ ;  /* 0x003c000006057824 */ /* 0x004fca00078e02ff */
[----:B------:R-:W-:Y:S02]  /*0360*/  IADD3 R3, R19, R5, RZ ;  /* 0x0000000513037210 */ /* 0x000fe40007ffe0ff */
[----:B------:R-:W-:Y:S02]  /*0370*/  IADD3 R5, R15, 0x780, RZ ;  /* 0x000007800f057810 */ /* 0x000fe40007ffe0ff */
[----:B------:R-:W-:Y:S02]  /*0380*/  IADD3.X R6, RZ, R3, RZ, P0, !PT ;  /* 0x00000003ff067210 */ /* 0x000fe400007fe4ff */
[C---:B------:R-:W-:Y:S02]  /*0390*/  LEA R4, P0, R36.reuse, UR8, 0x1 ;  /* 0x0000000824047c11 */ /* 0x040fe4000f8008ff */
[----:B------:R-:W-:Y:S01]  /*03a0*/  IADD3 R8, P1, R5, R18, RZ ;  /* 0x0000001205087210 */ /* 0x000fe20007f3e0ff */
[----:B------:R0:W-:Y:S01]  /*03b0*/  STL [R1+0x5c], R6 ;  /* 0x00005c0601007387 */ /* 0x0001e20000100800 */
[----:B------:R-:W-:-:S02]  /*03c0*/  LEA.HI.X R5, R36, UR9, R6, 0x1, P0 ;  /* 0x0000000924057c11 */ /* 0x000fc400080f0c06 */
[----:B------:R-:W-:Y:S01]  /*03d0*/  IADD3.X R9, RZ, R3, RZ, P1, !PT ;  /* 0x00000003ff097210 */ /* 0x000fe20000ffe4ff */
[----:B------:R1:W-:Y:S01]  /*03e0*/  STL [R1], R8 ;  /* 0x0000000801007387 */ /* 0x0003e20000100800 */
[----:B------:R-:W-:-:S03]  /*03f0*/  IADD3 R10, P1, R7, R18, RZ ;  /* 0x00000012070a7210 */ /* 0x000fc60007f3e0ff */
[----:B------:R-:W2:Y:S01]  /*0400*/  LDG.E.64.CONSTANT R4, desc[UR6][R4.64] ;  /* 0x0000000604047981 */ /* 0x000ea2000c1e9b00 */
[----:B0-----:R-:W-:-:S03]  /*0410*/  LEA R6, P0, R8, UR8, 0x1 ;  /* 0x0000000808067c11 */ /* 0x001fc6000f8008ff */
[----:B------:R0:W-:Y:S01]  /*0420*/  STL [R1+0x60], R9 ;  /* 0x0000600901007387 */ /* 0x0001e20000100800 */
[----:B------:R-:W-:Y:S02]  /*0430*/  LEA.HI.X R7, R8, UR9, R9, 0x1, P0 ;  /* 0x0000000908077c11 */ /* 0x000fe400080f0c09 */
[----:B------:R-:W-:Y:S02]  /*0440*/  IADD3.X R11, RZ, R3, RZ, P1, !PT ;  /* 0x00000003ff0b7210 */ /* 0x000fe40000ffe4ff */
[----:B-1----:R-:W-:Y:S02]  /*0450*/  LEA R8, P0, R10, UR8, 0x1 ;  /* 0x000000080a087c11 */ /* 0x002fe4000f8008ff */
[----:B------:R-:W3:Y:S01]  /*0460*/  LDG.E.64.CONSTANT R6, desc[UR6][R6.64] ;  /* 0x0000000606067981 */ /* 0x000ee2000c1e9b00 */
[----:B0-----:R-:W-:-:S04]  /*0470*/  IADD3 R9, R15, 0x1680, RZ ;  /* 0x000016800f097810 */ /* 0x001fc80007ffe0ff */
[----:B------:R-:W-:Y:S01]  /*0480*/  IADD3 R12, P1, R9, R18, RZ ;  /* 0x00000012090c7210 */ /* 0x000fe20007f3e0ff */
[----:B------:R0:W-:Y:S01]  /*0490*/  STL [R1+0x4], R10 ;  /* 0x0000040a01007387 */ /* 0x0001e20000100800 */
[----:B------:R-:W-:Y:S02]  /*04a0*/  LEA.HI.X R9, R10, UR9, R11, 0x1, P0 ;  /* 0x000000090a097c11 */ /* 0x000fe400080f0c0b */
[----:B------:R-:W-:Y:S01]  /*04b0*/  IADD3.X R14, RZ, R3, RZ, P1, !PT ;  /* 0x00000003ff0e7210 */ /* 0x000fe20000ffe4ff */
[----:B------:R1:W-:Y:S01]  /*04c0*/  STL [R1+0x64], R11 ;  /* 0x0000640b01007387 */ /* 0x0003e20000100800 */
[----:B0-----:R-:W-:-:S03]  /*04d0*/  LEA R10, P0, R12, UR8, 0x1 ;  /* 0x000000080c0a7c11 */ /* 0x001fc6000f8008ff */
[----:B------:R-:W-:Y:S01]  /*04e0*/  STL [R1+0x8], R12 ;  /* 0x0000080c01007387 */ /* 0x000fe20000100800 */
[----:B-1----:R-:W-:-:S03]  /*04f0*/  LEA.HI.X R11, R12, UR9, R14, 0x1, P0 ;  /* 0x000000090c0b7c11 */ /* 0x002fc600080f0c0e */
[----:B------:R0:W-:Y:S04]  /*0500*/  STL [R1+0x6c], R14 ;  /* 0x00006c0e01007387 */ /* 0x0001e80000100800 */
[----:B------:R-:W4:Y:S04]  /*0510*/  LDG.E.64.CONSTANT R8, desc[UR6][R8.64] ;  /* 0x0000000608087981 */ /* 0x000f28000c1e9b00 */
[----:B------:R-:W4:Y:S01]  /*0520*/  LDG.E.64.CONSTANT R10, desc[UR6][R10.64] ;  /* 0x000000060a0a7981 */ /* 0x000f22000c1e9b00 */
[----:B0-----:R-:W-:-:S04]  /*0530*/  IADD3 R14, P0, R13, R18, RZ ;  /* 0x000000120d0e7210 */ /* 0x001fc80007f1e0ff */
[----:B------:R-:W-:Y:S02]  /*0540*/  IADD3.X R16, RZ, R3, RZ, P0, !PT ;  /* 0x00000003ff107210 */ /* 0x000fe400007fe4ff */
[C---:B------:R-:W-:Y:S01]  /*0550*/  LEA R12, P0, R14.reuse, UR8, 0x1 ;  /* 0x000000080e0c7c11 */ /* 0x040fe2000f8008ff */
[----:B------:R0:W-:Y:S03]  /*0560*/  STL [R1+0xc], R14 ;  /* 0x00000c0e01007387 */ /* 0x0001e60000100800 */
[----:B------:R-:W-:Y:S02]  /*0570*/  LEA.HI.X R13, R14, UR9, R16, 0x1, P0 ;  /* 0x000000090e0d7c11 */ /* 0x000fe400080f0c10 */
[----:B------:R-:W-:Y:S02]  /*0580*/  IADD3 R22, P0, R17, R18, RZ ;  /* 0x0000001211167210 */ /* 0x000fe40007f1e0ff */
[----:B0-----:R-:W-:-:S02]  /*0590*/  IADD3 R14, R15, 0x2d00, RZ ;  /* 0x00002d000f0e7810 */ /* 0x001fc40007ffe0ff */
[----:B------:R-:W4:Y:S01]  /*05a0*/  LDG.E.64.CONSTANT R12, desc[UR6][R12.64] ;  /* 0x000000060c0c7981 */ /* 0x000f22000c1e9b00 */
[-C--:B------:R-:W-:Y:S02]  /*05b0*/  IADD3.X R23, RZ, R3.reuse, RZ, P0, !PT ;  /* 0x00000003ff177210 */ /* 0x080fe400007fe4ff */
[----:B------:R-:W-:Y:S02]  /*05c0*/  IADD3 R20, P1, R14, R18, RZ ;  /* 0x000000120e147210 */ /* 0x000fe40007f3e0ff */
[C---:B------:R-:W-:Y:S02]  /*05d0*/  LEA R14, P0, R22.reuse, UR8, 0x1 ;  /* 0x00000008160e7c11 */ /* 0x040fe4000f8008ff */
[----:B------:R-:W-:Y:S02]  /*05e0*/  IADD3 R19, R15, 0x3480, RZ ;  /* 0x000034800f137810 */ /* 0x000fe40007ffe0ff */
[----:B------:R-:W-:Y:S01]  /*05f0*/  LEA.HI.X R15, R22, UR9, R23, 0x1, P0 ;  /* 0x00000009160f7c11 */ /* 0x000fe200080f0c17 */
[----:B------:R0:W-:Y:S01]  /*0600*/  STL [R1+0x70], R16 ;  /* 0x0000701001007387 */ /* 0x0001e20000100800 */
[----:B------:R-:W-:-:S04]  /*0610*/  IADD3.X R21, RZ, R3, RZ, P1, !PT ;  /* 0x00000003ff157210 */ /* 0x000fc80000ffe4ff */
[----:B------:R-:W4:Y:S01]  /*0620*/  LDG.E.64.CONSTANT R14, desc[UR6][R14.64] ;  /* 0x000000060e0e7981 */ /* 0x000f22000c1e9b00 */
[----:B0-----:R-:W-:-:S04]  /*0630*/  LEA R16, P1, R20, UR8, 0x1 ;  /* 0x0000000814107c11 */ /* 0x001fc8000f8208ff */
[----:B------:R-:W-:-:S06]  /*0640*/  LEA.HI.X R17, R20, UR9, R21, 0x1, P1 ;  /* 0x0000000914117c11 */ /* 0x000fcc00088f0c15 */
[----:B------:R-:W4:Y:S04]  /*0650*/  LDG.E.64.CONSTANT R16, desc[UR6][R16.64] ;  /* 0x0000000610107981 */ /* 0x000f28000c1e9b00 */
[----:B------:R-:W-:Y:S04]  /*0660*/  STL [R1+0x18], R22 ;  /* 0x0000181601007387 */ /* 0x000fe80000100800 */
[----:B------:R-:W-:Y:S04]  /*0670*/  STL [R1+0x74], R23 ;  /* 0x0000741701007387 */ /* 0x000fe80000100800 */
[----:B------:R0:W-:Y:S04]  /*0680*/  STL [R1+0x30], R20 ;  /* 0x0000301401007387 */ /* 0x0001e80000100800 */
[----:B------:R1:W-:Y:S01]  /*0690*/  STL [R1+0x78], R21 ;  /* 0x0000781501007387 */ /* 0x0003e20000100800 */
[----:B0-----:R-:W-:-:S04]  /*06a0*/  IADD3 R20, P0, R19, R18, RZ ;  /* 0x0000001213147210 */ /* 0x001fc80007f1e0ff */
[----:B-1----:R-:W-:Y:S02]  /*06b0*/  IADD3.X R21, RZ, R3, RZ, P0, !PT ;  /* 0x00000003ff157210 */ /* 0x002fe400007fe4ff */
[----:B------:R-:W-:Y:S02]  /*06c0*/  LEA R18, P0, R20, UR8, 0x1 ;  /* 0x0000000814127c11 */ /* 0x000fe4000f8008ff */
[----:B------:R-:W-:Y:S02]  /*06d0*/  SHF.L.U32 R22, R2, 0x1, RZ ;  /* 0x0000000102167819 */ /* 0x000fe400000006ff */
[----:B------:R-:W-:Y:S01]  /*06e0*/  LEA.HI.X R19, R20, UR9, R21, 0x1, P0 ;  /* 0x0000000914137c11 */ /* 0x000fe200080f0c15 */
[----:B------:R-:W-:Y:S01]  /*06f0*/  ULDC.64 UR8, c[0x0][0x220] ;  /* 0x0000880000087ab9 */ /* 0x000fe20000000a00 */
[----:B------:R0:W-:Y:S01]  /*0700*/  STL [R1+0x34], R20 ;  /* 0x0000341401007387 */ /* 0x0001e20000100800 */
[----:B------:R-:W-:-:S03]  /*0710*/  SHF.R.U32.HI R2, RZ, 0x1f, R2 ;  /* 0x0000001fff027819 */ /* 0x000fc60000011602 */
[----:B------:R1:W-:Y:S04]  /*0720*/  STL [R1+0x68], R21 ;  /* 0x0000681501007387 */ /* 0x0003e80000100800 */
[----:B------:R-:W4:Y:S01]  /*0730*/  LDG.E.64.CONSTANT R18, desc[UR6][R18.64] ;  /* 0x0000000612127981 */ /* 0x000f22000c1e9b00 */
[C---:B0-----:R-:W-:Y:S02]  /*0740*/  IADD3 R20, P0, R22.reuse, UR8, RZ ;  /* 0x0000000816147c10 */ /* 0x041fe4000ff1e0ff */
[----:B------:R-:W-:Y:S02]  /*0750*/  IADD3 R22, P1, R22, UR10, RZ ;  /* 0x0000000a16167c10 */ /* 0x000fe4000ff3e0ff */
[C---:B-1----:R-:W-:Y:S02]  /*0760*/  IADD3.X R21, R2.reuse, UR9, RZ, P0, !PT ;  /* 0x0000000902157c10 */ /* 0x042fe400087fe4ff */
[----:B------:R-:W-:-:S04]  /*0770*/  IADD3.X R23, R2, UR11, RZ, P1, !PT ;  /* 0x0000000b02177c10 */ /* 0x000fc80008ffe4ff */
[----:B------:R-:W5:Y:S04]  /*0780*/  LDG.E.64.CONSTANT R20, desc[UR6][R20.64] ;  /* 0x0000000614147981 */ /* 0x000f68000c1e9b00 */
[----:B------:R-:W5:Y:S01]  /*0790*/  LDG.E.64.CONSTANT R22, desc[UR6][R22.64] ;  /* 0x0000000616167981 */ /* 0x000f62000c1e9b00 */
[C---:B--2---:R-:W-:Y:S02]  /*07a0*/  PRMT R24, R4.reuse, 0x7632, R24 ;  /* 0x0000763204187816 */ /* 0x044fe40000000018 */
[----:B------:R-:W-:Y:S02]  /*07b0*/  SHF.L.U32 R37, R4, 0x10, RZ ;  /* 0x0000001004257819 */ /* 0x000fe400000006ff */
[----:B------:R-:W-:-:S03]  /*07c0*/  SHF.L.U32 R24, R24, 0x10, RZ ;  /* 0x0000001018187819 */ /* 0x000fc600000006ff */
[----:B------:R-:W-:Y:S01]  /*07d0*/  FADD.FTZ R27, RZ, R37 ;  /* 0x00000025ff1b7221 */ /* 0x000fe20000010000 */
[----:B------:R-:W-:-:S03]  /*07e0*/  FFMA.FTZ R2, R37, R37, RZ ;  /* 0x0000002525027223 */ /* 0x000fc600000100ff */
[----:B------:R-:W-:Y:S01]  /*07f0*/  FADD.FTZ R27, R27, R24 ;  /* 0x000000181b1b7221 */ /* 0x000fe20000010000 */
[C---:B---3--:R-:W-:Y:S01]  /*0800*/  PRMT R3, R6.reuse, 0x7632, R3 ;  /* 0x0000763206037816 */ /* 0x048fe20000000003 */
[----:B------:R-:W-:Y:S02]  /*0810*/  IMAD.U32 R25, R6, 0x10000, RZ ;  /* 0x0001000006197824 */ /* 0x000fe400078e00ff */
[----:B------:R-:W-:Y:S01]  /*0820*/  FFMA.FTZ R24, R24, R24, R2 ;  /* 0x0000001818187223 */ /* 0x000fe20000010002 */
[----:B------:R-:W-:Y:S01]  /*0830*/  SHF.L.U32 R3, R3, 0x10, RZ ;  /* 0x0000001003037819 */ /* 0x000fe200000006ff */
[----:B------:R-:W-:Y:S02]  /*0840*/  FADD.FTZ R27, R27, R25 ;  /* 0x000000191b1b7221 */ /* 0x000fe40000010000 */
[----:B------:R-:W-:Y:S01]  /*0850*/  FFMA.FTZ R24, R25, R25, R24 ;  /* 0x0000001919187223 */ /* 0x000fe20000010018 */
[----:B------:R4:W-:Y:S01]  /*0860*/  STL [R1+0x24], R25 ;  /* 0x0000241901007387 */ /* 0x0009e20000100800 */
[----:B------:R-:W-:-:S02]  /*0870*/  FADD.FTZ R27, R27, R3 ;  /* 0x000000031b1b7221 */ /* 0x000fc40000010000 */
[----:B------:R-:W-:Y:S01]  /*0880*/  FFMA.FTZ R3, R3, R3, R24 ;  /* 0x0000000303037223 */ /* 0x000fe20000010018 */
[C---:B----4-:R-:W-:Y:S02]  /*0890*/  SHF.L.U32 R25, R8.reuse, 0x10, RZ ;  /* 0x0000001008197819 */ /* 0x050fe400000006ff */
[----:B------:R-:W-:-:S03]  /*08a0*/  PRMT R2, R8, 0x7632, R2 ;  /* 0x0000763208027816 */ /* 0x000fc60000000002 */
[----:B------:R-:W-:Y:S01]  /*08b0*/  FADD.FTZ R27, R27, R25 ;  /* 0x000000191b1b7221 */ /* 0x000fe20000010000 */
[----:B------:R-:W-:Y:S01]  /*08c0*/  SHF.L.U32 R2, R2, 0x10, RZ ;  /* 0x0000001002027819 */ /* 0x000fe200000006ff */
[----:B------:R-:W-:Y:S01]  /*08d0*/  FFMA.FTZ R3, R25, R25, R3 ;  /* 0x0000001919037223 */ /* 0x000fe20000010003 */
[----:B------:R0:W-:Y:S01]  /*08e0*/  STL [R1+0x2c], R25 ;  /* 0x00002c1901007387 */ /* 0x0001e20000100800 */
[----:B------:R-:W-:Y:S02]  /*08f0*/  PRMT R24, R10, 0x7632, R24 ;  /* 0x000076320a187816 */ /* 0x000fe40000000018 */
[----:B------:R-:W-:Y:S01]  /*0900*/  FADD.FTZ R27, R27, R2 ;  /* 0x000000021b1b7221 */ /* 0x000fe20000010000 */
[----:B------:R-:W-:Y:S01]  /*0910*/  FFMA.FTZ R2, R2, R2, R3 ;  /* 0x0000000202027223 */ /* 0x000fe20000010003 */
[----:B------:R-:W-:Y:S02]  /*0920*/  SHF.L.U32 R24, R24, 0x10, RZ ;  /* 0x0000001018187819 */ /* 0x000fe400000006ff */
[----:B0-----:R-:W-:-:S05]  /*0930*/  SHF.L.U32 R25, R10, 0x10, RZ ;  /* 0x000000100a197819 */ /* 0x001fca00000006ff */
[----:B------:R-:W-:Y:S01]  /*0940*/  FADD.FTZ R27, R27, R25 ;  /* 0x000000191b1b7221 */ /* 0x000fe20000010000 */
[----:B------:R-:W-:Y:S01]  /*0950*/  FFMA.FTZ R2, R25, R25, R2 ;  /* 0x0000001919027223 */ /* 0x000fe20000010002 */
[C---:B------:R-:W-:Y:S02]  /*0960*/  SHF.L.U32 R29, R12.reuse, 0x10, RZ ;  /* 0x000000100c1d7819 */ /* 0x040fe400000006ff */
[----:B------:R-:W-:Y:S01]  /*0970*/  PRMT R3, R12, 0x7632, R3 ;  /* 0x000076320c037816 */ /* 0x000fe20000000003 */
[----:B------:R-:W-:Y:S01]  /*0980*/  FADD.FTZ R27, R27, R24 ;  /* 0x000000181b1b7221 */ /* 0x000fe20000010000 */
[----:B------:R-:W-:Y:S02]  /*0990*/  FFMA.FTZ R24, R24, R24, R2 ;  /* 0x0000001818187223 */ /* 0x000fe40000010002 */
[----:B------:R-:W-:Y:S01]  /*09a0*/  SHF.L.U32 R3, R3, 0x10, RZ ;  /* 0x0000001003037819 */ /* 0x000fe200000006ff */
[----:B------:R-:W-:Y:S01]  /*09b0*/  FADD.FTZ R27, R27, R29 ;  /* 0x0000001d1b1b7221 */ /* 0x000fe20000010000 */
[----:B------:R-:W-:Y:S01]  /*09c0*/  FFMA.FTZ R24, R29, R29, R24 ;  /* 0x0000001d1d187223 */ /* 0x000fe20000010018 */
[----:B------:R0:W-:Y:S02]  /*09d0*/  STL [R1+0x3c], R25 ;  /* 0x00003c1901007387 */ /* 0x0001e40000100800 */
[----:B------:R-:W-:Y:S01]  /*09e0*/  FADD.FTZ R27, R27, R3 ;  /* 0x000000031b1b7221 */ /* 0x000fe20000010000 */
[----:B------:R-:W-:Y:S01]  /*09f0*/  FFMA.FTZ R3, R3, R3, R24 ;  /* 0x0000000303037223 */ /* 0x000fe20000010018 */
[----:B------:R-:W-:-:S02]  /*0a00*/  SHF.L.U32 R31, R14, 0x10, RZ ;  /* 0x000000100e1f7819 */ /* 0x000fc400000006ff */
[----:B------:R-:W-:Y:S02]  /*0a10*/  PRMT R26, R14, 0x7632, R26 ;  /* 0x000076320e1a7816 */ /* 0x000fe4000000001a */
[----:B0-----:R-:W-:Y:S01]  /*0a20*/  SHF.L.U32 R25, R5, 0x10, RZ ;  /* 0x0000001005197819 */ /* 0x001fe200000006ff */
[----:B------:R-:W-:Y:S01]  /*0a30*/  FADD.FTZ R27, R27, R31 ;  /* 0x0000001f1b1b7221 */ /* 0x000fe20000010000 */
[----:B------:R-:W-:Y:S01]  /*0a40*/  SHF.L.U32 R26, R26, 0x10, RZ ;  /* 0x000000101a1a7819 */ /* 0x000fe200000006ff */
[----:B------:R-:W-:Y:S01]  /*0a50*/  FFMA.FTZ R3, R31, R31, R3 ;  /* 0x0000001f1f037223 */ /* 0x000fe20000010003 */
[----:B------:R-:W-:Y:S01]  /*0a60*/  SHF.L.U32 R30, R7, 0x10, RZ ;  /* 0x00000010071e7819 */ /* 0x000fe200000006ff */
[----:B------:R-:W-:Y:S02]  /*0a70*/  STL [R1+0x10], R25 ;  /* 0x0000101901007387 */ /* 0x000fe40000100800 */
[----:B------:R-:W-:Y:S02]  /*0a80*/  FADD.FTZ R27, R27, R26 ;  /* 0x0000001a1b1b7221 */ /* 0x000fe40000010000 */
[----:B------:R0:W-:Y:S01]  /*0a90*/  STL [R1+0x28], R29 ;  /* 0x0000281d01007387 */ /* 0x0001e20000100800 */
[----:B------:R-:W-:-:S03]  /*0aa0*/  FFMA.FTZ R3, R26, R26, R3 ;  /* 0x0000001a1a037223 */ /* 0x000fc60000010003 */
[----:B------:R-:W-:Y:S01]  /*0ab0*/  STL [R1+0x58], R30 ;  /* 0x0000581e01007387 */ /* 0x000fe20000100800 */
[----:B0-----:R-:W-:-:S03]  /*0ac0*/  SHF.L.U32 R29, R16, 0x10, RZ ;  /* 0x00000010101d7819 */ /* 0x001fc600000006ff */
[----:B------:R-:W-:Y:S04]  /*0ad0*/  STL [R1+0x1c], R31 ;  /* 0x00001c1f01007387 */ /* 0x000fe80000100800 */
[----:B------:R0:W-:Y:S01]  /*0ae0*/  STL [R1+0x20], R29 ;  /* 0x0000201d01007387 */ /* 0x0001e20000100800 */
[----:B------:R-:W-:Y:S01]  /*0af0*/  FFMA.FTZ R3, R29, R29, R3 ;  /* 0x0000001d1d037223 */ /* 0x000fe20000010003 */
[----:B------:R-:W-:Y:S02]  /*0b00*/  FADD.FTZ R27, R27, R29 ;  /* 0x0000001d1b1b7221 */ /* 0x000fe40000010000 */
[----:B0-----:R-:W2:Y:S01]  /*0b10*/  LDL R29, [R1+0x7c] ;  /* 0x00007c00011d7983 */ /* 0x001ea20000100800 */
[----:B------:R-:W-:Y:S01]  /*0b20*/  PRMT R28, R5, 0x7632, R28 ;  /* 0x00007632051c7816 */ /* 0x000fe2000000001c */
[----:B------:R-:W-:Y:S01]  /*0b30*/  FADD.FTZ R2, RZ, R25 ;  /* 0x00000019ff027221 */ /* 0x000fe20000010000 */
[----:B------:R-:W-:-:S02]  /*0b40*/  FFMA.FTZ R25, R25, R25, RZ ;  /* 0x0000001919197223 */ /* 0x000fc400000100ff */
[----:B------:R-:W-:-:S05]  /*0b50*/  SHF.L.U32 R28, R28, 0x10, RZ ;  /* 0x000000101c1c7819 */ /* 0x000fca00000006ff */
[----:B------:R-:W-:Y:S01]  /*0b60*/  FADD.FTZ R2, R2, R28 ;  /* 0x0000001c02027221 */ /* 0x000fe20000010000 */
[--C-:B------:R-:W-:Y:S01]  /*0b70*/  FFMA.FTZ R28, R28, R28, R25.reuse ;  /* 0x0000001c1c1c7223 */ /* 0x100fe20000010019 */
[----:B------:R-:W-:Y:S02]  /*0b80*/  PRMT R25, R7, 0x7632, R25 ;  /* 0x0000763207197816 */ /* 0x000fe40000000019 */
[----:B------:R-:W-:Y:S01]  /*0b90*/  PRMT R24, R16, 0x7632, R24 ;  /* 0x0000763210187816 */ /* 0x000fe20000000018 */
[----:B------:R-:W-:Y:S01]  /*0ba0*/  FADD.FTZ R2, R2, R30 ;  /* 0x0000001e02027221 */ /* 0x000fe20000010000 */
[----:B------:R-:W-:Y:S02]  /*0bb0*/  SHF.L.U32 R25, R25, 0x10, RZ ;  /* 0x0000001019197819 */ /* 0x000fe400000006ff */
[----:B------:R-:W-:Y:S01]  /*0bc0*/  SHF.L.U32 R24, R24, 0x10, RZ ;  /* 0x0000001018187819 */ /* 0x000fe200000006ff */
[----:B------:R-:W-:Y:S01]  /*0bd0*/  FFMA.FTZ R28, R30, R30, R28 ;  /* 0x0000001e1e1c7223 */ /* 0x000fe2000001001c */
[----:B------:R-:W-:Y:S01]  /*0be0*/  SHF.L.U32 R31, R18, 0x10, RZ ;  /* 0x00000010121f7819 */ /* 0x000fe200000006ff */
[----:B------:R-:W-:Y:S01]  /*0bf0*/  FADD.FTZ R26, R2, R25 ;  /* 0x00000019021a7221 */ /* 0x000fe20000010000 */
[----:B------:R-:W-:Y:S01]  /*0c00*/  PRMT R2, R18, 0x7632, R2 ;  /* 0x0000763212027816 */ /* 0x000fe20000000002 */
[----:B------:R-:W-:Y:S01]  /*0c10*/  FFMA.FTZ R3, R24, R24, R3 ;  /* 0x0000001818037223 */ /* 0x000fe20000010003 */
[----:B------:R-:W-:Y:S01]  /*0c20*/  FADD.FTZ R27, R27, R24 ;  /* 0x000000181b1b7221 */ /* 0x000fe20000010000 */
[----:B------:R-:W-:Y:S01]  /*0c30*/  SHF.L.U32 R30, R9, 0x10, RZ ;  /* 0x00000010091e7819 */ /* 0x000fe200000006ff */
[----:B------:R-:W-:Y:S01]  /*0c40*/  FFMA.FTZ R28, R25, R25, R28 ;  /* 0x00000019191c7223 */ /* 0x000fe2000001001c */
[----:B------:R-:W-:Y:S01]  /*0c50*/  PRMT R24, R9, 0x7632, R24 ;  /* 0x0000763209187816 */ /* 0x000fe20000000018 */
[----:B------:R-:W-:Y:S01]  /*0c60*/  FFMA.FTZ R3, R31, R31, R3 ;  /* 0x0000001f1f037223 */ /* 0x000fe20000010003 */
[----:B------:R-:W-:Y:S01]  /*0c70*/  SHF.L.U32 R2, R2, 0x10, RZ ;  /* 0x0000001002027819 */ /* 0x000fe200000006ff */
[----:B------:R-:W-:Y:S01]  /*0c80*/  FADD.FTZ R27, R27, R31 ;  /* 0x0000001f1b1b7221 */ /* 0x000fe20000010000 */
[----:B------:R-:W-:Y:S01]  /*0c90*/  SHF.L.U32 R24, R24, 0x10, RZ ;  /* 0x0000001018187819 */ /* 0x000fe200000006ff */
[----:B------:R-:W-:Y:S01]  /*0ca0*/  FADD.FTZ R26, R26, R30 ;  /* 0x0000001e1a1a7221 */ /* 0x000fe20000010000 */
[----:B------:R-:W-:Y:S01]  /*0cb0*/  FFMA.FTZ R28, R30, R30, R28 ;  /* 0x0000001e1e1c7223 */ /* 0x000fe2000001001c */
[----:B------:R-:W-:Y:S01]  /*0cc0*/  FFMA.FTZ R3, R2, R2, R3 ;  /* 0x0000000202037223 */ /* 0x000fe20000010003 */
[----:B------:R-:W-:Y:S01]  /*0cd0*/  FADD.FTZ R2, R27, R2 ;  /* 0x000000021b027221 */ /* 0x000fe20000010000 */
[C---:B------:R-:W-:Y:S01]  /*0ce0*/  SHF.L.U32 R27, R11.reuse, 0x10, RZ ;  /* 0x000000100b1b7819 */ /* 0x040fe200000006ff */
[----:B------:R-:W-:Y:S01]  /*0cf0*/  FADD.FTZ R26, R26, R24 ;  /* 0x000000181a1a7221 */ /* 0x000fe20000010000 */
[----:B------:R-:W-:Y:S01]  /*0d00*/  PRMT R25, R11, 0x7632, R25 ;  /* 0x000076320b197816 */ /* 0x000fe20000000019 */
[----:B------:R-:W-:-:S02]  /*0d10*/  FFMA.FTZ R28, R24, R24, R28 ;  /* 0x00000018181c7223 */ /* 0x000fc4000001001c */
[----:B------:R-:W-:Y:S01]  /*0d20*/  FADD.FTZ R26, R26, R27 ;  /* 0x0000001b1a1a7221 */ /* 0x000fe20000010000 */
[----:B------:R-:W-:Y:S01]  /*0d30*/  SHF.L.U32 R25, R25, 0x10, RZ ;  /* 0x0000001019197819 */ /* 0x000fe200000006ff */
[----:B------:R-:W-:Y:S01]  /*0d40*/  FFMA.FTZ R28, R27, R27, R28 ;  /* 0x0000001b1b1c7223 */ /* 0x000fe2000001001c */
[----:B------:R-:W-:-:S03]  /*0d50*/  SHF.L.U32 R24, R13, 0x10, RZ ;  /* 0x000000100d187819 */ /* 0x000fc600000006ff */
[----:B------:R-:W-:Y:S01]  /*0d60*/  FADD.FTZ R26, R26, R25 ;  /* 0x000000191a1a7221 */ /* 0x000fe20000010000 */
[----:B------:R-:W-:Y:S01]  /*0d70*/  FFMA.FTZ R28, R25, R25, R28 ;  /* 0x00000019191c7223 */ /* 0x000fe2000001001c */
[----:B------:R-:W-:Y:S02]  /*0d80*/  STL [R1+0x14], R31 ;  /* 0x0000141f01007387 */ /* 0x000fe40000100800 */
[----:B------:R-:W-:Y:S01]  /*0d90*/  FADD.FTZ R26, R26, R24 ;  /* 0x000000181a1a7221 */ /* 0x000fe20000010000 */
[----:B------:R-:W-:Y:S01]  /*0da0*/  FFMA.FTZ R28, R24, R24, R28 ;  /* 0x00000018181c7223 */ /* 0x000fe2000001001c */
[----:B------:R-:W-:Y:S04]  /*0db0*/  STL [R1+0x54], R30 ;  /* 0x0000541e01007387 */ /* 0x000fe80000100800 */
[----:B------:R-:W-:Y:S04]  /*0dc0*/  STL [R1+0x50], R27 ;  /* 0x0000501b01007387 */ /* 0x000fe80000100800 */
[----:B------:R0:W-:Y:S02]  /*0dd0*/  STL [R1+0x4c], R24 ;  /* 0x00004c1801007387 */ /* 0x0001e40000100800 */
[----:B0-----:R-:W-:-:S05]  /*0de0*/  SHF.L.U32 R24, R15, 0x10, RZ ;  /* 0x000000100f187819 */ /* 0x001fca00000006ff */
[----:B------:R-:W-:Y:S01]  /*0df0*/  STL [R1+0x48], R24 ;  /* 0x0000481801007387 */ /* 0x000fe20000100800 */
[----:B------:R-:W-:Y:S01]  /*0e00*/  ISETP.GT.U32.AND P0, PT, R33, 0x3f, PT ;  /* 0x0000003f2100780c */ /* 0x000fe20003f04070 */
[----:B------:R-:W-:Y:S02]  /*0e10*/  BSSY B0, `(.L_x_1437) ;  /* 0x00000bd000007945 */ /* 0x000fe40003800000 */
[----:B--2---:R0:W-:Y:S02]  /*0e20*/  STS.64 [R29], R2 ;  /* 0x000000021d007388 */ /* 0x0041e40000000a00 */
[----:B0-----:R-:W-:-:S04]  /*0e30*/  PRMT R2, R13, 0x7632, R2 ;  /* 0x000076320d027816 */ /* 0x001fc80000000002 */
[----:B------:R-:W-:Y:S02]  /*0e40*/  SHF.L.U32 R2, R2, 0x10, RZ ;  /* 0x0000001002027819 */ /* 0x000fe400000006ff */
[----:B------:R-:W-:-:S03]  /*0e50*/  PRMT R3, R15, 0x7632, R3 ;  /* 0x000076320f037816 */ /* 0x000fc60000000003 */
[----:B------:R-:W-:Y:S01]  /*0e60*/  FADD.FTZ R26, R26, R2 ;  /* 0x000000021a1a7221 */ /* 0x000fe20000010000 */
[----:B------:R-:W-:Y:S01]  /*0e70*/  FFMA.FTZ R28, R2, R2, R28 ;  /* 0x00000002021c7223 */ /* 0x000fe2000001001c */
[----:B------:R-:W-:Y:S02]  /*0e80*/  IMAD.U32 R3, R3, 0x10000, RZ ;  /* 0x0001000003037824 */ /* 0x000fe400078e00ff */
[----:B------:R-:W-:Y:S01]  /*0e90*/  FADD.FTZ R26, R26, R24 ;  /* 0x000000181a1a7221 */ /* 0x000fe20000010000 */
[----:B------:R-:W-:Y:S01]  /*0ea0*/  FFMA.FTZ R28, R24, R24, R28 ;  /* 0x00000018181c7223 */ /* 0x000fe2000001001c */
[----:B------:R-:W-:Y:S02]  /*0eb0*/  SHF.L.U32 R24, R17, 0x10, RZ ;  /* 0x0000001011187819 */ /* 0x000fe400000006ff */
[----:B------:R-:W-:Y:S01]  /*0ec0*/  FADD.FTZ R26, R26, R3 ;  /* 0x000000031a1a7221 */ /* 0x000fe20000010000 */
[----:B------:R-:W-:Y:S01]  /*0ed0*/  FFMA.FTZ R28, R3, R3, R28 ;  /* 0x00000003031c7223 */ /* 0x000fe2000001001c */
[----:B------:R-:W-:Y:S01]  /*0ee0*/  PRMT R2, R17, 0x7632, R2 ;  /* 0x0000763211027816 */ /* 0x000fe20000000002 */
[----:B------:R0:W-:Y:S01]  /*0ef0*/  STL [R1+0x44], R24 ;  /* 0x0000441801007387 */ /* 0x0001e20000100800 */
[----:B------:R-:W-:Y:S01]  /*0f00*/  FADD.FTZ R26, R26, R24 ;  /* 0x000000181a1a7221 */ /* 0x000fe20000010000 */
[----:B------:R-:W-:Y:S01]  /*0f10*/  FFMA.FTZ R28, R24, R24, R28 ;  /* 0x00000018181c7223 */ /* 0x000fe2000001001c */
[----:B------:R-:W-:-:S02]  /*0f20*/  SHF.L.U32 R2, R2, 0x10, RZ ;  /* 0x0000001002027819 */ /* 0x000fc400000006ff */
[----:B0-----:R-:W-:-:S03]  /*0f30*/  SHF.L.U32 R24, R19, 0x10, RZ ;  /* 0x0000001013187819 */ /* 0x001fc600000006ff */
[----:B------:R-:W-:Y:S01]  /*0f40*/  FADD.FTZ R26, R26, R2 ;  /* 0x000000021a1a7221 */ /* 0x000fe20000010000 */
[----:B------:R-:W-:Y:S01]  /*0f50*/  FFMA.FTZ R3, R2, R2, R28 ;  /* 0x0000000202037223 */ /* 0x000fe2000001001c */
[----:B------:R-:W-:Y:S01]  /*0f60*/  PRMT R2, R19, 0x7632, R2 ;  /* 0x0000763213027816 */ /* 0x000fe20000000002 */
[----:B------:R-:W-:Y:S02]  /*0f70*/  STL [R1+0x40], R24 ;  /* 0x0000401801007387 */ /* 0x000fe40000100800 */
[----:B------:R-:W-:Y:S01]  /*0f80*/  FFMA.FTZ R3, R24, R24, R3 ;  /* 0x0000001818037223 */ /* 0x000fe20000010003 */
[----:B------:R-:W-:Y:S01]  /*0f90*/  SHF.L.U32 R2, R2, 0x10, RZ ;  /* 0x0000001002027819 */ /* 0x000fe200000006ff */
[----:B------:R-:W-:-:S04]  /*0fa0*/  FADD.FTZ R26, R26, R24 ;  /* 0x000000181a1a7221 */ /* 0x000fc80000010000 */
[----:B------:R-:W-:Y:S01]  /*0fb0*/  FFMA.FTZ R3, R2, R2, R3 ;  /* 0x0000000202037223 */ /* 0x000fe20000010003 */
[----:B------:R-:W-:-:S05]  /*0fc0*/  FADD.FTZ R2, R26, R2 ;  /* 0x000000021a027221 */ /* 0x000fca0000010000 */
[----:B------:R0:W-:Y:S02]  /*0fd0*/  STS.64 [R29+0x1680], R2 ;  /* 0x001680021d007388 */ /* 0x0001e40000000a00 */
[----:B0-----:R-:W-:Y:S01]  /*0fe0*/  HFMA2.MMA R3, -RZ, RZ, 0, 0 ;  /* 0x00000000ff037435 */ /* 0x001fe200000001ff */
[----:B------:R-:W-:Y:S01]  /*0ff0*/  MOV R2, RZ ;  /* 0x000000ff00027202 */ /* 0x000fe20000000f00 */
[----:B------:R-:W-:Y:S06]  /*1000*/  BAR.SYNC.DEFER_BLOCKING 0x0 ;  /* 0x0000000000007b1d */ /* 0x000fec0000010000 */
[----:B------:R-:W-:Y:S05]  /*1010*/  @P0 BRA `(.L_x_1438) ;  /* 0x0000000800700947 */ /* 0x000fea0003800000 */
[----:B------:R-:W-:Y:S01]  /*1020*/  SHF.R.U32.HI R2, RZ, 0x1, R33 ;  /* 0x00000001ff027819 */ /* 0x000fe20000011621 */
[----:B------:R-:W0:Y:S01]  /*1030*/  S2R R25, SR_CgaCtaId ;  /* 0x0000000000197919 */ /* 0x000e220000008800 */
[----:B------:R-:W-:-:S03]  /*1040*/  MOV R28, 0x400 ;  /* 0x00000400001c7802 */ /* 0x000fc60000000f00 */
[----:B------:R-:W-:-:S05]  /*1050*/  IMAD R2, R2, 0x1e, RZ ;  /* 0x0000001e02027824 */ /* 0x000fca00078e02ff */
[C---:B------:R-:W-:Y:S02]  /*1060*/  IADD3 R26, R2.reuse, 0x2, RZ ;  /* 0x00000002021a7810 */ /* 0x040fe40007ffe0ff */
[----:B------:R-:W-:Y:S02]  /*1070*/  SHF.R.U32.HI R24, RZ, 0x2, R2 ;  /* 0x00000002ff187819 */ /* 0x000fe40000011602 */
[--C-:B------:R-:W-:Y:S02]  /*1080*/  SHF.R.U32.HI R3, RZ, 0x1, R26.reuse ;  /* 0x00000001ff037819 */ /* 0x100fe4000001161a */
[----:B------:R-:W-:Y:S02]  /*1090*/  SHF.R.U32.HI R26, RZ, 0x2, R26 ;  /* 0x00000002ff1a7819 */ /* 0x000fe4000001161a */
[----:B------:R-:W-:Y:S02]  /*10a0*/  LOP3.LUT R3, R3, 0x1, RZ, 0xc0, !PT ;  /* 0x0000000103037812 */ /* 0x000fe400078ec0ff */
[----:B------:R-:W-:-:S02]  /*10b0*/  IADD3 R31, R2, 0x14, RZ ;  /* 0x00000014021f7810 */ /* 0x000fc40007ffe0ff */
[C---:B------:R-:W-:Y:S01]  /*10c0*/  IADD3 R29, R2.reuse, 0x16, RZ ;  /* 0x00000016021d7810 */ /* 0x040fe20007ffe0ff */
[----:B------:R-:W-:Y:S01]  /*10d0*/  IMAD R26, R3, 0xf0, R26 ;  /* 0x000000f0031a7824 */ /* 0x000fe200078e021a */
[----:B------:R-:W-:Y:S02]  /*10e0*/  SHF.R.U32.HI R3, RZ, 0x1, R2 ;  /* 0x00000001ff037819 */ /* 0x000fe40000011602 */
[----:B------:R-:W-:Y:S02]  /*10f0*/  IADD3 R30, R2, 0x18, RZ ;  /* 0x00000018021e7810 */ /* 0x000fe40007ffe0ff */
[----:B------:R-:W-:Y:S02]  /*1100*/  LOP3.LUT R3, R3, 0x1, RZ, 0xc0, !PT ;  /* 0x0000000103037812 */ /* 0x000fe400078ec0ff */
[----:B0-----:R-:W-:-:S03]  /*1110*/  LEA R28, R25, R28, 0x18 ;  /* 0x0000001c191c7211 */ /* 0x001fc600078ec0ff */
[----:B------:R-:W-:Y:S01]  /*1120*/  IMAD R24, R3, 0xf0, R24 ;  /* 0x000000f003187824 */ /* 0x000fe200078e0218 */
[----:B------:R-:W-:-:S03]  /*1130*/  SHF.L.U32 R3, R33, 0x3, RZ ;  /* 0x0000000321037819 */ /* 0x000fc600000006ff */
[--C-:B------:R-:W-:Y:S01]  /*1140*/  IMAD R24, R24, 0x18, R28.reuse ;  /* 0x0000001818187824 */ /* 0x100fe200078e021c */
[----:B------:R-:W-:Y:S01]  /*1150*/  LOP3.LUT R3, R3, 0x8, RZ, 0xc0, !PT ;  /* 0x0000000803037812 */ /* 0x000fe200078ec0ff */
[----:B------:R-:W-:-:S03]  /*1160*/  IMAD R26, R26, 0x18, R28 ;  /* 0x000000181a1a7824 */ /* 0x000fc600078e021c */
[----:B------:R-:W-:Y:S02]  /*1170*/  IADD3 R24, R24, R3, RZ ;  /* 0x0000000318187210 */ /* 0x000fe40007ffe0ff */
[----:B------:R-:W-:-:S04]  /*1180*/  IADD3 R26, R3, R26, RZ ;  /* 0x0000001a031a7210 */ /* 0x000fc80007ffe0ff */
[----:B------:R-:W0:Y:S04]  /*1190*/  LDS.64 R24, [R24] ;  /* 0x0000000018187984 */ /* 0x000e280000000a00 */
[----:B------:R-:W1:Y:S01]  /*11a0*/  LDS.64 R26, [R26] ;  /* 0x000000001a1a7984 */ /* 0x000e620000000a00 */
[----:B0-----:R-:W-:Y:S01]  /*11b0*/  FADD.FTZ R25, RZ, R25 ;  /* 0x00000019ff197221 */ /* 0x001fe20000010000 */
[----:B------:R-:W-:-:S03]  /*11c0*/  FADD.FTZ R24, RZ, R24 ;  /* 0x00000018ff187221 */ /* 0x000fc60000010000 */
[----:B-1----:R-:W-:Y:S01]  /*11d0*/  FADD.FTZ R27, R25, R27 ;  /* 0x0000001b191b7221 */ /* 0x002fe20000010000 */
[----:B------:R-:W-:Y:S01]  /*11e0*/  IADD3 R25, R2, 0x4, RZ ;  /* 0x0000000402197810 */ /* 0x000fe20007ffe0ff */
[----:B------:R-:W-:-:S03]  /*11f0*/  FADD.FTZ R26, R24, R26 ;  /* 0x0000001a181a7221 */ /* 0x000fc60000010000 */
[--C-:B------:R-:W-:Y:S02]  /*1200*/  SHF.R.U32.HI R24, RZ, 0x1, R25.reuse ;  /* 0x00000001ff187819 */ /* 0x100fe40000011619 */
[----:B------:R-:W-:Y:S02]  /*1210*/  SHF.R.U32.HI R25, RZ, 0x2, R25 ;  /* 0x00000002ff197819 */ /* 0x000fe40000011619 */
[----:B------:R-:W-:-:S05]  /*1220*/  LOP3.LUT R24, R24, 0x1, RZ, 0xc0, !PT ;  /* 0x0000000118187812 */ /* 0x000fca00078ec0ff */
[----:B------:R-:W-:-:S04]  /*1230*/  IMAD R24, R24, 0xf0, R25 ;  /* 0x000000f018187824 */ /* 0x000fc800078e0219 */
[----:B------:R-:W-:-:S05]  /*1240*/  IMAD R24, R24, 0x18, R28 ;  /* 0x0000001818187824 */ /* 0x000fca00078e021c */
        /* <DEDUP_REMOVED lines=73> */
[----:B------:R-:W-:Y:S01]  /*16e0*/  SHF.R.U32.HI R26, RZ, 0x1, R31 ;  /* 0x00000001ff1a7819 */ /* 0x000fe2000001161f */
[----:B------:R-:W-:Y:S01]  /*16f0*/  FADD.FTZ R25, R27, R25 ;  /* 0x000000191b197221 */ /* 0x000fe20000010000 */
[----:B------:R-:W-:Y:S02]  /*1700*/  SHF.R.U32.HI R31, RZ, 0x2, R31 ;  /* 0x00000002ff1f7819 */ /* 0x000fe4000001161f */
[----:B------:R-:W-:Y:S02]  /*1710*/  LOP3.LUT R26, R26, 0x1, RZ, 0xc0, !PT ;  /* 0x000000011a1a7812 */ /* 0x000fe400078ec0ff */
[C---:B------:R-:W-:Y:S02]  /*1720*/  IADD3 R27, R2.reuse, 0x1a, RZ ;  /* 0x0000001a021b7810 */ /* 0x040fe40007ffe0ff */
[----:B------:R-:W-:Y:S01]  /*1730*/  IADD3 R2, R2, 0x1c, RZ ;  /* 0x0000001c02027810 */ /* 0x000fe20007ffe0ff */
[----:B------:R-:W-:Y:S01]  /*1740*/  IMAD R31, R26, 0xf0, R31 ;  /* 0x000000f01a1f7824 */ /* 0x000fe200078e021f */
[----:B------:R-:W-:-:S02]  /*1750*/  SHF.R.U32.HI R26, RZ, 0x1, R29 ;  /* 0x00000001ff1a7819 */ /* 0x000fc4000001161d */
[----:B------:R-:W-:Y:S02]  /*1760*/  SHF.R.U32.HI R29, RZ, 0x2, R29 ;  /* 0x00000002ff1d7819 */ /* 0x000fe4000001161d */
[----:B------:R-:W-:-:S05]  /*1770*/  LOP3.LUT R26, R26, 0x1, RZ, 0xc0, !PT ;  /* 0x000000011a1a7812 */ /* 0x000fca00078ec0ff */
[----:B------:R-:W-:Y:S01]  /*1780*/  IMAD R29, R26, 0xf0, R29 ;  /* 0x000000f01a1d7824 */ /* 0x000fe200078e021d */
[--C-:B------:R-:W-:Y:S02]  /*1790*/  SHF.R.U32.HI R26, RZ, 0x1, R30.reuse ;  /* 0x00000001ff1a7819 */ /* 0x100fe4000001161e */
[----:B------:R-:W-:Y:S01]  /*17a0*/  SHF.R.U32.HI R30, RZ, 0x2, R30 ;  /* 0x00000002ff1e7819 */ /* 0x000fe2000001161e */
[----:B------:R-:W-:Y:S01]  /*17b0*/  IMAD R29, R29, 0x18, R28 ;  /* 0x000000181d1d7824 */ /* 0x000fe200078e021c */
[----:B------:R-:W-:-:S04]  /*17c0*/  LOP3.LUT R26, R26, 0x1, RZ, 0xc0, !PT ;  /* 0x000000011a1a7812 */ /* 0x000fc800078ec0ff */
[----:B------:R-:W-:Y:S01]  /*17d0*/  IADD3 R29, R3, R29, RZ ;  /* 0x0000001d031d7210 */ /* 0x000fe20007ffe0ff */
[----:B------:R-:W-:Y:S01]  /*17e0*/  IMAD R30, R26, 0xf0, R30 ;  /* 0x000000f01a1e7824 */ /* 0x000fe200078e021e */
[--C-:B------:R-:W-:Y:S02]  /*17f0*/  SHF.R.U32.HI R26, RZ, 0x1, R27.reuse ;  /* 0x00000001ff1a7819 */ /* 0x100fe4000001161b */
[----:B------:R-:W-:Y:S01]  /*1800*/  SHF.R.U32.HI R27, RZ, 0x2, R27 ;  /* 0x00000002ff1b7819 */ /* 0x000fe2000001161b */
[----:B------:R-:W-:Y:S01]  /*1810*/  IMAD R30, R30, 0x18, R28 ;  /* 0x000000181e1e7824 */ /* 0x000fe200078e021c */
[----:B------:R-:W-:-:S05]  /*1820*/  LOP3.LUT R26, R26, 0x1, RZ, 0xc0, !PT ;  /* 0x000000011a1a7812 */ /* 0x000fca00078ec0ff */
[----:B------:R-:W-:Y:S01]  /*1830*/  IMAD R27, R26, 0xf0, R27 ;  /* 0x000000f01a1b7824 */ /* 0x000fe200078e021b */
[--C-:B------:R-:W-:Y:S02]  /*1840*/  SHF.R.U32.HI R26, RZ, 0x1, R2.reuse ;  /* 0x00000001ff1a7819 */ /* 0x100fe40000011602 */
[----:B------:R-:W-:Y:S01]  /*1850*/  SHF.R.U32.HI R2, RZ, 0x2, R2 ;  /* 0x00000002ff027819 */ /* 0x000fe20000011602 */
[----:B------:R-:W-:Y:S01]  /*1860*/  IMAD R27, R27, 0x18, R28 ;  /* 0x000000181b1b7824 */ /* 0x000fe200078e021c */
[----:B------:R-:W-:-:S04]  /*1870*/  LOP3.LUT R26, R26, 0x1, RZ, 0xc0, !PT ;  /* 0x000000011a1a7812 */ /* 0x000fc800078ec0ff */
[----:B------:R-:W-:Y:S01]  /*1880*/  IADD3 R27, R3, R27, RZ ;  /* 0x0000001b031b7210 */ /* 0x000fe20007ffe0ff */
[----:B------:R-:W-:Y:S02]  /*1890*/  IMAD R26, R26, 0xf0, R2 ;  /* 0x000000f01a1a7824 */ /* 0x000fe400078e0202 */
[--C-:B------:R-:W-:Y:S02]  /*18a0*/  IMAD R2, R31, 0x18, R28.reuse ;  /* 0x000000181f027824 */ /* 0x100fe400078e021c */
[----:B------:R-:W-:Y:S01]  /*18b0*/  IMAD R26, R26, 0x18, R28 ;  /* 0x000000181a1a7824 */ /* 0x000fe200078e021c */
[C---:B------:R-:W-:Y:S02]  /*18c0*/  IADD3 R28, R3.reuse, R30, RZ ;  /* 0x0000001e031c7210 */ /* 0x040fe40007ffe0ff */
[C---:B------:R-:W-:Y:S02]  /*18d0*/  IADD3 R2, R3.reuse, R2, RZ ;  /* 0x0000000203027210 */ /* 0x040fe40007ffe0ff */
[----:B------:R-:W-:-:S04]  /*18e0*/  IADD3 R26, R3, R26, RZ ;  /* 0x0000001a031a7210 */ /* 0x000fc80007ffe0ff */
[----:B------:R-:W0:Y:S02]  /*18f0*/  LDS.64 R2, [R2] ;  /* 0x0000000002027984 */ /* 0x000e240000000a00 */
[----:B0-----:R-:W-:Y:S01]  /*1900*/  FADD.FTZ R2, R24, R2 ;  /* 0x0000000218027221 */ /* 0x001fe20000010000 */
[----:B------:R-:W-:Y:S02]  /*1910*/  FADD.FTZ R30, R25, R3 ;  /* 0x00000003191e7221 */ /* 0x000fe40000010000 */
[----:B------:R-:W0:Y:S02]  /*1920*/  LDS.64 R24, [R29] ;  /* 0x000000001d187984 */ /* 0x000e240000000a00 */
[----:B0-----:R-:W-:Y:S01]  /*1930*/  FADD.FTZ R24, R2, R24 ;  /* 0x0000001802187221 */ /* 0x001fe20000010000 */
[----:B------:R-:W-:Y:S01]  /*1940*/  FADD.FTZ R30, R30, R25 ;  /* 0x000000191e1e7221 */ /* 0x000fe20000010000 */
[----:B------:R-:W0:Y:S02]  /*1950*/  LDS.64 R2, [R28] ;  /* 0x000000001c027984 */ /* 0x000e240000000a00 */
[----:B0-----:R-:W-:Y:S01]  /*1960*/  FADD.FTZ R2, R24, R2 ;  /* 0x0000000218027221 */ /* 0x001fe20000010000 */
[----:B------:R-:W-:Y:S01]  /*1970*/  FADD.FTZ R3, R30, R3 ;  /* 0x000000031e037221 */ /* 0x000fe20000010000 */
[----:B------:R-:W0:Y:S04]  /*1980*/  LDS.64 R24, [R27] ;  /* 0x000000001b187984 */ /* 0x000e280000000a00 */
[----:B------:R-:W1:Y:S01]  /*1990*/  LDS.64 R26, [R26] ;  /* 0x000000001a1a7984 */ /* 0x000e620000000a00 */
[----:B0-----:R-:W-:Y:S01]  /*19a0*/  FADD.FTZ R2, R2, R24 ;  /* 0x0000001802027221 */ /* 0x001fe20000010000 */
[----:B------:R-:W-:-:S03]  /*19b0*/  FADD.FTZ R3, R3, R25 ;  /* 0x0000001903037221 */ /* 0x000fc60000010000 */
[----:B-1----:R-:W-:Y:S01]  /*19c0*/  FADD.FTZ R2, R2, R26 ;  /* 0x0000001a02027221 */ /* 0x002fe20000010000 */
[----:B------:R-:W-:-:S07]  /*19d0*/  FADD.FTZ R3, R3, R27 ;  /* 0x0000001b03037221 */ /* 0x000fce0000010000 */
.L_x_1438:
[----:B------:R-:W-:Y:S05]  /*19e0*/  BSYNC B0 ;  /* 0x0000000000007941 */ /* 0x000fea0003800000 */
.L_x_1437:
[----:B------:R-:W0:Y:S01]  /*19f0*/  SHFL.BFLY PT, R25, R2, 0x1, 0x1f ;  /* 0x0c201f0002197f89 */ /* 0x000e2200000e0000 */
[C---:B------:R-:W-:Y:S01]  /*1a00*/  LOP3.LUT P1, RZ, R33.reuse, 0xffffffc1, RZ, 0xc0, !PT ;  /* 0xffffffc121ff7812 */ /* 0x040fe2000782c0ff */
[----:B------:R-:W-:Y:S01]  /*1a10*/  BSSY B0, `(.L_x_1439) ;  /* 0x0000012000007945 */ /* 0x000fe20003800000 */
[C---:B------:R-:W-:Y:S01]  /*1a20*/  ISETP.NE.AND P2, PT, R33.reuse, RZ, PT ;  /* 0x000000ff2100720c */ /* 0x040fe20003f45270 */
[----:B------:R-:W1:Y:S01]  /*1a30*/  SHFL.BFLY PT, R24, R3, 0x1, 0x1f ;  /* 0x0c201f0003187f89 */ /* 0x000e6200000e0000 */
[----:B------:R-:W-:Y:S01]  /*1a40*/  ISETP.GT.U32.AND P0, PT, R33, 0xff, PT ;  /* 0x000000ff2100780c */ /* 0x000fe20003f04070 */
[----:B------:R-:W2:Y:S01]  /*1a50*/  S2R R28, SR_CTAID.Y ;  /* 0x00000000001c7919 */ /* 0x000ea20000002600 */
[----:B0-----:R-:W-:Y:S01]  /*1a60*/  FADD.FTZ R2, R25, R2 ;  /* 0x0000000219027221 */ /* 0x001fe20000010000 */
[----:B-1----:R-:W-:-:S06]  /*1a70*/  FADD.FTZ R3, R24, R3 ;  /* 0x0000000318037221 */ /* 0x002fcc0000010000 */
[----:B------:R-:W-:Y:S05]  /*1a80*/  @P1 BRA `(.L_x_1440) ;  /* 0x0000000000281947 */ /* 0x000fea0003800000 */
[----:B------:R-:W-:Y:S01]  /*1a90*/  LOP3.LUT R25, R32, 0xff, RZ, 0xc0, !PT ;  /* 0x000000ff20197812 */ /* 0x000fe200078ec0ff */
[----:B------:R-:W0:Y:S01]  /*1aa0*/  LDC.64 R26, c[0x0][0x248] ;  /* 0x00009200ff1a7b82 */ /* 0x000e220000000a00 */
[----:B------:R-:W-:-:S04]  /*1ab0*/  SHF.R.U32.HI R24, RZ, 0x1, R33 ;  /* 0x00000001ff187819 */ /* 0x000fc80000011621 */
[----:B------:R-:W-:-:S03]  /*1ac0*/  PRMT R24, R24, 0x2104, R25 ;  /* 0x0000210418187816 */ /* 0x000fc60000000019 */
[----:B------:R-:W2:Y:S02]  /*1ad0*/  LDC R25, c[0x0][0x10] ;  /* 0x00000400ff197b82 */ /* 0x000ea40000000800 */
[----:B--2---:R-:W-:-:S05]  /*1ae0*/  IMAD R25, R25, UR4, R28 ;  /* 0x0000000419197c24 */ /* 0x004fca000f8e021c */
[----:B------:R-:W-:-:S04]  /*1af0*/  LEA R24, R25, R24, 0xd ;  /* 0x0000001819187211 */ /* 0x000fc800078e68ff */
[----:B------:R-:W-:-:S05]  /*1b00*/  SHF.L.U32 R24, R24, 0x1, RZ ;  /* 0x0000000118187819 */ /* 0x000fca00000006ff */
[----:B0-----:R-:W-:-:S05]  /*1b10*/  IMAD.WIDE.U32 R24, R24, 0x4, R26 ;  /* 0x0000000418187825 */ /* 0x001fca00078e001a */
[----:B------:R0:W-:Y:S02]  /*1b20*/  STG.E.64 desc[UR6][R24.64], R2 ;  /* 0x0000000218007986 */ /* 0x0001e4000c101b06 */
.L_x_1440:
[----:B------:R-:W-:Y:S05]  /*1b30*/  BSYNC B0 ;  /* 0x0000000000007941 */ /* 0x000fea0003800000 */
.L_x_1439:
[----:B------:R-:W-:Y:S06]  /*1b40*/  BAR.SYNC.DEFER_BLOCKING 0x0 ;  /* 0x0000000000007b1d */ /* 0x000fec0000010000 */
[----:B------:R-:W-:Y:S05]  /*1b50*/  @P2 BRA `(.L_x_1441) ;  /* 0x00000000003c2947 */ /* 0x000fea0003800000 */
[----:B0-----:R-:W2:Y:S01]  /*1b60*/  LDC.64 R2, c[0x0][0x250] ;  /* 0x00009400ff027b82 */ /* 0x001ea20000000a00 */
[----:B------:R-:W-:Y:S02]  /*1b70*/  ISETP.NE.AND P1, PT, R32, RZ, PT ;  /* 0x000000ff2000720c */ /* 0x000fe40003f25270 */
[----:B------:R-:W-:-:S04]  /*1b80*/  MOV R24, 0x7fffff01 ;  /* 0x7fffff0100187802 */ /* 0x000fc80000000f00 */
[----:B------:R-:W-:Y:S01]  /*1b90*/  SEL R24, R24, 0x1, !P1 ;  /* 0x0000000118187807 */ /* 0x000fe20004800000 */
[----:B--2---:R-:W-:Y:S01]  /*1ba0*/  IMAD.WIDE.U32 R2, R28, 0x4, R2 ;  /* 0x000000041c027825 */ /* 0x004fe200078e0002 */
[----:B------:R-:W-:Y:S06]  /*1bb0*/  MEMBAR.ALL.GPU ;  /* 0x0000000000007992 */ /* 0x000fec000000a000 */
[----:B------:R-:W-:-:S00]  /*1bc0*/  ERRBAR ;  /* 0x00000000000079ab */ /* 0x000fc00000000000 */
[----:B------:R-:W-:Y:S06]  /*1bd0*/  CGAERRBAR ;  /* 0x00000000000075ab */ /* 0x000fec0000000000 */
[----:B------:R0:W5:Y:S02]  /*1be0*/  ATOM.E.ADD.STRONG.GPU PT, R24, desc[UR6][R2.64], R24 ;  /* 0x000000180218798a */ /* 0x00016400081ee1c6 */
.L_x_1442:
[----:B------:R-:W2:Y:S04]  /*1bf0*/  LD.E.STRONG.GPU R25, desc[UR6][R2.64] ;  /* 0x0000000602197980 */ /* 0x000ea8000c10f900 */
[----:B--2---:R-:W-:Y:S01]  /*1c00*/  CCTL.IVALL ;  /* 0x00000000ff00798f */ /* 0x004fe20002000000 */
[----:B------:R-:W-:Y:S05]  /*1c10*/  YIELD ;  /* 0x0000000000007946 */ /* 0x000fea0003800000 */
[----:B-----5:R-:W-:-:S04]  /*1c20*/  LOP3.LUT R25, R25, R24, RZ, 0x3c, !PT ;  /* 0x0000001819197212 */ /* 0x020fc800078e3cff */
[----:B------:R-:W-:-:S13]  /*1c30*/  ISETP.GT.AND P1, PT, R25, -0x1, PT ;  /* 0xffffffff1900780c */ /* 0x000fda0003f24270 */
[----:B------:R-:W-:Y:S05]  /*1c40*/  @P1 BRA `(.L_x_1442) ;  /* 0xfffffffc00e81947 */ /* 0x000fea000383ffff */
.L_x_1441:
[----:B------:R-:W-:Y:S05]  /*1c50*/  WARPSYNC.ALL ;  /* 0x0000000000007948 */ /* 0x000fea0003800000 */
[----:B------:R-:W-:Y:S01]  /*1c60*/  BAR.SYNC.DEFER_BLOCKING 0x0 ;  /* 0x0000000000007b1d */ /* 0x000fe20000010000 */
[----:B0-----:R-:W-:-:S05]  /*1c70*/  CS2R R2, SRZ ;  /* 0x0000000000027805 */ /* 0x001fca000001ff00 */
[----:B------:R-:W-:Y:S04]  /*1c80*/  BSSY B0, `(.L_x_1443) ;  /* 0x00000b1000007945 */ /* 0x000fe80003800000 */
[----:B------:R-:W-:Y:S05]  /*1c90*/  @P0 BRA `(.L_x_1444) ;  /* 0x0000000800bc0947 */ /* 0x000fea0003800000 */
[----:B------:R-:W0:Y:S01]  /*1ca0*/  S2R R25, SR_TID.X ;  /* 0x0000000000197919 */ /* 0x000e220000002100 */
[----:B------:R-:W1:Y:S01]  /*1cb0*/  LDC R2, c[0x0][0x10] ;  /* 0x00000400ff027b82 */ /* 0x000e620000000800 */
[----:B------:R-:W1:Y:S01]  /*1cc0*/  S2R R26, SR_CTAID.Y ;  /* 0x00000000001a7919 */ /* 0x000e620000002600 */
[----:B------:R3:W-:Y:S06]  /*1cd0*/  STL.64 [R1+0x88], R4 ;  /* 0x0000880401007387 */ /* 0x0007ec0000100a00 */
[----:B---3--:R-:W3:Y:S01]  /*1ce0*/  LDC.64 R4, c[0x0][0x248] ;  /* 0x00009200ff047b82 */ /* 0x008ee20000000a00 */
[----:B0-----:R-:W-:-:S02]  /*1cf0*/  SHF.L.U32 R3, R25, 0x5, RZ ;  /* 0x0000000519037819 */ /* 0x001fc400000006ff */
[----:B------:R-:W-:Y:S01]  /*1d00*/  LOP3.LUT R24, R25, 0x7, RZ, 0xc0, !PT ;  /* 0x0000000719187812 */ /* 0x000fe200078ec0ff */
[----:B-1----:R-:W-:Y:S01]  /*1d10*/  IMAD R2, R2, UR4, R26 ;  /* 0x0000000402027c24 */ /* 0x002fe2000f8e021a */
[----:B------:R-:W-:-:S04]  /*1d20*/  LOP3.LUT R3, R3, 0x7fffff00, RZ, 0xc0, !PT ;  /* 0x7fffff0003037812 */ /* 0x000fc800078ec0ff */
[----:B------:R-:W-:-:S04]  /*1d30*/  LEA R2, R2, R3, 0xd ;  /* 0x0000000302027211 */ /* 0x000fc800078e68ff */
[----:B------:R-:W-:-:S04]  /*1d40*/  IADD3 R2, R2, R24, RZ ;  /* 0x0000001802027210 */ /* 0x000fc80007ffe0ff */
[----:B------:R-:W-:-:S04]  /*1d50*/  SHF.L.U32 R24, R2, 0x1, RZ ;  /* 0x0000000102187819 */ /* 0x000fc800000006ff */
[C---:B--2---:R-:W-:Y:S01]  /*1d60*/  IADD3 R28, R24.reuse, 0x10, RZ ;  /* 0x00000010181c7810 */ /* 0x044fe20007ffe0ff */
[C---:B---3--:R-:W-:Y:S01]  /*1d70*/  IMAD.WIDE.U32 R26, R24.reuse, 0x4, R4 ;  /* 0x00000004181a7825 */ /* 0x048fe200078e0004 */
[----:B------:R-:W-:-:S03]  /*1d80*/  IADD3 R2, R24, 0x20, RZ ;  /* 0x0000002018027810 */ /* 0x000fc60007ffe0ff */
        /* <DEDUP_REMOVED lines=14> */
[----:B------:R-:W-:-:S03]  /*1e70*/  FADD.FTZ R25, R29, R25 ;  /* 0x000000191d197221 */ /* 0x000fc60000010000 */
[----:B----4-:R-:W-:Y:S01]  /*1e80*/  FADD.FTZ R2, R2, R28 ;  /* 0x0000001c02027221 */ /* 0x010fe20000010000 */
[C---:B------:R-:W-:Y:S02]  /*1e90*/  IADD3 R28, R24.reuse, 0x50, RZ ;  /* 0x00000050181c7810 */ /* 0x040fe40007ffe0ff */
[----:B------:R-:W-:-:S03]  /*1ea0*/  IADD3 R26, R24, 0x60, RZ ;  /* 0x00000060181a7810 */ /* 0x000fc60007ffe0ff */
        /* <DEDUP_REMOVED lines=12> */
[--C-:B------:R-:W-:Y:S01]  /*1f70*/  IMAD.WIDE.U32 R30, R30, 0x4, R4.reuse ;  /* 0x000000041e1e7825 */ /* 0x100fe200078e0004 */
[----:B------:R-:W-:Y:S01]  /*1f80*/  IADD3 R34, R24, 0xa0, RZ ;  /* 0x000000a018227810 */ /* 0x000fe20007ffe0ff */
[----:B------:R-:W4:Y:S04]  /*1f90*/  LDG.E.64 R32, desc[UR6][R32.64] ;  /* 0x0000000620207981 */ /* 0x000f28000c1e1b00 */
[----:B------:R-:W4:Y:S01]  /*1fa0*/  LDG.E.64 R30, desc[UR6][R30.64] ;  /* 0x000000061e1e7981 */ /* 0x000f22000c1e1b00 */
[----:B------:R-:W-:-:S06]  /*1fb0*/  IMAD.WIDE.U32 R34, R34, 0x4, R4 ;  /* 0x0000000422227825 */ /* 0x000fcc00078e0004 */
[----:B------:R-:W4:Y:S01]  /*1fc0*/  LDG.E.64 R34, desc[UR6][R34.64] ;  /* 0x0000000622227981 */ /* 0x000f22000c1e1b00 */
[----:B--2---:R-:W-:-:S04]  /*1fd0*/  FADD.FTZ R28, R28, R2 ;  /* 0x000000021c1c7221 */ /* 0x004fc80000010000 */
[----:B---3--:R-:W-:Y:S01]  /*1fe0*/  FADD.FTZ R26, R26, R28 ;  /* 0x0000001c1a1a7221 */ /* 0x008fe20000010000 */
[----:B------:R-:W-:Y:S01]  /*1ff0*/  IADD3 R28, R24, 0x90, RZ ;  /* 0x00000090181c7810 */ /* 0x000fe20007ffe0ff */
[----:B------:R-:W-:-:S04]  /*2000*/  FADD.FTZ R2, R29, R3 ;  /* 0x000000031d027221 */ /* 0x000fc80000010000 */
[----:B------:R-:W-:-:S06]  /*2010*/  IMAD.WIDE.U32 R28, R28, 0x4, R4 ;  /* 0x000000041c1c7825 */ /* 0x000fcc00078e0004 */
[----:B------:R-:W2:Y:S01]  /*2020*/  LDG.E.64 R28, desc[UR6][R28.64] ;  /* 0x000000061c1c7981 */ /* 0x000ea2000c1e1b00 */
[----:B----4-:R-:W-:Y:S01]  /*2030*/  FADD.FTZ R26, R32, R26 ;  /* 0x0000001a201a7221 */ /* 0x010fe20000010000 */
[----:B------:R-:W-:-:S03]  /*2040*/  FADD.FTZ R2, R27, R2 ;  /* 0x000000021b027221 */ /* 0x000fc60000010000 */
[----:B------:R-:W-:Y:S01]  /*2050*/  FADD.FTZ R26, R30, R26 ;  /* 0x0000001a1e1a7221 */ /* 0x000fe20000010000 */
[----:B------:R-:W-:Y:S01]  /*2060*/  FADD.FTZ R2, R33, R2 ;  /* 0x0000000221027221 */ /* 0x000fe20000010000 */
[----:B------:R-:W-:-:S03]  /*2070*/  IADD3 R30, R24, 0xb0, RZ ;  /* 0x000000b0181e7810 */ /* 0x000fc60007ffe0ff */
[----:B------:R-:W-:Y:S02]  /*2080*/  FADD.FTZ R2, R31, R2 ;  /* 0x000000021f027221 */ /* 0x000fe40000010000 */
[----:B------:R-:W-:-:S06]  /*2090*/  IMAD.WIDE.U32 R30, R30, 0x4, R4 ;  /* 0x000000041e1e7825 */ /* 0x000fcc00078e0004 */
[----:B------:R-:W3:Y:S01]  /*20a0*/  LDG.E.64 R30, desc[UR6][R30.64] ;  /* 0x000000061e1e7981 */ /* 0x000ee2000c1e1b00 */
[----:B--2---:R-:W-:-:S04]  /*20b0*/  FADD.FTZ R26, R28, R26 ;  /* 0x0000001a1c1a7221 */ /* 0x004fc80000010000 */
[----:B------:R-:W-:Y:S01]  /*20c0*/  FADD.FTZ R34, R34, R26 ;  /* 0x0000001a22227221 */ /* 0x000fe20000010000 */
[----:B------:R-:W-:-:S05]  /*20d0*/  IADD3 R26, R24, 0xc0, RZ ;  /* 0x000000c0181a7810 */ /* 0x000fca0007ffe0ff */
[----:B------:R-:W-:-:S06]  /*20e0*/  IMAD.WIDE.U32 R26, R26, 0x4, R4 ;  /* 0x000000041a1a7825 */ /* 0x000fcc00078e0004 */
[----:B------:R-:W2:Y:S01]  /*20f0*/  LDG.E.64 R26, desc[UR6][R26.64] ;  /* 0x000000061a1a7981 */ /* 0x000ea2000c1e1b00 */
[----:B------:R-:W-:Y:S01]  /*2100*/  FADD.FTZ R29, R29, R2 ;  /* 0x000000021d1d7221 */ /* 0x000fe20000010000 */
[----:B------:R-:W-:-:S05]  /*2110*/  IADD3 R2, R24, 0xd0, RZ ;  /* 0x000000d018027810 */ /* 0x000fca0007ffe0ff */
[----:B------:R-:W-:-:S06]  /*2120*/  IMAD.WIDE.U32 R2, R2, 0x4, R4 ;  /* 0x0000000402027825 */ /* 0x000fcc00078e0004 */
[----:B------:R-:W4:Y:S01]  /*2130*/  LDG.E.64 R2, desc[UR6][R2.64] ;  /* 0x0000000602027981 */ /* 0x000f22000c1e1b00 */
[----:B---3--:R-:W-:Y:S01]  /*2140*/  FADD.FTZ R30, R30, R34 ;  /* 0x000000221e1e7221 */ /* 0x008fe20000010000 */
[----:B------:R-:W-:Y:S01]  /*2150*/  IADD3 R32, R24, 0xe0, RZ ;  /* 0x000000e018207810 */ /* 0x000fe20007ffe0ff */
[----:B------:R-:W-:-:S04]  /*2160*/  FADD.FTZ R29, R35, R29 ;  /* 0x0000001d231d7221 */ /* 0x000fc80000010000 */
[----:B------:R-:W-:-:S04]  /*2170*/  IMAD.WIDE.U32 R32, R32, 0x4, R4 ;  /* 0x0000000420207825 */ /* 0x000fc800078e0004 */
[----:B------:R-:W-:Y:S02]  /*2180*/  FADD.FTZ R29, R31, R29 ;  /* 0x0000001d1f1d7221 */ /* 0x000fe40000010000 */
[----:B------:R-:W3:Y:S01]  /*2190*/  LDG.E.64 R32, desc[UR6][R32.64] ;  /* 0x0000000620207981 */ /* 0x000ee2000c1e1b00 */
[----:B------:R-:W-:Y:S01]  /*21a0*/  IADD3 R28, R24, 0x100, RZ ;  /* 0x00000100181c7810 */ /* 0x000fe20007ffe0ff */
[----:B--2---:R-:W-:Y:S01]  /*21b0*/  FADD.FTZ R26, R26, R30 ;  /* 0x0000001e1a1a7221 */ /* 0x004fe20000010000 */
[----:B------:R-:W-:-:S05]  /*21c0*/  IADD3 R30, R24, 0xf0, RZ ;  /* 0x000000f0181e7810 */ /* 0x000fca0007ffe0ff */
[----:B------:R-:W-:-:S06]  /*21d0*/  IMAD.WIDE.U32 R30, R30, 0x4, R4 ;  /* 0x000000041e1e7825 */ /* 0x000fcc00078e0004 */
[----:B------:R-:W2:Y:S01]  /*21e0*/  LDG.E.64 R30, desc[UR6][R30.64] ;  /* 0x000000061e1e7981 */ /* 0x000ea2000c1e1b00 */
[----:B------:R-:W-:Y:S01]  /*21f0*/  FADD.FTZ R27, R27, R29 ;  /* 0x0000001d1b1b7221 */ /* 0x000fe20000010000 */
[----:B------:R-:W-:-:S06]  /*2200*/  IMAD.WIDE.U32 R28, R28, 0x4, R4 ;  /* 0x000000041c1c7825 */ /* 0x000fcc00078e0004 */
[----:B------:R-:W2:Y:S01]  /*2210*/  LDG.E.64 R28, desc[UR6][R28.64] ;  /* 0x000000061c1c7981 */ /* 0x000ea2000c1e1b00 */
[----:B----4-:R-:W-:Y:S01]  /*2220*/  FADD.FTZ R2, R2, R26 ;  /* 0x0000001a02027221 */ /* 0x010fe20000010000 */
[----:B------:R-:W-:Y:S01]  /*2230*/  IADD3 R26, R24, 0x110, RZ ;  /* 0x00000110181a7810 */ /* 0x000fe20007ffe0ff */
[----:B------:R-:W-:-:S04]  /*2240*/  FADD.FTZ R3, R3, R27 ;  /* 0x0000001b03037221 */ /* 0x000fc80000010000 */
[----:B------:R-:W-:-:S06]  /*2250*/  IMAD.WIDE.U32 R26, R26, 0x4, R4 ;  /* 0x000000041a1a7825 */ /* 0x000fcc00078e0004 */
[----:B------:R-:W4:Y:S01]  /*2260*/  LDG.E.64 R26, desc[UR6][R26.64] ;  /* 0x000000061a1a7981 */ /* 0x000f22000c1e1b00 */
[----:B---3--:R-:W-:Y:S01]  /*2270*/  FADD.FTZ R32, R32, R2 ;  /* 0x0000000220207221 */ /* 0x008fe20000010000 */
[----:B------:R-:W-:Y:S01]  /*2280*/  IADD3 R34, R24, 0x120, RZ ;  /* 0x0000012018227810 */ /* 0x000fe20007ffe0ff */
[----:B------:R-:W-:-:S04]  /*2290*/  FADD.FTZ R3, R33, R3 ;  /* 0x0000000321037221 */ /* 0x000fc80000010000 */
[----:B------:R-:W-:-:S06]  /*22a0*/  IMAD.WIDE.U32 R34, R34, 0x4, R4 ;  /* 0x0000000422227825 */ /* 0x000fcc00078e0004 */
[----:B------:R-:W3:Y:S01]  /*22b0*/  LDG.E.64 R34, desc[UR6][R34.64] ;  /* 0x0000000622227981 */ /* 0x000ee2000c1e1b00 */
[----:B------:R-:W-:Y:S01]  /*22c0*/  IADD3 R2, R24, 0x150, RZ ;  /* 0x0000015018027810 */ /* 0x000fe20007ffe0ff */
[----:B--2---:R-:W-:Y:S01]  /*22d0*/  FADD.FTZ R30, R30, R32 ;  /* 0x000000201e1e7221 */ /* 0x004fe20000010000 */
[----:B------:R-:W-:-:S05]  /*22e0*/  IADD3 R32, R24, 0x130, RZ ;  /* 0x0000013018207810 */ /* 0x000fca0007ffe0ff */
[----:B------:R-:W-:-:S06]  /*22f0*/  IMAD.WIDE.U32 R32, R32, 0x4, R4 ;  /* 0x0000000420207825 */ /* 0x000fcc00078e0004 */
[----:B------:R-:W2:Y:S01]  /*2300*/  LDG.E.64 R32, desc[UR6][R32.64] ;  /* 0x0000000620207981 */ /* 0x000ea2000c1e1b00 */
[----:B------:R-:W-:Y:S01]  /*2310*/  FADD.FTZ R28, R28, R30 ;  /* 0x0000001e1c1c7221 */ /* 0x000fe20000010000 */
[----:B------:R-:W-:Y:S01]  /*2320*/  IADD3 R30, R24, 0x140, RZ ;  /* 0x00000140181e7810 */ /* 0x000fe20007ffe0ff */
[----:B------:R-:W-:-:S04]  /*2330*/  FADD.FTZ R3, R31, R3 ;  /* 0x000000031f037221 */ /* 0x000fc80000010000 */
[----:B------:R-:W-:-:S04]  /*2340*/  IMAD.WIDE.U32 R30, R30, 0x4, R4 ;  /* 0x000000041e1e7825 */ /* 0x000fc800078e0004 */
[----:B------:R-:W-:Y:S02]  /*2350*/  FADD.FTZ R3, R29, R3 ;  /* 0x000000031d037221 */ /* 0x000fe40000010000 */
[----:B------:R-:W2:Y:S02]  /*2360*/  LDG.E.64 R30, desc[UR6][R30.64] ;  /* 0x000000061e1e7981 */ /* 0x000ea4000c1e1b00 */
[----:B----4-:R-:W-:Y:S01]  /*2370*/  FADD.FTZ R27, R27, R3 ;  /* 0x000000031b1b7221 */ /* 0x010fe20000010000 */
[----:B------:R-:W-:-:S04]  /*2380*/  IMAD.WIDE.U32 R2, R2, 0x4, R4 ;  /* 0x0000000402027825 */ /* 0x000fc800078e0004 */
[----:B------:R-:W-:Y:S01]  /*2390*/  FADD.FTZ R26, R26, R28 ;  /* 0x0000001c1a1a7221 */ /* 0x000fe20000010000 */
[----:B------:R-:W-:Y:S01]  /*23a0*/  IADD3 R28, R24, 0x160, RZ ;  /* 0x00000160181c7810 */ /* 0x000fe20007ffe0ff */
[----:B------:R-:W4:Y:S04]  /*23b0*/  LDG.E.64 R2, desc[UR6][R2.64] ;  /* 0x0000000602027981 */ /* 0x000f28000c1e1b00 */
[----:B------:R-:W-:-:S04]  /*23c0*/  IMAD.WIDE.U32 R28, R28, 0x4, R4 ;  /* 0x000000041c1c7825 */ /* 0x000fc800078e0004 */
[----:B---3--:R-:W-:Y:S01]  /*23d0*/  FADD.FTZ R34, R34, R26 ;  /* 0x0000001a22227221 */ /* 0x008fe20000010000 */
[----:B------:R-:W-:Y:S01]  /*23e0*/  FADD.FTZ R27, R35, R27 ;  /* 0x0000001b231b7221 */ /* 0x000fe20000010000 */
[----:B------:R-:W5:Y:S04]  /*23f0*/  LDL.LU.64 R4, [R1+0x88] ;  /* 0x0000880001047983 */ /* 0x000f680000300a00 */
[----:B------:R-:W3:Y:S01]  /*2400*/  LDG.E.64 R28, desc[UR6][R28.64] ;  /* 0x000000061c1c7981 */ /* 0x000ee2000c1e1b00 */
[----:B------:R-:W-:Y:S01]  /*2410*/  IADD3 R26, R24, 0x190, RZ ;  /* 0x00000190181a7810 */ /* 0x000fe20007ffe0ff */
[----:B--2---:R-:W-:Y:S02]  /*2420*/  FADD.FTZ R32, R32, R34 ;  /* 0x0000002220207221 */ /* 0x004fe40000010000 */
[----:B------:R-:W0:Y:S01]  /*2430*/  LDC.64 R34, c[0x0][0x248] ;  /* 0x00009200ff227b82 */ /* 0x000e220000000a00 */
[----:B------:R-:W-:Y:S01]  /*2440*/  FADD.FTZ R27, R33, R27 ;  /* 0x0000001b211b7221 */ /* 0x000fe20000010000 */
[----:B------:R-:W-:Y:S01]  /*2450*/  FADD.FTZ R30, R30, R32 ;  /* 0x000000201e1e7221 */ /* 0x000fe20000010000 */
[----:B------:R-:W-:-:S05]  /*2460*/  IADD3 R32, R24, 0x170, RZ ;  /* 0x0000017018207810 */ /* 0x000fca0007ffe0ff */
[----:B0-----:R-:W-:-:S04]  /*2470*/  IMAD.WIDE.U32 R32, R32, 0x4, R34 ;  /* 0x0000000420207825 */ /* 0x001fc800078e0022 */
[----:B----4-:R-:W-:Y:S01]  /*2480*/  FADD.FTZ R2, R2, R30 ;  /* 0x0000001e02027221 */ /* 0x010fe20000010000 */
[----:B------:R-:W-:Y:S01]  /*2490*/  IADD3 R30, R24, 0x180, RZ ;  /* 0x00000180181e7810 */ /* 0x000fe20007ffe0ff */
[----:B------:R-:W2:Y:S01]  /*24a0*/  LDG.E.64 R32, desc[UR6][R32.64] ;  /* 0x0000000620207981 */ /* 0x000ea2000c1e1b00 */
[----:B------:R-:W-:-:S03]  /*24b0*/  FADD.FTZ R25, R31, R27 ;  /* 0x0000001b1f197221 */ /* 0x000fc60000010000 */
[----:B------:R-:W-:-:S04]  /*24c0*/  IMAD.WIDE.U32 R30, R30, 0x4, R34 ;  /* 0x000000041e1e7825 */ /* 0x000fc800078e0022 */
[----:B---3--:R-:W-:Y:S01]  /*24d0*/  FADD.FTZ R28, R28, R2 ;  /* 0x000000021c1c7221 */ /* 0x008fe20000010000 */
[----:B------:R-:W-:Y:S01]  /*24e0*/  IADD3 R2, R24, 0x1a0, RZ ;  /* 0x000001a018027810 */ /* 0x000fe20007ffe0ff */
[----:B------:R-:W-:-:S04]  /*24f0*/  IMAD.WIDE.U32 R26, R26, 0x4, R34 ;  /* 0x000000041a1a7825 */ /* 0x000fc800078e0022 */
[----:B------:R-:W-:Y:S01]  /*2500*/  FADD.FTZ R25, R3, R25 ;  /* 0x0000001903197221 */ /* 0x000fe20000010000 */
[----:B------:R-:W3:Y:S01]  /*2510*/  LDG.E.64 R30, desc[UR6][R30.64] ;  /* 0x000000061e1e7981 */ /* 0x000ee2000c1e1b00 */
[----:B------:R-:W-:-:S03]  /*2520*/  IMAD.WIDE.U32 R2, R2, 0x4, R34 ;  /* 0x0000000402027825 */ /* 0x000fc600078e0022 */
[----:B------:R-:W4:Y:S04]  /*2530*/  LDG.E.64 R26, desc[UR6][R26.64] ;  /* 0x000000061a1a7981 */ /* 0x000f28000c1e1b00 */
[----:B------:R-:W4:Y:S01]  /*2540*/  LDG.E.64 R2, desc[UR6][R2.64] ;  /* 0x0000000602027981 */ /* 0x000f22000c1e1b00 */
[----:B------:R-:W-:Y:S01]  /*2550*/  FADD.FTZ R25, R29, R25 ;  /* 0x000000191d197221 */ /* 0x000fe20000010000 */
[C---:B------:R-:W-:Y:S02]  /*2560*/  IADD3 R29, R24.reuse, 0x1b0, RZ ;  /* 0x000001b0181d7810 */ /* 0x040fe40007ffe0ff */
[----:B------:R-:W-:Y:S01]  /*2570*/  IADD3 R35, R24, 0x1f0, RZ ;  /* 0x000001f018237810 */ /* 0x000fe20007ffe0ff */
[----:B--2---:R-:W-:Y:S01]  /*2580*/  FADD.FTZ R28, R32, R28 ;  /* 0x0000001c201c7221 */ /* 0x004fe20000010000 */
[----:B------:R-:W-:-:S02]  /*2590*/  FADD.FTZ R25, R33, R25 ;  /* 0x0000001921197221 */ /* 0x000fc40000010000 */
[----:B------:R-:W0:Y:S01]  /*25a0*/  LDC.64 R32, c[0x0][0x248] ;  /* 0x00009200ff207b82 */ /* 0x000e220000000a00 */
[----:B---3--:R-:W-:Y:S01]  /*25b0*/  FADD.FTZ R28, R30, R28 ;  /* 0x0000001c1e1c7221 */ /* 0x008fe20000010000 */
[----:B------:R-:W-:-:S03]  /*25c0*/  IADD3 R30, R24, 0x1d0, RZ ;  /* 0x000001d0181e7810 */ /* 0x000fc60007ffe0ff */
[----:B----4-:R-:W-:Y:S01]  /*25d0*/  FADD.FTZ R26, R26, R28 ;  /* 0x0000001c1a1a7221 */ /* 0x010fe20000010000 */
[----:B------:R-:W-:-:S03]  /*25e0*/  FADD.FTZ R25, R31, R25 ;  /* 0x000000191f197221 */ /* 0x000fc60000010000 */
[----:B------:R-:W-:Y:S01]  /*25f0*/  FADD.FTZ R2, R2, R26 ;  /* 0x0000001a02027221 */ /* 0x000fe20000010000 */
[----:B------:R-:W-:Y:S01]  /*2600*/  IADD3 R26, R24, 0x1c0, RZ ;  /* 0x000001c0181a7810 */ /* 0x000fe20007ffe0ff */
[----:B------:R-:W-:Y:S01]  /*2610*/  FADD.FTZ R34, R27, R25 ;  /* 0x000000191b227221 */ /* 0x000fe20000010000 */
[----:B0-----:R-:W-:-:S04]  /*2620*/  IMAD.WIDE.U32 R30, R30, 0x4, R32 ;  /* 0x000000041e1e7825 */ /* 0x001fc800078e0020 */
[----:B------:R-:W-:-:S04]  /*2630*/  IMAD.WIDE.U32 R28, R29, 0x4, R32 ;  /* 0x000000041d1c7825 */ /* 0x000fc800078e0020 */
[----:B------:R-:W-:Y:S01]  /*2640*/  IMAD.WIDE.U32 R26, R26, 0x4, R32 ;  /* 0x000000041a1a7825 */ /* 0x000fe200078e0020 */
[----:B------:R-:W-:Y:S01]  /*2650*/  IADD3 R32, R24, 0x1e0, RZ ;  /* 0x000001e018207810 */ /* 0x000fe20007ffe0ff */
[----:B------:R-:W2:Y:S04]  /*2660*/  LDG.E.64 R28, desc[UR6][R28.64] ;  /* 0x000000061c1c7981 */ /* 0x000ea8000c1e1b00 */
[----:B------:R0:W3:Y:S04]  /*2670*/  LDG.E.64 R24, desc[UR6][R30.64] ;  /* 0x000000061e187981 */ /* 0x0000e8000c1e1b00 */
[----:B------:R-:W4:Y:S01]  /*2680*/  LDG.E.64 R26, desc[UR6][R26.64] ;  /* 0x000000061a1a7981 */ /* 0x000f22000c1e1b00 */
[----:B0-----:R-:W0:Y:S02]  /*2690*/  LDC.64 R30, c[0x0][0x248] ;  /* 0x00009200ff1e7b82 */ /* 0x001e240000000a00 */
[----:B0-----:R-:W-:-:S04]  /*26a0*/  IMAD.WIDE.U32 R32, R32, 0x4, R30 ;  /* 0x0000000420207825 */ /* 0x001fc800078e001e */
[----:B------:R-:W-:Y:S02]  /*26b0*/  IMAD.WIDE.U32 R30, R35, 0x4, R30 ;  /* 0x00000004231e7825 */ /* 0x000fe400078e001e */
[----:B------:R-:W3:Y:S04]  /*26c0*/  LDG.E.64 R32, desc[UR6][R32.64] ;  /* 0x0000000620207981 */ /* 0x000ee8000c1e1b00 */
[----:B------:R-:W3:Y:S01]  /*26d0*/  LDG.E.64 R30, desc[UR6][R30.64] ;  /* 0x000000061e1e7981 */ /* 0x000ee2000c1e1b00 */
[----:B------:R-:W-:Y:S01]  /*26e0*/  FADD.FTZ R3, R3, R34 ;  /* 0x0000002203037221 */ /* 0x000fe20000010000 */
[----:B--2---:R-:W-:-:S03]  /*26f0*/  FADD.FTZ R2, R28, R2 ;  /* 0x000000021c027221 */ /* 0x004fc60000010000 */
[----:B------:R-:W-:Y:S01]  /*2700*/  FADD.FTZ R3, R29, R3 ;  /* 0x000000031d037221 */ /* 0x000fe20000010000 */
[----:B----4-:R-:W-:-:S03]  /*2710*/  FADD.FTZ R2, R26, R2 ;  /* 0x000000021a027221 */ /* 0x010fc60000010000 */
[----:B------:R-:W-:Y:S01]  /*2720*/  FADD.FTZ R3, R27, R3 ;  /* 0x000000031b037221 */ /* 0x000fe20000010000 */
[----:B---3--:R-:W-:-:S03]  /*2730*/  FADD.FTZ R2, R24, R2 ;  /* 0x0000000218027221 */ /* 0x008fc60000010000 */
[----:B------:R-:W-:Y:S01]  /*2740*/  FADD.FTZ R3, R25, R3 ;  /* 0x0000000319037221 */ /* 0x000fe20000010000 */
[----:B------:R-:W-:-:S03]  /*2750*/  FADD.FTZ R2, R32, R2 ;  /* 0x0000000220027221 */ /* 0x000fc60000010000 */
[----:B------:R-:W-:Y:S01]  /*2760*/  FADD.FTZ R3, R33, R3 ;  /* 0x0000000321037221 */ /* 0x000fe20000010000 */
[----:B------:R-:W-:-:S03]  /*2770*/  FADD.FTZ R2, R30, R2 ;  /* 0x000000021e027221 */ /* 0x000fc60000010000 */
[----:B------:R-:W-:-:S07]  /*2780*/  FADD.FTZ R3, R31, R3 ;  /* 0x000000031f037221 */ /* 0x000fce0000010000 */
.L_x_1444:
[----:B------:R-:W-:Y:S05]  /*2790*/  BSYNC B0 ;  /* 0x0000000000007941 */ /* 0x000fea0003800000 */
.L_x_1443:
[----:B------:R-:W0:Y:S01]  /*27a0*/  SHFL.BFLY PT, R25, R2, 0x4, 0x1f ;  /* 0x0c801f0002197f89 */ /* 0x000e2200000e0000 */
[----:B------:R-:W-:Y:S01]  /*27b0*/  ULDC.64 UR8, c[0x0][0x240] ;  /* 0x0000900000087ab9 */ /* 0x000fe20000000a00 */
[----:B-----5:R-:W-:Y:S01]  /*27c0*/  PRMT R6, R5, 0x7632, R6 ;  /* 0x0000763205067816 */ /* 0x020fe20000000006 */
[----:B------:R-:W-:Y:S01]  /*27d0*/  BSSY B0, `(.L_x_1445) ;  /* 0x0000037000007945 */ /* 0x000fe20003800000 */
[----:B------:R-:W1:Y:S01]  /*27e0*/  SHFL.BFLY PT, R24, R3, 0x4, 0x1f ;  /* 0x0c801f0003187f89 */ /* 0x000e6200000e0000 */
[----:B------:R-:W-:Y:S02]  /*27f0*/  ISETP.EQ.U32.AND P1, PT, RZ, UR8, PT ;  /* 0x00000008ff007c0c */ /* 0x000fe4000bf22070 */
[----:B------:R-:W-:Y:S01]  /*2800*/  PRMT R14, R6, 0x7632, R14 ;  /* 0x00007632060e7816 */ /* 0x000fe2000000000e */
[----:B------:R-:W3:Y:S01]  /*2810*/  S2R R26, SR_TID.X ;  /* 0x00000000001a7919 */ /* 0x000ee20000002100 */
[----:B------:R-:W-:Y:S02]  /*2820*/  PRMT R16, R8, 0x7632, R16 ;  /* 0x0000763208107816 */ /* 0x000fe40000000010 */
[----:B------:R-:W-:Y:S01]  /*2830*/  PRMT R18, R10, 0x7632, R18 ;  /* 0x000076320a127816 */ /* 0x000fe20000000012 */
[----:B------:R-:W4:Y:S01]  /*2840*/  S2R R27, SR_CTAID.X ;  /* 0x00000000001b7919 */ /* 0x000f220000002500 */
[----:B--2---:R-:W-:-:S02]  /*2850*/  PRMT R28, R12, 0x7632, R28 ;  /* 0x000076320c1c7816 */ /* 0x004fc4000000001c */
        /* <DEDUP_REMOVED lines=16> */
[----:B---3--:R-:W-:Y:S02]  /*2960*/  LOP3.LUT P0, RZ, R26, 0xffffff07, RZ, 0xc0, !PT ;  /* 0xffffff071aff7812 */ /* 0x008fe4000780c0ff */
[----:B------:R-:W-:Y:S02]  /*2970*/  PRMT R10, R21, 0x7632, R10 ;  /* 0x00007632150a7816 */ /* 0x000fe4000000000a */
[----:B------:R-:W-:Y:S02]  /*2980*/  PRMT R8, R22, 0x7632, R8 ;  /* 0x0000763216087816 */ /* 0x000fe40000000008 */
[----:B------:R-:W-:Y:S01]  /*2990*/  PRMT R12, R23, 0x7632, R12 ;  /* 0x00007632170c7816 */ /* 0x000fe2000000000c */
[----:B0-----:R-:W-:Y:S01]  /*29a0*/  FADD.FTZ R2, R2, R25 ;  /* 0x0000001902027221 */ /* 0x001fe20000010000 */
[----:B-1----:R-:W-:-:S04]  /*29b0*/  FADD.FTZ R3, R24, R3 ;  /* 0x0000000318037221 */ /* 0x002fc80000010000 */
[----:B------:R-:W0:Y:S04]  /*29c0*/  SHFL.BFLY PT, R25, R2, 0x1, 0x1f ;  /* 0x0c201f0002197f89 */ /* 0x000e2800000e0000 */
[----:B------:R-:W1:Y:S01]  /*29d0*/  SHFL.BFLY PT, R24, R3, 0x1, 0x1f ;  /* 0x0c201f0003187f89 */ /* 0x000e6200000e0000 */
[----:B0-----:R-:W-:-:S04]  /*29e0*/  FADD.FTZ R2, R2, R25 ;  /* 0x0000001902027221 */ /* 0x001fc80000010000 */
[----:B------:R-:W-:Y:S01]  /*29f0*/  @!P0 FMUL.FTZ R2, R2, 8.1380212577641941607e-06 ;  /* 0x3708888902028820 */ /* 0x000fe20000410000 */
[----:B-1----:R-:W-:-:S03]  /*2a00*/  FADD.FTZ R24, R3, R24 ;  /* 0x0000001803187221 */ /* 0x002fc60000010000 */
[----:B------:R-:W-:-:S04]  /*2a10*/  @!P0 FMUL.FTZ R3, R2, R2 ;  /* 0x0000000202038220 */ /* 0x000fc80000410000 */
[----:B------:R-:W-:Y:S01]  /*2a20*/  @!P0 FFMA.FTZ R3, R24, 8.1380212577641941607e-06, -R3 ;  /* 0x3708888918038823 */ /* 0x000fe20000010803 */
[----:B------:R-:W-:-:S04]  /*2a30*/  @!P0 LOP3.LUT R24, R26, 0xfffffff8, RZ, 0xc0, !PT ;  /* 0xfffffff81a188812 */ /* 0x000fc800078ec0ff */
[----:B------:R-:W-:-:S05]  /*2a40*/  @!P0 FMNMX.FTZ R3, RZ, R3, !PT ;  /* 0x00000003ff038209 */ /* 0x000fca0007810000 */
[----:B------:R0:W-:Y:S01]  /*2a50*/  @!P0 STS.64 [R24+UR5], R2 ;  /* 0x0000000218008988 */ /* 0x0001e20008000a05 */
[----:B------:R-:W-:Y:S01]  /*2a60*/  BAR.SYNC.DEFER_BLOCKING 0x0 ;  /* 0x0000000000007b1d */ /* 0x000fe20000010000 */
[----:B----4-:R-:W-:-:S04]  /*2a70*/  LOP3.LUT P0, RZ, R27, 0xff, RZ, 0xc0, !PT ;  /* 0x000000ff1bff7812 */ /* 0x010fc8000780c0ff */
[----:B------:R-:W-:-:S04]  /*2a80*/  ISETP.GT.U32.OR P0, PT, R26, 0x1f, P0 ;  /* 0x0000001f1a00780c */ /* 0x000fc80000704470 */
[----:B------:R-:W-:-:S13]  /*2a90*/  ISETP.EQ.OR.EX P0, PT, RZ, UR9, P0, P1 ;  /* 0x00000009ff007c0c */ /* 0x000fda0008702710 */
[----:B0-----:R-:W-:Y:S05]  /*2aa0*/  @P0 BRA `(.L_x_1446) ;  /* 0x0000000000240947 */ /* 0x001fea0003800000 */
[----:B------:R-:W2:Y:S01]  /*2ab0*/  LDL R27, [R1+0x38] ;  /* 0x00003800011b7983 */ /* 0x000ea20000100800 */
[----:B------:R-:W-:Y:S02]  /*2ac0*/  SHF.R.S32.HI R4, RZ, 0x1f, R26 ;  /* 0x0000001fff047819 */ /* 0x000fe4000001141a */
[----:B------:R-:W-:-:S04]  /*2ad0*/  LEA R3, P0, R0, R26, 0x5 ;  /* 0x0000001a00037211 */ /* 0x000fc800078028ff */
[----:B--2---:R-:W-:Y:S02]  /*2ae0*/  LEA.HI.X R4, R0, R4, R27, 0x5, P0 ;  /* 0x0000000400047211 */ /* 0x004fe400000f2c1b */
[----:B------:R-:W-:-:S04]  /*2af0*/  LEA R2, P0, R3, UR8, 0x3 ;  /* 0x0000000803027c11 */ /* 0x000fc8000f8018ff */
[----:B------:R-:W-:Y:S02]  /*2b00*/  LEA.HI.X R3, R3, UR9, R4, 0x3, P0 ;  /* 0x0000000903037c11 */ /* 0x000fe400080f1c04 */
[----:B------:R-:W-:-:S06]  /*2b10*/  LEA R4, R26, UR5, 0x3 ;  /* 0x000000051a047c11 */ /* 0x000fcc000f8e18ff */
[----:B------:R-:W0:Y:S04]  /*2b20*/  LDS.64 R4, [R4] ;  /* 0x0000000004047984 */ /* 0x000e280000000a00 */
[----:B0-----:R0:W-:Y:S02]  /*2b30*/  STG.E.64 desc[UR6][R2.64], R4 ;  /* 0x0000000402007986 */ /* 0x0011e4000c101b06 */
.L_x_1446:
[----:B------:R-:W-:Y:S05]  /*2b40*/  BSYNC B0 ;  /* 0x0000000000007941 */ /* 0x000fea0003800000 */
.L_x_1445:
[----:B0-----:R-:W2:Y:S01]  /*2b50*/  LDL.LU R3, [R1+0x5c] ;  /* 0x00005c0001037983 */ /* 0x001ea20000300800 */
[----:B------:R-:W-:Y:S01]  /*2b60*/  ULDC UR8, c[0x0][0x230] ;  /* 0x00008c0000087ab9 */ /* 0x000fe20000000800 */
[----:B------:R-:W-:Y:S02]  /*2b70*/  ULDC.64 UR10, c[0x0][0x210] ;  /* 0x00008400000a7ab9 */ /* 0x000fe40000000a00 */
[----:B------:R-:W3:Y:S04]  /*2b80*/  LDL R2, [R1+0x84] ;  /* 0x0000840001027983 */ /* 0x000ee80000100800 */
[----:B------:R-:W4:Y:S01]  /*2b90*/  LDL R5, [R1+0x80] ;  /* 0x0000800001057983 */ /* 0x000f220000100800 */
[----:B------:R-:W-:Y:S01]  /*2ba0*/  IMAD.U32 R33, R33, 0x10000, RZ ;  /* 0x0001000021217824 */ /* 0x000fe200078e00ff */
[----:B------:R-:W-:-:S02]  /*2bb0*/  LEA R24, P0, R36, UR10, 0x1 ;  /* 0x0000000a24187c11 */ /* 0x000fc4000f8008ff */
[----:B------:R0:W-:Y:S04]  /*2bc0*/  STL [R1+0x88], R0 ;  /* 0x0000880001007387 */ /* 0x0001e80000100800 */
[----:B0-----:R-:W5:Y:S01]  /*2bd0*/  LDL.LU R0, [R1+0x10] ;  /* 0x0000100001007983 */ /* 0x001f620000300800 */
[----:B------:R-:W-:Y:S02]  /*2be0*/  SHF.L.U32 R20, R20, 0x10, RZ ;  /* 0x0000001014147819 */ /* 0x000fe400000006ff */
[----:B------:R-:W-:Y:S02]  /*2bf0*/  SHF.L.U32 R22, R22, 0x10, RZ ;  /* 0x0000001016167819 */ /* 0x000fe400000006ff */
[----:B--2---:R-:W-:Y:S01]  /*2c00*/  LEA.HI.X R25, R36, UR11, R3, 0x1, P0 ;  /* 0x0000000b24197c11 */ /* 0x004fe200080f0c03 */
[----:B---3--:R0:W1:Y:S01]  /*2c10*/  LDS.64 R26, [R2+UR5] ;  /* 0x00000005021a7984 */ /* 0x0080620008000a00 */
[----:B------:R-:W-:-:S02]  /*2c20*/  SHF.L.U32 R3, R8, 0x10, RZ ;  /* 0x0000001008037819 */ /* 0x000fc400000006ff */
[----:B0-----:R-:W-:Y:S01]  /*2c30*/  SHF.L.U32 R2, R32, 0x10, RZ ;  /* 0x0000001020027819 */ /* 0x001fe200000006ff */
[----:B-1----:R-:W-:-:S06]  /*2c40*/  FADD.FTZ R27, R27, UR8 ;  /* 0x000000081b1b7e21 */ /* 0x002fcc0008010000 */
[----:B------:R-:W0:Y:S01]  /*2c50*/  MUFU.RSQ R27, R27 ;  /* 0x0000001b001b7308 */ /* 0x000e220000001400 */
[----:B------:R-:W-:Y:S01]  /*2c60*/  FADD.FTZ R37, R37, -R26 ;  /* 0x8000001a25257221 */ /* 0x000fe20000010000 */
[----:B------:R-:W-:-:S03]  /*2c70*/  FADD.FTZ R33, -R26, R33 ;  /* 0x000000211a217221 */ /* 0x000fc60000010100 */
[----:B0-----:R-:W-:Y:S01]  /*2c80*/  FMUL.FTZ R37, R37, R27 ;  /* 0x0000001b25257220 */ /* 0x001fe20000410000 */
[----:B------:R-:W-:-:S03]  /*2c90*/  FMUL.FTZ R33, R27, R33 ;  /* 0x000000211b217220 */ /* 0x000fc60000410000 */
[----:B------:R-:W-:Y:S01]  /*2ca0*/  FFMA.FTZ R37, R37, R20, R22 ;  /* 0x0000001425257223 */ /* 0x000fe20000010016 */
[----:B------:R-:W-:-:S05]  /*2cb0*/  FFMA.FTZ R33, R33, R2, R3 ;  /* 0x0000000221217223 */ /* 0x000fca0000010003 */
[----:B------:R-:W-:Y:S02]  /*2cc0*/  F2FP.BF16.F32.PACK_AB R33, R33, R37 ;  /* 0x000000252121723e */ /* 0x000fe400000010ff */
[----:B------:R-:W2:Y:S02]  /*2cd0*/  LDL.LU R37, [R1+0x24] ;  /* 0x0000240001257983 */ /* 0x000ea40000300800 */
[----:B------:R-:W-:Y:S02]  /*2ce0*/  PRMT R4, R33, 0x7632, R4 ;  /* 0x0000763221047816 */ /* 0x000fe40000000004 */
[----:B------:R-:W3:Y:S04]  /*2cf0*/  LDL.LU R36, [R1+0x2c] ;  /* 0x00002c0001247983 */ /* 0x000ee80000300800 */
[----:B------:R-:W-:Y:S04]  /*2d00*/  STG.E.U16 desc[UR6][R24.64+0x2], R4 ;  /* 0x0000020418007986 */ /* 0x000fe8000c101506 */
[----:B----4-:R-:W5:Y:S04]  /*2d10*/  LDS.64 R4, [R5+UR5] ;  /* 0x0000000505047984 */ /* 0x010f680008000a00 */
[----:B------:R-:W4:Y:S01]  /*2d20*/  LDL.LU R35, [R1+0x3c] ;  /* 0x00003c0001237983 */ /* 0x000f220000300800 */
[----:B------:R-:W-:-:S03]  /*2d30*/  SHF.L.U32 R32, R6, 0x10, RZ ;  /* 0x0000001006207819 */ /* 0x000fc600000006ff */
[----:B------:R-:W4:Y:S01]  /*2d40*/  LDL.LU R34, [R1+0x28] ;  /* 0x0000280001227983 */ /* 0x000f220000300800 */
[----:B------:R-:W-:-:S03]  /*2d50*/  SHF.L.U32 R6, R21, 0x10, RZ ;  /* 0x0000001015067819 */ /* 0x000fc600000006ff */
[----:B------:R0:W-:Y:S01]  /*2d60*/  STG.E.U16 desc[UR6][R24.64], R33 ;  /* 0x0000002118007986 */ /* 0x0001e2000c101506 */
[----:B------:R-:W-:-:S03]  /*2d70*/  SHF.L.U32 R8, R23, 0x10, RZ ;  /* 0x0000001017087819 */ /* 0x000fc600000006ff */
[----:B0-----:R-:W4:Y:S04]  /*2d80*/  LDL.LU R33, [R1+0x1c] ;  /* 0x00001c0001217983 */ /* 0x001f280000300800 */
[----:B------:R-:W4:Y:S01]  /*2d90*/  LDL.LU R23, [R1+0x20] ;  /* 0x0000200001177983 */ /* 0x000f220000300800 */
[----:B-----5:R-:W-:-:S03]  /*2da0*/  FADD.FTZ R21, R0, -R4 ;  /* 0x8000000400157221 */ /* 0x020fc60000010000 */
[----:B------:R-:W5:Y:S01]  /*2db0*/  LDL.LU R0, [R1+0x14] ;  /* 0x0000140001007983 */ /* 0x000f620000300800 */
[----:B------:R-:W-:Y:S01]  /*2dc0*/  FADD.FTZ R5, R5, UR8 ;  /* 0x0000000805057e21 */ /* 0x000fe20008010000 */
[----:B------:R-:W-:Y:S01]  /*2dd0*/  FADD.FTZ R32, -R4, R32 ;  /* 0x0000002004207221 */ /* 0x000fe20000010100 */
[----:B------:R-:W-:Y:S01]  /*2de0*/  SHF.L.U32 R10, R10, 0x10, RZ ;  /* 0x000000100a0a7819 */ /* 0x000fe200000006ff */
[----:B------:R-:W-:-:S03]  /*2df0*/  ULDC.64 UR8, c[0x0][0x238] ;  /* 0x00008e0000087ab9 */ /* 0x000fc60000000a00 */
[----:B------:R-:W0:Y:S01]  /*2e00*/  MUFU.RSQ R5, R5 ;  /* 0x0000000500057308 */ /* 0x000e220000001400 */
        /* <DEDUP_REMOVED lines=9> */
[--C-:B--2---:R-:W-:Y:S01]  /*2ea0*/  FADD.FTZ R32, R37, -R26.reuse ;  /* 0x8000001a25207221 */ /* 0x104fe20000010000 */
[----:B---3--:R-:W-:-:S03]  /*2eb0*/  FADD.FTZ R25, R36, -R26 ;  /* 0x8000001a24197221 */ /* 0x008fc60000010000 */
[C---:B------:R-:W-:Y:S01]  /*2ec0*/  FMUL.FTZ R32, R27.reuse, R32 ;  /* 0x000000201b207220 */ /* 0x040fe20000410000 */
[----:B------:R-:W-:Y:S01]  /*2ed0*/  FMUL.FTZ R25, R27, R25 ;  /* 0x000000191b197220 */ /* 0x000fe20000410000 */
[--C-:B----4-:R-:W-:Y:S01]  /*2ee0*/  FADD.FTZ R24, R35, -R26.reuse ;  /* 0x8000001a23187221 */ /* 0x110fe20000010000 */
[----:B------:R-:W-:-:S03]  /*2ef0*/  FADD.FTZ R34, R34, -R26 ;  /* 0x8000001a22227221 */ /* 0x000fc60000010000 */
[C---:B------:R-:W-:Y:S01]  /*2f00*/  FMUL.FTZ R24, R27.reuse, R24 ;  /* 0x000000181b187220 */ /* 0x040fe20000410000 */
[C-C-:B------:R-:W-:Y:S01]  /*2f10*/  FFMA.FTZ R35, R20.reuse, R32, R22.reuse ;  /* 0x0000002014237223 */ /* 0x140fe20000010016 */
[----:B------:R-:W-:Y:S01]  /*2f20*/  FFMA.FTZ R32, R20, R25, R22 ;  /* 0x0000001914207223 */ /* 0x000fe20000010016 */
[----:B------:R-:W-:-:S03]  /*2f30*/  FMUL.FTZ R34, R27, R34 ;  /* 0x000000221b227220 */ /* 0x000fc60000410000 */
[----:B------:R-:W-:Y:S01]  /*2f40*/  STL [R1+0x14], R35 ;  /* 0x0000142301007387 */ /* 0x000fe20000100800 */
[----:B------:R-:W-:Y:S01]  /*2f50*/  FFMA.FTZ R25, R20, R34, R22 ;  /* 0x0000002214197223 */ /* 0x000fe20000010016 */
[--C-:B------:R-:W-:Y:S01]  /*2f60*/  FADD.FTZ R33, R33, -R26.reuse ;  /* 0x8000001a21217221 */ /* 0x100fe20000010000 */
[----:B------:R-:W-:-:S03]  /*2f70*/  FADD.FTZ R23, R23, -R26 ;  /* 0x8000001a17177221 */ /* 0x000fc60000010000 */
[C---:B------:R-:W-:Y:S01]  /*2f80*/  FMUL.FTZ R33, R27.reuse, R33 ;  /* 0x000000211b217220 */ /* 0x040fe20000410000 */
[----:B------:R-:W-:Y:S01]  /*2f90*/  STL [R1+0x28], R32 ;  /* 0x0000282001007387 */ /* 0x000fe20000100800 */
[----:B------:R-:W-:Y:S01]  /*2fa0*/  FMUL.FTZ R23, R27, R23 ;  /* 0x000000171b177220 */ /* 0x000fe20000410000 */
[----:B-----5:R-:W-:Y:S01]  /*2fb0*/  FADD.FTZ R21, R0, -R26 ;  /* 0x8000001a00157221 */ /* 0x020fe20000010000 */
[C-C-:B------:R-:W-:Y:S01]  /*2fc0*/  FFMA.FTZ R0, R20.reuse, R24, R22.reuse ;  /* 0x0000001814007223 */ /* 0x140fe20000010016 */
[----:B------:R-:W-:-:S04]  /*2fd0*/  FFMA.FTZ R24, R20, R33, R22 ;  /* 0x0000002114187223 */ /* 0x000fc80000010016 */
[----:B------:R0:W-:Y:S01]  /*2fe0*/  STL [R1+0x2c], R0 ;  /* 0x00002c0001007387 */ /* 0x0001e20000100800 */
[----:B------:R-:W-:-:S03]  /*2ff0*/  FMUL.FTZ R21, R27, R21 ;  /* 0x000000151b157220 */ /* 0x000fc60000410000 */
[----:B------:R1:W-:Y:S01]  /*3000*/  STL [R1+0x24], R25 ;  /* 0x0000241901007387 */ /* 0x0003e20000100800 */
[----:B0-----:R-:W-:-:S03]  /*3010*/  FFMA.FTZ R0, R20, R23, R22 ;  /* 0x0000001714007223 */ /* 0x001fc60000010016 */
[----:B------:R-:W2:Y:S04]  /*3020*/  LDL.LU R23, [R1] ;  /* 0x0000000001177983 */ /* 0x000ea80000300800 */
[----:B------:R0:W-:Y:S04]  /*3030*/  STL [R1+0x20], R24 ;  /* 0x0000201801007387 */ /* 0x0001e80000100800 */
[----:B-1----:R-:W3:Y:S04]  /*3040*/  LDL.LU R25, [R1+0x64] ;  /* 0x0000640001197983 */ /* 0x002ee80000300800 */
[----:B------:R1:W-:Y:S04]  /*3050*/  STL [R1+0x1c], R0 ;  /* 0x00001c0001007387 */ /* 0x0003e80000100800 */
[----:B0-----:R-:W4:Y:S04]  /*3060*/  LDL.LU R24, [R1+0x4] ;  /* 0x0000040001187983 */ /* 0x001f280000300800 */
[----:B------:R-:W5:Y:S01]  /*3070*/  LDL.LU R33, [R1+0x74] ;  /* 0x0000740001217983 */ /* 0x000f620000300800 */
[----:B-1----:R-:W-:-:S03]  /*3080*/  FFMA.FTZ R0, R20, R21, R22 ;  /* 0x0000001514007223 */ /* 0x002fc60000010016 */
[----:B------:R-:W5:Y:S04]  /*3090*/  LDL.LU R32, [R1+0x18] ;  /* 0x0000180001207983 */ /* 0x000f680000300800 */
[----:B------:R-:W3:Y:S01]  /*30a0*/  LDL.LU R22, [R1+0x60] ;  /* 0x0000600001167983 */ /* 0x000ee20000300800 */
[----:B------:R-:W-:Y:S02]  /*30b0*/  SHF.L.U32 R14, R14, 0x10, RZ ;  /* 0x000000100e0e7819 */ /* 0x000fe400000006ff */
[----:B------:R-:W-:Y:S02]  /*30c0*/  SHF.L.U32 R16, R16, 0x10, RZ ;  /* 0x0000001010107819 */ /* 0x000fe400000006ff */
[----:B------:R-:W-:Y:S02]  /*30d0*/  SHF.L.U32 R28, R28, 0x10, RZ ;  /* 0x000000101c1c7819 */ /* 0x000fe400000006ff */
[----:B------:R-:W-:-:S02]  /*30e0*/  SHF.L.U32 R18, R18, 0x10, RZ ;  /* 0x0000001012127819 */ /* 0x000fc400000006ff */
[----:B------:R-:W-:Y:S02]  /*30f0*/  SHF.L.U32 R29, R29, 0x10, RZ ;  /* 0x000000101d1d7819 */ /* 0x000fe400000006ff */
[----:B------:R-:W-:Y:S02]  /*3100*/  SHF.L.U32 R30, R30, 0x10, RZ ;  /* 0x000000101e1e7819 */ /* 0x000fe400000006ff */
[----:B------:R-:W-:Y:S01]  /*3110*/  SHF.L.U32 R31, R31, 0x10, RZ ;  /* 0x000000101f1f7819 */ /* 0x000fe200000006ff */
[C---:B------:R-:W-:Y:S01]  /*3120*/  FADD.FTZ R36, -R26.reuse, R14 ;  /* 0x0000000e1a247221 */ /* 0x040fe20000010100 */
[----:B------:R0:W-:Y:S01]  /*3130*/  STL [R1+0x8c], R0 ;  /* 0x00008c0001007387 */ /* 0x0001e20000100800 */
[C---:B------:R-:W-:Y:S01]  /*3140*/  FADD.FTZ R14, -R26.reuse, R16 ;  /* 0x000000101a0e7221 */ /* 0x040fe20000010100 */
[C---:B------:R-:W-:Y:S01]  /*3150*/  FADD.FTZ R28, -R26.reuse, R28 ;  /* 0x0000001c1a1c7221 */ /* 0x040fe20000010100 */
[C---:B------:R-:W-:Y:S01]  /*3160*/  FADD.FTZ R18, -R26.reuse, R18 ;  /* 0x000000121a127221 */ /* 0x040fe20000010100 */
[C---:B------:R-:W-:Y:S01]  /*3170*/  FADD.FTZ R29, -R26.reuse, R29 ;  /* 0x0000001d1a1d7221 */ /* 0x040fe20000010100 */
[C---:B------:R-:W-:Y:S01]  /*3180*/  FADD.FTZ R16, -R26.reuse, R30 ;  /* 0x0000001e1a107221 */ /* 0x040fe20000010100 */
[----:B------:R-:W-:Y:S01]  /*3190*/  FADD.FTZ R31, -R26, R31 ;  /* 0x0000001f1a1f7221 */ /* 0x000fe20000010100 */
[----:B0-----:R-:W5:Y:S01]  /*31a0*/  LDL.LU R0, [R1+0x34] ;  /* 0x0000340001007983 */ /* 0x001f620000300800 */
[----:B------:R-:W-:-:S03]  /*31b0*/  FMUL.FTZ R35, R27, R18 ;  /* 0x000000121b237220 */ /* 0x000fc60000410000 */
[----:B------:R-:W5:Y:S01]  /*31c0*/  LDL.LU R30, [R1+0xc] ;  /* 0x00000c00011e7983 */ /* 0x000f620000300800 */
[----:B------:R-:W-:-:S03]  /*31d0*/  FMUL.FTZ R34, R27, R28 ;  /* 0x0000001c1b227220 */ /* 0x000fc60000410000 */
[----:B------:R-:W5:Y:S01]  /*31e0*/  LDL.LU R26, [R1+0x8] ;  /* 0x00000800011a7983 */ /* 0x000f620000300800 */
[----:B------:R-:W-:-:S03]  /*31f0*/  FMUL.FTZ R18, R27, R29 ;  /* 0x0000001d1b127220 */ /* 0x000fc60000410000 */
[----:B------:R-:W5:Y:S04]  /*3200*/  LDL.LU R28, [R1+0x70] ;  /* 0x00007000011c7983 */ /* 0x000f680000300800 */
[----:B------:R-:W5:Y:S01]  /*3210*/  LDL.LU R29, [R1+0x6c] ;  /* 0x00006c00011d7983 */ /* 0x000f620000300800 */
[----:B--2---:R-:W-:-:S05]  /*3220*/  LEA R20, P0, R23, UR10, 0x1 ;  /* 0x0000000a17147c11 */ /* 0x004fca000f8008ff */
[----:B------:R0:W-:Y:S04]  /*3230*/  STL [R1+0xa0], R20 ;  /* 0x0000a01401007387 */ /* 0x0001e80000100800 */
[----:B0-----:R-:W2:Y:S01]  /*3240*/  LDL.LU R20, [R1+0x68] ;  /* 0x0000680001147983 */ /* 0x001ea20000300800 */
[----:B---3--:R-:W-:Y:S02]  /*3250*/  LEA.HI.X R21, R23, UR11, R22, 0x1, P0 ;  /* 0x0000000b17157c11 */ /* 0x008fe400080f0c16 */
[----:B----4-:R-:W-:-:S03]  /*3260*/  LEA R22, P0, R24, UR10, 0x1 ;  /* 0x0000000a18167c11 */ /* 0x010fc6000f8008ff */
[----:B------:R0:W-:Y:S01]  /*3270*/  STL [R1+0x9c], R21 ;  /* 0x00009c1501007387 */ /* 0x0001e20000100800 */
[----:B------:R-:W-:-:S03]  /*3280*/  LEA.HI.X R23, R24, UR11, R25, 0x1, P0 ;  /* 0x0000000b18177c11 */ /* 0x000fc600080f0c19 */
[----:B0-----:R-:W3:Y:S04]  /*3290*/  LDL.LU R21, [R1+0x30] ;  /* 0x0000300001157983 */ /* 0x001ee80000300800 */
[----:B------:R0:W-:Y:S04]  /*32a0*/  STL [R1+0x98], R23 ;  /* 0x0000981701007387 */ /* 0x0001e80000100800 */
[----:B0-----:R-:W4:Y:S01]  /*32b0*/  LDL.LU R23, [R1+0x78] ;  /* 0x0000780001177983 */ /* 0x001f220000300800 */
[C---:B-----5:R-:W-:Y:S01]  /*32c0*/  LEA R24, P0, R26.reuse, UR10, 0x1 ;  /* 0x0000000a1a187c11 */ /* 0x060fe2000f8008ff */
[C---:B------:R-:W-:Y:S01]  /*32d0*/  FMUL.FTZ R36, R27.reuse, R36 ;  /* 0x000000241b247220 */ /* 0x040fe20000410000 */
[C---:B------:R-:W-:Y:S01]  /*32e0*/  FMUL.FTZ R14, R27.reuse, R14 ;  /* 0x0000000e1b0e7220 */ /* 0x040fe20000410000 */
[C---:B------:R-:W-:Y:S01]  /*32f0*/  FMUL.FTZ R16, R27.reuse, R16 ;  /* 0x000000101b107220 */ /* 0x040fe20000410000 */
[----:B------:R-:W-:Y:S01]  /*3300*/  FMUL.FTZ R37, R27, R31 ;  /* 0x0000001f1b257220 */ /* 0x000fe20000410000 */
[----:B------:R-:W-:-:S02]  /*3310*/  LEA.HI.X R25, R26, UR11, R29, 0x1, P0 ;  /* 0x0000000b1a197c11 */ /* 0x000fc400080f0c1d */
[----:B------:R-:W-:-:S04]  /*3320*/  LEA R26, P0, R30, UR10, 0x1 ;  /* 0x0000000a1e1a7c11 */ /* 0x000fc8000f8008ff */
[----:B------:R-:W-:Y:S02]  /*3330*/  LEA.HI.X R27, R30, UR11, R28, 0x1, P0 ;  /* 0x0000000b1e1b7c11 */ /* 0x000fe400080f0c1c */
[----:B------:R-:W-:-:S04]  /*3340*/  LEA R28, P0, R32, UR10, 0x1 ;  /* 0x0000000a201c7c11 */ /* 0x000fc8000f8008ff */
[----:B------:R-:W-:Y:S02]  /*3350*/  LEA.HI.X R29, R32, UR11, R33, 0x1, P0 ;  /* 0x0000000b201d7c11 */ /* 0x000fe400080f0c21 */
[----:B------:R-:W-:Y:S01]  /*3360*/  LEA R32, P1, R0, UR10, 0x1 ;  /* 0x0000000a00207c11 */ /* 0x000fe2000f8208ff */
[----:B------:R0:W-:Y:S04]  /*3370*/  STL [R1+0x94], R27 ;  /* 0x0000941b01007387 */ /* 0x0001e80000100800 */
[----:B------:R1:W-:Y:S01]  /*3380*/  STL [R1+0x90], R29 ;  /* 0x0000901d01007387 */ /* 0x0003e20000100800 */
[C-C-:B------:R-:W-:Y:S01]  /*3390*/  FFMA.FTZ R16, R2.reuse, R16, R3.reuse ;  /* 0x0000001002107223 */ /* 0x140fe20000010003 */
[C-C-:B------:R-:W-:Y:S01]  /*33a0*/  FFMA.FTZ R37, R2.reuse, R37, R3.reuse ;  /* 0x0000002502257223 */ /* 0x140fe20000010003 */
[C-C-:B0-----:R-:W-:Y:S01]  /*33b0*/  FFMA.FTZ R27, R2.reuse, R35, R3.reuse ;  /* 0x00000023021b7223 */ /* 0x141fe20000010003 */
[--C-:B-1----:R-:W-:Y:S01]  /*33c0*/  FFMA.FTZ R29, R2, R34, R3.reuse ;  /* 0x00000022021d7223 */ /* 0x102fe20000010003 */
[----:B--2---:R-:W-:Y:S01]  /*33d0*/  LEA.HI.X R33, R0, UR11, R20, 0x1, P1 ;  /* 0x0000000b00217c11 */ /* 0x004fe200088f0c14 */
[C-C-:B------:R-:W-:Y:S01]  /*33e0*/  FFMA.FTZ R20, R2.reuse, R36, R3.reuse ;  /* 0x0000002402147223 */ /* 0x140fe20000010003 */
[----:B------:R-:W-:Y:S01]  /*33f0*/  FFMA.FTZ R0, R2, R18, R3 ;  /* 0x0000001202007223 */ /* 0x000fe20000010003 */
[----:B---3--:R-:W-:-:S04]  /*3400*/  LEA R30, P0, R21, UR10, 0x1 ;  /* 0x0000000a151e7c11 */ /* 0x008fc8000f8008ff */
[----:B----4-:R-:W-:Y:S01]  /*3410*/  LEA.HI.X R31, R21, UR11, R23, 0x1, P0 ;  /* 0x0000000b151f7c11 */ /* 0x010fe200080f0c17 */
[----:B------:R-:W-:Y:S01]  /*3420*/  FFMA.FTZ R23, R2, R14, R3 ;  /* 0x0000000e02177223 */ /* 0x000fe20000010003 */
[----:B------:R-:W2:Y:S04]  /*3430*/  LDL.LU R21, [R1+0x4c] ;  /* 0x00004c0001157983 */ /* 0x000ea80000300800 */
[----:B------:R-:W3:Y:S04]  /*3440*/  LDL.LU R36, [R1+0x40] ;  /* 0x0000400001247983 */ /* 0x000ee80000300800 */
[----:B------:R-:W4:Y:S04]  /*3450*/  LDL.LU R14, [R1+0x54] ;  /* 0x00005400010e7983 */ /* 0x000f280000300800 */
[----:B------:R-:W5:Y:S04]  /*3460*/  LDL.LU R35, [R1+0x44] ;  /* 0x0000440001237983 */ /* 0x000f680000300800 */
[----:B------:R-:W3:Y:S04]  /*3470*/  LDL.LU R34, [R1+0x48] ;  /* 0x0000480001227983 */ /* 0x000ee80000300800 */
[----:B------:R-:W2:Y:S04]  /*3480*/  LDL.LU R18, [R1+0x50] ;  /* 0x0000500001127983 */ /* 0x000ea80000300800 */
[----:B------:R-:W4:Y:S01]  /*3490*/  LDL.LU R3, [R1+0x58] ;  /* 0x0000580001037983 */ /* 0x000f220000300800 */
[----:B------:R-:W-:Y:S01]  /*34a0*/  SHF.L.U32 R9, R9, 0x10, RZ ;  /* 0x0000001009097819 */ /* 0x000fe200000006ff */
[--C-:B----4-:R-:W-:Y:S01]  /*34b0*/  FADD.FTZ R2, R3, -R4.reuse ;  /* 0x8000000403027221 */ /* 0x110fe20000010000 */
[----:B------:R-:W-:-:S03]  /*34c0*/  FADD.FTZ R3, R14, -R4 ;  /* 0x800000040e037221 */ /* 0x000fc60000010000 */
[----:B------:R-:W-:Y:S01]  /*34d0*/  FADD.FTZ R14, -R4, R9 ;  /* 0x00000009040e7221 */ /* 0x000fe20000010100 */
[--C-:B--2---:R-:W-:Y:S01]  /*34e0*/  FADD.FTZ R9, R18, -R4.reuse ;  /* 0x8000000412097221 */ /* 0x104fe20000010000 */
[--C-:B------:R-:W-:Y:S02]  /*34f0*/  FADD.FTZ R18, R21, -R4.reuse ;  /* 0x8000000415127221 */ /* 0x100fe40000010000 */
[----:B------:R-:W2:Y:S01]  /*3500*/  LDL.LU R21, [R1+0x14] ;  /* 0x0000140001157983 */ /* 0x000ea20000300800 */
[--C-:B---3--:R-:W-:Y:S01]  /*3510*/  FADD.FTZ R34, R34, -R4.reuse ;  /* 0x8000000422227221 */ /* 0x108fe20000010000 */
[--C-:B-----5:R-:W-:Y:S01]  /*3520*/  FADD.FTZ R35, R35, -R4.reuse ;  /* 0x8000000423237221 */ /* 0x120fe20000010000 */
[----:B------:R-:W-:Y:S01]  /*3530*/  FADD.FTZ R36, R36, -R4 ;  /* 0x8000000424247221 */ /* 0x000fe20000010000 */
        /* <DEDUP_REMOVED lines=13> */
[C---:B------:R-:W-:Y:S01]  /*3610*/  FADD.FTZ R7, -R4.reuse, R7 ;  /* 0x0000000704077221 */ /* 0x040fe20000010100 */
[C---:B------:R-:W-:Y:S01]  /*3620*/  FADD.FTZ R11, -R4.reuse, R11 ;  /* 0x0000000b040b7221 */ /* 0x040fe20000010100 */
[C---:B------:R-:W-:Y:S01]  /*3630*/  FADD.FTZ R13, -R4.reuse, R13 ;  /* 0x0000000d040d7221 */ /* 0x040fe20000010100 */
[C---:B------:R-:W-:Y:S01]  /*3640*/  FADD.FTZ R15, -R4.reuse, R15 ;  /* 0x0000000f040f7221 */ /* 0x040fe20000010100 */
[C---:B------:R-:W-:Y:S01]  /*3650*/  FADD.FTZ R17, -R4.reuse, R17 ;  /* 0x0000001104117221 */ /* 0x040fe20000010100 */
[----:B------:R-:W-:Y:S01]  /*3660*/  FADD.FTZ R19, -R4, R19 ;  /* 0x0000001304137221 */ /* 0x000fe20000010100 */
[C-C-:B------:R-:W-:Y:S01]  /*3670*/  FFMA.FTZ R2, R6.reuse, R2, R8.reuse ;  /* 0x0000000206027223 */ /* 0x140fe20000010008 */
[C-C-:B------:R-:W-:Y:S01]  /*3680*/  FFMA.FTZ R3, R6.reuse, R3, R8.reuse ;  /* 0x0000000306037223 */ /* 0x140fe20000010008 */
[C-C-:B------:R-:W-:Y:S01]  /*3690*/  FFMA.FTZ R9, R6.reuse, R9, R8.reuse ;  /* 0x0000000906097223 */ /* 0x140fe20000010008 */
[C-C-:B------:R-:W-:Y:S01]  /*36a0*/  FFMA.FTZ R18, R6.reuse, R18, R8.reuse ;  /* 0x0000001206127223 */ /* 0x140fe20000010008 */
[C-C-:B------:R-:W-:Y:S01]  /*36b0*/  FFMA.FTZ R34, R6.reuse, R34, R8.reuse ;  /* 0x0000002206227223 */ /* 0x140fe20000010008 */
[C-C-:B------:R-:W-:Y:S01]  /*36c0*/  FFMA.FTZ R35, R6.reuse, R35, R8.reuse ;  /* 0x0000002306237223 */ /* 0x140fe20000010008 */
[----:B------:R-:W-:-:S02]  /*36d0*/  FFMA.FTZ R36, R6, R36, R8 ;  /* 0x0000002406247223 */ /* 0x000fc40000010008 */
[----:B------:R-:W3:Y:S01]  /*36e0*/  LDL.LU R8, [R1+0x28] ;  /* 0x0000280001087983 */ /* 0x000ee20000300800 */
[----:B--2---:R-:W-:-:S03]  /*36f0*/  F2FP.BF16.F32.PACK_AB R4, R20, R21 ;  /* 0x000000151404723e */ /* 0x004fc600000010ff */
[----:B------:R-:W2:Y:S04]  /*3700*/  LDL.LU R20, [R1+0xa0] ;  /* 0x0000a00001147983 */ /* 0x000ea80000300800 */
[----:B------:R-:W2:Y:S01]  /*3710*/  LDL.LU R21, [R1+0x9c] ;  /* 0x00009c0001157983 */ /* 0x000ea20000300800 */
[----:B------:R-:W-:-:S04]  /*3720*/  FMUL.FTZ R7, R5, R7 ;  /* 0x0000000705077220 */ /* 0x000fc80000410000 */
[--C-:B------:R-:W-:Y:S01]  /*3730*/  FFMA.FTZ R7, R10, R7, R12.reuse ;  /* 0x000000070a077223 */ /* 0x100fe2000001000c */
[C---:B------:R-:W-:Y:S01]  /*3740*/  FMUL.FTZ R14, R5.reuse, R14 ;  /* 0x0000000e050e7220 */ /* 0x040fe20000410000 */
[C---:B------:R-:W-:Y:S01]  /*3750*/  FMUL.FTZ R11, R5.reuse, R11 ;  /* 0x0000000b050b7220 */ /* 0x040fe20000410000 */
[C---:B------:R-:W-:Y:S01]  /*3760*/  FMUL.FTZ R13, R5.reuse, R13 ;  /* 0x0000000d050d7220 */ /* 0x040fe20000410000 */
[----:B------:R-:W-:Y:S01]  /*3770*/  FMUL.FTZ R15, R5, R15 ;  /* 0x0000000f050f7220 */ /* 0x000fe20000410000 */
[----:B------:R-:W-:Y:S01]  /*3780*/  F2FP.BF16.F32.PACK_AB R2, R7, R2 ;  /* 0x000000020702723e */ /* 0x000fe200000010ff */
[C---:B------:R-:W-:Y:S01]  /*3790*/  FMUL.FTZ R17, R5.reuse, R17 ;  /* 0x0000001105117220 */ /* 0x040fe20000410000 */
[----:B------:R-:W-:Y:S01]  /*37a0*/  FMUL.FTZ R19, R5, R19 ;  /* 0x0000001305137220 */ /* 0x000fe20000410000 */
[----:B------:R-:W-:Y:S01]  /*37b0*/  PRMT R5, R4, 0x7632, R5 ;  /* 0x0000763204057816 */ /* 0x000fe20000000005 */
[----:B------:R-:W-:Y:S01]  /*37c0*/  FFMA.FTZ R14, R10, R14, R12 ;  /* 0x0000000e0a0e7223 */ /* 0x000fe2000001000c */
[----:B------:R-:W-:Y:S01]  /*37d0*/  PRMT R6, R2, 0x7632, R6 ;  /* 0x0000763202067816 */ /* 0x000fe20000000006 */
[C-C-:B------:R-:W-:Y:S01]  /*37e0*/  FFMA.FTZ R11, R10.reuse, R11, R12.reuse ;  /* 0x0000000b0a0b7223 */ /* 0x140fe2000001000c */
[C-C-:B------:R-:W-:Y:S01]  /*37f0*/  FFMA.FTZ R13, R10.reuse, R13, R12.reuse ;  /* 0x0000000d0a0d7223 */ /* 0x140fe2000001000c */
[C-C-:B------:R-:W-:Y:S01]  /*3800*/  FFMA.FTZ R15, R10.reuse, R15, R12.reuse ;  /* 0x0000000f0a0f7223 */ /* 0x140fe2000001000c */
[C-C-:B------:R-:W-:Y:S01]  /*3810*/  FFMA.FTZ R17, R10.reuse, R17, R12.reuse ;  /* 0x000000110a117223 */ /* 0x140fe2000001000c */
[----:B------:R-:W-:-:S02]  /*3820*/  FFMA.FTZ R19, R10, R19, R12 ;  /* 0x000000130a137223 */ /* 0x000fc4000001000c */
[----:B------:R-:W4:Y:S04]  /*3830*/  LDL.LU R10, [R1+0x2c] ;  /* 0x00002c00010a7983 */ /* 0x000f280000300800 */
[----:B--2---:R3:W-:Y:S04]  /*3840*/  STG.E.U16 desc[UR6][R20.64], R4 ;  /* 0x0000000414007986 */ /* 0x0047e8000c101506 */
[----:B------:R-:W-:Y:S04]  /*3850*/  STG.E.U16 desc[UR6][R20.64+0x2], R5 ;  /* 0x0000020514007986 */ /* 0x000fe8000c101506 */
[----:B------:R-:W-:Y:S01]  /*3860*/  STG.E.U16 desc[UR6][R20.64+0x4], R2 ;  /* 0x0000040214007986 */ /* 0x000fe2000c101506 */
[----:B---3--:R-:W-:-:S03]  /*3870*/  F2FP.BF16.F32.PACK_AB R4, R23, R8 ;  /* 0x000000081704723e */ /* 0x008fc600000010ff */
[----:B------:R-:W2:Y:S04]  /*3880*/  LDL.LU R23, [R1+0x98] ;  /* 0x0000980001177983 */ /* 0x000ea80000300800 */
[----:B------:R-:W3:Y:S04]  /*3890*/  LDL.LU R8, [R1+0x20] ;  /* 0x0000200001087983 */ /* 0x000ee80000300800 */
[----:B------:R0:W-:Y:S04]  /*38a0*/  STG.E.U16 desc[UR6][R20.64+0x6], R6 ;  /* 0x0000060614007986 */ /* 0x0001e8000c101506 */
[----:B0-----:R-:W5:Y:S01]  /*38b0*/  LDL.LU R21, [R1+0x24] ;  /* 0x0000240001157983 */ /* 0x001f620000300800 */
[----:B------:R-:W-:-:S03]  /*38c0*/  PRMT R2, R4, 0x7632, R2 ;  /* 0x0000763204027816 */ /* 0x000fc60000000002 */
[----:B--2---:R4:W-:Y:S04]  /*38d0*/  STG.E.U16 desc[UR6][R22.64], R4 ;  /* 0x0000000416007986 */ /* 0x0049e8000c101506 */
[----:B------:R3:W-:Y:S01]  /*38e0*/  STG.E.U16 desc[UR6][R22.64+0x2], R2 ;  /* 0x0000020216007986 */ /* 0x0007e2000c101506 */
[----:B----4-:R-:W-:-:S03]  /*38f0*/  F2FP.BF16.F32.PACK_AB R4, R27, R10 ;  /* 0x0000000a1b04723e */ /* 0x010fc600000010ff */
[----:B------:R-:W2:Y:S01]  /*3900*/  LDL.LU R27, [R1+0x94] ;  /* 0x00009400011b7983 */ /* 0x000ea20000300800 */
[----:B---3--:R-:W-:-:S03]  /*3910*/  F2FP.BF16.F32.PACK_AB R2, R0, R8 ;  /* 0x000000080002723e */ /* 0x008fc600000010ff */
[----:B------:R-:W3:Y:S01]  /*3920*/  LDL.LU R10, [R1+0x1c] ;  /* 0x00001c00010a7983 */ /* 0x000ee20000300800 */
[----:B-----5:R-:W-:-:S03]  /*3930*/  F2FP.BF16.F32.PACK_AB R6, R29, R21 ;  /* 0x000000151d06723e */ /* 0x020fc600000010ff */
[----:B------:R-:W4:Y:S04]  /*3940*/  LDL.LU R29, [R1+0x90] ;  /* 0x00009000011d7983 */ /* 0x000f280000300800 */
[----:B------:R-:W5:Y:S04]  /*3950*/  LDL.LU R0, [R1+0x8c] ;  /* 0x00008c0001007983 */ /* 0x000f680000300800 */
[----:B------:R-:W4:Y:S01]  /*3960*/  LDL.LU R8, [R1+0x38] ;  /* 0x0000380001087983 */ /* 0x000f220000300800 */
[----:B------:R-:W-:Y:S02]  /*3970*/  F2FP.BF16.F32.PACK_AB R3, R14, R3 ;  /* 0x000000030e03723e */ /* 0x000fe400000010ff */
[----:B------:R-:W-:-:S02]  /*3980*/  F2FP.BF16.F32.PACK_AB R9, R11, R9 ;  /* 0x000000090b09723e */ /* 0x000fc400000010ff */
[----:B------:R-:W-:Y:S02]  /*3990*/  PRMT R5, R3, 0x7632, R5 ;  /* 0x0000763203057816 */ /* 0x000fe40000000005 */
[----:B-----5:R-:W-:Y:S02]  /*39a0*/  F2FP.BF16.F32.PACK_AB R37, R37, R0 ;  /* 0x000000002525723e */ /* 0x020fe400000010ff */
[----:B------:R-:W5:Y:S01]  /*39b0*/  LDL.LU R0, [R1+0x88] ;  /* 0x0000880001007983 */ /* 0x000f620000300800 */
[----:B------:R-:W-:Y:S02]  /*39c0*/  F2FP.BF16.F32.PACK_AB R13, R13, R18 ;  /* 0x000000120d0d723e */ /* 0x000fe400000010ff */
[----:B------:R-:W-:Y:S01]  /*39d0*/  F2FP.BF16.F32.PACK_AB R15, R15, R34 ;  /* 0x000000220f0f723e */ /* 0x000fe200000010ff */
[----:B------:R0:W-:Y:S01]  /*39e0*/  STG.E.U16 desc[UR6][R22.64+0x4], R3 ;  /* 0x0000040316007986 */ /* 0x0001e2000c101506 */
[----:B------:R-:W-:Y:S02]  /*39f0*/  PRMT R12, R4, 0x7632, R12 ;  /* 0x00007632040c7816 */ /* 0x000fe4000000000c */
[----:B------:R-:W-:Y:S01]  /*3a00*/  PRMT R7, R9, 0x7632, R7 ;  /* 0x0000763209077816 */ /* 0x000fe20000000007 */
[----:B------:R1:W-:Y:S04]  /*3a10*/  STG.E.U16 desc[UR6][R22.64+0x6], R5 ;  /* 0x0000060516007986 */ /* 0x0003e8000c101506 */
[----:B------:R2:W-:Y:S01]  /*3a20*/  STG.E.U16 desc[UR6][R24.64], R4 ;  /* 0x0000000418007986 */ /* 0x0005e2000c101506 */
[----:B---3--:R-:W-:-:S02]  /*3a30*/  F2FP.BF16.F32.PACK_AB R16, R16, R10 ;  /* 0x0000000a1010723e */ /* 0x008fc400000010ff */
[----:B0-----:R-:W-:Y:S01]  /*3a40*/  PRMT R3, R6, 0x7632, R3 ;  /* 0x0000763206037816 */ /* 0x001fe20000000003 */
[----:B------:R-:W-:Y:S01]  /*3a50*/  STG.E.U16 desc[UR6][R24.64+0x2], R12 ;  /* 0x0000020c18007986 */ /* 0x000fe2000c101506 */
[----:B------:R-:W-:Y:S02]  /*3a60*/  F2FP.BF16.F32.PACK_AB R17, R17, R35 ;  /* 0x000000231111723e */ /* 0x000fe400000010ff */
[----:B-1----:R-:W-:Y:S02]  /*3a70*/  PRMT R5, R15, 0x7632, R5 ;  /* 0x000076320f057816 */ /* 0x002fe40000000005 */
[----:B--2---:R-:W-:Y:S01]  /*3a80*/  PRMT R4, R13, 0x7632, R4 ;  /* 0x000076320d047816 */ /* 0x004fe20000000004 */
[----:B------:R-:W-:Y:S01]  /*3a90*/  STG.E.U16 desc[UR6][R24.64+0x4], R9 ;  /* 0x0000040918007986 */ /* 0x000fe2000c101506 */
[----:B------:R-:W-:-:S03]  /*3aa0*/  F2FP.BF16.F32.PACK_AB R19, R19, R36 ;  /* 0x000000241313723e */ /* 0x000fc600000010ff */
[----:B------:R-:W-:Y:S01]  /*3ab0*/  STG.E.U16 desc[UR6][R24.64+0x6], R7 ;  /* 0x0000060718007986 */ /* 0x000fe2000c101506 */
[----:B------:R-:W-:-:S03]  /*3ac0*/  PRMT R14, R2, 0x7632, R14 ;  /* 0x00007632020e7816 */ /* 0x000fc6000000000e */
[----:B------:R-:W-:Y:S04]  /*3ad0*/  STG.E.U16 desc[UR6][R26.64], R6 ;  /* 0x000000061a007986 */ /* 0x000fe8000c101506 */
[----:B------:R0:W-:Y:S04]  /*3ae0*/  STG.E.U16 desc[UR6][R26.64+0x2], R3 ;  /* 0x000002031a007986 */ /* 0x0001e8000c101506 */
[----:B------:R-:W-:Y:S04]  /*3af0*/  STG.E.U16 desc[UR6][R26.64+0x4], R13 ;  /* 0x0000040d1a007986 */ /* 0x000fe8000c101506 */
[----:B------:R1:W-:Y:S04]  /*3b00*/  STG.E.U16 desc[UR6][R26.64+0x6], R4 ;  /* 0x000006041a007986 */ /* 0x0003e8000c101506 */
[----:B----4-:R2:W-:Y:S01]  /*3b10*/  STG.E.U16 desc[UR6][R28.64], R2 ;  /* 0x000000021c007986 */ /* 0x0105e2000c101506 */
[----:B0-----:R-:W-:-:S03]  /*3b20*/  PRMT R3, R16, 0x7632, R3 ;  /* 0x0000763210037816 */ /* 0x001fc60000000003 */
[----:B------:R0:W-:Y:S01]  /*3b30*/  STG.E.U16 desc[UR6][R28.64+0x6], R5 ;  /* 0x000006051c007986 */ /* 0x0001e2000c101506 */
[----:B-1----:R-:W-:Y:S02]  /*3b40*/  PRMT R4, R37, 0x7632, R4 ;  /* 0x0000763225047816 */ /* 0x002fe40000000004 */
[----:B--2---:R-:W-:Y:S01]  /*3b50*/  PRMT R2, R17, 0x7632, R2 ;  /* 0x0000763211027816 */ /* 0x004fe20000000002 */
        /* <DEDUP_REMOVED lines=11> */
[----:B------:R-:W-:Y:S01]  /*3c10*/  ULOP3.LUT UR4, UR4, 0x1, URZ, 0x3c, !UPT ;  /* 0x0000000104047892 */ /* 0x000fe2000f8e3c3f */
[----:B-----5:R-:W-:-:S04]  /*3c20*/  IADD3 R0, P0, R0, 0x1, RZ ;  /* 0x0000000100007810 */ /* 0x020fc80007f1e0ff */
[----:B------:R-:W-:Y:S02]  /*3c30*/  IADD3.X R8, RZ, R8, RZ, P0, !PT ;  /* 0x00000008ff087210 */ /* 0x000fe400007fe4ff */
[----:B------:R-:W-:-:S03]  /*3c40*/  ISETP.GE.U32.AND P0, PT, R0, UR8, PT ;  /* 0x0000000800007c0c */ /* 0x000fc6000bf06070 */
[----:B------:R2:W-:Y:S01]  /*3c50*/  STL [R1+0x38], R8 ;  /* 0x0000380801007387 */ /* 0x0005e20000100800 */
[----:B------:R-:W-:-:S13]  /*3c60*/  ISETP.GE.AND.EX P0, PT, R8, UR9, PT, P0 ;  /* 0x0000000908007c0c */ /* 0x000fda000bf06300 */
[----:B--2---:R-:W-:Y:S05]  /*3c70*/  @!P0 BRA `(.L_x_1447) ;  /* 0xffffffc400688947 */ /* 0x004fea000383ffff */
[----:B------:R-:W-:Y:S05]  /*3c80*/  EXIT ;  /* 0x000000000000794d */ /* 0x000fea0003800000 */
.L_x_1448:
        /* <DEDUP_REMOVED lines=15> */
.L_x_3025:


//--------------------- .text._ZN13group_norm_v214gn_cuda_kernelI13__nv_bfloat16Li480ELi2ELi32ELi30ELi4096ELb0ELi32ELi960ELi960ELi4ELb1ELi2ELb0ELb0ENS_16CompileConditionILi900EEEEEvPT_PKS4_S7_S7_flPfS8_Pj --------------------------
	.section	.text._ZN13group_norm_v214gn_cuda_kernelI13__nv_bfloat16Li480ELi2ELi32ELi30ELi4096ELb0ELi32ELi960ELi960ELi4ELb1ELi2ELb0ELb0ENS_16CompileConditionILi900EEEEEvPT_PKS4_S7_S7_flPfS8_Pj,"ax",@progbits
	.align	128
        .global         _ZN13group_norm_v214gn_cuda_kernelI13__nv_bfloat16Li480ELi2ELi32ELi30ELi4096ELb0ELi32ELi960ELi960ELi4ELb1ELi2ELb0ELb0ENS_16CompileConditionILi900EEEEEvPT_PKS4_S7_S7_flPfS8_Pj
        .type           _ZN13group_norm_v214gn_cuda_kernelI13__nv_bfloat16Li480ELi2ELi32ELi30ELi4096ELb0ELi32ELi960ELi960ELi4ELb1ELi2ELb0ELb0ENS_16CompileConditionILi900EEEEEvPT_PKS4_S7_S7_flPfS8_Pj,@function
        .size           _ZN13group_norm_v214gn_cuda_kernelI13__nv_bfloat16Li480ELi2ELi32ELi30ELi4096ELb0ELi32ELi960ELi960ELi4ELb1ELi2ELb0ELb0ENS_16CompileConditionILi900EEEEEvPT_PKS4_S7_S7_flPfS8_Pj,(.L_x_3026 - _ZN13group_norm_v214gn_cuda_kernelI13__nv_bfloat16Li480ELi2ELi32ELi30ELi4096ELb0ELi32ELi960ELi960ELi4ELb1ELi2ELb0ELb0ENS_16CompileConditionILi900EEEEEvPT_PKS4_S7_S7_flPfS8_Pj)
        .other          _ZN13group_norm_v214gn_cuda_kernelI13__nv_bfloat16Li480ELi2ELi32ELi30ELi4096ELb0ELi32ELi960ELi960ELi4ELb1ELi2ELb0ELb0ENS_16CompileConditionILi900EEEEEvPT_PKS4_S7_S7_flPfS8_Pj,@"STO_CUDA_ENTRY STV_DEFAULT"
_ZN13group_norm_v214gn_cuda_kernelI13__nv_bfloat16Li480ELi2ELi32ELi30ELi4096ELb0ELi32ELi960ELi960ELi4ELb1ELi2ELb0ELb0ENS_16CompileConditionILi900EEEEEvPT_PKS4_S7_S7_flPfS8_Pj:
.text._ZN13group_norm_v214gn_cuda_kernelI13__nv_bfloat16Li480ELi2ELi32ELi30ELi4096ELb0ELi32ELi960ELi960ELi4ELb1ELi2ELb0ELb0ENS_16CompileConditionILi900EEEEEvPT_PKS4_S7_S7_flPfS8_Pj:
        /* <DEDUP_REMOVED lines=23> */
[----:B------:R-:W-:-:S03]  /*0170*/  MOV R2, R6 ;  /* 0x0000000600027202 */ /* 0x000fc60000000f00 */
[----:B------:R-:W-:Y:S01]  /*0180*/  IMAD.WIDE.U32 R4, R4, -0x77777777, RZ ;  /* 0x8888888904047825 */ /* 0x000fe200078e00ff */
[----:B------:R-:W-:-:S03]  /*0190*/  SHF.R.U32.HI R3, RZ, 0x1, R3 ;  /* 0x00000001ff037819 */ /* 0x000fc60000011603 */
[----:B------:R-:W-:Y:S01]  /*01a0*/  IMAD R0, R7, 0x8, R0 ;  /* 0x0000000807007824 */ /* 0x000fe200078e0200 */
[----:B------:R-:W-:Y:S02]  /*01b0*/  SHF.R.U32.HI R4, RZ, 0x1, R5 ;  /* 0x00000001ff047819 */ /* 0x000fe40000011605 */
[----:B------:R-:W-:Y:S02]  /*01c0*/  LOP3.LUT R3, R3, 0x7ffffff8, RZ, 0xc0, !PT ;  /* 0x7ffffff803037812 */ /* 0x000fe400078ec0ff */
[----:B------:R0:W-:Y:S04]  /*01d0*/  STL [R1+0x140], R0 ;  /* 0x0001400001007387 */ /* 0x0001e80000100800 */
[----:B------:R1:W-:Y:S04]  /*01e0*/  STL [R1+0xc8], RZ ;  /* 0x0000c8ff01007387 */ /* 0x0003e80000100800 */
[----:B------:R1:W-:Y:S01]  /*01f0*/  STL [R1+0x148], R3 ;  /* 0x0001480301007387 */ /* 0x0003e20000100800 */
[----:B0-----:R-:W-:-:S05]  /*0200*/  LOP3.LUT R0, R4, 0x7ffffff8, RZ, 0xc0, !PT ;  /* 0x7ffffff804007812 */ /* 0x001fca00078ec0ff */
[----:B------:R1:W-:Y:S02]  /*0210*/  STL [R1+0x144], R0 ;  /* 0x0001440001007387 */ /* 0x0003e40000100800 */
.L_x_1459:
[----:B-1----:R-:W2:Y:S01]  /*0220*/  LDL R3, [R1+0xc8] ;  /* 0x0000c80001037983 */ /* 0x002ea20000100800 */
[----:B------:R-:W-:Y:S01]  /*0230*/  IMAD.MOV.U32 R9, RZ, RZ, RZ ;  /* 0x000000ffff097224 */ /* 0x000fe200078e00ff */
[----:B------:R-:W-:Y:S01]  /*0240*/  ULDC.64 UR8, c[0x0][0x218] ;  /* 0x0000860000087ab9 */ /* 0x000fe20000000a00 */
[----:B------:R-:W-:Y:S01]  /*0250*/  ULDC.64 UR10, c[0x0][0x228] ;  /* 0x00008a00000a7ab9 */ /* 0x000fe20000000a00 */
[----:B------:R-:W0:Y:S01]  /*0260*/  S2R R55, SR_TID.X ;  /* 0x0000000000377919 */ /* 0x000e220000002100 */
[----:B------:R-:W1:Y:S01]  /*0270*/  S2R R54, SR_CTAID.X ;  /* 0x0000000000367919 */ /* 0x000e620000002500 */
[----:B0-----:R-:W-:Y:S01]  /*0280*/  IMAD.WIDE.U32 R4, R55, -0x77777777, RZ ;  /* 0x8888888937047825 */ /* 0x001fe200078e00ff */
[----:B-1----:R-:W-:-:S04]  /*0290*/  SHF.L.U32 R0, R54, 0x5, RZ ;  /* 0x0000000536007819 */ /* 0x002fc800000006ff */
[----:B------:R-:W-:Y:S02]  /*02a0*/  SHF.R.U32.HI R5, RZ, 0x7, R5 ;  /* 0x00000007ff057819 */ /* 0x000fe40000011605 */
[----:B------:R-:W-:-:S03]  /*02b0*/  LOP3.LUT R0, R0, 0xfe0, RZ, 0xc0, !PT ;  /* 0x00000fe000007812 */ /* 0x000fc600078ec0ff */
[----:B------:R-:W-:Y:S01]  /*02c0*/  IMAD R8, R5, -0xf0, R55 ;  /* 0xffffff1005087824 */ /* 0x000fe200078e0237 */
[----:B------:R-:W-:-:S04]  /*02d0*/  IADD3 R0, R0, R5, RZ ;  /* 0x0000000500007210 */ /* 0x000fc80007ffe0ff */
[----:B------:R-:W-:Y:S01]  /*02e0*/  SHF.L.U32 R8, R8, 0x2, RZ ;  /* 0x0000000208087819 */ /* 0x000fe200000006ff */
[----:B------:R-:W-:-:S04]  /*02f0*/  IMAD R7, R0, 0x3c0, RZ ;  /* 0x000003c000077824 */ /* 0x000fc800078e02ff */
[----:B------:R-:W-:Y:S01]  /*0300*/  IMAD.WIDE.U32 R36, R2, 0x3c0000, R8 ;  /* 0x003c000002247825 */ /* 0x000fe200078e0008 */
[C---:B------:R-:W-:Y:S02]  /*0310*/  IADD3 R5, R7.reuse, 0x780, RZ ;  /* 0x0000078007057810 */ /* 0x040fe40007ffe0ff */
[C---:B------:R-:W-:Y:S02]  /*0320*/  IADD3 R9, R7.reuse, 0xf00, RZ ;  /* 0x00000f0007097810 */ /* 0x040fe40007ffe0ff */
[C---:B------:R-:W-:Y:S01]  /*0330*/  IADD3 R21, R7.reuse, 0x2d00, RZ ;  /* 0x00002d0007157810 */ /* 0x040fe20007ffe0ff */
[----:B------:R-:W-:Y:S02]  /*0340*/  VIADD R29, R7, 0x4b00 ;  /* 0x00004b00071d7836 */ /* 0x000fe40000000000 */
[----:B--2---:R-:W-:-:S05]  /*0350*/  IMAD R3, R3, 0x3c0000, RZ ;  /* 0x003c000003037824 */ /* 0x004fca00078e02ff */
[----:B------:R-:W-:Y:S02]  /*0360*/  IADD3 R0, R37, R3, RZ ;  /* 0x0000000325007210 */ /* 0x000fe40007ffe0ff */
[----:B------:R-:W-:-:S04]  /*0370*/  IADD3 R3, P0, R7, R36, RZ ;  /* 0x0000002407037210 */ /* 0x000fc80007f1e0ff */
[----:B------:R-:W-:Y:S02]  /*0380*/  IADD3.X R4, RZ, R0, RZ, P0, !PT ;  /* 0x00000000ff047210 */ /* 0x000fe400007fe4ff */
[----:B------:R-:W-:-:S03]  /*0390*/  LEA R10, P0, R3, UR8, 0x1 ;  /* 0x00000008030a7c11 */ /* 0x000fc6000f8008ff */
[----:B------:R0:W-:Y:S01]  /*03a0*/  STL [R1+0x54], R4 ;  /* 0x0000540401007387 */ /* 0x0001e20000100800 */
[----:B------:R-:W-:-:S06]  /*03b0*/  LEA.HI.X R11, R3, UR9, R4, 0x1, P0 ;  /* 0x00000009030b7c11 */ /* 0x000fcc00080f0c04 */
[----:B------:R-:W2:Y:S01]  /*03c0*/  LDG.E.64.CONSTANT R10, desc[UR6][R10.64] ;  /* 0x000000060a0a7981 */ /* 0x000ea2000c1e9b00 */
[-C--:B0-----:R-:W-:Y:S02]  /*03d0*/  IADD3 R4, P0, R5, R36.reuse, RZ ;  /* 0x0000002405047210 */ /* 0x081fe40007f1e0ff */
[----:B------:R-:W-:-:S03]  /*03e0*/  IADD3 R5, P1, R9, R36, RZ ;  /* 0x0000002409057210 */ /* 0x000fc60007f3e0ff */
[----:B------:R-:W-:Y:S01]  /*03f0*/  IMAD.X R16, RZ, RZ, R0, P0 ;  /* 0x000000ffff107224 */ /* 0x000fe200000e0600 */
[C---:B------:R-:W-:Y:S02]  /*0400*/  LEA R12, P0, R4.reuse, UR8, 0x1 ;  /* 0x00000008040c7c11 */ /* 0x040fe4000f8008ff */
[----:B------:R-:W-:Y:S02]  /*0410*/  IADD3.X R6, RZ, R0, RZ, P1, !PT ;  /* 0x00000000ff067210 */ /* 0x000fe40000ffe4ff */
[----:B------:R-:W-:Y:S02]  /*0420*/  LEA.HI.X R13, R4, UR9, R16, 0x1, P0 ;  /* 0x00000009040d7c11 */ /* 0x000fe400080f0c10 */
[----:B------:R-:W-:Y:S02]  /*0430*/  LEA R14, P1, R5, UR8, 0x1 ;  /* 0x00000008050e7c11 */ /* 0x000fe4000f8208ff */
[----:B------:R-:W-:Y:S01]  /*0440*/  IADD3 R9, R7, 0x1680, RZ ;  /* 0x0000168007097810 */ /* 0x000fe20007ffe0ff */
[----:B------:R-:W-:Y:S01]  /*0450*/  STL [R1+0x104], R16 ;  /* 0x0001041001007387 */ /* 0x000fe20000100800 */
[----:B------:R-:W-:-:S03]  /*0460*/  LEA.HI.X R15, R5, UR9, R6, 0x1, P1 ;  /* 0x00000009050f7c11 */ /* 0x000fc600088f0c06 */
[----:B------:R0:W-:Y:S04]  /*0470*/  STL [R1+0x108], R6 ;  /* 0x0001080601007387 */ /* 0x0001e80000100800 */
[----:B------:R-:W3:Y:S04]  /*0480*/  LDG.E.64.CONSTANT R12, desc[UR6][R12.64] ;  /* 0x000000060c0c7981 */ /* 0x000ee8000c1e9b00 */
[----:B------:R-:W4:Y:S01]  /*0490*/  LDG.E.64.CONSTANT R14, desc[UR6][R14.64] ;  /* 0x000000060e0e7981 */ /* 0x000f22000c1e9b00 */
[----:B0-----:R-:W-:Y:S02]  /*04a0*/  IADD3 R6, P0, R9, R36, RZ ;  /* 0x0000002409067210 */ /* 0x001fe40007f1e0ff */
[----:B------:R-:W-:-:S02]  /*04b0*/  IADD3 R9, R7, 0x1e00, RZ ;  /* 0x00001e0007097810 */ /* 0x000fc40007ffe0ff */
[----:B------:R-:W-:Y:S02]  /*04c0*/  IADD3.X R18, RZ, R0, RZ, P0, !PT ;  /* 0x00000000ff127210 */ /* 0x000fe400007fe4ff */
[----:B------:R-:W-:Y:S02]  /*04d0*/  IADD3 R20, P1, R9, R36, RZ ;  /* 0x0000002409147210 */ /* 0x000fe40007f3e0ff */
[C---:B------:R-:W-:Y:S01]  /*04e0*/  LEA R16, P0, R6.reuse, UR8, 0x1 ;  /* 0x0000000806107c11 */ /* 0x040fe2000f8008ff */
[----:B------:R0:W-:Y:S02]  /*04f0*/  STL [R1+0x10c], R18 ;  /* 0x00010c1201007387 */ /* 0x0001e40000100800 */
[----:B------:R-:W-:Y:S01]  /*0500*/  IMAD.X R9, RZ, RZ, R0, P1 ;  /* 0x000000ffff097224 */ /* 0x000fe200008e0600 */
[----:B------:R-:W-:Y:S01]  /*0510*/  LEA.HI.X R17, R6, UR9, R18, 0x1, P0 ;  /* 0x0000000906117c11 */ /* 0x000fe200080f0c12 */
[----:B------:R-:W-:Y:S01]  /*0520*/  STL [R1+0x18], R20 ;  /* 0x0000181401007387 */ /* 0x000fe20000100800 */
[----:B0-----:R-:W-:-:S03]  /*0530*/  LEA R18, P0, R20, UR8, 0x1 ;  /* 0x0000000814127c11 */ /* 0x001fc6000f8008ff */
[----:B------:R0:W-:Y:S01]  /*0540*/  STL [R1+0x110], R9 ;  /* 0x0001100901007387 */ /* 0x0001e20000100800 */
[----:B------:R-:W-:-:S03]  /*0550*/  LEA.HI.X R19, R20, UR9, R9, 0x1, P0 ;  /* 0x0000000914137c11 */ /* 0x000fc600080f0c09 */
[----:B------:R-:W4:Y:S01]  /*0560*/  LDG.E.64.CONSTANT R16, desc[UR6][R16.64] ;  /* 0x0000000610107981 */ /* 0x000f22000c1e9b00 */
[----:B------:R-:W-:-:S03]  /*0570*/  IADD3 R24, P1, R21, R36, RZ ;  /* 0x0000002415187210 */ /* 0x000fc60007f3e0ff */
[----:B------:R-:W4:Y:S01]  /*0580*/  LDG.E.64.CONSTANT R18, desc[UR6][R18.64] ;  /* 0x0000000612127981 */ /* 0x000f22000c1e9b00 */
[----:B0-----:R-:W-:-:S04]  /*0590*/  IADD3 R9, R7, 0x2580, RZ ;  /* 0x0000258007097810 */ /* 0x001fc80007ffe0ff */
[----:B------:R-:W-:-:S04]  /*05a0*/  IADD3 R26, P0, R9, R36, RZ ;  /* 0x00000024091a7210 */ /* 0x000fc80007f1e0ff */
[----:B------:R-:W-:Y:S02]  /*05b0*/  IADD3.X R27, RZ, R0, RZ, P0, !PT ;  /* 0x00000000ff1b7210 */ /* 0x000fe400007fe4ff */
[----:B------:R-:W-:Y:S01]  /*05c0*/  LEA R20, P0, R26, UR8, 0x1 ;  /* 0x000000081a147c11 */ /* 0x000fe2000f8008ff */
[----:B------:R-:W-:-:S03]  /*05d0*/  VIADD R9, R7, 0x3480 ;  /* 0x0000348007097836 */ /* 0x000fc60000000000 */
[----:B------:R-:W-:Y:S02]  /*05e0*/  LEA.HI.X R21, R26, UR9, R27, 0x1, P0 ;  /* 0x000000091a157c11 */ /* 0x000fe400080f0c1b */
[----:B------:R-:W-:Y:S02]  /*05f0*/  IADD3.X R25, RZ, R0, RZ, P1, !PT ;  /* 0x00000000ff197210 */ /* 0x000fe40000ffe4ff */
[C---:B------:R-:W-:Y:S01]  /*0600*/  LEA R22, P1, R24.reuse, UR8, 0x1 ;  /* 0x0000000818167c11 */ /* 0x040fe2000f8208ff */
[----:B------:R0:W-:Y:S04]  /*0610*/  STL [R1+0x1c], R26 ;  /* 0x00001c1a01007387 */ /* 0x0001e80000100800 */
[----:B------:R-:W4:Y:S01]  /*0620*/  LDG.E.64.CONSTANT R20, desc[UR6][R20.64] ;  /* 0x0000000614147981 */ /* 0x000f22000c1e9b00 */
[----:B------:R-:W-:-:S02]  /*0630*/  LEA.HI.X R23, R24, UR9, R25, 0x1, P1 ;  /* 0x0000000918177c11 */ /* 0x000fc400088f0c19 */
[----:B0-----:R-:W-:Y:S01]  /*0640*/  IADD3 R26, P0, R9, R36, RZ ;  /* 0x00000024091a7210 */ /* 0x001fe20007f1e0ff */
[----:B------:R0:W-:Y:S01]  /*0650*/  STL [R1+0x114], R27 ;  /* 0x0001141b01007387 */ /* 0x0001e20000100800 */
[----:B------:R-:W-:-:S03]  /*0660*/  IADD3 R9, R7, 0x3c00, RZ ;  /* 0x00003c0007097810 */ /* 0x000fc60007ffe0ff */
[----:B------:R1:W-:Y:S01]  /*0670*/  STL [R1+0x20], R24 ;  /* 0x0000201801007387 */ /* 0x0003e20000100800 */
[----:B------:R-:W-:-:S03]  /*0680*/  IADD3 R28, P1, R9, R36, RZ ;  /* 0x00000024091c7210 */ /* 0x000fc60007f3e0ff */
[----:B------:R-:W4:Y:S01]  /*0690*/  LDG.E.64.CONSTANT R22, desc[UR6][R22.64] ;  /* 0x0000000616167981 */ /* 0x000f22000c1e9b00 */
[-C--:B0-----:R-:W-:Y:S02]  /*06a0*/  IADD3.X R27, RZ, R0.reuse, RZ, P0, !PT ;  /* 0x00000000ff1b7210 */ /* 0x081fe400007fe4ff */
[----:B-1----:R-:W-:Y:S01]  /*06b0*/  LEA R24, P0, R26, UR8, 0x1 ;  /* 0x000000081a187c11 */ /* 0x002fe2000f8008ff */
[----:B------:R0:W-:Y:S01]  /*06c0*/  STL [R1+0x11c], R25 ;  /* 0x00011c1901007387 */ /* 0x0001e20000100800 */
[----:B------:R-:W-:-:S03]  /*06d0*/  IADD3.X R9, RZ, R0, RZ, P1, !PT ;  /* 0x00000000ff097210 */ /* 0x000fc60000ffe4ff */
[----:B------:R1:W-:Y:S01]  /*06e0*/  STL [R1+0x24], R26 ;  /* 0x0000241a01007387 */ /* 0x0003e20000100800 */
[----:B0-----:R-:W-:-:S03]  /*06f0*/  LEA.HI.X R25, R26, UR9, R27, 0x1, P0 ;  /* 0x000000091a197c11 */ /* 0x001fc600080f0c1b */
[----:B------:R0:W-:Y:S01]  /*0700*/  STL [R1+0x120], R27 ;  /* 0x0001201b01007387 */ /* 0x0001e20000100800 */
[----:B-1----:R-:W-:-:S03]  /*0710*/  LEA R26, P0, R28, UR8, 0x1 ;  /* 0x000000081c1a7c11 */ /* 0x002fc6000f8008ff */
[----:B------:R-:W-:Y:S04]  /*0720*/  STL [R1+0x28], R28 ;  /* 0x0000281c01007387 */ /* 0x000fe80000100800 */
[----:B------:R1:W-:Y:S01]  /*0730*/  STL [R1+0x130], R9 ;  /* 0x0001300901007387 */ /* 0x0003e20000100800 */
[----:B0-----:R-:W-:-:S03]  /*0740*/  LEA.HI.X R27, R28, UR9, R9, 0x1, P0 ;  /* 0x000000091c1b7c11 */ /* 0x001fc600080f0c09 */
[----:B------:R-:W4:Y:S04]  /*0750*/  LDG.E.64.CONSTANT R24, desc[UR6][R24.64] ;  /* 0x0000000618187981 */ /* 0x000f28000c1e9b00 */
[----:B------:R-:W4:Y:S01]  /*0760*/  LDG.E.64.CONSTANT R26, desc[UR6][R26.64] ;  /* 0x000000061a1a7981 */ /* 0x000f22000c1e9b00 */
[----:B-1----:R-:W-:-:S04]  /*0770*/  IADD3 R9, R7, 0x4380, RZ ;  /* 0x0000438007097810 */ /* 0x002fc80007ffe0ff */
[----:B------:R-:W-:-:S04]  /*0780*/  IADD3 R34, P0, R9, R36, RZ ;  /* 0x0000002409227210 */ /* 0x000fc80007f1e0ff */
[----:B------:R-:W-:Y:S02]  /*0790*/  IADD3.X R35, RZ, R0, RZ, P0, !PT ;  /* 0x00000000ff237210 */ /* 0x000fe400007fe4ff */
[C---:B------:R-:W-:Y:S02]  /*07a0*/  LEA R28, P0, R34.reuse, UR8, 0x1 ;  /* 0x00000008221c7c11 */ /* 0x040fe4000f8008ff */
[----:B------:R-:W-:Y:S02]  /*07b0*/  IADD3 R32, P1, R29, R36, RZ ;  /* 0x000000241d207210 */ /* 0x000fe40007f3e0ff */
[----:B------:R-:W-:Y:S02]  /*07c0*/  LEA.HI.X R29, R34, UR9, R35, 0x1, P0 ;  /* 0x00000009221d7c11 */ /* 0x000fe400080f0c23 */
[----:B------:R-:W-:Y:S02]  /*07d0*/  IADD3 R9, R7, 0x5280, RZ ;  /* 0x0000528007097810 */ /* 0x000fe40007ffe0ff */
[----:B------:R-:W-:Y:S01]  /*07e0*/  IADD3.X R33, RZ, R0, RZ, P1, !PT ;  /* 0x00000000ff217210 */ /* 0x000fe20000ffe4ff */
[----:B------:R0:W-:Y:S01]  /*07f0*/  STL [R1+0x2c], R34 ;  /* 0x00002c2201007387 */ /* 0x0001e20000100800 */
[----:B------:R-:W-:-:S03]  /*0800*/  LEA R30, P1, R32, UR8, 0x1 ;  /* 0x00000008201e7c11 */ /* 0x000fc6000f8208ff */
[----:B------:R-:W4:Y:S01]  /*0810*/  LDG.E.64.CONSTANT R28, desc[UR6][R28.64] ;  /* 0x000000061c1c7981 */ /* 0x000f22000c1e9b00 */
[----:B------:R-:W-:Y:S02]  /*0820*/  LEA.HI.X R31, R32, UR9, R33, 0x1, P1 ;  /* 0x00000009201f7c11 */ /* 0x000fe400088f0c21 */
[----:B0-----:R-:W-:Y:S01]  /*0830*/  IADD3 R34, P0, R9, R36, RZ ;  /* 0x0000002409227210 */ /* 0x001fe20007f1e0ff */
[----:B------:R0:W-:Y:S01]  /*0840*/  STL [R1+0x124], R35 ;  /* 0x0001242301007387 */ /* 0x0001e20000100800 */
[----:B------:R-:W-:-:S03]  /*0850*/  IADD3 R9, R7, 0x5a00, RZ ;  /* 0x00005a0007097810 */ /* 0x000fc60007ffe0ff */
[----:B------:R1:W-:Y:S01]  /*0860*/  STL [R1+0x3c], R32 ;  /* 0x00003c2001007387 */ /* 0x0003e20000100800 */
[----:B------:R-:W-:-:S03]  /*0870*/  IADD3 R38, P1, R9, R36, RZ ;  /* 0x0000002409267210 */ /* 0x000fc60007f3e0ff */
[----:B------:R-:W4:Y:S01]  /*0880*/  LDG.E.64.CONSTANT R30, desc[UR6][R30.64] ;  /* 0x000000061e1e7981 */ /* 0x000f22000c1e9b00 */
[----:B0-----:R-:W-:Y:S01]  /*0890*/  IMAD.X R35, RZ, RZ, R0, P0 ;  /* 0x000000ffff237224 */ /* 0x001fe200000e0600 */
[----:B-1----:R-:W-:Y:S02]  /*08a0*/  LEA R32, P0, R34, UR8, 0x1 ;  /* 0x0000000822207c11 */ /* 0x002fe4000f8008ff */
[----:B------:R0:W-:Y:S01]  /*08b0*/  STL [R1+0x134], R33 ;  /* 0x0001342101007387 */ /* 0x0001e20000100800 */
[----:B------:R-:W-:-:S03]  /*08c0*/  IADD3.X R9, RZ, R0, RZ, P1, !PT ;  /* 0x00000000ff097210 */ /* 0x000fc60000ffe4ff */
[----:B------:R1:W-:Y:S01]  /*08d0*/  STL [R1+0x88], R34 ;  /* 0x0000882201007387 */ /* 0x0003e20000100800 */
[----:B0-----:R-:W-:-:S03]  /*08e0*/  LEA.HI.X R33, R34, UR9, R35, 0x1, P0 ;  /* 0x0000000922217c11 */ /* 0x001fc600080f0c23 */
[----:B------:R0:W-:Y:S01]  /*08f0*/  STL [R1+0x128], R35 ;  /* 0x0001282301007387 */ /* 0x0001e20000100800 */
[----:B-1----:R-:W-:-:S03]  /*0900*/  LEA R34, P0, R38, UR8, 0x1 ;  /* 0x0000000826227c11 */ /* 0x002fc6000f8008ff */
[----:B------:R-:W4:Y:S01]  /*0910*/  LDG.E.64.CONSTANT R32, desc[UR6][R32.64] ;  /* 0x0000000620207981 */ /* 0x000f22000c1e9b00 */
[----:B------:R-:W-:-:S03]  /*0920*/  IADD3 R37, R7, 0x6180, RZ ;  /* 0x0000618007257810 */ /* 0x000fc60007ffe0ff */
[----:B------:R-:W-:Y:S01]  /*0930*/  STL [R1+0x9c], R38 ;  /* 0x00009c2601007387 */ /* 0x000fe20000100800 */
[----:B0-----:R-:W-:-:S03]  /*0940*/  LEA.HI.X R35, R38, UR9, R9, 0x1, P0 ;  /* 0x0000000926237c11 */ /* 0x001fc600080f0c09 */
[----:B------:R0:W-:Y:S01]  /*0950*/  STL [R1+0x138], R9 ;  /* 0x0001380901007387 */ /* 0x0001e20000100800 */
[----:B------:R-:W-:-:S03]  /*0960*/  IADD3 R44, P0, R37, R36, RZ ;  /* 0x00000024252c7210 */ /* 0x000fc60007f1e0ff */
[----:B------:R-:W4:Y:S01]  /*0970*/  LDG.E.64.CONSTANT R34, desc[UR6][R34.64] ;  /* 0x0000000622227981 */ /* 0x000f22000c1e9b00 */
[----:B------:R-:W-:Y:S02]  /*0980*/  IADD3.X R45, RZ, R0, RZ, P0, !PT ;  /* 0x00000000ff2d7210 */ /* 0x000fe400007fe4ff */
[----:B0-----:R-:W-:Y:S02]  /*0990*/  IADD3 R9, R7, 0x6900, RZ ;  /* 0x0000690007097810 */ /* 0x001fe40007ffe0ff */
[C---:B------:R-:W-:Y:S02]  /*09a0*/  LEA R40, P0, R44.reuse, UR8, 0x1 ;  /* 0x000000082c287c11 */ /* 0x040fe4000f8008ff */
[----:B------:R-:W-:Y:S02]  /*09b0*/  IADD3 R42, P1, R9, R36, RZ ;  /* 0x00000024092a7210 */ /* 0x000fe40007f3e0ff */
[----:B------:R-:W-:Y:S02]  /*09c0*/  IADD3 R7, R7, 0x7080, RZ ;  /* 0x0000708007077810 */ /* 0x000fe40007ffe0ff */
[----:B------:R-:W-:Y:S01]  /*09d0*/  LEA.HI.X R41, R44, UR9, R45, 0x1, P0 ;  /* 0x000000092c297c11 */ /* 0x000fe200080f0c2d */
[----:B------:R-:W-:Y:S01]  /*09e0*/  IMAD.X R43, RZ, RZ, R0, P1 ;  /* 0x000000ffff2b7224 */ /* 0x000fe200008e0600 */
[----:B------:R-:W-:-:S02]  /*09f0*/  LEA R38, P1, R42, UR8, 0x1 ;  /* 0x000000082a267c11 */ /* 0x000fc4000f8208ff */
[----:B------:R-:W-:Y:S02]  /*0a00*/  IADD3 R7, P0, R7, R36, RZ ;  /* 0x0000002407077210 */ /* 0x000fe40007f1e0ff */
[----:B------:R-:W-:Y:S01]  /*0a10*/  LEA.HI.X R39, R42, UR9, R43, 0x1, P1 ;  /* 0x000000092a277c11 */ /* 0x000fe200088f0c2b */
[----:B------:R0:W4:Y:S05]  /*0a20*/  LDG.E.64.CONSTANT R36, desc[UR6][R40.64] ;  /* 0x0000000628247981 */ /* 0x00012a000c1e9b00 */
[----:B------:R-:W4:Y:S01]  /*0a30*/  LDG.E.64.CONSTANT R38, desc[UR6][R38.64] ;  /* 0x0000000626267981 */ /* 0x000f22000c1e9b00 */
[----:B------:R-:W-:Y:S02]  /*0a40*/  IADD3.X R0, RZ, R0, RZ, P0, !PT ;  /* 0x00000000ff007210 */ /* 0x000fe400007fe4ff */
[C---:B0-----:R-:W-:Y:S01]  /*0a50*/  LEA R40, P0, R7.reuse, UR8, 0x1 ;  /* 0x0000000807287c11 */ /* 0x041fe2000f8008ff */
[----:B------:R0:W-:Y:S03]  /*0a60*/  STL [R1+0xa4], R44 ;  /* 0x0000a42c01007387 */ /* 0x0001e60000100800 */
[----:B------:R-:W-:Y:S01]  /*0a70*/  LEA.HI.X R41, R7, UR9, R0, 0x1, P0 ;  /* 0x0000000907297c11 */ /* 0x000fe200080f0c00 */
[----:B------:R-:W-:Y:S01]  /*0a80*/  STL [R1+0x12c], R45 ;  /* 0x00012c2d01007387 */ /* 0x000fe20000100800 */
[----:B------:R-:W-:-:S03]  /*0a90*/  ULDC.64 UR8, c[0x0][0x220] ;  /* 0x0000880000087ab9 */ /* 0x000fc60000000a00 */
[----:B------:R1:W-:Y:S01]  /*0aa0*/  STL [R1+0xb0], R42 ;  /* 0x0000b02a01007387 */ /* 0x0003e20000100800 */
[----:B0-----:R-:W-:-:S03]  /*0ab0*/  SHF.L.U32 R44, R8, 0x1, RZ ;  /* 0x00000001082c7819 */ /* 0x001fc600000006ff */
[----:B------:R0:W-:Y:S01]  /*0ac0*/  STL [R1+0x13c], R43 ;  /* 0x00013c2b01007387 */ /* 0x0001e20000100800 */
[----:B------:R-:W-:-:S03]  /*0ad0*/  SHF.R.U32.HI R8, RZ, 0x1f, R8 ;  /* 0x0000001fff087819 */ /* 0x000fc60000011608 */
[----:B------:R-:W-:Y:S01]  /*0ae0*/  STL [R1+0xac], R7 ;  /* 0x0000ac0701007387 */ /* 0x000fe20000100800 */
[----:B-1----:R-:W-:-:S03]  /*0af0*/  IADD3 R42, P0, R44, UR8, RZ ;  /* 0x000000082c2a7c10 */ /* 0x002fc6000ff1e0ff */
[----:B------:R1:W-:Y:S01]  /*0b00*/  STL [R1+0x118], R0 ;  /* 0x0001180001007387 */ /* 0x0003e20000100800 */
[----:B------:R-:W-:Y:S02]  /*0b10*/  IADD3 R44, P1, R44, UR10, RZ ;  /* 0x0000000a2c2c7c10 */ /* 0x000fe4000ff3e0ff */
[C---:B0-----:R-:W-:Y:S01]  /*0b20*/  IADD3.X R43, R8.reuse, UR9, RZ, P0, !PT ;  /* 0x00000009082b7c10 */ /* 0x041fe200087fe4ff */
[----:B------:R-:W4:Y:S01]  /*0b30*/  LDG.E.64.CONSTANT R40, desc[UR6][R40.64] ;  /* 0x0000000628287981 */ /* 0x000f22000c1e9b00 */
[----:B------:R-:W-:-:S04]  /*0b40*/  IADD3.X R45, R8, UR11, RZ, P1, !PT ;  /* 0x0000000b082d7c10 */ /* 0x000fc80008ffe4ff */
[----:B------:R-:W5:Y:S04]  /*0b50*/  LDG.E.64.CONSTANT R42, desc[UR6][R42.64] ;  /* 0x000000062a2a7981 */ /* 0x000f68000c1e9b00 */
[----:B------:R-:W5:Y:S01]  /*0b60*/  LDG.E.64.CONSTANT R44, desc[UR6][R44.64] ;  /* 0x000000062c2c7981 */ /* 0x000f62000c1e9b00 */
[C---:B--2---:R-:W-:Y:S01]  /*0b70*/  PRMT R9, R11.reuse, 0x7632, R9 ;  /* 0x000076320b097816 */ /* 0x044fe20000000009 */
[----:B-1----:R-:W-:Y:S01]  /*0b80*/  IMAD.U32 R0, R11, 0x10000, RZ ;  /* 0x000100000b007824 */ /* 0x002fe200078e00ff */
[C---:B------:R-:W-:Y:S02]  /*0b90*/  PRMT R49, R10.reuse, 0x7632, R49 ;  /* 0x000076320a317816 */ /* 0x040fe40000000031 */
[----:B------:R-:W-:Y:S01]  /*0ba0*/  SHF.L.U32 R56, R10, 0x10, RZ ;  /* 0x000000100a387819 */ /* 0x000fe200000006ff */
[----:B------:R-:W-:Y:S01]  /*0bb0*/  FADD.FTZ R7, RZ, R0 ;  /* 0x00000000ff077221 */ /* 0x000fe20000010000 */
[----:B------:R-:W-:Y:S01]  /*0bc0*/  SHF.L.U32 R9, R9, 0x10, RZ ;  /* 0x0000001009097819 */ /* 0x000fe200000006ff */
[----:B------:R-:W-:Y:S01]  /*0bd0*/  FFMA.FTZ R8, R0, R0, RZ ;  /* 0x0000000000087223 */ /* 0x000fe200000100ff */
[----:B------:R-:W-:Y:S01]  /*0be0*/  SHF.L.U32 R49, R49, 0x10, RZ ;  /* 0x0000001031317819 */ /* 0x000fe200000006ff */
[----:B------:R-:W-:Y:S01]  /*0bf0*/  FADD.FTZ R47, RZ, R56 ;  /* 0x00000038ff2f7221 */ /* 0x000fe20000010000 */
[----:B------:R-:W-:Y:S01]  /*0c00*/  FFMA.FTZ R46, R56, R56, RZ ;  /* 0x00000038382e7223 */ /* 0x000fe200000100ff */
[----:B------:R-:W-:Y:S01]  /*0c10*/  FADD.FTZ R7, R7, R9 ;  /* 0x0000000907077221 */ /* 0x000fe20000010000 */
[----:B------:R-:W-:Y:S01]  /*0c20*/  FFMA.FTZ R9, R9, R9, R8 ;  /* 0x0000000909097223 */ /* 0x000fe20000010008 */
[----:B------:R-:W-:Y:S01]  /*0c30*/  FADD.FTZ R47, R47, R49 ;  /* 0x000000312f2f7221 */ /* 0x000fe20000010000 */
[----:B------:R-:W-:Y:S01]  /*0c40*/  FFMA.FTZ R49, R49, R49, R46 ;  /* 0x0000003131317223 */ /* 0x000fe2000001002e */
[----:B---3--:R-:W-:-:S02]  /*0c50*/  SHF.L.U32 R58, R12, 0x10, RZ ;  /* 0x000000100c3a7819 */ /* 0x008fc400000006ff */
[----:B------:R-:W-:Y:S02]  /*0c60*/  PRMT R8, R12, 0x7632, R8 ;  /* 0x000076320c087816 */ /* 0x000fe40000000008 */
[----:B------:R-:W-:Y:S01]  /*0c70*/  SHF.L.U32 R50, R13, 0x10, RZ ;  /* 0x000000100d327819 */ /* 0x000fe200000006ff */
[----:B------:R-:W-:Y:S01]  /*0c80*/  FADD.FTZ R47, R47, R58 ;  /* 0x0000003a2f2f7221 */ /* 0x000fe20000010000 */
[----:B------:R-:W-:Y:S01]  /*0c90*/  SHF.L.U32 R8, R8, 0x10, RZ ;  /* 0x0000001008087819 */ /* 0x000fe200000006ff */
[----:B------:R-:W-:Y:S01]  /*0ca0*/  FFMA.FTZ R49, R58, R58, R49 ;  /* 0x0000003a3a317223 */ /* 0x000fe20000010031 */
[----:B------:R-:W-:Y:S01]  /*0cb0*/  PRMT R46, R13, 0x7632, R46 ;  /* 0x000076320d2e7816 */ /* 0x000fe2000000002e */
[C---:B----4-:R-:W-:Y:S01]  /*0cc0*/  IMAD.U32 R57, R14.reuse, 0x10000, RZ ;  /* 0x000100000e397824 */ /* 0x050fe200078e00ff */
[----:B------:R-:W-:Y:S01]  /*0cd0*/  PRMT R48, R14, 0x7632, R48 ;  /* 0x000076320e307816 */ /* 0x000fe20000000030 */
[----:B------:R-:W-:Y:S01]  /*0ce0*/  FADD.FTZ R47, R47, R8 ;  /* 0x000000082f2f7221 */ /* 0x000fe20000010000 */
[----:B------:R-:W-:Y:S01]  /*0cf0*/  SHF.L.U32 R46, R46, 0x10, RZ ;  /* 0x000000102e2e7819 */ /* 0x000fe200000006ff */
[----:B------:R-:W-:Y:S01]  /*0d00*/  FADD.FTZ R7, R7, R50 ;  /* 0x0000003207077221 */ /* 0x000fe20000010000 */
[----:B------:R-:W-:Y:S01]  /*0d10*/  FFMA.FTZ R8, R8, R8, R49 ;  /* 0x0000000808087223 */ /* 0x000fe20000010031 */
[----:B------:R-:W-:Y:S01]  /*0d20*/  FFMA.FTZ R9, R50, R50, R9 ;  /* 0x0000003232097223 */ /* 0x000fe20000010009 */
[----:B------:R-:W-:Y:S01]  /*0d30*/  SHF.L.U32 R48, R48, 0x10, RZ ;  /* 0x0000001030307819 */ /* 0x000fe200000006ff */
[----:B------:R-:W-:Y:S01]  /*0d40*/  FADD.FTZ R47, R47, R57 ;  /* 0x000000392f2f7221 */ /* 0x000fe20000010000 */
[----:B------:R-:W-:Y:S01]  /*0d50*/  FADD.FTZ R7, R7, R46 ;  /* 0x0000002e07077221 */ /* 0x000fe20000010000 */
[----:B------:R-:W-:Y:S01]  /*0d60*/  FFMA.FTZ R8, R57, R57, R8 ;  /* 0x0000003939087223 */ /* 0x000fe20000010008 */
[----:B------:R-:W-:Y:S01]  /*0d70*/  FFMA.FTZ R46, R46, R46, R9 ;  /* 0x0000002e2e2e7223 */ /* 0x000fe20000010009 */
[----:B------:R-:W-:-:S02]  /*0d80*/  FADD.FTZ R47, R47, R48 ;  /* 0x000000302f2f7221 */ /* 0x000fc40000010000 */
[----:B------:R-:W-:Y:S01]  /*0d90*/  FFMA.FTZ R48, R48, R48, R8 ;  /* 0x0000003030307223 */ /* 0x000fe20000010008 */
[C---:B------:R-:W-:Y:S02]  /*0da0*/  SHF.L.U32 R60, R16.reuse, 0x10, RZ ;  /* 0x00000010103c7819 */ /* 0x040fe400000006ff */
[----:B------:R-:W-:-:S03]  /*0db0*/  PRMT R9, R16, 0x7632, R9 ;  /* 0x0000763210097816 */ /* 0x000fc60000000009 */
[----:B------:R-:W-:Y:S01]  /*0dc0*/  FADD.FTZ R47, R47, R60 ;  /* 0x0000003c2f2f7221 */ /* 0x000fe20000010000 */
[----:B------:R-:W-:Y:S01]  /*0dd0*/  SHF.L.U32 R9, R9, 0x10, RZ ;  /* 0x0000001009097819 */ /* 0x000fe200000006ff */
[----:B------:R-:W-:Y:S01]  /*0de0*/  FFMA.FTZ R48, R60, R60, R48 ;  /* 0x0000003c3c307223 */ /* 0x000fe20000010030 */
[C---:B------:R-:W-:Y:S02]  /*0df0*/  PRMT R49, R18.reuse, 0x7632, R49 ;  /* 0x0000763212317816 */ /* 0x040fe40000000031 */
[----:B------:R-:W-:Y:S01]  /*0e00*/  SHF.L.U32 R61, R18, 0x10, RZ ;  /* 0x00000010123d7819 */ /* 0x000fe200000006ff */
[----:B------:R-:W-:Y:S01]  /*0e10*/  FADD.FTZ R47, R47, R9 ;  /* 0x000000092f2f7221 */ /* 0x000fe20000010000 */
[----:B------:R-:W-:Y:S01]  /*0e20*/  FFMA.FTZ R9, R9, R9, R48 ;  /* 0x0000000909097223 */ /* 0x000fe20000010030 */
[----:B------:R-:W-:Y:S01]  /*0e30*/  SHF.L.U32 R49, R49, 0x10, RZ ;  /* 0x0000001031317819 */ /* 0x000fe200000006ff */
[----:B------:R0:W-:Y:S01]  /*0e40*/  STL [R1+0xe8], R50 ;  /* 0x0000e83201007387 */ /* 0x0001e20000100800 */
[----:B------:R-:W-:Y:S01]  /*0e50*/  PRMT R8, R15, 0x7632, R8 ;  /* 0x000076320f087816 */ /* 0x000fe20000000008 */
[----:B------:R-:W-:Y:S01]  /*0e60*/  FADD.FTZ R47, R47, R61 ;  /* 0x0000003d2f2f7221 */ /* 0x000fe20000010000 */
[----:B------:R-:W-:-:S02]  /*0e70*/  FFMA.FTZ R9, R61, R61, R9 ;  /* 0x0000003d3d097223 */ /* 0x000fc40000010009 */
[----:B------:R-:W-:Y:S01]  /*0e80*/  SHF.L.U32 R8, R8, 0x10, RZ ;  /* 0x0000001008087819 */ /* 0x000fe200000006ff */
[----:B------:R-:W-:Y:S01]  /*0e90*/  FADD.FTZ R47, R47, R49 ;  /* 0x000000312f2f7221 */ /* 0x000fe20000010000 */
[----:B0-----:R-:W-:Y:S02]  /*0ea0*/  IMAD.U32 R50, R15, 0x10000, RZ ;  /* 0x000100000f327824 */ /* 0x001fe400078e00ff */
[--C-:B------:R-:W-:Y:S02]  /*0eb0*/  FFMA.FTZ R49, R49, R49, R9.reuse ;  /* 0x0000003131317223 */ /* 0x100fe40000010009 */
[----:B------:R-:W-:Y:S01]  /*0ec0*/  FADD.FTZ R7, R7, R50 ;  /* 0x0000003207077221 */ /* 0x000fe20000010000 */
[----:B------:R-:W-:Y:S01]  /*0ed0*/  FFMA.FTZ R46, R50, R50, R46 ;  /* 0x00000032322e7223 */ /* 0x000fe2000001002e */
[C---:B------:R-:W-:Y:S02]  /*0ee0*/  SHF.L.U32 R52, R20.reuse, 0x10, RZ ;  /* 0x0000001014347819 */ /* 0x040fe400000006ff */
[----:B------:R-:W-:Y:S01]  /*0ef0*/  PRMT R9, R20, 0x7632, R9 ;  /* 0x0000763214097816 */ /* 0x000fe20000000009 */
[----:B------:R-:W-:Y:S01]  /*0f00*/  FADD.FTZ R7, R7, R8 ;  /* 0x0000000807077221 */ /* 0x000fe20000010000 */
[--C-:B------:R-:W-:Y:S01]  /*0f10*/  FFMA.FTZ R8, R8, R8, R46.reuse ;  /* 0x0000000808087223 */ /* 0x100fe2000001002e */
[----:B------:R-:W-:Y:S01]  /*0f20*/  PRMT R46, R17, 0x7632, R46 ;  /* 0x00007632112e7816 */ /* 0x000fe2000000002e */
[----:B------:R-:W-:Y:S01]  /*0f30*/  FADD.FTZ R47, R47, R52 ;  /* 0x000000342f2f7221 */ /* 0x000fe20000010000 */
[----:B------:R-:W-:Y:S01]  /*0f40*/  SHF.L.U32 R9, R9, 0x10, RZ ;  /* 0x0000001009097819 */ /* 0x000fe200000006ff */
[----:B------:R-:W-:-:S02]  /*0f50*/  IMAD.U32 R51, R17, 0x10000, RZ ;  /* 0x0001000011337824 */ /* 0x000fc400078e00ff */
[----:B------:R-:W-:Y:S01]  /*0f60*/  FFMA.FTZ R49, R52, R52, R49 ;  /* 0x0000003434317223 */ /* 0x000fe20000010031 */
[----:B------:R0:W-:Y:S01]  /*0f70*/  STL [R1+0xdc], R50 ;  /* 0x0000dc3201007387 */ /* 0x0001e20000100800 */
[----:B------:R-:W-:Y:S01]  /*0f80*/  SHF.L.U32 R46, R46, 0x10, RZ ;  /* 0x000000102e2e7819 */ /* 0x000fe200000006ff */
[----:B------:R-:W-:Y:S01]  /*0f90*/  FADD.FTZ R47, R47, R9 ;  /* 0x000000092f2f7221 */ /* 0x000fe20000010000 */
[C---:B------:R-:W-:Y:S01]  /*0fa0*/  PRMT R48, R22.reuse, 0x7632, R48 ;  /* 0x0000763216307816 */ /* 0x040fe20000000030 */
[----:B------:R-:W-:Y:S01]  /*0fb0*/  FADD.FTZ R7, R7, R51 ;  /* 0x0000003307077221 */ /* 0x000fe20000010000 */
[----:B------:R-:W-:Y:S01]  /*0fc0*/  FFMA.FTZ R9, R9, R9, R49 ;  /* 0x0000000909097223 */ /* 0x000fe20000010031 */
[----:B------:R-:W-:Y:S01]  /*0fd0*/  FFMA.FTZ R8, R51, R51, R8 ;  /* 0x0000003333087223 */ /* 0x000fe20000010008 */
[----:B0-----:R-:W-:Y:S01]  /*0fe0*/  SHF.L.U32 R50, R22, 0x10, RZ ;  /* 0x0000001016327819 */ /* 0x001fe200000006ff */
[----:B------:R-:W-:Y:S01]  /*0ff0*/  STL [R1+0xcc], R51 ;  /* 0x0000cc3301007387 */ /* 0x000fe20000100800 */
[----:B------:R-:W-:-:S02]  /*1000*/  IMAD.U32 R48, R48, 0x10000, RZ ;  /* 0x0001000030307824 */ /* 0x000fc400078e00ff */
[----:B------:R-:W-:Y:S01]  /*1010*/  FADD.FTZ R7, R7, R46 ;  /* 0x0000002e07077221 */ /* 0x000fe20000010000 */
[----:B------:R-:W-:Y:S01]  /*1020*/  FADD.FTZ R47, R47, R50 ;  /* 0x000000322f2f7221 */ /* 0x000fe20000010000 */
[----:B------:R-:W-:Y:S01]  /*1030*/  STL [R1+0x4c], R52 ;  /* 0x00004c3401007387 */ /* 0x000fe20000100800 */
[----:B------:R-:W-:Y:S01]  /*1040*/  FFMA.FTZ R9, R50, R50, R9 ;  /* 0x0000003232097223 */ /* 0x000fe20000010009 */
[----:B------:R-:W-:Y:S02]  /*1050*/  FFMA.FTZ R46, R46, R46, R8 ;  /* 0x0000002e2e2e7223 */ /* 0x000fe40000010008 */
[----:B------:R0:W-:Y:S01]  /*1060*/  STL [R1+0x50], R50 ;  /* 0x0000503201007387 */ /* 0x0001e20000100800 */
[----:B------:R-:W-:Y:S01]  /*1070*/  FADD.FTZ R47, R47, R48 ;  /* 0x000000302f2f7221 */ /* 0x000fe20000010000 */
[----:B------:R-:W-:Y:S01]  /*1080*/  FFMA.FTZ R48, R48, R48, R9 ;  /* 0x0000003030307223 */ /* 0x000fe20000010009 */
[C---:B0-----:R-:W-:Y:S02]  /*1090*/  SHF.L.U32 R50, R24.reuse, 0x10, RZ ;  /* 0x0000001018327819 */ /* 0x041fe400000006ff */
[----:B------:R-:W-:-:S03]  /*10a0*/  PRMT R8, R24, 0x7632, R8 ;  /* 0x0000763218087816 */ /* 0x000fc60000000008 */
[----:B------:R-:W-:Y:S01]  /*10b0*/  FADD.FTZ R47, R47, R50 ;  /* 0x000000322f2f7221 */ /* 0x000fe20000010000 */
[----:B------:R-:W-:Y:S01]  /*10c0*/  SHF.L.U32 R8, R8, 0x10, RZ ;  /* 0x0000001008087819 */ /* 0x000fe200000006ff */
[----:B------:R-:W-:Y:S01]  /*10d0*/  FFMA.FTZ R48, R50, R50, R48 ;  /* 0x0000003232307223 */ /* 0x000fe20000010030 */
[----:B------:R0:W-:Y:S01]  /*10e0*/  STL [R1], R50 ;  /* 0x0000003201007387 */ /* 0x0001e20000100800 */
[----:B------:R-:W-:Y:S02]  /*10f0*/  PRMT R49, R26, 0x7632, R49 ;  /* 0x000076321a317816 */ /* 0x000fe40000000031 */
[----:B------:R-:W-:Y:S01]  /*1100*/  FADD.FTZ R47, R47, R8 ;  /* 0x000000082f2f7221 */ /* 0x000fe20000010000 */
[----:B------:R-:W-:Y:S01]  /*1110*/  FFMA.FTZ R8, R8, R8, R48 ;  /* 0x0000000808087223 */ /* 0x000fe20000010030 */
[----:B------:R-:W-:Y:S02]  /*1120*/  SHF.L.U32 R49, R49, 0x10, RZ ;  /* 0x0000001031317819 */ /* 0x000fe400000006ff */
[----:B0-----:R-:W-:-:S02]  /*1130*/  SHF.L.U32 R50, R26, 0x10, RZ ;  /* 0x000000101a327819 */ /* 0x001fc400000006ff */
[C---:B------:R-:W-:Y:S02]  /*1140*/  SHF.L.U32 R51, R19.reuse, 0x10, RZ ;  /* 0x0000001013337819 */ /* 0x040fe400000006ff */
[----:B------:R-:W-:Y:S01]  /*1150*/  PRMT R9, R19, 0x7632, R9 ;  /* 0x0000763213097816 */ /* 0x000fe20000000009 */
[----:B------:R-:W-:Y:S01]  /*1160*/  FADD.FTZ R47, R47, R50 ;  /* 0x000000322f2f7221 */ /* 0x000fe20000010000 */
[----:B------:R-:W-:Y:S01]  /*1170*/  FFMA.FTZ R8, R50, R50, R8 ;  /* 0x0000003232087223 */ /* 0x000fe20000010008 */
[----:B------:R-:W-:Y:S02]  /*1180*/  FADD.FTZ R7, R7, R51 ;  /* 0x0000003307077221 */ /* 0x000fe40000010000 */
[----:B------:R-:W-:Y:S01]  /*1190*/  FADD.FTZ R47, R47, R49 ;  /* 0x000000312f2f7221 */ /* 0x000fe20000010000 */
[----:B------:R-:W-:Y:S02]  /*11a0*/  IMAD.U32 R9, R9, 0x10000, RZ ;  /* 0x0001000009097824 */ /* 0x000fe400078e00ff */
[----:B------:R-:W-:Y:S01]  /*11b0*/  FFMA.FTZ R49, R49, R49, R8 ;  /* 0x0000003131317223 */ /* 0x000fe20000010008 */
[----:B------:R-:W-:Y:S01]  /*11c0*/  FFMA.FTZ R46, R51, R51, R46 ;  /* 0x00000033332e7223 */ /* 0x000fe2000001002e */
[----:B------:R-:W-:-:S02]  /*11d0*/  SHF.L.U32 R52, R28, 0x10, RZ ;  /* 0x000000101c347819 */ /* 0x000fc400000006ff */
[----:B------:R-:W-:Y:S01]  /*11e0*/  PRMT R8, R28, 0x7632, R8 ;  /* 0x000076321c087816 */ /* 0x000fe20000000008 */
[----:B------:R-:W-:Y:S01]  /*11f0*/  FADD.FTZ R7, R7, R9 ;  /* 0x0000000907077221 */ /* 0x000fe20000010000 */
[----:B------:R0:W-:Y:S01]  /*1200*/  STL [R1+0xc0], R51 ;  /* 0x0000c03301007387 */ /* 0x0001e20000100800 */
[----:B------:R-:W-:Y:S01]  /*1210*/  FFMA.FTZ R9, R9, R9, R46 ;  /* 0x0000000909097223 */ /* 0x000fe2000001002e */
[----:B------:R-:W-:Y:S01]  /*1220*/  SHF.L.U32 R8, R8, 0x10, RZ ;  /* 0x0000001008087819 */ /* 0x000fe200000006ff */
[----:B------:R-:W-:Y:S01]  /*1230*/  FADD.FTZ R47, R47, R52 ;  /* 0x000000342f2f7221 */ /* 0x000fe20000010000 */
[C---:B------:R-:W-:Y:S01]  /*1240*/  PRMT R46, R21.reuse, 0x7632, R46 ;  /* 0x00007632152e7816 */ /* 0x040fe2000000002e */
[----:B------:R-:W-:Y:S01]  /*1250*/  FFMA.FTZ R49, R52, R52, R49 ;  /* 0x0000003434317223 */ /* 0x000fe20000010031 */
[----:B------:R1:W-:Y:S01]  /*1260*/  STL [R1+0x30], R50 ;  /* 0x0000303201007387 */ /* 0x0003e20000100800 */
[----:B0-----:R-:W-:Y:S01]  /*1270*/  SHF.L.U32 R51, R21, 0x10, RZ ;  /* 0x0000001015337819 */ /* 0x001fe200000006ff */
[----:B------:R-:W-:Y:S01]  /*1280*/  FADD.FTZ R47, R47, R8 ;  /* 0x000000082f2f7221 */ /* 0x000fe20000010000 */
[----:B------:R-:W-:Y:S01]  /*1290*/  PRMT R48, R30, 0x7632, R48 ;  /* 0x000076321e307816 */ /* 0x000fe20000000030 */
[----:B------:R-:W-:-:S02]  /*12a0*/  IMAD.U32 R46, R46, 0x10000, RZ ;  /* 0x000100002e2e7824 */ /* 0x000fc400078e00ff */
[----:B------:R-:W-:Y:S01]  /*12b0*/  FFMA.FTZ R8, R8, R8, R49 ;  /* 0x0000000808087223 */ /* 0x000fe20000010031 */
[----:B-1----:R-:W-:Y:S01]  /*12c0*/  SHF.L.U32 R50, R30, 0x10, RZ ;  /* 0x000000101e327819 */ /* 0x002fe200000006ff */
[----:B------:R-:W-:Y:S01]  /*12d0*/  FADD.FTZ R7, R7, R51 ;  /* 0x0000003307077221 */ /* 0x000fe20000010000 */
[----:B------:R-:W-:Y:S01]  /*12e0*/  FFMA.FTZ R9, R51, R51, R9 ;  /* 0x0000003333097223 */ /* 0x000fe20000010009 */
[----:B------:R-:W-:Y:S01]  /*12f0*/  SHF.L.U32 R48, R48, 0x10, RZ ;  /* 0x0000001030307819 */ /* 0x000fe200000006ff */
[----:B------:R-:W-:Y:S01]  /*1300*/  STL [R1+0xb8], R51 ;  /* 0x0000b83301007387 */ /* 0x000fe20000100800 */
[----:B------:R-:W-:Y:S01]  /*1310*/  FADD.FTZ R47, R47, R50 ;  /* 0x000000322f2f7221 */ /* 0x000fe20000010000 */
[----:B------:R-:W-:Y:S01]  /*1320*/  FADD.FTZ R7, R7, R46 ;  /* 0x0000002e07077221 */ /* 0x000fe20000010000 */
[----:B------:R-:W-:Y:S01]  /*1330*/  FFMA.FTZ R8, R50, R50, R8 ;  /* 0x0000003232087223 */ /* 0x000fe20000010008 */
[----:B------:R-:W-:Y:S01]  /*1340*/  STL [R1+0x34], R52 ;  /* 0x0000343401007387 */ /* 0x000fe20000100800 */
[----:B------:R-:W-:Y:S01]  /*1350*/  FFMA.FTZ R46, R46, R46, R9 ;  /* 0x0000002e2e2e7223 */ /* 0x000fe20000010009 */
[----:B------:R-:W-:-:S02]  /*1360*/  FADD.FTZ R47, R47, R48 ;  /* 0x000000302f2f7221 */ /* 0x000fc40000010000 */
[----:B------:R0:W-:Y:S01]  /*1370*/  STL [R1+0x38], R50 ;  /* 0x0000383201007387 */ /* 0x0001e20000100800 */
[----:B------:R-:W-:Y:S01]  /*1380*/  FFMA.FTZ R48, R48, R48, R8 ;  /* 0x0000003030307223 */ /* 0x000fe20000010008 */
[C---:B------:R-:W-:Y:S02]  /*1390*/  PRMT R9, R32.reuse, 0x7632, R9 ;  /* 0x0000763220097816 */ /* 0x040fe40000000009 */
[----:B0-----:R-:W-:-:S03]  /*13a0*/  SHF.L.U32 R50, R32, 0x10, RZ ;  /* 0x0000001020327819 */ /* 0x001fc600000006ff */
[----:B------:R-:W-:Y:S02]  /*13b0*/  IMAD.U32 R9, R9, 0x10000, RZ ;  /* 0x0001000009097824 */ /* 0x000fe400078e00ff */
[----:B------:R-:W-:Y:S01]  /*13c0*/  FADD.FTZ R47, R47, R50 ;  /* 0x000000322f2f7221 */ /* 0x000fe20000010000 */
[----:B------:R-:W-:Y:S01]  /*13d0*/  FFMA.FTZ R48, R50, R50, R48 ;  /* 0x0000003232307223 */ /* 0x000fe20000010030 */
[----:B------:R0:W-:Y:S01]  /*13e0*/  STL [R1+0x14], R50 ;  /* 0x0000143201007387 */ /* 0x0001e20000100800 */
[C---:B------:R-:W-:Y:S01]  /*13f0*/  PRMT R49, R34.reuse, 0x7632, R49 ;  /* 0x0000763222317816 */ /* 0x040fe20000000031 */
[----:B------:R-:W-:Y:S01]  /*1400*/  FADD.FTZ R47, R47, R9 ;  /* 0x000000092f2f7221 */ /* 0x000fe20000010000 */
[----:B------:R-:W-:Y:S02]  /*1410*/  FFMA.FTZ R9, R9, R9, R48 ;  /* 0x0000000909097223 */ /* 0x000fe40000010030 */
[----:B------:R-:W-:Y:S02]  /*1420*/  SHF.L.U32 R49, R49, 0x10, RZ ;  /* 0x0000001031317819 */ /* 0x000fe400000006ff */
[----:B0-----:R-:W-:-:S02]  /*1430*/  SHF.L.U32 R50, R34, 0x10, RZ ;  /* 0x0000001022327819 */ /* 0x001fc400000006ff */
[----:B------:R-:W-:-:S03]  /*1440*/  SHF.L.U32 R51, R23, 0x10, RZ ;  /* 0x0000001017337819 */ /* 0x000fc600000006ff */
[----:B------:R-:W-:Y:S01]  /*1450*/  FADD.FTZ R47, R47, R50 ;  /* 0x000000322f2f7221 */ /* 0x000fe20000010000 */
[----:B------:R-:W-:-:S03]  /*1460*/  FFMA.FTZ R9, R50, R50, R9 ;  /* 0x0000003232097223 */ /* 0x000fc60000010009 */
[----:B------:R-:W-:Y:S01]  /*1470*/  FADD.FTZ R47, R47, R49 ;  /* 0x000000312f2f7221 */ /* 0x000fe20000010000 */
[--C-:B------:R-:W-:Y:S01]  /*1480*/  FFMA.FTZ R49, R49, R49, R9.reuse ;  /* 0x0000003131317223 */ /* 0x100fe20000010009 */
[C---:B------:R-:W-:Y:S01]  /*1490*/  PRMT R9, R36.reuse, 0x7632, R9 ;  /* 0x0000763224097816 */ /* 0x040fe20000000009 */
[----:B------:R-:W-:Y:S01]  /*14a0*/  IMAD.U32 R52, R36, 0x10000, RZ ;  /* 0x0001000024347824 */ /* 0x000fe200078e00ff */
[----:B------:R0:W-:Y:S01]  /*14b0*/  STL [R1+0xb4], R51 ;  /* 0x0000b43301007387 */ /* 0x0001e20000100800 */
[----:B------:R-:W-:Y:S01]  /*14c0*/  FADD.FTZ R7, R7, R51 ;  /* 0x0000003307077221 */ /* 0x000fe20000010000 */
[----:B------:R-:W-:Y:S01]  /*14d0*/  FFMA.FTZ R46, R51, R51, R46 ;  /* 0x00000033332e7223 */ /* 0x000fe2000001002e */
[----:B------:R-:W-:Y:S01]  /*14e0*/  SHF.L.U32 R9, R9, 0x10, RZ ;  /* 0x0000001009097819 */ /* 0x000fe200000006ff */
[----:B------:R1:W-:Y:S01]  /*14f0*/  STL [R1+0x8], R50 ;  /* 0x0000083201007387 */ /* 0x0003e20000100800 */
[----:B------:R-:W-:Y:S01]  /*1500*/  FADD.FTZ R47, R47, R52 ;  /* 0x000000342f2f7221 */ /* 0x000fe20000010000 */
[----:B------:R-:W-:Y:S01]  /*1510*/  FFMA.FTZ R49, R52, R52, R49 ;  /* 0x0000003434317223 */ /* 0x000fe20000010031 */
[----:B0-----:R-:W-:-:S02]  /*1520*/  SHF.L.U32 R51, R25, 0x10, RZ ;  /* 0x0000001019337819 */ /* 0x001fc400000006ff */
[----:B-1----:R-:W-:-:S03]  /*1530*/  SHF.L.U32 R50, R38, 0x10, RZ ;  /* 0x0000001026327819 */ /* 0x002fc600000006ff */
[----:B------:R0:W-:Y:S01]  /*1540*/  STL [R1+0xa8], R51 ;  /* 0x0000a83301007387 */ /* 0x0001e20000100800 */
[----:B------:R-:W-:Y:S01]  /*1550*/  FADD.FTZ R47, R47, R9 ;  /* 0x000000092f2f7221 */ /* 0x000fe20000010000 */
[----:B------:R-:W-:Y:S02]  /*1560*/  FFMA.FTZ R9, R9, R9, R49 ;  /* 0x0000000909097223 */ /* 0x000fe40000010031 */
[----:B------:R-:W-:Y:S04]  /*1570*/  STL [R1+0xc], R52 ;  /* 0x00000c3401007387 */ /* 0x000fe80000100800 */
[----:B------:R1:W-:Y:S04]  /*1580*/  STL [R1+0x10], R50 ;  /* 0x0000103201007387 */ /* 0x0003e80000100800 */
[----:B------:R-:W2:Y:S01]  /*1590*/  LDL R49, [R1+0x140] ;  /* 0x0001400001317983 */ /* 0x000ea20000100800 */
[----:B------:R-:W-:-:S04]  /*15a0*/  PRMT R8, R23, 0x7632, R8 ;  /* 0x0000763217087816 */ /* 0x000fc80000000008 */
[----:B------:R-:W-:-:S05]  /*15b0*/  SHF.L.U32 R8, R8, 0x10, RZ ;  /* 0x0000001008087819 */ /* 0x000fca00000006ff */
[----:B------:R-:W-:Y:S01]  /*15c0*/  FADD.FTZ R7, R7, R8 ;  /* 0x0000000807077221 */ /* 0x000fe20000010000 */
[--C-:B------:R-:W-:Y:S01]  /*15d0*/  FFMA.FTZ R8, R8, R8, R46.reuse ;  /* 0x0000000808087223 */ /* 0x100fe2000001002e */
[----:B------:R-:W-:Y:S02]  /*15e0*/  PRMT R46, R25, 0x7632, R46 ;  /* 0x00007632192e7816 */ /* 0x000fe4000000002e */
[----:B------:R-:W-:Y:S01]  /*15f0*/  PRMT R48, R38, 0x7632, R48 ;  /* 0x0000763226307816 */ /* 0x000fe20000000030 */
[----:B------:R-:W-:Y:S01]  /*1600*/  FADD.FTZ R7, R7, R51 ;  /* 0x0000003307077221 */ /* 0x000fe20000010000 */
[----:B------:R-:W-:Y:S01]  /*1610*/  SHF.L.U32 R46, R46, 0x10, RZ ;  /* 0x000000102e2e7819 */ /* 0x000fe200000006ff */
[----:B------:R-:W-:Y:S01]  /*1620*/  FFMA.FTZ R8, R51, R51, R8 ;  /* 0x0000003333087223 */ /* 0x000fe20000010008 */
[----:B------:R-:W-:Y:S01]  /*1630*/  SHF.L.U32 R48, R48, 0x10, RZ ;  /* 0x0000001030307819 */ /* 0x000fe200000006ff */
[----:B------:R-:W-:Y:S01]  /*1640*/  FFMA.FTZ R9, R50, R50, R9 ;  /* 0x0000003232097223 */ /* 0x000fe20000010009 */
[----:B------:R-:W-:Y:S01]  /*1650*/  FADD.FTZ R47, R47, R50 ;  /* 0x000000322f2f7221 */ /* 0x000fe20000010000 */
[----:B------:R-:W-:Y:S01]  /*1660*/  FADD.FTZ R7, R7, R46 ;  /* 0x0000002e07077221 */ /* 0x000fe20000010000 */
[--C-:B------:R-:W-:Y:S01]  /*1670*/  FFMA.FTZ R46, R46, R46, R8.reuse ;  /* 0x0000002e2e2e7223 */ /* 0x100fe20000010008 */
[C---:B------:R-:W-:Y:S01]  /*1680*/  PRMT R8, R40.reuse, 0x7632, R8 ;  /* 0x0000763228087816 */ /* 0x040fe20000000008 */
[----:B0-----:R-:W-:-:S02]  /*1690*/  IMAD.U32 R51, R40, 0x10000, RZ ;  /* 0x0001000028337824 */ /* 0x001fc400078e00ff */
[----:B------:R-:W-:Y:S01]  /*16a0*/  FFMA.FTZ R9, R48, R48, R9 ;  /* 0x0000003030097223 */ /* 0x000fe20000010009 */
[----:B------:R-:W-:Y:S01]  /*16b0*/  FADD.FTZ R48, R47, R48 ;  /* 0x000000302f307221 */ /* 0x000fe20000010000 */
[----:B------:R-:W-:Y:S02]  /*16c0*/  SHF.L.U32 R8, R8, 0x10, RZ ;  /* 0x0000001008087819 */ /* 0x000fe400000006ff */
[----:B------:R-:W-:Y:S01]  /*16d0*/  FFMA.FTZ R9, R51, R51, R9 ;  /* 0x0000003333097223 */ /* 0x000fe20000010009 */
[C---:B-1----:R-:W-:Y:S01]  /*16e0*/  SHF.L.U32 R50, R27.reuse, 0x10, RZ ;  /* 0x000000101b327819 */ /* 0x042fe200000006ff */
[----:B------:R-:W-:Y:S01]  /*16f0*/  FADD.FTZ R48, R48, R51 ;  /* 0x0000003330307221 */ /* 0x000fe20000010000 */
[----:B------:R-:W-:Y:S01]  /*1700*/  PRMT R47, R27, 0x7632, R47 ;  /* 0x000076321b2f7816 */ /* 0x000fe2000000002f */
[----:B------:R-:W-:Y:S02]  /*1710*/  FFMA.FTZ R9, R8, R8, R9 ;  /* 0x0000000808097223 */ /* 0x000fe40000010009 */
[----:B------:R-:W-:Y:S01]  /*1720*/  FADD.FTZ R8, R48, R8 ;  /* 0x0000000830087221 */ /* 0x000fe20000010000 */
[----:B------:R-:W-:Y:S01]  /*1730*/  SHF.L.U32 R47, R47, 0x10, RZ ;  /* 0x000000102f2f7819 */ /* 0x000fe200000006ff */
[----:B------:R-:W-:Y:S01]  /*1740*/  FADD.FTZ R7, R7, R50 ;  /* 0x0000003207077221 */ /* 0x000fe20000010000 */
[--C-:B------:R-:W-:Y:S01]  /*1750*/  FFMA.FTZ R48, R50, R50, R46.reuse ;  /* 0x0000003232307223 */ /* 0x100fe2000001002e */
[----:B------:R-:W-:Y:S01]  /*1760*/  STL [R1+0x4], R51 ;  /* 0x0000043301007387 */ /* 0x000fe20000100800 */
[----:B------:R-:W-:Y:S01]  /*1770*/  PRMT R46, R29, 0x7632, R46 ;  /* 0x000076321d2e7816 */ /* 0x000fe2000000002e */
[----:B------:R-:W-:-:S02]  /*1780*/  FADD.FTZ R7, R7, R47 ;  /* 0x0000002f07077221 */ /* 0x000fc40000010000 */
[----:B------:R0:W-:Y:S01]  /*1790*/  STL [R1+0xa0], R50 ;  /* 0x0000a03201007387 */ /* 0x0001e20000100800 */
[----:B------:R-:W-:Y:S01]  /*17a0*/  FFMA.FTZ R48, R47, R47, R48 ;  /* 0x0000002f2f307223 */ /* 0x000fe20000010030 */
[----:B------:R-:W-:Y:S01]  /*17b0*/  IMAD.U32 R46, R46, 0x10000, RZ ;  /* 0x000100002e2e7824 */ /* 0x000fe200078e00ff */
[----:B0-----:R-:W-:Y:S02]  /*17c0*/  SHF.L.U32 R50, R29, 0x10, RZ ;  /* 0x000000101d327819 */ /* 0x001fe400000006ff */
[----:B------:R-:W-:-:S03]  /*17d0*/  SHF.L.U32 R47, R31, 0x10, RZ ;  /* 0x000000101f2f7819 */ /* 0x000fc600000006ff */
[----:B------:R-:W-:Y:S01]  /*17e0*/  FADD.FTZ R7, R7, R50 ;  /* 0x0000003207077221 */ /* 0x000fe20000010000 */
[----:B------:R-:W-:-:S03]  /*17f0*/  FFMA.FTZ R48, R50, R50, R48 ;  /* 0x0000003232307223 */ /* 0x000fc60000010030 */
[----:B------:R-:W-:Y:S01]  /*1800*/  FADD.FTZ R7, R7, R46 ;  /* 0x0000002e07077221 */ /* 0x000fe20000010000 */
[----:B------:R-:W-:-:S03]  /*1810*/  FFMA.FTZ R48, R46, R46, R48 ;  /* 0x0000002e2e307223 */ /* 0x000fc60000010030 */
[----:B------:R-:W-:Y:S01]  /*1820*/  FADD.FTZ R7, R7, R47 ;  /* 0x0000002f07077221 */ /* 0x000fe20000010000 */
[----:B------:R-:W-:Y:S01]  /*1830*/  FFMA.FTZ R48, R47, R47, R48 ;  /* 0x0000002f2f307223 */ /* 0x000fe20000010030 */
[----:B------:R-:W-:Y:S01]  /*1840*/  SHF.L.U32 R46, R33, 0x10, RZ ;  /* 0x00000010212e7819 */ /* 0x000fe200000006ff */
[----:B------:R-:W-:Y:S04]  /*1850*/  STL [R1+0x98], R50 ;  /* 0x0000983201007387 */ /* 0x000fe80000100800 */
[----:B------:R-:W-:Y:S04]  /*1860*/  STL [R1+0x90], R47 ;  /* 0x0000902f01007387 */ /* 0x000fe80000100800 */
        /* <DEDUP_REMOVED lines=9> */
[----:B------:R-:W-:Y:S02]  /*1900*/  SHF.L.U32 R9, R9, 0x10, RZ ;  /* 0x0000001009097819 */ /* 0x000fe400000006ff */
[----:B------:R-:W-:Y:S01]  /*1910*/  FADD.FTZ R7, R7, R46 ;  /* 0x0000002e07077221 */ /* 0x000fe20000010000 */
[----:B------:R-:W-:Y:S01]  /*1920*/  FFMA.FTZ R48, R46, R46, R48 ;  /* 0x0000002e2e307223 */ /* 0x000fe20000010030 */
[C---:B------:R-:W-:Y:S01]  /*1930*/  PRMT R8, R35.reuse, 0x7632, R8 ;  /* 0x0000763223087816 */ /* 0x040fe20000000008 */
[----:B------:R-:W-:Y:S02]  /*1940*/  IMAD.U32 R46, R35, 0x10000, RZ ;  /* 0x00010000232e7824 */ /* 0x000fe400078e00ff */
[----:B------:R-:W-:Y:S01]  /*1950*/  FADD.FTZ R7, R7, R9 ;  /* 0x0000000907077221 */ /* 0x000fe20000010000 */
[----:B------:R-:W-:Y:S01]  /*1960*/  FFMA.FTZ R48, R9, R9, R48 ;  /* 0x0000000909307223 */ /* 0x000fe20000010030 */
[----:B------:R-:W-:-:S02]  /*1970*/  SHF.L.U32 R8, R8, 0x10, RZ ;  /* 0x0000001008087819 */ /* 0x000fc400000006ff */
[----:B------:R-:W-:Y:S01]  /*1980*/  FADD.FTZ R7, R7, R46 ;  /* 0x0000002e07077221 */ /* 0x000fe20000010000 */
[----:B------:R-:W-:Y:S01]  /*1990*/  FFMA.FTZ R48, R46, R46, R48 ;  /* 0x0000002e2e307223 */ /* 0x000fe20000010030 */
[----:B------:R-:W-:Y:S02]  /*19a0*/  SHF.L.U32 R9, R37, 0x10, RZ ;  /* 0x0000001025097819 */ /* 0x000fe400000006ff */
[----:B------:R-:W-:Y:S01]  /*19b0*/  FADD.FTZ R7, R7, R8 ;  /* 0x0000000807077221 */ /* 0x000fe20000010000 */
[----:B------:R-:W-:Y:S01]  /*19c0*/  FFMA.FTZ R48, R8, R8, R48 ;  /* 0x0000000808307223 */ /* 0x000fe20000010030 */
[----:B------:R-:W-:Y:S02]  /*19d0*/  PRMT R8, R37, 0x7632, R8 ;  /* 0x0000763225087816 */ /* 0x000fe40000000008 */
[----:B------:R-:W-:Y:S01]  /*19e0*/  FADD.FTZ R7, R7, R9 ;  /* 0x0000000907077221 */ /* 0x000fe20000010000 */
[----:B------:R-:W-:Y:S01]  /*19f0*/  FFMA.FTZ R48, R9, R9, R48 ;  /* 0x0000000909307223 */ /* 0x000fe20000010030 */
[----:B------:R-:W-:Y:S01]  /*1a00*/  SHF.L.U32 R8, R8, 0x10, RZ ;  /* 0x0000001008087819 */ /* 0x000fe200000006ff */
[----:B------:R0:W-:Y:S04]  /*1a10*/  STL [R1+0x84], R46 ;  /* 0x0000842e01007387 */ /* 0x0001e80000100800 */
[----:B------:R1:W-:Y:S01]  /*1a20*/  STL [R1+0x48], R9 ;  /* 0x0000480901007387 */ /* 0x0003e20000100800 */
[----:B------:R-:W-:Y:S01]  /*1a30*/  FADD.FTZ R7, R7, R8 ;  /* 0x0000000807077221 */ /* 0x000fe20000010000 */
[----:B------:R-:W-:Y:S01]  /*1a40*/  FFMA.FTZ R48, R8, R8, R48 ;  /* 0x0000000808307223 */ /* 0x000fe20000010030 */
[----:B------:R-:W-:-:S02]  /*1a50*/  PRMT R8, R39, 0x7632, R8 ;  /* 0x0000763227087816 */ /* 0x000fc40000000008 */
[----:B0-----:R-:W-:Y:S02]  /*1a60*/  SHF.L.U32 R46, R41, 0x10, RZ ;  /* 0x00000010292e7819 */ /* 0x001fe400000006ff */
[----:B-1----:R-:W-:Y:S01]  /*1a70*/  SHF.L.U32 R9, R39, 0x10, RZ ;  /* 0x0000001027097819 */ /* 0x002fe200000006ff */
[----:B------:R-:W-:-:S04]  /*1a80*/  IMAD.U32 R8, R8, 0x10000, RZ ;  /* 0x0001000008087824 */ /* 0x000fc800078e00ff */
[----:B------:R-:W-:Y:S01]  /*1a90*/  FADD.FTZ R7, R7, R9 ;  /* 0x0000000907077221 */ /* 0x000fe20000010000 */
[----:B------:R-:W-:Y:S01]  /*1aa0*/  FFMA.FTZ R48, R9, R9, R48 ;  /* 0x0000000909307223 */ /* 0x000fe20000010030 */
[----:B------:R0:W-:Y:S02]  /*1ab0*/  STL [R1+0x44], R9 ;  /* 0x0000440901007387 */ /* 0x0001e40000100800 */
[----:B------:R-:W-:Y:S02]  /*1ac0*/  FADD.FTZ R7, R7, R8 ;  /* 0x0000000807077221 */ /* 0x000fe40000010000 */
[----:B------:R-:W-:Y:S01]  /*1ad0*/  STL [R1+0x40], R46 ;  /* 0x0000402e01007387 */ /* 0x000fe20000100800 */
[----:B0-----:R-:W-:Y:S01]  /*1ae0*/  FFMA.FTZ R9, R8, R8, R48 ;  /* 0x0000000808097223 */ /* 0x001fe20000010030 */
[----:B------:R-:W-:Y:S01]  /*1af0*/  PRMT R8, R41, 0x7632, R8 ;  /* 0x0000763229087816 */ /* 0x000fe20000000008 */
[----:B------:R-:W-:Y:S02]  /*1b00*/  FADD.FTZ R7, R7, R46 ;  /* 0x0000002e07077221 */ /* 0x000fe40000010000 */
[----:B------:R-:W-:Y:S01]  /*1b10*/  FFMA.FTZ R9, R46, R46, R9 ;  /* 0x0000002e2e097223 */ /* 0x000fe20000010009 */
[----:B------:R-:W-:-:S05]  /*1b20*/  SHF.L.U32 R8, R8, 0x10, RZ ;  /* 0x0000001008087819 */ /* 0x000fca00000006ff */
        /* <DEDUP_REMOVED lines=9> */
[----:B------:R-:W-:Y:S02]  /*1bc0*/  MOV R48, 0x400 ;  /* 0x0000040000307802 */ /* 0x000fe40000000f00 */
[----:B------:R-:W-:Y:S01]  /*1bd0*/  SHF.L.U32 R53, R55, 0x3, RZ ;  /* 0x0000000337357819 */ /* 0x000fe200000006ff */
[----:B------:R-:W-:-:S03]  /*1be0*/  IMAD R7, R7, 0x1e, RZ ;  /* 0x0000001e07077824 */ /* 0x000fc600078e02ff */
[----:B------:R-:W-:Y:S01]  /*1bf0*/  LOP3.LUT R53, R53, 0x8, RZ, 0xc0, !PT ;  /* 0x0000000835357812 */ /* 0x000fe200078ec0ff */
[C---:B------:R-:W-:Y:S01]  /*1c00*/  VIADD R9, R7.reuse, 0x2 ;  /* 0x0000000207097836 */ /* 0x040fe20000000000 */
[----:B------:R-:W-:Y:S01]  /*1c10*/  SHF.R.U32.HI R46, RZ, 0x2, R7 ;  /* 0x00000002ff2e7819 */ /* 0x000fe20000011607 */
[C---:B------:R-:W-:Y:S01]  /*1c20*/  VIADD R49, R7.reuse, 0x18 ;  /* 0x0000001807317836 */ /* 0x040fe20000000000 */
[----:B------:R-:W-:Y:S02]  /*1c30*/  IADD3 R50, R7, 0x16, RZ ;  /* 0x0000001607327810 */ /* 0x000fe40007ffe0ff */
[--C-:B------:R-:W-:Y:S02]  /*1c40*/  SHF.R.U32.HI R8, RZ, 0x1, R9.reuse ;  /* 0x00000001ff087819 */ /* 0x100fe40000011609 */
[----:B------:R-:W-:Y:S02]  /*1c50*/  SHF.R.U32.HI R9, RZ, 0x2, R9 ;  /* 0x00000002ff097819 */ /* 0x000fe40000011609 */
[----:B------:R-:W-:-:S02]  /*1c60*/  LOP3.LUT R8, R8, 0x1, RZ, 0xc0, !PT ;  /* 0x0000000108087812 */ /* 0x000fc400078ec0ff */
[----:B------:R-:W-:-:S03]  /*1c70*/  IADD3 R52, R7, 0x1c, RZ ;  /* 0x0000001c07347810 */ /* 0x000fc60007ffe0ff */
[----:B------:R-:W-:Y:S01]  /*1c80*/  IMAD R8, R8, 0xf0, R9 ;  /* 0x000000f008087824 */ /* 0x000fe200078e0209 */
[----:B------:R-:W-:-:S04]  /*1c90*/  SHF.R.U32.HI R9, RZ, 0x1, R7 ;  /* 0x00000001ff097819 */ /* 0x000fc80000011607 */
[----:B------:R-:W-:Y:S02]  /*1ca0*/  LOP3.LUT R9, R9, 0x1, RZ, 0xc0, !PT ;  /* 0x0000000109097812 */ /* 0x000fe400078ec0ff */
[----:B0-----:R-:W-:-:S03]  /*1cb0*/  LEA R48, R47, R48, 0x18 ;  /* 0x000000302f307211 */ /* 0x001fc600078ec0ff */
[----:B------:R-:W-:-:S04]  /*1cc0*/  IMAD R9, R9, 0xf0, R46 ;  /* 0x000000f009097824 */ /* 0x000fc800078e022e */
[--C-:B------:R-:W-:Y:S02]  /*1cd0*/  IMAD R9, R9, 0x18, R48.reuse ;  /* 0x0000001809097824 */ /* 0x100fe400078e0230 */
        /* <DEDUP_REMOVED lines=14> */
[----:B------:R-:W-:-:S04]  /*1dc0*/  IMAD R8, R8, 0x18, R48 ;  /* 0x0000001808087824 */ /* 0x000fc800078e0230 */
        /* <DEDUP_REMOVED lines=88> */
[----:B------:R-:W-:-:S04]  /*2350*/  LOP3.LUT R9, R9, 0x1, RZ, 0xc0, !PT ;  /* 0x0000000109097812 */ /* 0x000fc800078ec0ff */
[----:B------:R-:W-:Y:S01]  /*2360*/  IADD3 R50, R53, R50, RZ ;  /* 0x0000003235327210 */ /* 0x000fe20007ffe0ff */
[----:B------:R-:W-:Y:S01]  /*2370*/  IMAD R49, R9, 0xf0, R49 ;  /* 0x000000f009317824 */ /* 0x000fe200078e0231 */
[----:B------:R-:W-:-:S03]  /*2380*/  IADD3 R9, R7, 0x1a, RZ ;  /* 0x0000001a07097810 */ /* 0x000fc60007ffe0ff */
[----:B------:R-:W-:Y:S01]  /*2390*/  IMAD R49, R49, 0x18, R48 ;  /* 0x0000001831317824 */ /* 0x000fe200078e0230 */
[--C-:B------:R-:W-:Y:S02]  /*23a0*/  SHF.R.U32.HI R51, RZ, 0x1, R9.reuse ;  /* 0x00000001ff337819 */ /* 0x100fe40000011609 */
[----:B------:R-:W-:Y:S02]  /*23b0*/  SHF.R.U32.HI R9, RZ, 0x2, R9 ;  /* 0x00000002ff097819 */ /* 0x000fe40000011609 */
[----:B------:R-:W-:Y:S02]  /*23c0*/  LOP3.LUT R51, R51, 0x1, RZ, 0xc0, !PT ;  /* 0x0000000133337812 */ /* 0x000fe400078ec0ff */
[----:B------:R-:W-:-:S03]  /*23d0*/  IADD3 R49, R53, R49, RZ ;  /* 0x0000003135317210 */ /* 0x000fc60007ffe0ff */
[----:B------:R-:W-:Y:S01]  /*23e0*/  IMAD R7, R51, 0xf0, R9 ;  /* 0x000000f033077824 */ /* 0x000fe200078e0209 */
[--C-:B------:R-:W-:Y:S02]  /*23f0*/  SHF.R.U32.HI R9, RZ, 0x1, R52.reuse ;  /* 0x00000001ff097819 */ /* 0x100fe40000011634 */
[----:B------:R-:W-:Y:S01]  /*2400*/  SHF.R.U32.HI R52, RZ, 0x2, R52 ;  /* 0x00000002ff347819 */ /* 0x000fe20000011634 */
[----:B------:R-:W-:Y:S01]  /*2410*/  IMAD R7, R7, 0x18, R48 ;  /* 0x0000001807077824 */ /* 0x000fe200078e0230 */
[----:B------:R-:W-:-:S03]  /*2420*/  LOP3.LUT R9, R9, 0x1, RZ, 0xc0, !PT ;  /* 0x0000000109097812 */ /* 0x000fc600078ec0ff */
[----:B------:R-:W-:Y:S02]  /*2430*/  IMAD.IADD R7, R53, 0x1, R7 ;  /* 0x0000000135077824 */ /* 0x000fe400078e0207 */
[----:B------:R-:W-:-:S04]  /*2440*/  IMAD R9, R9, 0xf0, R52 ;  /* 0x000000f009097824 */ /* 0x000fc800078e0234 */
[----:B------:R-:W-:Y:S02]  /*2450*/  IMAD R48, R9, 0x18, R48 ;  /* 0x0000001809307824 */ /* 0x000fe400078e0230 */
[----:B------:R-:W0:Y:S03]  /*2460*/  LDS.64 R8, [R8] ;  /* 0x0000000008087984 */ /* 0x000e260000000a00 */
[----:B------:R-:W-:Y:S01]  /*2470*/  IADD3 R48, R53, R48, RZ ;  /* 0x0000003035307210 */ /* 0x000fe20007ffe0ff */
[----:B0-----:R-:W-:Y:S01]  /*2480*/  FADD.FTZ R8, R46, R8 ;  /* 0x000000082e087221 */ /* 0x001fe20000010000 */
[----:B------:R-:W-:Y:S02]  /*2490*/  FADD.FTZ R51, R47, R9 ;  /* 0x000000092f337221 */ /* 0x000fe40000010000 */
[----:B------:R-:W0:Y:S02]  /*24a0*/  LDS.64 R46, [R50] ;  /* 0x00000000322e7984 */ /* 0x000e240000000a00 */
[----:B0-----:R-:W-:Y:S01]  /*24b0*/  FADD.FTZ R46, R8, R46 ;  /* 0x0000002e082e7221 */ /* 0x001fe20000010000 */
[----:B------:R-:W-:Y:S01]  /*24c0*/  FADD.FTZ R51, R51, R47 ;  /* 0x0000002f33337221 */ /* 0x000fe20000010000 */
[----:B------:R-:W0:Y:S04]  /*24d0*/  LDS.64 R8, [R49] ;  /* 0x0000000031087984 */ /* 0x000e280000000a00 */
[----:B------:R-:W-:Y:S01]  /*24e0*/  LDS.64 R48, [R48] ;  /* 0x0000000030307984 */ /* 0x000fe20000000a00 */
[----:B0-----:R-:W-:Y:S01]  /*24f0*/  FADD.FTZ R8, R46, R8 ;  /* 0x000000082e087221 */ /* 0x001fe20000010000 */
[----:B------:R-:W-:-:S02]  /*2500*/  FADD.FTZ R9, R51, R9 ;  /* 0x0000000933097221 */ /* 0x000fc40000010000 */
[----:B------:R-:W0:Y:S02]  /*2510*/  LDS.64 R46, [R7] ;  /* 0x00000000072e7984 */ /* 0x000e240000000a00 */
[----:B0-----:R-:W-:Y:S01]  /*2520*/  FADD.FTZ R8, R8, R46 ;  /* 0x0000002e08087221 */ /* 0x001fe20000010000 */
[----:B------:R-:W-:-:S03]  /*2530*/  FADD.FTZ R9, R9, R47 ;  /* 0x0000002f09097221 */ /* 0x000fc60000010000 */
[----:B------:R-:W-:Y:S01]  /*2540*/  FADD.FTZ R8, R8, R48 ;  /* 0x0000003008087221 */ /* 0x000fe20000010000 */
[----:B------:R-:W-:-:S07]  /*2550*/  FADD.FTZ R9, R9, R49 ;  /* 0x0000003109097221 */ /* 0x000fce0000010000 */
.L_x_1450:
[----:B------:R-:W-:Y:S05]  /*2560*/  BSYNC B0 ;  /* 0x0000000000007941 */ /* 0x000fea0003800000 */
.L_x_1449:
        /* <DEDUP_REMOVED lines=10> */
[----:B------:R-:W2:Y:S01]  /*2610*/  LDC R7, c[0x0][0x10] ;  /* 0x00000400ff077b82 */ /* 0x000ea20000000800 */
[----:B------:R-:W-:-:S04]  /*2620*/  SHF.R.U32.HI R46, RZ, 0x1, R55 ;  /* 0x00000001ff2e7819 */ /* 0x000fc80000011637 */
[----:B------:R-:W-:-:S04]  /*2630*/  SHF.L.U32 R46, R46, 0x7, RZ ;  /* 0x000000072e2e7819 */ /* 0x000fc800000006ff */
[----:B------:R-:W-:Y:S01]  /*2640*/  LOP3.LUT R46, R46, 0xffffff80, R54, 0xe2, !PT ;  /* 0xffffff802e2e7812 */ /* 0x000fe200078ee236 */
[----:B--2---:R-:W-:-:S05]  /*2650*/  IMAD R7, R7, UR4, R48 ;  /* 0x0000000407077c24 */ /* 0x004fca000f8e0230 */
[----:B------:R-:W-:Y:S02]  /*2660*/  LEA R7, R7, R46, 0xc ;  /* 0x0000002e07077211 */ /* 0x000fe400078e60ff */
[----:B------:R-:W0:Y:S02]  /*2670*/  LDC.64 R46, c[0x0][0x248] ;  /* 0x00009200ff2e7b82 */ /* 0x000e240000000a00 */
[----:B------:R-:W-:-:S05]  /*2680*/  SHF.L.U32 R7, R7, 0x1, RZ ;  /* 0x0000000107077819 */ /* 0x000fca00000006ff */
[----:B0-----:R-:W-:-:S05]  /*2690*/  IMAD.WIDE.U32 R46, R7, 0x4, R46 ;  /* 0x00000004072e7825 */ /* 0x001fca00078e002e */
[----:B------:R0:W-:Y:S02]  /*26a0*/  STG.E.64 desc[UR6][R46.64], R8 ;  /* 0x000000082e007986 */ /* 0x0001e4000c101b06 */
.L_x_1452:
[----:B------:R-:W-:Y:S05]  /*26b0*/  BSYNC B0 ;  /* 0x0000000000007941 */ /* 0x000fea0003800000 */
.L_x_1451:
        /* <DEDUP_REMOVED lines=11> */
.L_x_1454:
[----:B------:R-:W2:Y:S04]  /*2770*/  LD.E.STRONG.GPU R46, desc[UR6][R8.64] ;  /* 0x00000006082e7980 */ /* 0x000ea8000c10f900 */
[----:B--2---:R-:W-:Y:S01]  /*2780*/  CCTL.IVALL ;  /* 0x00000000ff00798f */ /* 0x004fe20002000000 */
[----:B------:R-:W-:Y:S05]  /*2790*/  YIELD ;  /* 0x0000000000007946 */ /* 0x000fea0003800000 */
[----:B-----5:R-:W-:-:S04]  /*27a0*/  LOP3.LUT R46, R46, R7, RZ, 0x3c, !PT ;  /* 0x000000072e2e7212 */ /* 0x020fc800078e3cff */
[----:B------:R-:W-:-:S13]  /*27b0*/  ISETP.GT.AND P1, PT, R46, -0x1, PT ;  /* 0xffffffff2e00780c */ /* 0x000fda0003f24270 */
[----:B------:R-:W-:Y:S05]  /*27c0*/  @P1 BRA `(.L_x_1454) ;  /* 0xfffffffc00e81947 */ /* 0x000fea000383ffff */
.L_x_1453:
        /* <DEDUP_REMOVED lines=10> */
[C---:B0-----:R-:W-:Y:S01]  /*2870*/  IMAD.SHL.U32 R8, R46.reuse, 0x10, RZ ;  /* 0x000000102e087824 */ /* 0x041fe200078e00ff */
[----:B------:R-:W-:Y:S01]  /*2880*/  LOP3.LUT R9, R46, 0x7, RZ, 0xc0, !PT ;  /* 0x000000072e097812 */ /* 0x000fe200078ec0ff */
[----:B-1----:R-:W-:-:S03]  /*2890*/  IMAD R7, R7, UR4, R47 ;  /* 0x0000000407077c24 */ /* 0x002fc6000f8e022f */
        /* <DEDUP_REMOVED lines=54> */
[C---:B------:R-:W-:Y:S02]  /*2c00*/  IADD3 R50, R7.reuse, 0xd0, RZ ;  /* 0x000000d007327810 */ /* 0x040fe40007ffe0ff */
[----:B------:R-:W-:-:S03]  /*2c10*/  IADD3 R54, R7, 0xe0, RZ ;  /* 0x000000e007367810 */ /* 0x000fc60007ffe0ff */
[----:B------:R-:W-:-:S04]  /*2c20*/  IMAD.WIDE.U32 R50, R50, 0x4, R2 ;  /* 0x0000000432327825 */ /* 0x000fc800078e0002 */
[C---:B------:R-:W-:Y:S02]  /*2c30*/  VIADD R52, R7.reuse, 0xf0 ;  /* 0x000000f007347836 */ /* 0x040fe40000000000 */
[--C-:B------:R-:W-:Y:S01]  /*2c40*/  IMAD.WIDE.U32 R54, R54, 0x4, R2.reuse ;  /* 0x0000000436367825 */ /* 0x100fe200078e0002 */
[----:B------:R-:W4:Y:S03]  /*2c50*/  LDG.E.64 R50, desc[UR6][R50.64] ;  /* 0x0000000632327981 */ /* 0x000f26000c1e1b00 */
        /* <DEDUP_REMOVED lines=24> */
.L_x_1456:
[----:B------:R-:W-:Y:S05]  /*2de0*/  BSYNC B0 ;  /* 0x0000000000007941 */ /* 0x000fea0003800000 */
.L_x_1455:
[----:B------:R-:W0:Y:S01]  /*2df0*/  SHFL.BFLY PT, R46, R8, 0x4, 0x1f ;  /* 0x0c801f00082e7f89 */ /* 0x000e2200000e0000 */
[----:B------:R-:W-:Y:S01]  /*2e00*/  ULDC.64 UR8, c[0x0][0x240] ;  /* 0x0000900000087ab9 */ /* 0x000fe20000000a00 */
[----:B------:R-:W-:Y:S01]  /*2e10*/  BSSY B0, `(.L_x_1457) ;  /* 0x0000048000007945 */ /* 0x000fe20003800000 */
[----:B------:R-:W-:Y:S01]  /*2e20*/  ISETP.EQ.U32.AND P1, PT, RZ, UR8, PT ;  /* 0x00000008ff007c0c */ /* 0x000fe2000bf22070 */
[----:B------:R-:W1:Y:S01]  /*2e30*/  SHFL.BFLY PT, R7, R9, 0x4, 0x1f ;  /* 0x0c801f0009077f89 */ /* 0x000e6200000e0000 */
[----:B------:R-:W-:Y:S02]  /*2e40*/  PRMT R52, R10, 0x7632, R52 ;  /* 0x000076320a347816 */ /* 0x000fe40000000034 */
[----:B------:R-:W-:Y:S01]  /*2e50*/  PRMT R49, R11, 0x7632, R49 ;  /* 0x000076320b317816 */ /* 0x000fe20000000031 */
[----:B------:R-:W3:Y:S01]  /*2e60*/  S2R R53, SR_TID.X ;  /* 0x0000000000357919 */ /* 0x000ee20000002100 */
[----:B------:R-:W-:Y:S02]  /*2e70*/  PRMT R12, R12, 0x7632, R12 ;  /* 0x000076320c0c7816 */ /* 0x000fe4000000000c */
[----:B------:R-:W-:Y:S01]  /*2e80*/  PRMT R13, R13, 0x7632, R13 ;  /* 0x000076320d0d7816 */ /* 0x000fe2000000000d */
[----:B------:R-:W4:Y:S01]  /*2e90*/  S2R R54, SR_CTAID.X ;  /* 0x0000000000367919 */ /* 0x000f220000002500 */
[----:B------:R-:W-:-:S02]  /*2ea0*/  PRMT R14, R14, 0x7632, R14 ;  /* 0x000076320e0e7816 */ /* 0x000fc4000000000e */
        /* <DEDUP_REMOVED lines=27> */
[----:B------:R-:W0:Y:S01]  /*3060*/  SHFL.BFLY PT, R46, R8, 0x1, 0x1f ;  /* 0x0c201f00082e7f89 */ /* 0x000e2200000e0000 */
[----:B------:R-:W-:Y:S02]  /*3070*/  PRMT R39, R39, 0x7632, R39 ;  /* 0x0000763227277816 */ /* 0x000fe40000000027 */
[----:B------:R-:W-:Y:S01]  /*3080*/  PRMT R40, R40, 0x7632, R40 ;  /* 0x0000763228287816 */ /* 0x000fe20000000028 */
[----:B------:R-:W1:Y:S01]  /*3090*/  SHFL.BFLY PT, R7, R9, 0x1, 0x1f ;  /* 0x0c201f0009077f89 */ /* 0x000e6200000e0000 */
[----:B------:R-:W-:-:S02]  /*30a0*/  PRMT R41, R41, 0x7632, R41 ;  /* 0x0000763229297816 */ /* 0x000fc40000000029 */
[----:B-----5:R-:W-:Y:S02]  /*30b0*/  PRMT R51, R42, 0x7632, R51 ;  /* 0x000076322a337816 */ /* 0x020fe40000000033 */
[----:B------:R-:W-:Y:S02]  /*30c0*/  PRMT R50, R44, 0x7632, R50 ;  /* 0x000076322c327816 */ /* 0x000fe40000000032 */
[----:B--2---:R-:W-:Y:S01]  /*30d0*/  PRMT R48, R45, 0x7632, R48 ;  /* 0x000076322d307816 */ /* 0x004fe20000000030 */
[--C-:B0-----:R-:W-:Y:S01]  /*30e0*/  FADD.FTZ R8, R8, R46.reuse ;  /* 0x0000002e08087221 */ /* 0x101fe20000010000 */
[----:B------:R-:W-:Y:S02]  /*30f0*/  PRMT R46, R15, 0x7632, R46 ;  /* 0x000076320f2e7816 */ /* 0x000fe4000000002e */
[----:B------:R-:W-:Y:S01]  /*3100*/  PRMT R15, R22, 0x7632, R15 ;  /* 0x00007632160f7816 */ /* 0x000fe2000000000f */
        /* <DEDUP_REMOVED lines=9> */
[----:B------:R-:W-:Y:S02]  /*31a0*/  ISETP.GT.U32.OR P0, PT, R53, 0x1f, P0 ;  /* 0x0000001f3500780c */ /* 0x000fe40000704470 */
[----:B0-----:R-:W-:Y:S02]  /*31b0*/  PRMT R8, R19, 0x7632, R8 ;  /* 0x0000763213087816 */ /* 0x001fe40000000008 */
[----:B------:R-:W-:Y:S02]  /*31c0*/  ISETP.EQ.OR.EX P0, PT, RZ, UR9, P0, P1 ;  /* 0x00000009ff007c0c */ /* 0x000fe40008702710 */
[----:B------:R-:W-:Y:S02]  /*31d0*/  PRMT R9, R23, 0x7632, R9 ;  /* 0x0000763217097816 */ /* 0x000fe40000000009 */
[----:B------:R-:W-:-:S09]  /*31e0*/  PRMT R7, R43, 0x7632, R7 ;  /* 0x000076322b077816 */ /* 0x000fd20000000007 */
[----:B------:R-:W-:Y:S05]  /*31f0*/  @P0 BRA `(.L_x_1458) ;  /* 0x0000000000240947 */ /* 0x000fea0003800000 */
        /* <DEDUP_REMOVED lines=9> */
.L_x_1458:
[----:B------:R-:W-:Y:S05]  /*3290*/  BSYNC B0 ;  /* 0x0000000000007941 */ /* 0x000fea0003800000 */
.L_x_1457:
[----:B------:R-:W2:Y:S01]  /*32a0*/  LDL.LU R22, [R1+0x54] ;  /* 0x0000540001167983 */ /* 0x000ea20000300800 */
[----:B------:R-:W-:Y:S01]  /*32b0*/  ULDC.64 UR10, c[0x0][0x210] ;  /* 0x00008400000a7ab9 */ /* 0x000fe20000000a00 */
[----:B------:R-:W-:Y:S02]  /*32c0*/  ULDC UR8, c[0x0][0x230] ;  /* 0x00008c0000087ab9 */ /* 0x000fe40000000800 */
[----:B0-----:R-:W3:Y:S04]  /*32d0*/  LDL R19, [R1+0x148] ;  /* 0x0001480001137983 */ /* 0x001ee80000100800 */
[----:B------:R-:W4:Y:S01]  /*32e0*/  LDL R18, [R1+0x144] ;  /* 0x0001440001127983 */ /* 0x000f220000100800 */
[----:B------:R-:W-:Y:S02]  /*32f0*/  LEA R10, P0, R3, UR10, 0x1 ;  /* 0x0000000a030a7c11 */ /* 0x000fe4000f8008ff */
[----:B------:R-:W-:Y:S01]  /*3300*/  SHF.L.U32 R52, R52, 0x10, RZ ;  /* 0x0000001034347819 */ /* 0x000fe200000006ff */
[----:B------:R-:W-:Y:S01]  /*3310*/  STL [R1+0x14c], R2 ;  /* 0x00014c0201007387 */ /* 0x000fe20000100800 */
[----:B------:R-:W-:-:S02]  /*3320*/  SHF.L.U32 R42, R42, 0x10, RZ ;  /* 0x000000102a2a7819 */ /* 0x000fc400000006ff */
[----:B------:R-:W-:Y:S02]  /*3330*/  SHF.L.U32 R44, R44, 0x10, RZ ;  /* 0x000000102c2c7819 */ /* 0x000fe400000006ff */
[----:B------:R-:W-:Y:S02]  /*3340*/  SHF.L.U32 R51, R51, 0x10, RZ ;  /* 0x0000001033337819 */ /* 0x000fe400000006ff */
[----:B------:R-:W-:Y:S01]  /*3350*/  SHF.L.U32 R50, R50, 0x10, RZ ;  /* 0x0000001032327819 */ /* 0x000fe200000006ff */
[----:B------:R-:W-:Y:S01]  /*3360*/  IMAD.U32 R49, R49, 0x10000, RZ ;  /* 0x0001000031317824 */ /* 0x000fe200078e00ff */
[----:B------:R-:W-:Y:S02]  /*3370*/  SHF.L.U32 R43, R43, 0x10, RZ ;  /* 0x000000102b2b7819 */ /* 0x000fe400000006ff */
[----:B------:R-:W-:Y:S02]  /*3380*/  SHF.L.U32 R45, R45, 0x10, RZ ;  /* 0x000000102d2d7819 */ /* 0x000fe400000006ff */
[----:B------:R-:W-:-:S02]  /*3390*/  SHF.L.U32 R7, R7, 0x10, RZ ;  /* 0x0000001007077819 */ /* 0x000fc400000006ff */
[----:B--2---:R-:W-:Y:S02]  /*33a0*/  LEA.HI.X R11, R3, UR11, R22, 0x1, P0 ;  /* 0x0000000b030b7c11 */ /* 0x004fe400080f0c16 */
[----:B---3--:R-:W0:Y:S04]  /*33b0*/  LDS.64 R22, [R19+UR5] ;  /* 0x0000000513167984 */ /* 0x008e280008000a00 */
[----:B----4-:R-:W1:Y:S01]  /*33c0*/  LDS.64 R18, [R18+UR5] ;  /* 0x0000000512127984 */ /* 0x010e620008000a00 */
[----:B0-----:R-:W-:Y:S01]  /*33d0*/  FADD.FTZ R23, R23, UR8 ;  /* 0x0000000817177e21 */ /* 0x001fe20008010000 */
[----:B------:R-:W-:Y:S01]  /*33e0*/  FADD.FTZ R56, R56, -R22 ;  /* 0x8000001638387221 */ /* 0x000fe20000010000 */
[----:B------:R-:W-:-:S04]  /*33f0*/  FADD.FTZ R52, -R22, R52 ;  /* 0x0000003416347221 */ /* 0x000fc80000010100 */
[----:B------:R-:W0:Y:S02]  /*3400*/  MUFU.RSQ R23, R23 ;  /* 0x0000001700177308 */ /* 0x000e240000001400 */
[----:B0-----:R-:W-:Y:S01]  /*3410*/  FMUL.FTZ R56, R56, R23 ;  /* 0x0000001738387220 */ /* 0x001fe20000410000 */
[----:B------:R-:W-:-:S03]  /*3420*/  FMUL.FTZ R52, R23, R52 ;  /* 0x0000003417347220 */ /* 0x000fc60000410000 */
[----:B------:R-:W-:Y:S01]  /*3430*/  FFMA.FTZ R56, R56, R42, R44 ;  /* 0x0000002a38387223 */ /* 0x000fe2000001002c */
[----:B------:R-:W-:-:S05]  /*3440*/  FFMA.FTZ R52, R52, R51, R50 ;  /* 0x0000003334347223 */ /* 0x000fca0000010032 */
[----:B------:R-:W-:-:S04]  /*3450*/  F2FP.BF16.F32.PACK_AB R52, R52, R56 ;  /* 0x000000383434723e */ /* 0x000fc800000010ff */
[----:B------:R-:W-:Y:S01]  /*3460*/  PRMT R3, R52, 0x7632, R3 ;  /* 0x0000763234037816 */ /* 0x000fe20000000003 */
[----:B------:R0:W-:Y:S04]  /*3470*/  STG.E.U16 desc[UR6][R10.64], R52 ;  /* 0x000000340a007986 */ /* 0x0001e8000c101506 */
[----:B------:R2:W-:Y:S01]  /*3480*/  STG.E.U16 desc[UR6][R10.64+0x2], R3 ;  /* 0x000002030a007986 */ /* 0x0005e2000c101506 */
[----:B-1----:R-:W-:-:S03]  /*3490*/  FADD.FTZ R49, -R18, R49 ;  /* 0x0000003112317221 */ /* 0x002fc60000010100 */
[----:B0-----:R-:W3:Y:S01]  /*34a0*/  LDL.LU R52, [R1+0x30] ;  /* 0x0000300001347983 */ /* 0x001ee20000300800 */
[----:B--2---:R-:W-:Y:S01]  /*34b0*/  FADD.FTZ R3, R19, UR8 ;  /* 0x0000000813037e21 */ /* 0x004fe20008010000 */
[----:B------:R-:W-:Y:S02]  /*34c0*/  FADD.FTZ R19, R0, -R18 ;  /* 0x8000001200137221 */ /* 0x000fe40000010000 */
[----:B------:R-:W2:Y:S01]  /*34d0*/  LDL.LU R53, [R1+0x34] ;  /* 0x0000340001357983 */ /* 0x000ea20000300800 */
[--C-:B------:R-:W-:Y:S01]  /*34e0*/  FADD.FTZ R58, R58, -R22.reuse ;  /* 0x800000163a3a7221 */ /* 0x100fe20000010000 */
[----:B------:R-:W-:Y:S01]  /*34f0*/  FADD.FTZ R57, R57, -R22 ;  /* 0x8000001639397221 */ /* 0x000fe20000010000 */
[----:B------:R-:W-:Y:S01]  /*3500*/  SHF.L.U32 R12, R12, 0x10, RZ ;  /* 0x000000100c0c7819 */ /* 0x000fe200000006ff */
[----:B------:R-:W0:Y:S01]  /*3510*/  MUFU.RSQ R3, R3 ;  /* 0x0000000300037308 */ /* 0x000e220000001400 */
[----:B------:R-:W4:Y:S01]  /*3520*/  LDL.LU R54, [R1+0x38] ;  /* 0x0000380001367983 */ /* 0x000f220000300800 */
[----:B------:R-:W-:Y:S01]  /*3530*/  SHF.L.U32 R0, R48, 0x10, RZ ;  /* 0x0000001030007819 */ /* 0x000fe200000006ff */
[----:B------:R-:W-:Y:S01]  /*3540*/  IMAD.U32 R14, R14, 0x10000, RZ ;  /* 0x000100000e0e7824 */ /* 0x000fe200078e00ff */
[----:B------:R-:W-:Y:S01]  /*3550*/  SHF.L.U32 R16, R16, 0x10, RZ ;  /* 0x0000001010107819 */ /* 0x000fe200000006ff */
[----:B------:R-:W5:Y:S01]  /*3560*/  LDL.LU R55, [R1+0x14] ;  /* 0x0000140001377983 */ /* 0x000f620000300800 */
[----:B------:R-:W-:-:S02]  /*3570*/  SHF.L.U32 R47, R47, 0x10, RZ ;  /* 0x000000102f2f7819 */ /* 0x000fc400000006ff */
[----:B------:R-:W-:Y:S01]  /*3580*/  SHF.L.U32 R20, R20, 0x10, RZ ;  /* 0x0000001014147819 */ /* 0x000fe200000006ff */
[----:B------:R-:W5:Y:S01]  /*3590*/  LDL.LU R56, [R1+0x8] ;  /* 0x0000080001387983 */ /* 0x000f620000300800 */
[----:B------:R-:W-:Y:S02]  /*35a0*/  SHF.L.U32 R15, R15, 0x10, RZ ;  /* 0x000000100f0f7819 */ /* 0x000fe400000006ff */
[----:B------:R-:W-:Y:S01]  /*35b0*/  SHF.L.U32 R24, R24, 0x10, RZ ;  /* 0x0000001018187819 */ /* 0x000fe200000006ff */
[----:B------:R-:W5:Y:S01]  /*35c0*/  LDL.LU R59, [R1+0xc] ;  /* 0x00000c00013b7983 */ /* 0x000f620000300800 */
[----:B------:R-:W-:Y:S01]  /*35d0*/  IMAD.U32 R26, R26, 0x10000, RZ ;  /* 0x000100001a1a7824 */ /* 0x000fe200078e00ff */
[----:B------:R-:W-:Y:S02]  /*35e0*/  SHF.L.U32 R28, R28, 0x10, RZ ;  /* 0x000000101c1c7819 */ /* 0x000fe400000006ff */
[----:B------:R-:W-:Y:S01]  /*35f0*/  SHF.L.U32 R30, R30, 0x10, RZ ;  /* 0x000000101e1e7819 */ /* 0x000fe200000006ff */
[----:B0-----:R-:W-:Y:S01]  /*3600*/  FMUL.FTZ R19, R19, R3 ;  /* 0x0000000313137220 */ /* 0x001fe20000410000 */
[----:B------:R-:W5:Y:S01]  /*3610*/  LDL.LU R2, [R1+0x4] ;  /* 0x0000040001027983 */ /* 0x000f620000300800 */
[----:B------:R-:W-:Y:S01]  /*3620*/  FMUL.FTZ R49, R3, R49 ;  /* 0x0000003103317220 */ /* 0x000fe20000410000 */
[----:B------:R-:W-:Y:S01]  /*3630*/  SHF.L.U32 R32, R32, 0x10, RZ ;  /* 0x0000001020207819 */ /* 0x000fe200000006ff */
[----:B------:R-:W-:Y:S01]  /*3640*/  FFMA.FTZ R19, R19, R43, R45 ;  /* 0x0000002b13137223 */ /* 0x000fe2000001002d */
[----:B------:R-:W5:Y:S01]  /*3650*/  LDL.LU R48, [R1+0x50] ;  /* 0x0000500001307983 */ /* 0x000f620000300800 */
[----:B------:R-:W-:-:S02]  /*3660*/  SHF.L.U32 R34, R34, 0x10, RZ ;  /* 0x0000001022227819 */ /* 0x000fc400000006ff */
[----:B------:R-:W-:Y:S01]  /*3670*/  SHF.L.U32 R36, R36, 0x10, RZ ;  /* 0x0000001024247819 */ /* 0x000fe200000006ff */
[----:B------:R0:W-:Y:S01]  /*3680*/  STL [R1+0x188], R43 ;  /* 0x0001882b01007387 */ /* 0x0001e20000100800 */
[----:B------:R-:W-:Y:S01]  /*3690*/  FFMA.FTZ R49, R49, R7, R0 ;  /* 0x0000000731317223 */ /* 0x000fe20000010000 */
[----:B------:R-:W-:Y:S01]  /*36a0*/  IMAD.U32 R38, R38, 0x10000, RZ ;  /* 0x0001000026267824 */ /* 0x000fe200078e00ff */
[----:B------:R-:W-:Y:S02]  /*36b0*/  SHF.L.U32 R40, R40, 0x10, RZ ;  /* 0x0000001028287819 */ /* 0x000fe400000006ff */
[----:B------:R-:W-:Y:S02]  /*36c0*/  SHF.L.U32 R13, R13, 0x10, RZ ;  /* 0x000000100d0d7819 */ /* 0x000fe400000006ff */
[----:B------:R-:W-:Y:S01]  /*36d0*/  SHF.L.U32 R17, R17, 0x10, RZ ;  /* 0x0000001011117819 */ /* 0x000fe200000006ff */
[----:B------:R-:W-:Y:S01]  /*36e0*/  IMAD.U32 R21, R21, 0x10000, RZ ;  /* 0x0001000015157824 */ /* 0x000fe200078e00ff */
[----:B------:R-:W-:Y:S01]  /*36f0*/  SHF.L.U32 R25, R25, 0x10, RZ ;  /* 0x0000001019197819 */ /* 0x000fe200000006ff */
[----:B0-----:R-:W5:Y:S01]  /*3700*/  LDL.LU R43, [R1+0x10] ;  /* 0x00001000012b7983 */ /* 0x001f620000300800 */
[----:B------:R-:W-:Y:S01]  /*3710*/  SHF.L.U32 R27, R27, 0x10, RZ ;  /* 0x000000101b1b7819 */ /* 0x000fe200000006ff */
[----:B------:R-:W-:-:S02]  /*3720*/  ULDC.64 UR8, c[0x0][0x238] ;  /* 0x00008e0000087ab9 */ /* 0x000fc40000000a00 */
[----:B------:R0:W-:Y:S04]  /*3730*/  STL [R1+0x184], R45 ;  /* 0x0001842d01007387 */ /* 0x0001e80000100800 */
[----:B0-----:R-:W5:Y:S04]  /*3740*/  LDL.LU R45, [R1] ;  /* 0x00000000012d7983 */ /* 0x001f680000300800 */
[----:B------:R0:W-:Y:S04]  /*3750*/  STL [R1+0x190], R7 ;  /* 0x0001900701007387 */ /* 0x0001e80000100800 */
[----:B0-----:R-:W5:Y:S01]  /*3760*/  LDL.LU R7, [R1+0x4c] ;  /* 0x00004c0001077983 */ /* 0x001f620000300800 */
[----:B------:R-:W-:Y:S01]  /*3770*/  F2FP.BF16.F32.PACK_AB R19, R49, R19 ;  /* 0x000000133113723e */ /* 0x000fe200000010ff */
[C---:B------:R-:W-:Y:S01]  /*3780*/  FMUL.FTZ R58, R23.reuse, R58 ;  /* 0x0000003a173a7220 */ /* 0x040fe20000410000 */
[C---:B------:R-:W-:Y:S01]  /*3790*/  FMUL.FTZ R57, R23.reuse, R57 ;  /* 0x0000003917397220 */ /* 0x040fe20000410000 */
[----:B------:R0:W-:Y:S01]  /*37a0*/  STL [R1+0x18c], R0 ;  /* 0x00018c0001007387 */ /* 0x0001e20000100800 */
[C---:B------:R-:W-:Y:S01]  /*37b0*/  FADD.FTZ R12, -R22.reuse, R12 ;  /* 0x0000000c160c7221 */ /* 0x040fe20000010100 */
[C---:B------:R-:W-:Y:S01]  /*37c0*/  FADD.FTZ R14, -R22.reuse, R14 ;  /* 0x0000000e160e7221 */ /* 0x040fe20000010100 */
[C---:B------:R-:W-:Y:S01]  /*37d0*/  FADD.FTZ R16, -R22.reuse, R16 ;  /* 0x0000001016107221 */ /* 0x040fe20000010100 */
[----:B------:R1:W-:Y:S01]  /*37e0*/  STG.E.U16 desc[UR6][R10.64+0x4], R19 ;  /* 0x000004130a007986 */ /* 0x0003e2000c101506 */
[C---:B------:R-:W-:Y:S01]  /*37f0*/  FMUL.FTZ R12, R23.reuse, R12 ;  /* 0x0000000c170c7220 */ /* 0x040fe20000410000 */
[C---:B------:R-:W-:Y:S01]  /*3800*/  FADD.FTZ R47, -R22.reuse, R47 ;  /* 0x0000002f162f7221 */ /* 0x040fe20000010100 */
[C---:B------:R-:W-:Y:S01]  /*3810*/  FMUL.FTZ R14, R23.reuse, R14 ;  /* 0x0000000e170e7220 */ /* 0x040fe20000410000 */
[----:B------:R-:W-:Y:S01]  /*3820*/  FADD.FTZ R20, -R22, R20 ;  /* 0x0000001416147221 */ /* 0x000fe20000010100 */
[C---:B------:R-:W-:Y:S01]  /*3830*/  FMUL.FTZ R16, R23.reuse, R16 ;  /* 0x0000001017107220 */ /* 0x040fe20000410000 */
[----:B0-----:R-:W-:Y:S01]  /*3840*/  FFMA.FTZ R0, R42, R57, R44 ;  /* 0x000000392a007223 */ /* 0x001fe2000001002c */
[C---:B------:R-:W-:Y:S01]  /*3850*/  FADD.FTZ R15, -R22.reuse, R15 ;  /* 0x0000000f160f7221 */ /* 0x040fe20000010100 */
[C---:B------:R-:W-:Y:S01]  /*3860*/  FMUL.FTZ R47, R23.reuse, R47 ;  /* 0x0000002f172f7220 */ /* 0x040fe20000410000 */
[C---:B------:R-:W-:Y:S01]  /*3870*/  FADD.FTZ R24, -R22.reuse, R24 ;  /* 0x0000001816187221 */ /* 0x040fe20000010100 */
[----:B------:R-:W-:Y:S01]  /*3880*/  FMUL.FTZ R20, R23, R20 ;  /* 0x0000001417147220 */ /* 0x000fe20000410000 */
[C---:B------:R-:W-:Y:S01]  /*3890*/  FADD.FTZ R26, -R22.reuse, R26 ;  /* 0x0000001a161a7221 */ /* 0x040fe20000010100 */
[----:B-1----:R-:W-:Y:S01]  /*38a0*/  PRMT R19, R19, 0x7632, R19 ;  /* 0x0000763213137816 */ /* 0x002fe20000000013 */
[C---:B------:R-:W-:Y:S01]  /*38b0*/  FMUL.FTZ R15, R23.reuse, R15 ;  /* 0x0000000f170f7220 */ /* 0x040fe20000410000 */
[C---:B------:R-:W-:Y:S01]  /*38c0*/  FADD.FTZ R28, -R22.reuse, R28 ;  /* 0x0000001c161c7221 */ /* 0x040fe20000010100 */
[C---:B------:R-:W-:Y:S01]  /*38d0*/  FMUL.FTZ R24, R23.reuse, R24 ;  /* 0x0000001817187220 */ /* 0x040fe20000410000 */
[C---:B------:R-:W-:Y:S01]  /*38e0*/  FMUL.FTZ R26, R23.reuse, R26 ;  /* 0x0000001a171a7220 */ /* 0x040fe20000410000 */
[----:B------:R0:W-:Y:S01]  /*38f0*/  STG.E.U16 desc[UR6][R10.64+0x6], R19 ;  /* 0x000006130a007986 */ /* 0x0001e2000c101506 */
[C---:B------:R-:W-:Y:S01]  /*3900*/  FADD.FTZ R30, -R22.reuse, R30 ;  /* 0x0000001e161e7221 */ /* 0x040fe20000010100 */
[C---:B------:R-:W-:Y:S01]  /*3910*/  FMUL.FTZ R28, R23.reuse, R28 ;  /* 0x0000001c171c7220 */ /* 0x040fe20000410000 */
[C---:B------:R-:W-:Y:S01]  /*3920*/  FADD.FTZ R32, -R22.reuse, R32 ;  /* 0x0000002016207221 */ /* 0x040fe20000010100 */
[C---:B------:R-:W-:Y:S01]  /*3930*/  FADD.FTZ R34, -R22.reuse, R34 ;  /* 0x0000002216227221 */ /* 0x040fe20000010100 */
[C---:B------:R-:W-:Y:S01]  /*3940*/  FMUL.FTZ R30, R23.reuse, R30 ;  /* 0x0000001e171e7220 */ /* 0x040fe20000410000 */
[C---:B------:R-:W-:Y:S01]  /*3950*/  FADD.FTZ R36, -R22.reuse, R36 ;  /* 0x0000002416247221 */ /* 0x040fe20000010100 */
[C---:B------:R-:W-:Y:S01]  /*3960*/  FMUL.FTZ R32, R23.reuse, R32 ;  /* 0x0000002017207220 */ /* 0x040fe20000410000 */
[C---:B------:R-:W-:Y:S01]  /*3970*/  FMUL.FTZ R34, R23.reuse, R34 ;  /* 0x0000002217227220 */ /* 0x040fe20000410000 */
[C---:B------:R-:W-:Y:S01]  /*3980*/  FADD.FTZ R38, -R22.reuse, R38 ;  /* 0x0000002616267221 */ /* 0x040fe20000010100 */
[----:B------:R-:W-:Y:S01]  /*3990*/  FMUL.FTZ R36, R23, R36 ;  /* 0x0000002417247220 */ /* 0x000fe20000410000 */
[----:B------:R-:W-:Y:S01]  /*39a0*/  FADD.FTZ R40, -R22, R40 ;  /* 0x0000002816287221 */ /* 0x000fe20000010100 */
[--C-:B0-----:R-:W-:Y:S01]  /*39b0*/  FADD.FTZ R10, R60, -R22.reuse ;  /* 0x800000163c0a7221 */ /* 0x101fe20000010000 */
[--C-:B------:R-:W-:Y:S01]  /*39c0*/  FADD.FTZ R11, R61, -R22.reuse ;  /* 0x800000163d0b7221 */ /* 0x100fe20000010000 */
[C---:B------:R-:W-:Y:S01]  /*39d0*/  FMUL.FTZ R38, R23.reuse, R38 ;  /* 0x0000002617267220 */ /* 0x040fe20000410000 */
[C---:B------:R-:W-:Y:S01]  /*39e0*/  FMUL.FTZ R40, R23.reuse, R40 ;  /* 0x0000002817287220 */ /* 0x040fe20000410000 */
[C---:B------:R-:W-:Y:S01]  /*39f0*/  FMUL.FTZ R10, R23.reuse, R10 ;  /* 0x0000000a170a7220 */ /* 0x040fe20000410000 */
[----:B------:R-:W-:Y:S01]  /*3a00*/  FMUL.FTZ R11, R23, R11 ;  /* 0x0000000b170b7220 */ /* 0x000fe20000410000 */
[----:B---3--:R-:W-:-:S04]  /*3a10*/  FADD.FTZ R52, R52, -R22 ;  /* 0x8000001634347221 */ /* 0x008fc80000010000 */
[----:B------:R-:W-:Y:S01]  /*3a20*/  FMUL.FTZ R52, R23, R52 ;  /* 0x0000003417347220 */ /* 0x000fe20000410000 */
[----:B--2---:R-:W-:-:S04]  /*3a30*/  FADD.FTZ R53, R53, -R22 ;  /* 0x8000001635357221 */ /* 0x004fc80000010000 */
[----:B------:R-:W-:Y:S01]  /*3a40*/  FMUL.FTZ R53, R23, R53 ;  /* 0x0000003517357220 */ /* 0x000fe20000410000 */
[--C-:B----4-:R-:W-:Y:S01]  /*3a50*/  FADD.FTZ R54, R54, -R22.reuse ;  /* 0x8000001636367221 */ /* 0x110fe20000010000 */
[----:B-----5:R-:W-:-:S03]  /*3a60*/  FADD.FTZ R55, R55, -R22 ;  /* 0x8000001637377221 */ /* 0x020fc60000010000 */
[C---:B------:R-:W-:Y:S01]  /*3a70*/  FMUL.FTZ R54, R23.reuse, R54 ;  /* 0x0000003617367220 */ /* 0x040fe20000410000 */
[--C-:B------:R-:W-:Y:S01]  /*3a80*/  FADD.FTZ R56, R56, -R22.reuse ;  /* 0x8000001638387221 */ /* 0x100fe20000010000 */
[----:B------:R-:W-:Y:S01]  /*3a90*/  FMUL.FTZ R55, R23, R55 ;  /* 0x0000003717377220 */ /* 0x000fe20000410000 */
[--C-:B------:R-:W-:Y:S02]  /*3aa0*/  FADD.FTZ R59, R59, -R22.reuse ;  /* 0x800000163b3b7221 */ /* 0x100fe40000010000 */
[C---:B------:R-:W-:Y:S02]  /*3ab0*/  FMUL.FTZ R56, R23.reuse, R56 ;  /* 0x0000003817387220 */ /* 0x040fe40000410000 */
[----:B------:R-:W-:Y:S01]  /*3ac0*/  FMUL.FTZ R59, R23, R59 ;  /* 0x0000003b173b7220 */ /* 0x000fe20000410000 */
[----:B------:R-:W-:Y:S01]  /*3ad0*/  FADD.FTZ R61, R2, -R22 ;  /* 0x80000016023d7221 */ /* 0x000fe20000010000 */
[----:B------:R-:W-:Y:S01]  /*3ae0*/  FFMA.FTZ R2, R42, R10, R44 ;  /* 0x0000000a2a027223 */ /* 0x000fe2000001002c */
[----:B------:R-:W-:-:S02]  /*3af0*/  FADD.FTZ R48, R48, -R22 ;  /* 0x8000001630307221 */ /* 0x000fc40000010000 */
[C---:B------:R-:W-:Y:S02]  /*3b00*/  FMUL.FTZ R61, R23.reuse, R61 ;  /* 0x0000003d173d7220 */ /* 0x040fe40000410000 */
[----:B------:R-:W-:Y:S01]  /*3b10*/  FMUL.FTZ R48, R23, R48 ;  /* 0x0000003017307220 */ /* 0x000fe20000410000 */
[----:B------:R-:W-:-:S04]  /*3b20*/  FADD.FTZ R60, R43, -R22 ;  /* 0x800000162b3c7221 */ /* 0x000fc80000010000 */
[----:B------:R-:W-:Y:S01]  /*3b30*/  FMUL.FTZ R60, R23, R60 ;  /* 0x0000003c173c7220 */ /* 0x000fe20000410000 */
[----:B------:R-:W-:-:S04]  /*3b40*/  FADD.FTZ R49, R45, -R22 ;  /* 0x800000162d317221 */ /* 0x000fc80000010000 */
[----:B------:R-:W-:Y:S01]  /*3b50*/  FMUL.FTZ R49, R23, R49 ;  /* 0x0000003117317220 */ /* 0x000fe20000410000 */
[----:B------:R-:W-:Y:S01]  /*3b60*/  FADD.FTZ R19, R7, -R22 ;  /* 0x8000001607137221 */ /* 0x000fe20000010000 */
[----:B------:R-:W-:-:S03]  /*3b70*/  FFMA.FTZ R7, R42, R58, R44 ;  /* 0x0000003a2a077223 */ /* 0x000fc6000001002c */
[----:B------:R-:W-:Y:S02]  /*3b80*/  FMUL.FTZ R19, R23, R19 ;  /* 0x0000001317137220 */ /* 0x000fe40000410000 */
[----:B------:R0:W-:Y:S04]  /*3b90*/  STL [R1+0x94], R7 ;  /* 0x0000940701007387 */ /* 0x0001e80000100800 */
        /* <DEDUP_REMOVED lines=23> */
[----:B--2---:R-:W-:-:S05]  /*3d10*/  FFMA.FTZ R2, R42, R61, R44 ;  /* 0x0000003d2a027223 */ /* 0x004fca000001002c */
[----:B------:R1:W-:Y:S01]  /*3d20*/  STL [R1+0x150], R2 ;  /* 0x0001500201007387 */ /* 0x0003e20000100800 */
[----:B0-----:R-:W-:-:S03]  /*3d30*/  FFMA.FTZ R7, R51, R12, R50 ;  /* 0x0000000c33077223 */ /* 0x001fc60000010032 */
[----:B------:R0:W-:Y:S04]  /*3d40*/  STL [R1+0xd0], R0 ;  /* 0x0000d00001007387 */ /* 0x0001e80000100800 */
[----:B------:R2:W-:Y:S01]  /*3d50*/  STL [R1+0x4c], R7 ;  /* 0x00004c0701007387 */ /* 0x0005e20000100800 */
[C-C-:B-1----:R-:W-:Y:S01]  /*3d60*/  FFMA.FTZ R2, R51.reuse, R14, R50.reuse ;  /* 0x0000000e33027223 */ /* 0x142fe20000010032 */
[----:B0-----:R-:W-:-:S04]  /*3d70*/  FFMA.FTZ R0, R51, R16, R50 ;  /* 0x0000001033007223 */ /* 0x001fc80000010032 */
        /* <DEDUP_REMOVED lines=11> */
[C-C-:B-1----:R-:W-:Y:S02]  /*3e30*/  FFMA.FTZ R0, R51.reuse, R28, R50.reuse ;  /* 0x0000001c33007223 */ /* 0x142fe40000010032 */
[----:B--2---:R-:W2:Y:S01]  /*3e40*/  LDL.LU R7, [R1+0xe8] ;  /* 0x0000e80001077983 */ /* 0x004ea20000300800 */
[----:B------:R-:W-:-:S03]  /*3e50*/  FFMA.FTZ R10, R51, R34, R50 ;  /* 0x00000022330a7223 */ /* 0x000fc60000010032 */
[----:B------:R0:W-:Y:S04]  /*3e60*/  STL [R1+0x74], R2 ;  /* 0x0000740201007387 */ /* 0x0001e80000100800 */
[----:B------:R1:W-:Y:S01]  /*3e70*/  STL [R1+0x70], R0 ;  /* 0x0000700001007387 */ /* 0x0003e20000100800 */
[C-C-:B0-----:R-:W-:Y:S01]  /*3e80*/  FFMA.FTZ R2, R51.reuse, R30, R50.reuse ;  /* 0x0000001e33027223 */ /* 0x141fe20000010032 */
[----:B-1----:R-:W-:-:S04]  /*3e90*/  FFMA.FTZ R0, R51, R32, R50 ;  /* 0x0000002033007223 */ /* 0x002fc80000010032 */
[----:B------:R0:W-:Y:S04]  /*3ea0*/  STL [R1+0x68], R2 ;  /* 0x0000680201007387 */ /* 0x0001e80000100800 */
[----:B------:R1:W-:Y:S01]  /*3eb0*/  STL [R1+0x64], R0 ;  /* 0x0000640001007387 */ /* 0x0003e20000100800 */
[----:B0-----:R-:W-:-:S03]  /*3ec0*/  FFMA.FTZ R2, R51, R36, R50 ;  /* 0x0000002433027223 */ /* 0x001fc60000010032 */
[----:B-1----:R-:W3:Y:S04]  /*3ed0*/  LDL.LU R0, [R1+0xdc] ;  /* 0x0000dc0001007983 */ /* 0x002ee80000300800 */
[----:B------:R-:W-:Y:S04]  /*3ee0*/  STL [R1+0x60], R10 ;  /* 0x0000600a01007387 */ /* 0x000fe80000100800 */
[----:B------:R-:W4:Y:S04]  /*3ef0*/  LDL.LU R11, [R1+0xcc] ;  /* 0x0000cc00010b7983 */ /* 0x000f280000300800 */
[----:B------:R0:W-:Y:S02]  /*3f00*/  STL [R1+0x5c], R2 ;  /* 0x00005c0201007387 */ /* 0x0001e40000100800 */
[----:B0-----:R-:W-:-:S05]  /*3f10*/  FFMA.FTZ R2, R51, R38, R50 ;  /* 0x0000002633027223 */ /* 0x001fca0000010032 */
[----:B------:R0:W-:Y:S04]  /*3f20*/  STL [R1+0x154], R2 ;  /* 0x0001540201007387 */ /* 0x0001e80000100800 */
[----:B------:R-:W5:Y:S04]  /*3f30*/  LDL.LU R19, [R1+0xc0] ;  /* 0x0000c00001137983 */ /* 0x000f680000300800 */
[----:B------:R-:W3:Y:S01]  /*3f40*/  LDL.LU R23, [R1+0xb8] ;  /* 0x0000b80001177983 */ /* 0x000ee20000300800 */
[----:B0-----:R-:W-:-:S05]  /*3f50*/  FFMA.FTZ R2, R51, R40, R50 ;  /* 0x0000002833027223 */ /* 0x001fca0000010032 */
[----:B------:R2:W-:Y:S04]  /*3f60*/  STL [R1+0x50], R2 ;  /* 0x0000500201007387 */ /* 0x0005e80000100800 */
[----:B------:R-:W3:Y:S04]  /*3f70*/  LDL.LU R20, [R1+0xb4] ;  /* 0x0000b40001147983 */ /* 0x000ee80000300800 */
[----:B------:R-:W3:Y:S04]  /*3f80*/  LDL.LU R30, [R1+0xa8] ;  /* 0x0000a800011e7983 */ /* 0x000ee80000300800 */
[----:B------:R-:W3:Y:S04]  /*3f90*/  LDL.LU R22, [R1+0xa0] ;  /* 0x0000a00001167983 */ /* 0x000ee80000300800 */
[----:B------:R-:W3:Y:S04]  /*3fa0*/  LDL.LU R28, [R1+0x98] ;  /* 0x00009800011c7983 */ /* 0x000ee80000300800 */
[----:B------:R-:W3:Y:S04]  /*3fb0*/  LDL.LU R24, [R1+0x90] ;  /* 0x0000900001187983 */ /* 0x000ee80000300800 */
[----:B------:R-:W3:Y:S01]  /*3fc0*/  LDL.LU R26, [R1+0x8c] ;  /* 0x00008c00011a7983 */ /* 0x000ee20000300800 */
[C---:B------:R-:W-:Y:S01]  /*3fd0*/  FADD.FTZ R52, -R18.reuse, R25 ;  /* 0x0000001912347221 */ /* 0x040fe20000010100 */
[C---:B------:R-:W-:Y:S01]  /*3fe0*/  FADD.FTZ R50, -R18.reuse, R27 ;  /* 0x0000001b12327221 */ /* 0x040fe20000010100 */
[----:B--2---:R-:W-:Y:S01]  /*3ff0*/  FADD.FTZ R2, R7, -R18 ;  /* 0x8000001207027221 */ /* 0x004fe20000010000 */
[----:B------:R-:W-:-:S04]  /*4000*/  FADD.FTZ R7, -R18, R13 ;  /* 0x0000000d12077221 */ /* 0x000fc80000010100 */
[----:B------:R0:W-:Y:S04]  /*4010*/  STL [R1+0x14], R2 ;  /* 0x0000140201007387 */ /* 0x0001e80000100800 */
[----:B------:R-:W2:Y:S04]  /*4020*/  LDL.LU R15, [R1+0x84] ;  /* 0x00008400010f7983 */ /* 0x000ea80000300800 */
[----:B------:R-:W2:Y:S01]  /*4030*/  LDL.LU R13, [R1+0x48] ;  /* 0x00004800010d7983 */ /* 0x000ea20000300800 */
[----:B0-----:R-:W-:Y:S01]  /*4040*/  FADD.FTZ R2, -R18, R17 ;  /* 0x0000001112027221 */ /* 0x001fe20000010100 */
[----:B----4-:R-:W-:-:S02]  /*4050*/  FADD.FTZ R45, R11, -R18 ;  /* 0x800000120b2d7221 */ /* 0x010fc40000010000 */
[----:B------:R-:W4:Y:S01]  /*4060*/  LDL.LU R11, [R1+0x44] ;  /* 0x00004400010b7983 */ /* 0x000f220000300800 */
[----:B-----5:R-:W-:-:S03]  /*4070*/  FADD.FTZ R61, R19, -R18 ;  /* 0x80000012133d7221 */ /* 0x020fc60000010000 */
[----:B------:R-:W5:Y:S01]  /*4080*/  LDL.LU R19, [R1+0x40] ;  /* 0x0000400001137983 */ /* 0x000f620000300800 */
[----:B---3--:R-:W-:-:S03]  /*4090*/  FADD.FTZ R58, R23, -R18 ;  /* 0x80000012173a7221 */ /* 0x008fc60000010000 */
[----:B------:R-:W3:Y:S01]  /*40a0*/  LDL.LU R23, [R1+0x104] ;  /* 0x0001040001177983 */ /* 0x000ee20000300800 */
[----:B------:R-:W-:-:S03]  /*40b0*/  FADD.FTZ R57, R20, -R18 ;  /* 0x8000001214397221 */ /* 0x000fc60000010000 */
[----:B------:R-:W3:Y:S01]  /*40c0*/  LDL.LU R20, [R1+0x108] ;  /* 0x0001080001147983 */ /* 0x000ee20000300800 */
[----:B------:R-:W-:-:S03]  /*40d0*/  FADD.FTZ R53, R22, -R18 ;  /* 0x8000001216357221 */ /* 0x000fc60000010000 */
[----:B------:R-:W3:Y:S04]  /*40e0*/  LDL.LU R22, [R1+0x10c] ;  /* 0x00010c0001167983 */ /* 0x000ee80000300800 */
[----:B------:R-:W3:Y:S01]  /*40f0*/  LDL.LU R25, [R1+0x110] ;  /* 0x0001100001197983 */ /* 0x000ee20000300800 */
[----:B------:R-:W-:-:S03]  /*4100*/  FADD.FTZ R44, R24, -R18 ;  /* 0x80000012182c7221 */ /* 0x000fc60000010000 */
[----:B------:R-:W3:Y:S01]  /*4110*/  LDL.LU R24, [R1+0x18] ;  /* 0x0000180001187983 */ /* 0x000ee20000300800 */
[----:B------:R-:W-:-:S03]  /*4120*/  FADD.FTZ R17, R26, -R18 ;  /* 0x800000121a117221 */ /* 0x000fc60000010000 */
[----:B------:R-:W3:Y:S04]  /*4130*/  LDL.LU R27, [R1+0x114] ;  /* 0x00011400011b7983 */ /* 0x000ee80000300800 */
[----:B------:R-:W3:Y:S01]  /*4140*/  LDL.LU R26, [R1+0x1c] ;  /* 0x00001c00011a7983 */ /* 0x000ee20000300800 */
[----:B------:R-:W-:Y:S02]  /*4150*/  SHF.L.U32 R60, R8, 0x10, RZ ;  /* 0x00000010083c7819 */ /* 0x000fe400000006ff */
        /* <DEDUP_REMOVED lines=9> */
[----:B------:R-:W-:Y:S01]  /*41f0*/  FADD.FTZ R54, -R18, R9 ;  /* 0x0000000912367221 */ /* 0x000fe20000010100 */
[----:B------:R-:W-:Y:S01]  /*4200*/  FADD.FTZ R0, R0, -R18 ;  /* 0x8000001200007221 */ /* 0x000fe20000010000 */
[C---:B------:R-:W-:Y:S01]  /*4210*/  FADD.FTZ R43, -R18.reuse, R46 ;  /* 0x0000002e122b7221 */ /* 0x040fe20000010100 */
[C---:B------:R-:W-:Y:S01]  /*4220*/  FADD.FTZ R60, -R18.reuse, R60 ;  /* 0x0000003c123c7221 */ /* 0x040fe20000010100 */
[----:B------:R-:W-:Y:S01]  /*4230*/  FADD.FTZ R56, -R18, R21 ;  /* 0x0000001512387221 */ /* 0x000fe20000010100 */
[--C-:B------:R-:W-:Y:S01]  /*4240*/  FADD.FTZ R55, R30, -R18.reuse ;  /* 0x800000121e377221 */ /* 0x100fe20000010000 */
[----:B------:R-:W-:Y:S01]  /*4250*/  FADD.FTZ R51, R28, -R18 ;  /* 0x800000121c337221 */ /* 0x000fe20000010000 */
[C---:B------:R-:W-:Y:S01]  /*4260*/  FADD.FTZ R42, -R18.reuse, R29 ;  /* 0x0000001d122a7221 */ /* 0x040fe20000010100 */
[C---:B------:R-:W-:Y:S01]  /*4270*/  FADD.FTZ R16, -R18.reuse, R16 ;  /* 0x0000001012107221 */ /* 0x040fe20000010100 */
[C---:B------:R-:W-:Y:S01]  /*4280*/  FADD.FTZ R14, -R18.reuse, R14 ;  /* 0x0000000e120e7221 */ /* 0x040fe20000010100 */
[C---:B------:R-:W-:Y:S01]  /*4290*/  FADD.FTZ R12, -R18.reuse, R12 ;  /* 0x0000000c120c7221 */ /* 0x040fe20000010100 */
[C---:B------:R-:W-:Y:S01]  /*42a0*/  FADD.FTZ R10, -R18.reuse, R10 ;  /* 0x0000000a120a7221 */ /* 0x040fe20000010100 */
[C---:B------:R-:W-:Y:S01]  /*42b0*/  FADD.FTZ R8, -R18.reuse, R8 ;  /* 0x0000000812087221 */ /* 0x040fe20000010100 */
[----:B------:R-:W-:Y:S01]  /*42c0*/  FADD.FTZ R59, -R18, R41 ;  /* 0x00000029123b7221 */ /* 0x000fe20000010100 */
[----:B------:R-:W3:Y:S04]  /*42d0*/  LDL.LU R29, [R1+0x11c] ;  /* 0x00011c00011d7983 */ /* 0x000ee80000300800 */
[----:B------:R-:W3:Y:S01]  /*42e0*/  LDL.LU R28, [R1+0x20] ;  /* 0x00002000011c7983 */ /* 0x000ee20000300800 */
[--C-:B--2---:R-:W-:Y:S01]  /*42f0*/  FADD.FTZ R15, R15, -R18.reuse ;  /* 0x800000120f0f7221 */ /* 0x104fe20000010000 */
[--C-:B------:R-:W-:Y:S01]  /*4300*/  FADD.FTZ R13, R13, -R18.reuse ;  /* 0x800000120d0d7221 */ /* 0x100fe20000010000 */
[--C-:B----4-:R-:W-:Y:S01]  /*4310*/  FADD.FTZ R11, R11, -R18.reuse ;  /* 0x800000120b0b7221 */ /* 0x110fe20000010000 */
[----:B-----5:R-:W-:Y:S01]  /*4320*/  FADD.FTZ R9, R19, -R18 ;  /* 0x8000001213097221 */ /* 0x020fe20000010000 */
[----:B------:R-:W-:-:S04]  /*4330*/  LEA R18, P0, R4, UR10, 0x1 ;  /* 0x0000000a04127c11 */ /* 0x000fc8000f8008ff */
[----:B---3--:R-:W-:Y:S02]  /*4340*/  LEA.HI.X R19, R4, UR11, R23, 0x1, P0 ;  /* 0x0000000b04137c11 */ /* 0x008fe400080f0c17 */
[C---:B------:R-:W-:Y:S01]  /*4350*/  LEA R4, P0, R5.reuse, UR10, 0x1 ;  /* 0x0000000a05047c11 */ /* 0x040fe2000f8008ff */
[----:B------:R0:W-:Y:S03]  /*4360*/  STL [R1+0x174], R18 ;  /* 0x0001741201007387 */ /* 0x0001e60000100800 */
[----:B------:R-:W-:Y:S02]  /*4370*/  LEA.HI.X R5, R5, UR11, R20, 0x1, P0 ;  /* 0x0000000b05057c11 */ /* 0x000fe400080f0c14 */
[C---:B------:R-:W-:Y:S01]  /*4380*/  LEA R20, P0, R6.reuse, UR10, 0x1 ;  /* 0x0000000a06147c11 */ /* 0x040fe2000f8008ff */
[----:B------:R-:W-:Y:S03]  /*4390*/  STL [R1+0x16c], R19 ;  /* 0x00016c1301007387 */ /* 0x000fe60000100800 */
[----:B------:R-:W-:Y:S01]  /*43a0*/  LEA.HI.X R21, R6, UR11, R22, 0x1, P0 ;  /* 0x0000000b06157c11 */ /* 0x000fe200080f0c16 */
[----:B------:R-:W-:Y:S04]  /*43b0*/  STL [R1+0x15c], R4 ;  /* 0x00015c0401007387 */ /* 0x000fe80000100800 */
[----:B------:R-:W-:Y:S01]  /*43c0*/  STL [R1+0x178], R4 ;  /* 0x0001780401007387 */ /* 0x000fe20000100800 */
[----:B------:R-:W-:-:S03]  /*43d0*/  LEA R22, P0, R24, UR10, 0x1 ;  /* 0x0000000a18167c11 */ /* 0x000fc6000f8008ff */
[----:B------:R-:W-:Y:S01]  /*43e0*/  STL [R1+0x158], R5 ;  /* 0x0001580501007387 */ /* 0x000fe20000100800 */
[----:B------:R-:W-:-:S03]  /*43f0*/  LEA.HI.X R23, R24, UR11, R25, 0x1, P0 ;  /* 0x0000000b18177c11 */ /* 0x000fc600080f0c19 */
[----:B0-----:R-:W2:Y:S01]  /*4400*/  LDL.LU R18, [R1+0x14] ;  /* 0x0000140001127983 */ /* 0x001ea20000300800 */
[----:B------:R-:W-:-:S03]  /*4410*/  LEA R24, P0, R26, UR10, 0x1 ;  /* 0x0000000a1a187c11 */ /* 0x000fc6000f8008ff */
[----:B------:R-:W-:Y:S04]  /*4420*/  STL [R1+0x164], R20 ;  /* 0x0001641401007387 */ /* 0x000fe80000100800 */
[----:B------:R-:W-:Y:S01]  /*4430*/  STL [R1+0x160], R21 ;  /* 0x0001601501007387 */ /* 0x000fe20000100800 */
[----:B------:R-:W-:-:S03]  /*4440*/  LEA.HI.X R25, R26, UR11, R27, 0x1, P0 ;  /* 0x0000000b1a197c11 */ /* 0x000fc600080f0c1b */
[----:B------:R-:W3:Y:S04]  /*4450*/  LDL.LU R30, [R1+0x24] ;  /* 0x00002400011e7983 */ /* 0x000ee80000300800 */
[----:B------:R-:W-:Y:S04]  /*4460*/  STL [R1+0x170], R22 ;  /* 0x0001701601007387 */ /* 0x000fe80000100800 */
[----:B------:R-:W-:Y:S04]  /*4470*/  STL [R1+0x168], R23 ;  /* 0x0001681701007387 */ /* 0x000fe80000100800 */
[----:B------:R-:W-:Y:S04]  /*4480*/  STL [R1+0x17c], R23 ;  /* 0x00017c1701007387 */ /* 0x000fe80000100800 */
[----:B------:R-:W4:Y:S04]  /*4490*/  LDL.LU R31, [R1+0x120] ;  /* 0x00012000011f7983 */ /* 0x000f280000300800 */
[----:B------:R-:W5:Y:S04]  /*44a0*/  LDL.LU R32, [R1+0x28] ;  /* 0x0000280001207983 */ /* 0x000f680000300800 */
[----:B------:R0:W-:Y:S04]  /*44b0*/  STL [R1+0x180], R25 ;  /* 0x0001801901007387 */ /* 0x0001e80000100800 */
[----:B------:R-:W2:Y:S04]  /*44c0*/  LDL.LU R33, [R1+0x130] ;  /* 0x0001300001217983 */ /* 0x000ea80000300800 */
[----:B------:R-:W2:Y:S04]  /*44d0*/  LDL.LU R35, [R1+0x124] ;  /* 0x0001240001237983 */ /* 0x000ea80000300800 */
[----:B------:R-:W2:Y:S04]  /*44e0*/  LDL.LU R34, [R1+0x2c] ;  /* 0x00002c0001227983 */ /* 0x000ea80000300800 */
[----:B------:R-:W2:Y:S04]  /*44f0*/  LDL.LU R37, [R1+0x134] ;  /* 0x0001340001257983 */ /* 0x000ea80000300800 */
[----:B------:R-:W2:Y:S04]  /*4500*/  LDL.LU R36, [R1+0x3c] ;  /* 0x00003c0001247983 */ /* 0x000ea80000300800 */
[----:B------:R-:W2:Y:S04]  /*4510*/  LDL.LU R38, [R1+0x128] ;  /* 0x0001280001267983 */ /* 0x000ea80000300800 */
[----:B0-----:R-:W2:Y:S04]  /*4520*/  LDL.LU R25, [R1+0x88] ;  /* 0x0000880001197983 */ /* 0x001ea80000300800 */
[----:B------:R-:W2:Y:S04]  /*4530*/  LDL.LU R23, [R1+0x138] ;  /* 0x0001380001177983 */ /* 0x000ea80000300800 */
[----:B------:R-:W2:Y:S04]  /*4540*/  LDL.LU R22, [R1+0x9c] ;  /* 0x00009c0001167983 */ /* 0x000ea80000300800 */
[----:B------:R-:W2:Y:S04]  /*4550*/  LDL.LU R21, [R1+0x12c] ;  /* 0x00012c0001157983 */ /* 0x000ea80000300800 */
[----:B------:R-:W2:Y:S04]  /*4560*/  LDL.LU R20, [R1+0xa4] ;  /* 0x0000a40001147983 */ /* 0x000ea80000300800 */
[----:B------:R-:W2:Y:S04]  /*4570*/  LDL.LU R19, [R1+0x13c] ;  /* 0x00013c0001137983 */ /* 0x000ea80000300800 */
[----:B------:R-:W2:Y:S04]  /*4580*/  LDL.LU R6, [R1+0xb0] ;  /* 0x0000b00001067983 */ /* 0x000ea80000300800 */
[----:B------:R-:W2:Y:S04]  /*4590*/  LDL.LU R5, [R1+0x118] ;  /* 0x0001180001057983 */ /* 0x000ea80000300800 */
[----:B------:R-:W2:Y:S01]  /*45a0*/  LDL.LU R4, [R1+0xac] ;  /* 0x0000ac0001047983 */ /* 0x000ea20000300800 */
[----:B------:R-:W-:-:S04]  /*45b0*/  LEA R26, P0, R28, UR10, 0x1 ;  /* 0x0000000a1c1a7c11 */ /* 0x000fc8000f8008ff */
[----:B------:R-:W-:Y:S02]  /*45c0*/  LEA.HI.X R27, R28, UR11, R29, 0x1, P0 ;  /* 0x0000000b1c1b7c11 */ /* 0x000fe400080f0c1d */
[----:B---3--:R-:W-:-:S04]  /*45d0*/  LEA R28, P0, R30, UR10, 0x1 ;  /* 0x0000000a1e1c7c11 */ /* 0x008fc8000f8008ff */
[----:B----4-:R-:W-:Y:S02]  /*45e0*/  LEA.HI.X R29, R30, UR11, R31, 0x1, P0 ;  /* 0x0000000b1e1d7c11 */ /* 0x010fe400080f0c1f */
[----:B-----5:R-:W-:-:S04]  /*45f0*/  LEA R30, P0, R32, UR10, 0x1 ;  /* 0x0000000a201e7c11 */ /* 0x020fc8000f8008ff */
[----:B--2---:R-:W-:Y:S02]  /*4600*/  LEA.HI.X R31, R32, UR11, R33, 0x1, P0 ;  /* 0x0000000b201f7c11 */ /* 0x004fe400080f0c21 */
[----:B------:R-:W-:-:S04]  /*4610*/  LEA R32, P0, R34, UR10, 0x1 ;  /* 0x0000000a22207c11 */ /* 0x000fc8000f8008ff */
[----:B------:R-:W-:Y:S02]  /*4620*/  LEA.HI.X R33, R34, UR11, R35, 0x1, P0 ;  /* 0x0000000b22217c11 */ /* 0x000fe400080f0c23 */
[----:B------:R-:W-:-:S04]  /*4630*/  LEA R34, P0, R36, UR10, 0x1 ;  /* 0x0000000a24227c11 */ /* 0x000fc8000f8008ff */
[----:B------:R-:W-:Y:S02]  /*4640*/  LEA.HI.X R35, R36, UR11, R37, 0x1, P0 ;  /* 0x0000000b24237c11 */ /* 0x000fe400080f0c25 */
[----:B------:R-:W-:-:S04]  /*4650*/  LEA R36, P0, R25, UR10, 0x1 ;  /* 0x0000000a19247c11 */ /* 0x000fc8000f8008ff */
[----:B------:R-:W-:Y:S02]  /*4660*/  LEA.HI.X R37, R25, UR11, R38, 0x1, P0 ;  /* 0x0000000b19257c11 */ /* 0x000fe400080f0c26 */
[----:B------:R-:W-:-:S04]  /*4670*/  LEA R38, P0, R22, UR10, 0x1 ;  /* 0x0000000a16267c11 */ /* 0x000fc8000f8008ff */
[----:B------:R-:W-:Y:S02]  /*4680*/  LEA.HI.X R39, R22, UR11, R23, 0x1, P0 ;  /* 0x0000000b16277c11 */ /* 0x000fe400080f0c17 */
[----:B------:R-:W-:-:S04]  /*4690*/  LEA R40, P0, R20, UR10, 0x1 ;  /* 0x0000000a14287c11 */ /* 0x000fc8000f8008ff */
[----:B------:R-:W-:Y:S01]  /*46a0*/  LEA.HI.X R41, R20, UR11, R21, 0x1, P0 ;  /* 0x0000000b14297c11 */ /* 0x000fe200080f0c15 */
[C---:B------:R-:W-:Y:S01]  /*46b0*/  FMUL.FTZ R22, R3.reuse, R18 ;  /* 0x0000001203167220 */ /* 0x040fe20000410000 */
[C---:B------:R-:W-:Y:S01]  /*46c0*/  LEA R46, P0, R6.reuse, UR10, 0x1 ;  /* 0x0000000a062e7c11 */ /* 0x040fe2000f8008ff */
[C---:B------:R-:W-:Y:S02]  /*46d0*/  FMUL.FTZ R18, R3.reuse, R7 ;  /* 0x0000000703127220 */ /* 0x040fe40000410000 */
[----:B------:R-:W2:Y:S01]  /*46e0*/  LDL.LU R7, [R1+0x190] ;  /* 0x0001900001077983 */ /* 0x000ea20000300800 */
[----:B------:R-:W-:Y:S02]  /*46f0*/  LEA.HI.X R47, R6, UR11, R19, 0x1, P0 ;  /* 0x0000000b062f7c11 */ /* 0x000fe400080f0c13 */
[C---:B------:R-:W-:Y:S01]  /*4700*/  LEA R48, P1, R4.reuse, UR10, 0x1 ;  /* 0x0000000a04307c11 */ /* 0x040fe2000f8208ff */
[C---:B------:R-:W-:Y:S01]  /*4710*/  FMUL.FTZ R6, R3.reuse, R0 ;  /* 0x0000000003067220 */ /* 0x040fe20000410000 */
[C---:B------:R-:W-:Y:S01]  /*4720*/  FMUL.FTZ R21, R3.reuse, R45 ;  /* 0x0000002d03157220 */ /* 0x040fe20000410000 */
[----:B------:R-:W2:Y:S01]  /*4730*/  LDL.LU R0, [R1+0x18c] ;  /* 0x00018c0001007983 */ /* 0x000ea20000300800 */
[----:B------:R-:W-:Y:S01]  /*4740*/  LEA.HI.X R49, R4, UR11, R5, 0x1, P1 ;  /* 0x0000000b04317c11 */ /* 0x000fe200088f0c05 */
[----:B------:R-:W-:-:S02]  /*4750*/  FMUL.FTZ R5, R3, R43 ;  /* 0x0000002b03057220 */ /* 0x000fc40000410000 */
[----:B------:R-:W3:Y:S04]  /*4760*/  LDL.LU R43, [R1+0x188] ;  /* 0x00018800012b7983 */ /* 0x000ee80000300800 */
[----:B------:R-:W3:Y:S01]  /*4770*/  LDL.LU R45, [R1+0x184] ;  /* 0x00018400012d7983 */ /* 0x000ee20000300800 */
[----:B------:R-:W-:-:S03]  /*4780*/  FMUL.FTZ R19, R3, R2 ;  /* 0x0000000203137220 */ /* 0x000fc60000410000 */
[----:B------:R-:W4:Y:S04]  /*4790*/  LDL.LU R4, [R1+0x4c] ;  /* 0x00004c0001047983 */ /* 0x000f280000300800 */
[----:B------:R-:W4:Y:S01]  /*47a0*/  LDL.LU R2, [R1+0x94] ;  /* 0x0000940001027983 */ /* 0x000f220000300800 */
[C---:B------:R-:W-:Y:S01]  /*47b0*/  FMUL.FTZ R20, R3.reuse, R61 ;  /* 0x0000003d03147220 */ /* 0x040fe20000410000 */
[C---:B------:R-:W-:Y:S01]  /*47c0*/  FMUL.FTZ R61, R3.reuse, R58 ;  /* 0x0000003a033d7220 */ /* 0x040fe20000410000 */
[----:B------:R-:W-:Y:S01]  /*47d0*/  MOV R58, R18 ;  /* 0x00000012003a7202 */ /* 0x000fe20000000f00 */
[C---:B------:R-:W-:Y:S01]  /*47e0*/  FMUL.FTZ R18, R3.reuse, R56 ;  /* 0x0000003803127220 */ /* 0x040fe20000410000 */
[C---:B------:R-:W-:Y:S01]  /*47f0*/  FMUL.FTZ R23, R3.reuse, R60 ;  /* 0x0000003c03177220 */ /* 0x040fe20000410000 */
[C---:B------:R-:W-:Y:S01]  /*4800*/  FMUL.FTZ R60, R3.reuse, R57 ;  /* 0x00000039033c7220 */ /* 0x040fe20000410000 */
[C---:B------:R-:W-:Y:S01]  /*4810*/  FMUL.FTZ R25, R3.reuse, R52 ;  /* 0x0000003403197220 */ /* 0x040fe20000410000 */
[----:B------:R-:W-:Y:S01]  /*4820*/  MOV R57, R22 ;  /* 0x0000001600397202 */ /* 0x000fe20000000f00 */
[----:B------:R-:W-:Y:S01]  /*4830*/  IMAD.MOV.U32 R56, RZ, RZ, R23 ;  /* 0x000000ffff387224 */ /* 0x000fe200078e0017 */
[----:B------:R-:W-:Y:S01]  /*4840*/  MOV R52, R18 ;  /* 0x0000001200347202 */ /* 0x000fe20000000f00 */
[C---:B------:R-:W-:Y:S01]  /*4850*/  FMUL.FTZ R22, R3.reuse, R54 ;  /* 0x0000003603167220 */ /* 0x040fe20000410000 */
[C---:B------:R-:W-:Y:S01]  /*4860*/  FMUL.FTZ R23, R3.reuse, R42 ;  /* 0x0000002a03177220 */ /* 0x040fe20000410000 */
[C---:B------:R-:W-:Y:S01]  /*4870*/  FMUL.FTZ R54, R3.reuse, R50 ;  /* 0x0000003203367220 */ /* 0x040fe20000410000 */
[----:B------:R-:W-:Y:S01]  /*4880*/  MOV R42, R6 ;  /* 0x00000006002a7202 */ /* 0x000fe20000000f00 */
[C---:B------:R-:W-:Y:S01]  /*4890*/  FMUL.FTZ R14, R3.reuse, R14 ;  /* 0x0000000e030e7220 */ /* 0x040fe20000410000 */
[C---:B------:R-:W-:Y:S01]  /*48a0*/  FMUL.FTZ R6, R3.reuse, R17 ;  /* 0x0000001103067220 */ /* 0x040fe20000410000 */
[----:B------:R-:W-:Y:S01]  /*48b0*/  MOV R17, R52 ;  /* 0x0000003400117202 */ /* 0x000fe20000000f00 */
[C---:B------:R-:W-:Y:S01]  /*48c0*/  FMUL.FTZ R18, R3.reuse, R16 ;  /* 0x0000001003127220 */ /* 0x040fe20000410000 */
[C---:B------:R-:W-:Y:S01]  /*48d0*/  FMUL.FTZ R52, R3.reuse, R13 ;  /* 0x0000000d03347220 */ /* 0x040fe20000410000 */
[C---:B------:R-:W-:Y:S01]  /*48e0*/  FMUL.FTZ R16, R3.reuse, R12 ;  /* 0x0000000c03107220 */ /* 0x040fe20000410000 */
        /* <DEDUP_REMOVED lines=10> */
[----:B------:R-:W-:Y:S01]  /*4990*/  MOV R10, R56 ;  /* 0x00000038000a7202 */ /* 0x000fe20000000f00 */
[C---:B------:R-:W-:Y:S01]  /*49a0*/  FMUL.FTZ R56, R3.reuse, R9 ;  /* 0x0000000903387220 */ /* 0x040fe20000410000 */
[C---:B------:R-:W-:Y:S01]  /*49b0*/  FMUL.FTZ R51, R3.reuse, R51 ;  /* 0x0000003303337220 */ /* 0x040fe20000410000 */
[C---:B------:R-:W-:Y:S01]  /*49c0*/  FMUL.FTZ R44, R3.reuse, R44 ;  /* 0x0000002c032c7220 */ /* 0x040fe20000410000 */
[----:B------:R-:W-:Y:S01]  /*49d0*/  FMUL.FTZ R19, R3, R59 ;  /* 0x0000003b03137220 */ /* 0x000fe20000410000 */
[----:B------:R-:W-:-:S02]  /*49e0*/  MOV R3, R17 ;  /* 0x0000001100037202 */ /* 0x000fc40000000f00 */
[----:B------:R-:W-:Y:S01]  /*49f0*/  MOV R59, R16 ;  /* 0x00000010003b7202 */ /* 0x000fe20000000f00 */
[----:B--2---:R-:W-:Y:S01]  /*4a00*/  FFMA.FTZ R58, R7, R58, R0 ;  /* 0x0000003a073a7223 */ /* 0x004fe20000010000 */
[C-C-:B---3--:R-:W-:Y:S01]  /*4a10*/  FFMA.FTZ R15, R43.reuse, R61, R45.reuse ;  /* 0x0000003d2b0f7223 */ /* 0x148fe2000001002d */
[----:B------:R-:W-:Y:S02]  /*4a20*/  IMAD.MOV.U32 R61, RZ, RZ, R14 ;  /* 0x000000ffff3d7224 */ /* 0x000fe400078e000e */
[C-C-:B------:R-:W-:Y:S01]  /*4a30*/  FFMA.FTZ R14, R43.reuse, R60, R45.reuse ;  /* 0x0000003c2b0e7223 */ /* 0x140fe2000001002d */
[----:B------:R-:W-:Y:S01]  /*4a40*/  MOV R60, R13 ;  /* 0x0000000d003c7202 */ /* 0x000fe20000000f00 */
[C-C-:B------:R-:W-:Y:S01]  /*4a50*/  FFMA.FTZ R13, R43.reuse, R55, R45.reuse ;  /* 0x000000372b0d7223 */ /* 0x140fe2000001002d */
[C-C-:B------:R-:W-:Y:S01]  /*4a60*/  FFMA.FTZ R9, R43.reuse, R6, R45.reuse ;  /* 0x000000062b097223 */ /* 0x140fe2000001002d */
[----:B------:R-:W-:Y:S01]  /*4a70*/  MOV R55, R12 ;  /* 0x0000000c00377202 */ /* 0x000fe20000000f00 */
[C-C-:B------:R-:W-:Y:S01]  /*4a80*/  FFMA.FTZ R57, R43.reuse, R57, R45.reuse ;  /* 0x000000392b397223 */ /* 0x140fe2000001002d */
[----:B------:R-:W-:Y:S01]  /*4a90*/  MOV R6, R8 ;  /* 0x0000000800067202 */ /* 0x000fe20000000f00 */
[C-C-:B------:R-:W-:Y:S01]  /*4aa0*/  FFMA.FTZ R12, R43.reuse, R53, R45.reuse ;  /* 0x000000352b0c7223 */ /* 0x140fe2000001002d */
[----:B------:R-:W-:Y:S01]  /*4ab0*/  MOV R53, R11 ;  /* 0x0000000b00357202 */ /* 0x000fe20000000f00 */
[C-C-:B------:R-:W-:Y:S01]  /*4ac0*/  FFMA.FTZ R11, R43.reuse, R51, R45.reuse ;  /* 0x000000332b0b7223 */ /* 0x140fe2000001002d */
[----:B------:R-:W-:Y:S01]  /*4ad0*/  MOV R51, R10 ;  /* 0x0000000a00337202 */ /* 0x000fe20000000f00 */
[C-C-:B------:R-:W-:Y:S01]  /*4ae0*/  FFMA.FTZ R8, R43.reuse, R50, R45.reuse ;  /* 0x000000322b087223 */ /* 0x140fe2000001002d */
[----:B------:R-:W-:Y:S01]  /*4af0*/  FFMA.FTZ R10, R43, R44, R45 ;  /* 0x0000002c2b0a7223 */ /* 0x000fe2000001002d */
[----:B------:R-:W-:-:S02]  /*4b00*/  IMAD.MOV.U32 R50, RZ, RZ, R6 ;  /* 0x000000ffff327224 */ /* 0x000fc400078e0006 */
[C-C-:B------:R-:W-:Y:S01]  /*4b10*/  FFMA.FTZ R6, R43.reuse, R52, R45.reuse ;  /* 0x000000342b067223 */ /* 0x140fe2000001002d */
[----:B------:R-:W-:Y:S01]  /*4b20*/  F2FP.BF16.F32.PACK_AB R44, R58, R57 ;  /* 0x000000393a2c723e */ /* 0x000fe200000010ff */
[C-C-:B------:R-:W-:Y:S01]  /*4b30*/  FFMA.FTZ R42, R43.reuse, R42, R45.reuse ;  /* 0x0000002a2b2a7223 */ /* 0x140fe2000001002d */
[----:B------:R-:W-:Y:S01]  /*4b40*/  MOV R52, R3 ;  /* 0x0000000300347202 */ /* 0x000fe20000000f00 */
[C-C-:B------:R-:W-:Y:S01]  /*4b50*/  FFMA.FTZ R17, R43.reuse, R21, R45.reuse ;  /* 0x000000152b117223 */ /* 0x140fe2000001002d */
[----:B------:R-:W-:Y:S01]  /*4b60*/  MOV R58, R18 ;  /* 0x00000012003a7202 */ /* 0x000fe20000000f00 */
[C-C-:B------:R-:W-:Y:S01]  /*4b70*/  FFMA.FTZ R16, R43.reuse, R20, R45.reuse ;  /* 0x000000142b107223 */ /* 0x140fe2000001002d */
[C-C-:B------:R-:W-:Y:S01]  /*4b80*/  FFMA.FTZ R3, R43.reuse, R54, R45.reuse ;  /* 0x000000362b037223 */ /* 0x140fe2000001002d */
[----:B------:R-:W2:Y:S01]  /*4b90*/  LDL.LU R20, [R1+0x54] ;  /* 0x0000540001147983 */ /* 0x000ea20000300800 */
[----:B------:R-:W-:Y:S01]  /*4ba0*/  FFMA.FTZ R43, R43, R56, R45 ;  /* 0x000000382b2b7223 */ /* 0x000fe2000001002d */
[----:B------:R-:W-:-:S02]  /*4bb0*/  MOV R54, R25 ;  /* 0x0000001900367202 */ /* 0x000fc40000000f00 */
[----:B------:R-:W2:Y:S01]  /*4bc0*/  LDL.LU R21, [R1+0xbc] ;  /* 0x0000bc0001157983 */ /* 0x000ea20000300800 */
[----:B------:R-:W-:Y:S01]  /*4bd0*/  MOV R56, R23 ;  /* 0x0000001700387202 */ /* 0x000fe20000000f00 */
[C-C-:B------:R-:W-:Y:S01]  /*4be0*/  FFMA.FTZ R57, R7.reuse, R58, R0.reuse ;  /* 0x0000003a07397223 */ /* 0x140fe20000010000 */
[----:B----4-:R-:W-:Y:S01]  /*4bf0*/  F2FP.BF16.F32.PACK_AB R45, R4, R2 ;  /* 0x00000002042d723e */ /* 0x010fe200000010ff */
[----:B------:R-:W3:Y:S01]  /*4c00*/  LDL.LU R25, [R1+0x180] ;  /* 0x0001800001197983 */ /* 0x000ee20000300800 */
[C-C-:B------:R-:W-:Y:S01]  /*4c10*/  FFMA.FTZ R58, R7.reuse, R60, R0.reuse ;  /* 0x0000003c073a7223 */ /* 0x140fe20000010000 */
[C-C-:B------:R-:W-:Y:S02]  /*4c20*/  FFMA.FTZ R60, R7.reuse, R61, R0.reuse ;  /* 0x0000003d073c7223 */ /* 0x140fe40000010000 */
[----:B------:R-:W4:Y:S01]  /*4c30*/  LDL.LU R23, [R1+0x17c] ;  /* 0x00017c0001177983 */ /* 0x000f220000300800 */
[C-C-:B------:R-:W-:Y:S01]  /*4c40*/  FFMA.FTZ R5, R7.reuse, R5, R0.reuse ;  /* 0x0000000507057223 */ /* 0x140fe20000010000 */
[----:B------:R-:W-:-:S02]  /*4c50*/  FFMA.FTZ R50, R7, R50, R0 ;  /* 0x0000003207327223 */ /* 0x000fc40000010000 */
[----:B------:R-:W5:Y:S01]  /*4c60*/  LDL.LU R4, [R1+0x178] ;  /* 0x0001780001047983 */ /* 0x000f620000300800 */
[C-C-:B------:R-:W-:Y:S01]  /*4c70*/  FFMA.FTZ R51, R7.reuse, R51, R0.reuse ;  /* 0x0000003307337223 */ /* 0x140fe20000010000 */
[C-C-:B------:R-:W-:Y:S01]  /*4c80*/  FFMA.FTZ R52, R7.reuse, R52, R0.reuse ;  /* 0x0000003407347223 */ /* 0x140fe20000010000 */
[C-C-:B------:R-:W-:Y:S01]  /*4c90*/  FFMA.FTZ R53, R7.reuse, R53, R0.reuse ;  /* 0x0000003507357223 */ /* 0x140fe20000010000 */
[----:B------:R-:W3:Y:S01]  /*4ca0*/  LDL.LU R2, [R1+0x58] ;  /* 0x0000580001027983 */ /* 0x000ee20000300800 */
[C-C-:B------:R-:W-:Y:S01]  /*4cb0*/  FFMA.FTZ R54, R7.reuse, R54, R0.reuse ;  /* 0x0000003607367223 */ /* 0x140fe20000010000 */
[C-C-:B------:R-:W-:Y:S01]  /*4cc0*/  FFMA.FTZ R55, R7.reuse, R55, R0.reuse ;  /* 0x0000003707377223 */ /* 0x140fe20000010000 */
[C-C-:B------:R-:W-:Y:S01]  /*4cd0*/  FFMA.FTZ R56, R7.reuse, R56, R0.reuse ;  /* 0x0000003807387223 */ /* 0x140fe20000010000 */
[----:B------:R-:W3:Y:S01]  /*4ce0*/  LDL.LU R18, [R1+0x174] ;  /* 0x0001740001127983 */ /* 0x000ee20000300800 */
[C-C-:B------:R-:W-:Y:S01]  /*4cf0*/  FFMA.FTZ R59, R7.reuse, R59, R0.reuse ;  /* 0x0000003b073b7223 */ /* 0x140fe20000010000 */
[C-C-:B------:R-:W-:Y:S01]  /*4d00*/  FFMA.FTZ R61, R7.reuse, R22, R0.reuse ;  /* 0x00000016073d7223 */ /* 0x140fe20000010000 */
[----:B------:R-:W-:Y:S01]  /*4d10*/  FFMA.FTZ R0, R7, R19, R0 ;  /* 0x0000001307007223 */ /* 0x000fe20000010000 */
[----:B------:R-:W3:Y:S04]  /*4d20*/  LDL.LU R22, [R1+0x170] ;  /* 0x0001700001167983 */ /* 0x000ee80000300800 */
[----:B------:R-:W3:Y:S01]  /*4d30*/  LDL.LU R19, [R1+0x16c] ;  /* 0x00016c0001137983 */ /* 0x000ee20000300800 */
[----:B------:R-:W-:-:S02]  /*4d40*/  F2FP.BF16.F32.PACK_AB R42, R5, R42 ;  /* 0x0000002a052a723e */ /* 0x000fc400000010ff */
[----:B--2---:R-:W-:Y:S02]  /*4d50*/  F2FP.BF16.F32.PACK_AB R7, R20, R21 ;  /* 0x000000151407723e */ /* 0x004fe400000010ff */
[C---:B----4-:R-:W-:Y:S02]  /*4d60*/  PRMT R23, R45.reuse, 0x7610, R23 ;  /* 0x000076102d177816 */ /* 0x050fe40000000017 */
[----:B-----5:R-:W-:Y:S02]  /*4d70*/  PRMT R4, R45, 0x7632, R4 ;  /* 0x000076322d047816 */ /* 0x020fe40000000004 */
[C---:B------:R-:W-:Y:S02]  /*4d80*/  PRMT R45, R44.reuse, 0x7610, R45 ;  /* 0x000076102c2d7816 */ /* 0x040fe4000000002d */
[----:B------:R-:W-:Y:S01]  /*4d90*/  PRMT R44, R44, 0x7632, R44 ;  /* 0x000076322c2c7816 */ /* 0x000fe2000000002c */
[----:B---3--:R0:W-:Y:S04]  /*4da0*/  STG.E.U16 desc[UR6][R18.64], R23 ;  /* 0x0000001712007986 */ /* 0x0081e8000c101506 */
[----:B------:R1:W-:Y:S04]  /*4db0*/  STG.E.U16 desc[UR6][R18.64+0x2], R4 ;  /* 0x0000020412007986 */ /* 0x0003e8000c101506 */
[----:B------:R2:W-:Y:S04]  /*4dc0*/  STG.E.U16 desc[UR6][R18.64+0x4], R45 ;  /* 0x0000042d12007986 */ /* 0x0005e8000c101506 */
[----:B0-----:R-:W3:Y:S04]  /*4dd0*/  LDL.LU R23, [R1+0x168] ;  /* 0x0001680001177983 */ /* 0x001ee80000300800 */
[----:B------:R-:W4:Y:S04]  /*4de0*/  LDL.LU R20, [R1+0x164] ;  /* 0x0001640001147983 */ /* 0x000f280000300800 */
[----:B------:R-:W4:Y:S04]  /*4df0*/  LDL.LU R21, [R1+0x160] ;  /* 0x0001600001157983 */ /* 0x000f280000300800 */
[----:B-1----:R-:W5:Y:S04]  /*4e00*/  LDL.LU R4, [R1+0x15c] ;  /* 0x00015c0001047983 */ /* 0x002f680000300800 */
[----:B--2---:R-:W2:Y:S04]  /*4e10*/  LDL.LU R45, [R1+0xd4] ;  /* 0x0000d400012d7983 */ /* 0x004ea80000300800 */
[----:B------:R-:W5:Y:S04]  /*4e20*/  LDL.LU R5, [R1+0x158] ;  /* 0x0001580001057983 */ /* 0x000f680000300800 */
[----:B------:R0:W-:Y:S04]  /*4e30*/  STG.E.U16 desc[UR6][R18.64+0x6], R44 ;  /* 0x0000062c12007986 */ /* 0x0001e8000c101506 */
[----:B0-----:R-:W3:Y:S01]  /*4e40*/  LDL.LU R44, [R1+0xc4] ;  /* 0x0000c400012c7983 */ /* 0x001ee20000300800 */
[----:B------:R-:W-:-:S02]  /*4e50*/  PRMT R18, R7, 0x7632, R18 ;  /* 0x0000763207127816 */ /* 0x000fc40000000012 */
[----:B------:R-:W-:Y:S02]  /*4e60*/  PRMT R19, R42, 0x7632, R19 ;  /* 0x000076322a137816 */ /* 0x000fe40000000013 */
[----:B------:R-:W-:Y:S01]  /*4e70*/  F2FP.BF16.F32.PACK_AB R17, R50, R17 ;  /* 0x000000113211723e */ /* 0x000fe200000010ff */
[----:B-----5:R3:W-:Y:S04]  /*4e80*/  STG.E.U16 desc[UR6][R4.64], R7 ;  /* 0x0000000704007986 */ /* 0x0207e8000c101506 */
[----:B------:R0:W-:Y:S01]  /*4e90*/  STG.E.U16 desc[UR6][R4.64+0x4], R42 ;  /* 0x0000042a04007986 */ /* 0x0001e2000c101506 */
[----:B---3--:R-:W-:-:S03]  /*4ea0*/  F2FP.BF16.F32.PACK_AB R7, R2, R44 ;  /* 0x0000002c0207723e */ /* 0x008fc600000010ff */
[----:B------:R-:W3:Y:S04]  /*4eb0*/  LDL.LU R2, [R1+0x154] ;  /* 0x0001540001027983 */ /* 0x000ee80000300800 */
[----:B------:R-:W5:Y:S04]  /*4ec0*/  LDL.LU R44, [R1+0xf8] ;  /* 0x0000f800012c7983 */ /* 0x000f680000300800 */
[----:B0-----:R-:W3:Y:S04]  /*4ed0*/  LDL.LU R42, [R1+0xe4] ;  /* 0x0000e400012a7983 */ /* 0x001ee80000300800 */
[----:B------:R-:W2:Y:S04]  /*4ee0*/  LDL.LU R50, [R1+0x6c] ;  /* 0x00006c0001327983 */ /* 0x000ea80000300800 */
[----:B------:R-:W-:Y:S04]  /*4ef0*/  STG.E.U16 desc[UR6][R4.64+0x2], R18 ;  /* 0x0000021204007986 */ /* 0x000fe8000c101506 */
[----:B------:R0:W-:Y:S04]  /*4f00*/  STG.E.U16 desc[UR6][R4.64+0x6], R19 ;  /* 0x0000061304007986 */ /* 0x0001e8000c101506 */
[----:B----4-:R1:W-:Y:S01]  /*4f10*/  STG.E.U16 desc[UR6][R20.64], R7 ;  /* 0x0000000714007986 */ /* 0x0103e2000c101506 */
[----:B------:R-:W-:-:S02]  /*4f20*/  F2FP.BF16.F32.PACK_AB R16, R51, R16 ;  /* 0x000000103310723e */ /* 0x000fc400000010ff */
[----:B0-----:R-:W-:Y:S02]  /*4f30*/  PRMT R4, R7, 0x7632, R4 ;  /* 0x0000763207047816 */ /* 0x001fe40000000004 */
[----:B-1----:R-:W-:-:S03]  /*4f40*/  PRMT R7, R17, 0x7632, R7 ;  /* 0x0000763211077816 */ /* 0x002fc60000000007 */
[----:B------:R-:W-:Y:S04]  /*4f50*/  STG.E.U16 desc[UR6][R20.64+0x2], R4 ;  /* 0x0000020414007986 */ /* 0x000fe8000c101506 */
[----:B------:R-:W-:Y:S04]  /*4f60*/  STG.E.U16 desc[UR6][R20.64+0x4], R17 ;  /* 0x0000041114007986 */ /* 0x000fe8000c101506 */
[----:B------:R0:W-:Y:S01]  /*4f70*/  STG.E.U16 desc[UR6][R20.64+0x6], R7 ;  /* 0x0000060714007986 */ /* 0x0001e2000c101506 */
[----:B--2---:R-:W-:-:S03]  /*4f80*/  F2FP.BF16.F32.PACK_AB R5, R50, R45 ;  /* 0x0000002d3205723e */ /* 0x004fc600000010ff */
[----:B------:R-:W2:Y:S04]  /*4f90*/  LDL.LU R50, [R1+0x78] ;  /* 0x0000780001327983 */ /* 0x000ea80000300800 */
[----:B------:R-:W2:Y:S04]  /*4fa0*/  LDL.LU R45, [R1+0x100] ;  /* 0x00010000012d7983 */ /* 0x000ea80000300800 */
[----:B------:R-:W5:Y:S04]  /*4fb0*/  LDL.LU R51, [R1+0x7c] ;  /* 0x00007c0001337983 */ /* 0x000f680000300800 */
[----:B0-----:R-:W3:Y:S01]  /*4fc0*/  LDL.LU R21, [R1+0x80] ;  /* 0x0000800001157983 */ /* 0x001ee20000300800 */
[----:B------:R-:W-:-:S03]  /*4fd0*/  PRMT R4, R5, 0x7632, R4 ;  /* 0x0000763205047816 */ /* 0x000fc60000000004 */
[----:B------:R3:W-:Y:S01]  /*4fe0*/  STG.E.U16 desc[UR6][R22.64], R5 ;  /* 0x0000000516007986 */ /* 0x0007e2000c101506 */
[----:B------:R-:W-:Y:S02]  /*4ff0*/  PRMT R7, R16, 0x7632, R7 ;  /* 0x0000763210077816 */ /* 0x000fe40000000007 */
[----:B------:R-:W-:Y:S01]  /*5000*/  F2FP.BF16.F32.PACK_AB R15, R52, R15 ;  /* 0x0000000f340f723e */ /* 0x000fe200000010ff */
[----:B------:R0:W-:Y:S04]  /*5010*/  STG.E.U16 desc[UR6][R22.64+0x2], R4 ;  /* 0x0000020416007986 */ /* 0x0001e8000c101506 */
[----:B------:R-:W-:Y:S01]  /*5020*/  STG.E.U16 desc[UR6][R22.64+0x4], R16 ;  /* 0x0000041016007986 */ /* 0x000fe2000c101506 */
[----:B---3--:R-:W-:-:S03]  /*5030*/  F2FP.BF16.F32.PACK_AB R5, R21, R42 ;  /* 0x0000002a1505723e */ /* 0x008fc600000010ff */
[----:B------:R-:W3:Y:S04]  /*5040*/  LDL.LU R21, [R1+0x74] ;  /* 0x0000740001157983 */ /* 0x000ee80000300800 */
[----:B------:R-:W3:Y:S01]  /*5050*/  LDL.LU R42, [R1+0xfc] ;  /* 0x0000fc00012a7983 */ /* 0x000ee20000300800 */
[----:B0-----:R-:W-:-:S03]  /*5060*/  PRMT R4, R5, 0x7632, R4 ;  /* 0x0000763205047816 */ /* 0x001fc60000000004 */
[----:B------:R0:W-:Y:S04]  /*5070*/  STG.E.U16 desc[UR6][R22.64+0x6], R7 ;  /* 0x0000060716007986 */ /* 0x0001e8000c101506 */
[----:B------:R5:W-:Y:S01]  /*5080*/  STG.E.U16 desc[UR6][R24.64], R5 ;  /* 0x0000000518007986 */ /* 0x000be2000c101506 */
[----:B0-----:R-:W-:Y:S02]  /*5090*/  PRMT R7, R15, 0x7632, R7 ;  /* 0x000076320f077816 */ /* 0x001fe40000000007 */
[----:B-----5:R-:W-:Y:S02]  /*50a0*/  F2FP.BF16.F32.PACK_AB R5, R51, R44 ;  /* 0x0000002c3305723e */ /* 0x020fe400000010ff */
[----:B------:R-:W4:Y:S04]  /*50b0*/  LDL.LU R51, [R1+0x70] ;  /* 0x0000700001337983 */ /* 0x000f280000300800 */
[----:B------:R-:W4:Y:S04]  /*50c0*/  LDL.LU R44, [R1+0xf4] ;  /* 0x0000f400012c7983 */ /* 0x000f280000300800 */
[----:B------:R0:W-:Y:S04]  /*50d0*/  STG.E.U16 desc[UR6][R24.64+0x2], R4 ;  /* 0x0000020418007986 */ /* 0x0001e8000c101506 */
[----:B------:R-:W-:Y:S04]  /*50e0*/  STG.E.U16 desc[UR6][R24.64+0x4], R15 ;  /* 0x0000040f18007986 */ /* 0x000fe8000c101506 */
[----:B------:R-:W-:Y:S01]  /*50f0*/  STG.E.U16 desc[UR6][R24.64+0x6], R7 ;  /* 0x0000060718007986 */ /* 0x000fe2000c101506 */
[----:B0-----:R-:W-:-:S03]  /*5100*/  PRMT R4, R5, 0x7632, R4 ;  /* 0x0000763205047816 */ /* 0x001fc60000000004 */
[----:B------:R2:W-:Y:S02]  /*5110*/  STG.E.U16 desc[UR6][R26.64], R5 ;  /* 0x000000051a007986 */ /* 0x0005e4000c101506 */
[----:B--2---:R-:W-:Y:S02]  /*5120*/  F2FP.BF16.F32.PACK_AB R5, R50, R45 ;  /* 0x0000002d3205723e */ /* 0x004fe400000010ff */
[----:B------:R-:W2:Y:S04]  /*5130*/  LDL.LU R50, [R1+0x68] ;  /* 0x0000680001327983 */ /* 0x000ea80000300800 */
[----:B------:R-:W2:Y:S01]  /*5140*/  LDL.LU R45, [R1+0xf0] ;  /* 0x0000f000012d7983 */ /* 0x000ea20000300800 */
[----:B---3--:R-:W-:-:S03]  /*5150*/  F2FP.BF16.F32.PACK_AB R16, R21, R42 ;  /* 0x0000002a1510723e */ /* 0x008fc600000010ff */
[----:B------:R-:W3:Y:S04]  /*5160*/  LDL.LU R21, [R1+0x64] ;  /* 0x0000640001157983 */ /* 0x000ee80000300800 */
[----:B------:R-:W3:Y:S01]  /*5170*/  LDL.LU R42, [R1+0xec] ;  /* 0x0000ec00012a7983 */ /* 0x000ee20000300800 */
[----:B------:R-:W-:Y:S02]  /*5180*/  F2FP.BF16.F32.PACK_AB R14, R53, R14 ;  /* 0x0000000e350e723e */ /* 0x000fe400000010ff */
[----:B------:R-:W-:Y:S02]  /*5190*/  F2FP.BF16.F32.PACK_AB R13, R54, R13 ;  /* 0x0000000d360d723e */ /* 0x000fe400000010ff */
[----:B------:R-:W-:Y:S01]  /*51a0*/  PRMT R7, R14, 0x7632, R7 ;  /* 0x000076320e077816 */ /* 0x000fe20000000007 */
[----:B------:R4:W-:Y:S01]  /*51b0*/  STG.E.U16 desc[UR6][R26.64+0x2], R4 ;  /* 0x000002041a007986 */ /* 0x0009e2000c101506 */
[----:B------:R-:W-:-:S02]  /*51c0*/  F2FP.BF16.F32.PACK_AB R12, R55, R12 ;  /* 0x0000000c370c723e */ /* 0x000fc400000010ff */
[----:B------:R-:W-:Y:S01]  /*51d0*/  PRMT R15, R5, 0x7632, R15 ;  /* 0x00007632050f7816 */ /* 0x000fe2000000000f */
[----:B------:R0:W-:Y:S01]  /*51e0*/  STG.E.U16 desc[UR6][R26.64+0x4], R14 ;  /* 0x0000040e1a007986 */ /* 0x0001e2000c101506 */
[----:B------:R-:W-:-:S03]  /*51f0*/  PRMT R17, R13, 0x7632, R17 ;  /* 0x000076320d117816 */ /* 0x000fc60000000011 */
[----:B------:R-:W-:Y:S01]  /*5200*/  STG.E.U16 desc[UR6][R26.64+0x6], R7 ;  /* 0x000006071a007986 */ /* 0x000fe2000c101506 */
[----:B----4-:R-:W-:-:S03]  /*5210*/  F2FP.BF16.F32.PACK_AB R4, R51, R44 ;  /* 0x0000002c3304723e */ /* 0x010fc600000010ff */
[----:B------:R-:W4:Y:S01]  /*5220*/  LDL.LU R51, [R1+0x60] ;  /* 0x0000600001337983 */ /* 0x000f220000300800 */
[----:B0-----:R-:W-:-:S03]  /*5230*/  PRMT R14, R4, 0x7632, R14 ;  /* 0x00007632040e7816 */ /* 0x001fc6000000000e */
[----:B------:R-:W4:Y:S04]  /*5240*/  LDL.LU R44, [R1+0xe0] ;  /* 0x0000e000012c7983 */ /* 0x000f280000300800 */
[----:B------:R0:W-:Y:S04]  /*5250*/  STG.E.U16 desc[UR6][R28.64], R5 ;  /* 0x000000051c007986 */ /* 0x0001e8000c101506 */
[----:B------:R1:W-:Y:S04]  /*5260*/  STG.E.U16 desc[UR6][R28.64+0x4], R13 ;  /* 0x0000040d1c007986 */ /* 0x0003e8000c101506 */
[----:B------:R-:W-:Y:S01]  /*5270*/  STG.E.U16 desc[UR6][R28.64+0x2], R15 ;  /* 0x0000020f1c007986 */ /* 0x000fe2000c101506 */
[----:B0-----:R-:W-:-:S02]  /*5280*/  PRMT R5, R12, 0x7632, R5 ;  /* 0x000076320c057816 */ /* 0x001fc40000000005 */
[----:B-1----:R-:W-:Y:S01]  /*5290*/  PRMT R13, R4, 0x7610, R13 ;  /* 0x00007610040d7816 */ /* 0x002fe2000000000d */
[----:B------:R0:W-:Y:S04]  /*52a0*/  STG.E.U16 desc[UR6][R28.64+0x6], R17 ;  /* 0x000006111c007986 */ /* 0x0001e8000c101506 */
[----:B------:R1:W-:Y:S01]  /*52b0*/  STG.E.U16 desc[UR6][R30.64+0x6], R5 ;  /* 0x000006051e007986 */ /* 0x0003e2000c101506 */
[----:B--2---:R-:W-:-:S03]  /*52c0*/  F2FP.BF16.F32.PACK_AB R4, R50, R45 ;  /* 0x0000002d3204723e */ /* 0x004fc600000010ff */
[----:B------:R-:W2:Y:S04]  /*52d0*/  LDL.LU R50, [R1+0x5c] ;  /* 0x00005c0001327983 */ /* 0x000ea80000300800 */
[----:B------:R-:W2:Y:S01]  /*52e0*/  LDL.LU R45, [R1+0xd8] ;  /* 0x0000d800012d7983 */ /* 0x000ea20000300800 */
[C---:B0-----:R-:W-:Y:S02]  /*52f0*/  PRMT R17, R4.reuse, 0x7610, R17 ;  /* 0x0000761004117816 */ /* 0x041fe40000000011 */
[----:B-1----:R-:W-:Y:S02]  /*5300*/  PRMT R5, R4, 0x7632, R5 ;  /* 0x0000763204057816 */ /* 0x002fe40000000005 */
[----:B---3--:R-:W-:Y:S02]  /*5310*/  F2FP.BF16.F32.PACK_AB R4, R21, R42 ;  /* 0x0000002a1504723e */ /* 0x008fe400000010ff */
[----:B------:R-:W3:Y:S01]  /*5320*/  LDL.LU R42, [R1+0xd0] ;  /* 0x0000d000012a7983 */ /* 0x000ee20000300800 */
[----:B------:R-:W-:-:S02]  /*5330*/  PRMT R7, R16, 0x7632, R7 ;  /* 0x0000763210077816 */ /* 0x000fc40000000007 */
[----:B------:R-:W-:Y:S01]  /*5340*/  F2FP.BF16.F32.PACK_AB R11, R56, R11 ;  /* 0x0000000b380b723e */ /* 0x000fe200000010ff */
[----:B------:R0:W-:Y:S01]  /*5350*/  STG.E.U16 desc[UR6][R30.64], R16 ;  /* 0x000000101e007986 */ /* 0x0001e2000c101506 */
[----:B------:R-:W-:-:S03]  /*5360*/  F2FP.BF16.F32.PACK_AB R10, R57, R10 ;  /* 0x0000000a390a723e */ /* 0x000fc600000010ff */
[----:B------:R1:W-:Y:S01]  /*5370*/  STG.E.U16 desc[UR6][R30.64+0x2], R7 ;  /* 0x000002071e007986 */ /* 0x0003e2000c101506 */
[----:B------:R-:W-:-:S03]  /*5380*/  PRMT R18, R4, 0x7610, R18 ;  /* 0x0000761004127816 */ /* 0x000fc60000000012 */
[----:B------:R-:W-:Y:S01]  /*5390*/  STG.E.U16 desc[UR6][R30.64+0x4], R12 ;  /* 0x0000040c1e007986 */ /* 0x000fe2000c101506 */
[----:B0-----:R-:W-:-:S03]  /*53a0*/  PRMT R16, R11, 0x7632, R16 ;  /* 0x000076320b107816 */ /* 0x001fc60000000010 */
[----:B------:R0:W-:Y:S01]  /*53b0*/  STG.E.U16 desc[UR6][R32.64+0x4], R11 ;  /* 0x0000040b20007986 */ /* 0x0001e2000c101506 */
[----:B------:R-:W-:Y:S02]  /*53c0*/  F2FP.BF16.F32.PACK_AB R9, R58, R9 ;  /* 0x000000093a09723e */ /* 0x000fe400000010ff */
[----:B-1----:R-:W-:Y:S01]  /*53d0*/  PRMT R7, R10, 0x7632, R7 ;  /* 0x000076320a077816 */ /* 0x002fe20000000007 */
[----:B------:R-:W-:Y:S04]  /*53e0*/  STG.E.U16 desc[UR6][R32.64], R13 ;  /* 0x0000000d20007986 */ /* 0x000fe8000c101506 */
[----:B------:R-:W-:Y:S01]  /*53f0*/  STG.E.U16 desc[UR6][R32.64+0x2], R14 ;  /* 0x0000020e20007986 */ /* 0x000fe2000c101506 */
[----:B0-----:R-:W-:Y:S02]  /*5400*/  PRMT R11, R4, 0x7632, R11 ;  /* 0x00007632040b7816 */ /* 0x001fe4000000000b */
[----:B----4-:R-:W-:Y:S01]  /*5410*/  F2FP.BF16.F32.PACK_AB R4, R51, R44 ;  /* 0x0000002c3304723e */ /* 0x010fe200000010ff */
[----:B------:R-:W-:Y:S03]  /*5420*/  STG.E.U16 desc[UR6][R32.64+0x6], R16 ;  /* 0x0000061020007986 */ /* 0x000fe6000c101506 */
[----:B------:R-:W-:Y:S01]  /*5430*/  PRMT R19, R4, 0x7610, R19 ;  /* 0x0000761004137816 */ /* 0x000fe20000000013 */
[----:B------:R0:W-:Y:S01]  /*5440*/  STG.E.U16 desc[UR6][R34.64+0x2], R5 ;  /* 0x0000020522007986 */ /* 0x0001e2000c101506 */
[----:B------:R-:W-:-:S03]  /*5450*/  PRMT R12, R9, 0x7632, R12 ;  /* 0x00007632090c7816 */ /* 0x000fc6000000000c */
[----:B------:R-:W-:Y:S04]  /*5460*/  STG.E.U16 desc[UR6][R34.64], R17 ;  /* 0x0000001122007986 */ /* 0x000fe8000c101506 */
[----:B------:R-:W-:Y:S01]  /*5470*/  STG.E.U16 desc[UR6][R34.64+0x4], R10 ;  /* 0x0000040a22007986 */ /* 0x000fe2000c101506 */
[----:B0-----:R-:W-:-:S03]  /*5480*/  PRMT R5, R4, 0x7632, R5 ;  /* 0x0000763204057816 */ /* 0x001fc60000000005 */
[----:B------:R-:W-:Y:S04]  /*5490*/  STG.E.U16 desc[UR6][R34.64+0x6], R7 ;  /* 0x0000060722007986 */ /* 0x000fe8000c101506 */
[----:B------:R0:W-:Y:S04]  /*54a0*/  STG.E.U16 desc[UR6][R36.64+0x4], R9 ;  /* 0x0000040924007986 */ /* 0x0001e8000c101506 */
[----:B------:R-:W4:Y:S01]  /*54b0*/  LDL.LU R44, [R1+0x50] ;  /* 0x00005000012c7983 */ /* 0x000f220000300800 */
[----:B--2---:R-:W-:-:S03]  /*54c0*/  F2FP.BF16.F32.PACK_AB R4, R50, R45 ;  /* 0x0000002d3204723e */ /* 0x004fc600000010ff */
[----:B------:R-:W2:Y:S01]  /*54d0*/  LDL.LU R45, [R1+0xc8] ;  /* 0x0000c800012d7983 */ /* 0x000ea20000300800 */
[C---:B------:R-:W-:Y:S02]  /*54e0*/  PRMT R20, R4.reuse, 0x7610, R20 ;  /* 0x0000761004147816 */ /* 0x040fe40000000014 */
[----:B0-----:R-:W-:Y:S02]  /*54f0*/  PRMT R9, R4, 0x7632, R9 ;  /* 0x0000763204097816 */ /* 0x001fe40000000009 */
[----:B---3--:R-:W-:Y:S02]  /*5500*/  F2FP.BF16.F32.PACK_AB R4, R2, R42 ;  /* 0x0000002a0204723e */ /* 0x008fe400000010ff */
[----:B------:R-:W4:Y:S01]  /*5510*/  LDL.LU R2, [R1+0x150] ;  /* 0x0001500001027983 */ /* 0x000f220000300800 */
[----:B------:R-:W-:Y:S02]  /*5520*/  F2FP.BF16.F32.PACK_AB R8, R59, R8 ;  /* 0x000000083b08723e */ /* 0x000fe400000010ff */
[----:B------:R-:W-:-:S02]  /*5530*/  F2FP.BF16.F32.PACK_AB R3, R61, R3 ;  /* 0x000000033d03723e */ /* 0x000fc400000010ff */
[----:B------:R-:W-:Y:S01]  /*5540*/  PRMT R7, R8, 0x7632, R7 ;  /* 0x0000763208077816 */ /* 0x000fe20000000007 */
[----:B------:R-:W-:Y:S04]  /*5550*/  STG.E.U16 desc[UR6][R36.64], R18 ;  /* 0x0000001224007986 */ /* 0x000fe8000c101506 */
[----:B------:R-:W-:Y:S04]  /*5560*/  STG.E.U16 desc[UR6][R36.64+0x2], R11 ;  /* 0x0000020b24007986 */ /* 0x000fe8000c101506 */
[----:B------:R-:W-:Y:S04]  /*5570*/  STG.E.U16 desc[UR6][R36.64+0x6], R12 ;  /* 0x0000060c24007986 */ /* 0x000fe8000c101506 */
[----:B------:R0:W-:Y:S04]  /*5580*/  STG.E.U16 desc[UR6][R38.64+0x2], R5 ;  /* 0x0000020526007986 */ /* 0x0001e8000c101506 */
[----:B------:R1:W-:Y:S01]  /*5590*/  STG.E.U16 desc[UR6][R38.64+0x6], R7 ;  /* 0x0000060726007986 */ /* 0x0003e2000c101506 */
[----:B0-----:R-:W-:-:S02]  /*55a0*/  PRMT R5, R3, 0x7610, R5 ;  /* 0x0000761003057816 */ /* 0x001fc40000000005 */
[----:B-1----:R-:W-:Y:S02]  /*55b0*/  PRMT R7, R3, 0x7632, R7 ;  /* 0x0000763203077816 */ /* 0x002fe40000000007 */
[----:B----4-:R-:W-:Y:S02]  /*55c0*/  F2FP.BF16.F32.PACK_AB R3, R44, R2 ;  /* 0x000000022c03723e */ /* 0x010fe400000010ff */
[----:B------:R-:W3:Y:S01]  /*55d0*/  LDL.LU R2, [R1+0x14c] ;  /* 0x00014c0001027983 */ /* 0x000ee20000300800 */
[----:B------:R-:W-:Y:S02]  /*55e0*/  F2FP.BF16.F32.PACK_AB R6, R60, R6 ;  /* 0x000000063c06723e */ /* 0x000fe400000010ff */
[----:B------:R-:W-:Y:S01]  /*55f0*/  F2FP.BF16.F32.PACK_AB R0, R0, R43 ;  /* 0x0000002b0000723e */ /* 0x000fe200000010ff */
[----:B------:R-:W-:Y:S01]  /*5600*/  STG.E.U16 desc[UR6][R38.64], R19 ;  /* 0x0000001326007986 */ /* 0x000fe2000c101506 */
[----:B------:R-:W-:Y:S02]  /*5610*/  PRMT R10, R6, 0x7632, R10 ;  /* 0x00007632060a7816 */ /* 0x000fe4000000000a */
[----:B------:R-:W-:Y:S01]  /*5620*/  PRMT R23, R4, 0x7632, R23 ;  /* 0x0000763204177816 */ /* 0x000fe20000000017 */
[----:B------:R-:W-:Y:S01]  /*5630*/  STG.E.U16 desc[UR6][R38.64+0x4], R8 ;  /* 0x0000040826007986 */ /* 0x000fe2000c101506 */
[----:B------:R-:W-:-:S03]  /*5640*/  PRMT R24, R3, 0x7632, R24 ;  /* 0x0000763203187816 */ /* 0x000fc60000000018 */
        /* <DEDUP_REMOVED lines=14> */
[----:B---3--:R-:W-:-:S04]  /*5730*/  IADD3 R2, P0, R2, 0x2, RZ ;  /* 0x0000000202027810 */ /* 0x008fc80007f1e0ff */
[----:B--2---:R-:W-:Y:S02]  /*5740*/  IADD3.X R45, RZ, R45, RZ, P0, !PT ;  /* 0x0000002dff2d7210 */ /* 0x004fe400007fe4ff */
[----:B------:R-:W-:-:S03]  /*5750*/  ISETP.GE.U32.AND P0, PT, R2, UR8, PT ;  /* 0x0000000802007c0c */ /* 0x000fc6000bf06070 */
[----:B------:R4:W-:Y:S01]  /*5760*/  STL [R1+0xc8], R45 ;  /* 0x0000c82d01007387 */ /* 0x0009e20000100800 */
[----:B------:R-:W-:-:S13]  /*5770*/  ISETP.GE.AND.EX P0, PT, R45, UR9, PT, P0 ;  /* 0x000000092d007c0c */ /* 0x000fda000bf06300 */
[----:B----4-:R-:W-:Y:S05]  /*5780*/  @!P0 BRA `(.L_x_1459) ;  /* 0xffffffa800a48947 */ /* 0x010fea000383ffff */
[----:B------:R-:W-:Y:S05]  /*5790*/  EXIT ;  /* 0x000000000000794d */ /* 0x000fea0003800000 */
.L_x_1460:
        /* <DEDUP_REMOVED lines=14> */
.L_x_3026:


//--------------------- .text._ZN13group_norm_v214gn_cuda_kernelI13__nv_bfloat16Li480ELi1ELi16ELi60ELi4096ELb1ELi32ELi960ELi960ELi4ELb1ELi1ELb0ELb0ENS_16CompileConditionILi900EEEEEvPT_PKS4_S7_S7_flPfS8_Pj --------------------------
	.section	.text._ZN13group_norm_v214gn_cuda_kernelI13__nv_bfloat16Li480ELi1ELi16ELi60ELi4096ELb1ELi32ELi960ELi960ELi4ELb1ELi1ELb0ELb0ENS_16CompileConditionILi900EEEEEvPT_PKS4_S7_S7_flPfS8_Pj,"ax",@progbits
	.align	128
        .global         _ZN13group_norm_v214gn_cuda_kernelI13__nv_bfloat16Li480ELi1ELi16ELi60ELi4096ELb1ELi32ELi960ELi960ELi4ELb1ELi1ELb0ELb0ENS_16CompileConditionILi900EEEEEvPT_PKS4_S7_S7_flPfS8_Pj
        .type           _ZN13group_norm_v214gn_cuda_kernelI13__nv_bfloat16Li480ELi1ELi16ELi60ELi4096ELb1ELi32ELi960ELi960ELi4ELb1ELi1ELb0ELb0ENS_16CompileConditionILi900EEEEEvPT_PKS4_S7_S7_flPfS8_Pj,@function
        .size           _ZN13group_norm_v214gn_cuda_kernelI13__nv_bfloat16Li480ELi1ELi16ELi60ELi4096ELb1ELi32ELi960ELi960ELi4ELb1ELi1ELb0ELb0ENS_16CompileConditionILi900EEEEEvPT_PKS4_S7_S7_flPfS8_Pj,(.L_x_3027 - _ZN13group_norm_v214gn_cuda_kernelI13__nv_bfloat16Li480ELi1ELi16ELi60ELi4096ELb1ELi32ELi960ELi960ELi4ELb1ELi1ELb0ELb0ENS_16CompileConditionILi900EEEEEvPT_PKS4_S7_S7_flPfS8_Pj)
        .other          _ZN13group_norm_v214gn_cuda_kernelI13__nv_bfloat16Li480ELi1ELi16ELi60ELi4096ELb1ELi32ELi960ELi960ELi4ELb1ELi1ELb0ELb0ENS_16CompileConditionILi900EEEEEvPT_PKS4_S7_S7_flPfS8_Pj,@"STO_CUDA_ENTRY STV_DEFAULT"
_ZN13group_norm_v214gn_cuda_kernelI13__nv_bfloat16Li480ELi1ELi16ELi60ELi4096ELb1ELi32ELi960ELi960ELi4ELb1ELi1ELb0ELb0ENS_16CompileConditionILi900EEEEEvPT_PKS4_S7_S7_flPfS8_Pj:
.text._ZN13group_norm_v214gn_cuda_kernelI13__nv_bfloat16Li480ELi1ELi16ELi60ELi4096ELb1ELi32ELi960ELi960ELi4ELb1ELi1ELb0ELb0ENS_16CompileConditionILi900EEEEEvPT_PKS4_S7_S7_flPfS8_Pj:
        /* <DEDUP_REMOVED lines=19> */
[C---:B--2---:R-:W-:Y:S02]  /*0130*/  LOP3.LUT R0, R6.reuse, 0x7f, RZ, 0xc0, !PT ;  /* 0x0000007f06007812 */ /* 0x044fe400078ec0ff */
[----:B------:R-:W-:Y:S02]  /*0140*/  SHF.R.U32.HI R7, RZ, 0x7, R3 ;  /* 0x00000007ff077819 */ /* 0x000fe40000011603 */
[C---:B------:R-:W-:Y:S01]  /*0150*/  SHF.L.U32 R9, R5.reuse, 0x7, RZ ;  /* 0x0000000705097819 */ /* 0x040fe200000006ff */
[----:B------:R-:W-:Y:S01]  /*0160*/  IMAD R5, R5, 0x3c, RZ ;  /* 0x0000003c05057824 */ /* 0x000fe200078e02ff */
[----:B------:R-:W-:Y:S01]  /*0170*/  LOP3.LUT P0, RZ, R6, 0x7f, RZ, 0xc0, !PT ;  /* 0x0000007f06ff7812 */ /* 0x000fe2000780c0ff */
[----:B------:R-:W-:Y:S01]  /*0180*/  IMAD R2, R7, -0xf0, R23 ;  /* 0xffffff1007027824 */ /* 0x000fe200078e0217 */
[----:B------:R-:W-:-:S02]  /*0190*/  LOP3.LUT R6, R9, 0xffffff80, R0, 0xe2, !PT ;  /* 0xffffff8009067812 */ /* 0x000fc400078ee200 */
[----:B------:R-:W-:Y:S01]  /*01a0*/  ISETP.GT.U32.OR P0, PT, R23, 0xf, P0 ;  /* 0x0000000f1700780c */ /* 0x000fe20000704470 */
[C---:B------:R-:W-:Y:S01]  /*01b0*/  IMAD R4, R2.reuse, 0x18, R24 ;  /* 0x0000001802047824 */ /* 0x040fe200078e0218 */
[C---:B------:R-:W-:Y:S01]  /*01c0*/  IADD3 R6, R5.reuse, 0x10, RZ ;  /* 0x0000001005067810 */ /* 0x040fe20007ffe0ff */
[----:B------:R-:W-:Y:S01]  /*01d0*/  IMAD.WIDE.U32 R2, R2, -0x77777777, RZ ;  /* 0x8888888902027825 */ /* 0x000fe200078e00ff */
[----:B------:R-:W-:Y:S02]  /*01e0*/  IADD3 R2, R5, 0x4, RZ ;  /* 0x0000000405027810 */ /* 0x000fe40007ffe0ff */
[----:B------:R-:W-:Y:S02]  /*01f0*/  LEA R4, R7, R4, 0x3 ;  /* 0x0000000407047211 */ /* 0x000fe400078e18ff */
[----:B------:R-:W-:Y:S02]  /*0200*/  LOP3.LUT R0, R3, 0xf8, RZ, 0xc0, !PT ;  /* 0x000000f803007812 */ /* 0x000fe400078ec0ff */
[----:B------:R-:W-:Y:S01]  /*0210*/  IADD3 R3, R5, 0x8, RZ ;  /* 0x0000000805037810 */ /* 0x000fe20007ffe0ff */
[----:B------:R0:W-:Y:S01]  /*0220*/  STL [R1+0x1c], R4 ;  /* 0x00001c0401007387 */ /* 0x0001e20000100800 */
[----:B------:R-:W-:-:S02]  /*0230*/  SHF.R.U32.HI R2, RZ, 0x2, R2 ;  /* 0x00000002ff027819 */ /* 0x000fc40000011602 */
[----:B------:R-:W-:Y:S01]  /*0240*/  SHF.R.U32.HI R3, RZ, 0x2, R3 ;  /* 0x00000002ff037819 */ /* 0x000fe20000011603 */
[----:B------:R1:W-:Y:S01]  /*0250*/  STL [R1+0x18], R0 ;  /* 0x0000180001007387 */ /* 0x0003e20000100800 */
[----:B------:R-:W-:Y:S02]  /*0260*/  SHF.L.U32 R23, R23, 0x3, RZ ;  /* 0x0000000317177819 */ /* 0x000fe400000006ff */
[C---:B------:R-:W-:Y:S02]  /*0270*/  IADD3 R8, R5.reuse, 0x14, RZ ;  /* 0x0000001405087810 */ /* 0x040fe40007ffe0ff */
[C---:B------:R-:W-:Y:S02]  /*0280*/  IADD3 R10, R5.reuse, 0x18, RZ ;  /* 0x00000018050a7810 */ /* 0x040fe40007ffe0ff */
[C---:B0-----:R-:W-:Y:S02]  /*0290*/  IADD3 R4, R5.reuse, 0xc, RZ ;  /* 0x0000000c05047810 */ /* 0x041fe40007ffe0ff */
[----:B------:R-:W-:-:S02]  /*02a0*/  IADD3 R12, R5, 0x1c, RZ ;  /* 0x0000001c050c7810 */ /* 0x000fc40007ffe0ff */
[----:B-1----:R-:W-:Y:S02]  /*02b0*/  SHF.R.U32.HI R0, RZ, 0x2, R5 ;  /* 0x00000002ff007819 */ /* 0x002fe40000011605 */
[C---:B------:R-:W-:Y:S02]  /*02c0*/  IADD3 R14, R5.reuse, 0x20, RZ ;  /* 0x00000020050e7810 */ /* 0x040fe40007ffe0ff */
[C---:B------:R-:W-:Y:S01]  /*02d0*/  IADD3 R16, R5.reuse, 0x24, RZ ;  /* 0x0000002405107810 */ /* 0x040fe20007ffe0ff */
[----:B------:R-:W-:Y:S01]  /*02e0*/  IMAD R0, R0, 0x18, R24 ;  /* 0x0000001800007824 */ /* 0x000fe200078e0218 */
[C---:B------:R-:W-:Y:S02]  /*02f0*/  IADD3 R18, R5.reuse, 0x28, RZ ;  /* 0x0000002805127810 */ /* 0x040fe40007ffe0ff */
[C---:B------:R-:W-:Y:S02]  /*0300*/  IADD3 R19, R5.reuse, 0x2c, RZ ;  /* 0x0000002c05137810 */ /* 0x040fe40007ffe0ff */
[----:B------:R-:W-:-:S02]  /*0310*/  IADD3 R20, R5, 0x30, RZ ;  /* 0x0000003005147810 */ /* 0x000fc40007ffe0ff */
[C---:B------:R-:W-:Y:S02]  /*0320*/  IADD3 R21, R5.reuse, 0x34, RZ ;  /* 0x0000003405157810 */ /* 0x040fe40007ffe0ff */
[----:B------:R-:W-:Y:S02]  /*0330*/  IADD3 R22, R5, 0x38, RZ ;  /* 0x0000003805167810 */ /* 0x000fe40007ffe0ff */
[----:B------:R-:W-:Y:S01]  /*0340*/  SHF.R.U32.HI R5, RZ, 0x2, R4 ;  /* 0x00000002ff057819 */ /* 0x000fe20000011604 */
[----:B------:R-:W-:Y:S01]  /*0350*/  IMAD R4, R2, 0x18, R24 ;  /* 0x0000001802047824 */ /* 0x000fe200078e0218 */
[----:B------:R-:W-:Y:S01]  /*0360*/  SHF.R.U32.HI R7, RZ, 0x2, R6 ;  /* 0x00000002ff077819 */ /* 0x000fe20000011606 */
[----:B------:R-:W-:Y:S01]  /*0370*/  IMAD R6, R3, 0x18, R24 ;  /* 0x0000001803067824 */ /* 0x000fe200078e0218 */
[----:B------:R-:W-:Y:S01]  /*0380*/  LOP3.LUT R117, R23, 0x8, RZ, 0xc0, !PT ;  /* 0x0000000817757812 */ /* 0x000fe200078ec0ff */
[----:B------:R-:W-:Y:S01]  /*0390*/  HFMA2.MMA R3, -RZ, RZ, 0, 0 ;  /* 0x00000000ff037435 */ /* 0x000fe200000001ff */
[----:B------:R-:W-:Y:S01]  /*03a0*/  SHF.R.U32.HI R9, RZ, 0x2, R8 ;  /* 0x00000002ff097819 */ /* 0x000fe20000011608 */
[----:B------:R-:W-:Y:S01]  /*03b0*/  IMAD R8, R5, 0x18, R24 ;  /* 0x0000001805087824 */ /* 0x000fe200078e0218 */
[----:B------:R-:W-:-:S02]  /*03c0*/  IADD3 R5, R0, R117, RZ ;  /* 0x0000007500057210 */ /* 0x000fc40007ffe0ff */
[----:B------:R-:W-:Y:S01]  /*03d0*/  SHF.R.U32.HI R11, RZ, 0x2, R10 ;  /* 0x00000002ff0b7819 */ /* 0x000fe2000001160a */
[----:B------:R-:W-:Y:S01]  /*03e0*/  IMAD R10, R7, 0x18, R24 ;  /* 0x00000018070a7824 */ /* 0x000fe200078e0218 */
[----:B------:R-:W-:Y:S01]  /*03f0*/  IADD3 R4, R117, R4, RZ ;  /* 0x0000000475047210 */ /* 0x000fe20007ffe0ff */
[----:B------:R0:W-:Y:S01]  /*0400*/  STL [R1+0x14], R5 ;  /* 0x0000140501007387 */ /* 0x0001e20000100800 */
[----:B------:R-:W-:Y:S01]  /*0410*/  SHF.R.U32.HI R13, RZ, 0x2, R12 ;  /* 0x00000002ff0d7819 */ /* 0x000fe2000001160c */
[----:B------:R-:W-:Y:S01]  /*0420*/  IMAD R12, R9, 0x18, R24 ;  /* 0x00000018090c7824 */ /* 0x000fe200078e0218 */
[----:B------:R-:W-:Y:S01]  /*0430*/  IADD3 R0, R117, R6, RZ ;  /* 0x0000000675007210 */ /* 0x000fe20007ffe0ff */
[----:B------:R1:W-:Y:S01]  /*0440*/  STL [R1+0x10], R4 ;  /* 0x0000100401007387 */ /* 0x0003e20000100800 */
[----:B------:R-:W-:Y:S01]  /*0450*/  SHF.R.U32.HI R15, RZ, 0x2, R14 ;  /* 0x00000002ff0f7819 */ /* 0x000fe2000001160e */
[----:B------:R-:W-:Y:S01]  /*0460*/  IMAD R14, R11, 0x18, R24 ;  /* 0x000000180b0e7824 */ /* 0x000fe200078e0218 */
[----:B------:R-:W-:Y:S01]  /*0470*/  SHF.R.U32.HI R17, RZ, 0x2, R16 ;  /* 0x00000002ff117819 */ /* 0x000fe20000011610 */
[----:B------:R2:W-:Y:S01]  /*0480*/  STL [R1+0xc], R0 ;  /* 0x00000c0001007387 */ /* 0x0005e20000100800 */
[----:B------:R-:W-:Y:S01]  /*0490*/  SHF.R.U32.HI R18, RZ, 0x2, R18 ;  /* 0x00000002ff127819 */ /* 0x000fe20000011612 */
[--C-:B------:R-:W-:Y:S01]  /*04a0*/  IMAD R124, R13, 0x18, R24.reuse ;  /* 0x000000180d7c7824 */ /* 0x100fe200078e0218 */
[----:B0-----:R-:W-:Y:S01]  /*04b0*/  IADD3 R5, R117, R8, RZ ;  /* 0x0000000875057210 */ /* 0x001fe20007ffe0ff */
[--C-:B------:R-:W-:Y:S01]  /*04c0*/  IMAD R16, R15, 0x18, R24.reuse ;  /* 0x000000180f107824 */ /* 0x100fe200078e0218 */
[----:B------:R-:W-:Y:S01]  /*04d0*/  SHF.R.U32.HI R19, RZ, 0x2, R19 ;  /* 0x00000002ff137819 */ /* 0x000fe20000011613 */
[----:B------:R-:W-:Y:S01]  /*04e0*/  IMAD R122, R17, 0x18, R24 ;  /* 0x00000018117a7824 */ /* 0x000fe200078e0218 */
[C---:B-1----:R-:W-:Y:S01]  /*04f0*/  IADD3 R4, R117.reuse, R10, RZ ;  /* 0x0000000a75047210 */ /* 0x042fe20007ffe0ff */
[----:B------:R-:W-:Y:S01]  /*0500*/  STL [R1+0x8], R5 ;  /* 0x0000080501007387 */ /* 0x000fe20000100800 */
[----:B------:R-:W-:Y:S01]  /*0510*/  SHF.R.U32.HI R20, RZ, 0x2, R20 ;  /* 0x00000002ff147819 */ /* 0x000fe20000011614 */
[--C-:B------:R-:W-:Y:S01]  /*0520*/  IMAD R18, R18, 0x18, R24.reuse ;  /* 0x0000001812127824 */ /* 0x100fe200078e0218 */
[----:B--2---:R-:W-:Y:S01]  /*0530*/  IADD3 R0, R117, R12, RZ ;  /* 0x0000000c75007210 */ /* 0x004fe20007ffe0ff */
[----:B------:R0:W-:Y:S01]  /*0540*/  STL [R1+0x4], R4 ;  /* 0x0000040401007387 */ /* 0x0001e20000100800 */
[----:B------:R-:W-:Y:S01]  /*0550*/  SHF.R.U32.HI R21, RZ, 0x2, R21 ;  /* 0x00000002ff157819 */ /* 0x000fe20000011615 */
[----:B------:R-:W-:Y:S01]  /*0560*/  IMAD R120, R19, 0x18, R24 ;  /* 0x0000001813787824 */ /* 0x000fe200078e0218 */
[----:B------:R-:W-:Y:S01]  /*0570*/  SHF.R.U32.HI R22, RZ, 0x2, R22 ;  /* 0x00000002ff167819 */ /* 0x000fe20000011616 */
[----:B------:R1:W-:Y:S01]  /*0580*/  STL [R1], R0 ;  /* 0x0000000001007387 */ /* 0x0003e20000100800 */
[----:B------:R-:W-:Y:S01]  /*0590*/  ISETP.EQ.U32.AND P1, PT, RZ, UR6, PT ;  /* 0x00000006ff007c0c */ /* 0x000fe2000bf22070 */
[--C-:B------:R-:W-:Y:S01]  /*05a0*/  IMAD R20, R20, 0x18, R24.reuse ;  /* 0x0000001814147824 */ /* 0x100fe200078e0218 */
[----:B------:R-:W-:Y:S01]  /*05b0*/  MOV R2, UR8 ;  /* 0x0000000800027c02 */ /* 0x000fe20008000f00 */
[--C-:B------:R-:W-:Y:S01]  /*05c0*/  IMAD R118, R21, 0x18, R24.reuse ;  /* 0x0000001815767824 */ /* 0x100fe200078e0218 */
[----:B------:R-:W-:Y:S01]  /*05d0*/  ISETP.EQ.OR.EX P0, PT, RZ, UR7, P0, P1 ;  /* 0x00000007ff007c0c */ /* 0x000fe20008702710 */
[----:B------:R-:W-:Y:S01]  /*05e0*/  IMAD R22, R22, 0x18, R24 ;  /* 0x0000001816167824 */ /* 0x000fe200078e0218 */
[----:B---3--:R-:W-:Y:S01]  /*05f0*/  LEA R76, P1, R2, R76, 0x2 ;  /* 0x0000004c024c7211 */ /* 0x008fe200078210ff */
[----:B------:R-:W-:Y:S01]  /*0600*/  ULDC.64 UR6, c[0x0][0x208] ;  /* 0x0000820000067ab9 */ /* 0x000fe20000000a00 */
[----:B------:R-:W-:-:S02]  /*0610*/  IADD3 R125, R117, R14, RZ ;  /* 0x0000000e757d7210 */ /* 0x000fc40007ffe0ff */
[C---:B------:R-:W-:Y:S02]  /*0620*/  IADD3 R124, R117.reuse, R124, RZ ;  /* 0x0000007c757c7210 */ /* 0x040fe40007ffe0ff */
[C---:B------:R-:W-:Y:S02]  /*0630*/  IADD3 R123, R117.reuse, R16, RZ ;  /* 0x00000010757b7210 */ /* 0x040fe40007ffe0ff */
[C---:B------:R-:W-:Y:S02]  /*0640*/  IADD3 R122, R117.reuse, R122, RZ ;  /* 0x0000007a757a7210 */ /* 0x040fe40007ffe0ff */
[C---:B------:R-:W-:Y:S02]  /*0650*/  IADD3 R121, R117.reuse, R18, RZ ;  /* 0x0000001275797210 */ /* 0x040fe40007ffe0ff */
[C---:B------:R-:W-:Y:S02]  /*0660*/  IADD3 R120, R117.reuse, R120, RZ ;  /* 0x0000007875787210 */ /* 0x040fe40007ffe0ff */
[----:B------:R-:W-:-:S02]  /*0670*/  IADD3 R119, R117, R20, RZ ;  /* 0x0000001475777210 */ /* 0x000fc40007ffe0ff */
[C---:B------:R-:W-:Y:S02]  /*0680*/  IADD3 R118, R117.reuse, R118, RZ ;  /* 0x0000007675767210 */ /* 0x040fe40007ffe0ff */
[----:B------:R-:W-:Y:S02]  /*0690*/  IADD3 R117, R117, R22, RZ ;  /* 0x0000001675757210 */ /* 0x000fe40007ffe0ff */
[----:B------:R-:W-:Y:S02]  /*06a0*/  LEA.HI.X R77, R2, R77, R3, 0x2, P1 ;  /* 0x0000004d024d7211 */ /* 0x000fe400008f1403 */
[----:B01----:R-:W-:-:S07]  /*06b0*/  MOV R4, RZ ;  /* 0x000000ff00047202 */ /* 0x003fce0000000f00 */
.L_x_1469:
[----:B------:R-:W0:Y:S01]  /*06c0*/  S2R R86, SR_TID.X ;  /* 0x0000000000567919 */ /* 0x000e220000002100 */
[----:B------:R-:W1:Y:S01]  /*06d0*/  S2UR UR14, SR_CTAID.X ;  /* 0x00000000000e79c3 */ /* 0x000e620000002500 */
[----:B------:R-:W-:Y:S01]  /*06e0*/  MOV R23, RZ ;  /* 0x000000ff00177202 */ /* 0x000fe20000000f00 */
[----:B------:R-:W-:Y:S01]  /*06f0*/  IMAD R115, R3, 0x3c0000, RZ ;  /* 0x003c000003737824 */ /* 0x000fe200078e02ff */
[----:B------:R-:W-:Y:S01]  /*0700*/  ULDC.64 UR10, c[0x0][0x218] ;  /* 0x00008600000a7ab9 */ /* 0x000fe20000000a00 */
[----:B------:R-:W-:Y:S01]  /*0710*/  ULDC.64 UR12, c[0x0][0x228] ;  /* 0x00008a00000c7ab9 */ /* 0x000fe20000000a00 */
[----:B--2---:R-:W2:Y:S01]  /*0720*/  LDL R82, [R1+0x1c] ;  /* 0x00001c0001527983 */ /* 0x004ea20000100800 */
[----:B-1----:R-:W-:-:S04]  /*0730*/  USHF.L.U32 UR5, UR14, 0x5, URZ ;  /* 0x000000050e057899 */ /* 0x002fc8000800063f */
[----:B------:R-:W-:Y:S01]  /*0740*/  ULOP3.LUT UR5, UR5, 0xfe0, URZ, 0xc0, !UPT ;  /* 0x00000fe005057892 */ /* 0x000fe2000f8ec03f */
[----:B0-----:R-:W-:-:S05]  /*0750*/  IMAD.WIDE.U32 R6, R86, -0x77777777, RZ ;  /* 0x8888888956067825 */ /* 0x001fca00078e00ff */
[----:B------:R-:W-:-:S04]  /*0760*/  SHF.R.U32.HI R6, RZ, 0x7, R7 ;  /* 0x00000007ff067819 */ /* 0x000fc80000011607 */
[C---:B------:R-:W-:Y:S01]  /*0770*/  IADD3 R0, R6.reuse, UR5, RZ ;  /* 0x0000000506007c10 */ /* 0x040fe2000fffe0ff */
[----:B------:R-:W-:-:S05]  /*0780*/  IMAD R22, R6, -0xf0, R86 ;  /* 0xffffff1006167824 */ /* 0x000fca00078e0256 */
[----:B------:R-:W-:-:S05]  /*0790*/  SHF.L.U32 R22, R22, 0x2, RZ ;  /* 0x0000000216167819 */ /* 0x000fca00000006ff */
[----:B------:R-:W-:-:S04]  /*07a0*/  IMAD.WIDE.U32 R20, R2, 0x3c0000, R22 ;  /* 0x003c000002147825 */ /* 0x000fc800078e0016 */
[----:B------:R-:W-:Y:S01]  /*07b0*/  IMAD R23, R0, 0x3c0, RZ ;  /* 0x000003c000177824 */ /* 0x000fe200078e02ff */
[----:B------:R-:W-:-:S04]  /*07c0*/  IADD3 R115, R21, R115, RZ ;  /* 0x0000007315737210 */ /* 0x000fc80007ffe0ff */
[C---:B------:R-:W-:Y:S02]  /*07d0*/  IADD3 R5, P1, R23.reuse, R20, RZ ;  /* 0x0000001417057210 */ /* 0x040fe40007f3e0ff */
[----:B------:R-:W-:Y:S02]  /*07e0*/  IADD3 R7, R23, 0x780, RZ ;  /* 0x0000078017077810 */ /* 0x000fe40007ffe0ff */
[----:B------:R-:W-:Y:S02]  /*07f0*/  IADD3.X R100, RZ, R115, RZ, P1, !PT ;  /* 0x00000073ff647210 */ /* 0x000fe40000ffe4ff */
[----:B------:R-:W-:-:S04]  /*0800*/  LEA R74, P1, R5, UR10, 0x1 ;  /* 0x0000000a054a7c11 */ /* 0x000fc8000f8208ff */
[----:B------:R-:W-:Y:S02]  /*0810*/  LEA.HI.X R75, R5, UR11, R100, 0x1, P1 ;  /* 0x0000000b054b7c11 */ /* 0x000fe400088f0c64 */
[----:B------:R-:W-:-:S04]  /*0820*/  IADD3 R6, P1, R7, R20, RZ ;  /* 0x0000001407067210 */ /* 0x000fc80007f3e0ff */
[----:B------:R-:W3:Y:S01]  /*0830*/  LDG.E.64.CONSTANT R74, desc[UR6][R74.64] ;  /* 0x000000064a4a7981 */ /* 0x000ee2000c1e9b00 */
[----:B------:R-:W-:Y:S02]  /*0840*/  IADD3.X R101, RZ, R115, RZ, P1, !PT ;  /* 0x00000073ff657210 */ /* 0x000fe40000ffe4ff */
[C---:B------:R-:W-:Y:S02]  /*0850*/  LEA R72, P1, R6.reuse, UR10, 0x1 ;  /* 0x0000000a06487c11 */ /* 0x040fe4000f8208ff */
        /* <DEDUP_REMOVED lines=8> */
[----:B------:R-:W-:-:S04]  /*08e0*/  IADD3 R8, P1, R9, R20, RZ ;  /* 0x0000001409087210 */ /* 0x000fc80007f3e0ff */
[----:B------:R-:W2:Y:S01]  /*08f0*/  LDG.E.64.CONSTANT R70, desc[UR6][R70.64] ;  /* 0x0000000646467981 */ /* 0x000ea2000c1e9b00 */
[----:B------:R-:W-:Y:S02]  /*0900*/  IADD3.X R103, RZ, R115, RZ, P1, !PT ;  /* 0x00000073ff677210 */ /* 0x000fe40000ffe4ff */
[C---:B------:R-:W-:Y:S02]  /*0910*/  LEA R68, P1, R8.reuse, UR10, 0x1 ;  /* 0x0000000a08447c11 */ /* 0x040fe4000f8208ff */
[----:B------:R-:W-:Y:S02]  /*0920*/  IADD3 R9, R23, 0x1e00, RZ ;  /* 0x00001e0017097810 */ /* 0x000fe40007ffe0ff */
[----:B------:R-:W-:Y:S02]  /*0930*/  LEA.HI.X R69, R8, UR11, R103, 0x1, P1 ;  /* 0x0000000b08457c11 */ /* 0x000fe400088f0c67 */
[----:B------:R-:W-:-:S04]  /*0940*/  IADD3 R9, P1, R9, R20, RZ ;  /* 0x0000001409097210 */ /* 0x000fc80007f3e0ff */
[----:B------:R-:W2:Y:S01]  /*0950*/  LDG.E.64.CONSTANT R68, desc[UR6][R68.64] ;  /* 0x0000000644447981 */ /* 0x000ea2000c1e9b00 */
        /* <DEDUP_REMOVED lines=55> */
[----:B------:R-:W-:-:S04]  /*0cd0*/  LEA R48, P1, R18, UR10, 0x1 ;  /* 0x0000000a12307c11 */ /* 0x000fc8000f8208ff */
[----:B------:R-:W-:Y:S02]  /*0ce0*/  LEA.HI.X R49, R18, UR11, R113, 0x1, P1 ;  /* 0x0000000b12317c11 */ /* 0x000fe400088f0c71 */
[----:B------:R-:W-:-:S04]  /*0cf0*/  IADD3 R19, R23, 0x6900, RZ ;  /* 0x0000690017137810 */ /* 0x000fc80007ffe0ff */
[----:B------:R-:W2:Y:S01]  /*0d00*/  LDG.E.64.CONSTANT R48, desc[UR6][R48.64] ;  /* 0x0000000630307981 */ /* 0x000ea2000c1e9b00 */
[----:B------:R-:W-:-:S04]  /*0d10*/  IADD3 R19, P1, R19, R20, RZ ;  /* 0x0000001413137210 */ /* 0x000fc80007f3e0ff */
        /* <DEDUP_REMOVED lines=8> */
[----:B------:R-:W-:Y:S01]  /*0da0*/  LEA.HI.X R45, R20, UR11, R115, 0x1, P1 ;  /* 0x0000000b142d7c11 */ /* 0x000fe200088f0c73 */
[----:B------:R-:W-:-:S05]  /*0db0*/  ULDC.64 UR10, c[0x0][0x220] ;  /* 0x00008800000a7ab9 */ /* 0x000fca0000000a00 */
[----:B------:R-:W2:Y:S01]  /*0dc0*/  LDG.E.64.CONSTANT R44, desc[UR6][R44.64] ;  /* 0x000000062c2c7981 */ /* 0x000ea2000c1e9b00 */
        /* <DEDUP_REMOVED lines=8> */
[C---:B------:R-:W-:Y:S01]  /*0e50*/  ISETP.GT.U32.AND P2, PT, R86.reuse, 0x1f, PT ;  /* 0x0000001f5600780c */ /* 0x040fe20003f44070 */
[----:B------:R-:W-:Y:S01]  /*0e60*/  BSSY B0, `(.L_x_1461) ;  /* 0x0000119000007945 */ /* 0x000fe20003800000 */
[----:B------:R-:W-:Y:S02]  /*0e70*/  LOP3.LUT P1, RZ, R86, 0xffffffe1, RZ, 0xc0, !PT ;  /* 0xffffffe156ff7812 */ /* 0x000fe4000782c0ff */
[C---:B---3--:R-:W-:Y:S02]  /*0e80*/  PRMT R21, R74.reuse, 0x7632, R21 ;  /* 0x000076324a157816 */ /* 0x048fe40000000015 */
[----:B------:R-:W-:-:S02]  /*0e90*/  SHF.L.U32 R0, R74, 0x10, RZ ;  /* 0x000000104a007819 */ /* 0x000fc400000006ff */
[----:B------:R-:W-:Y:S02]  /*0ea0*/  SHF.L.U32 R24, R21, 0x10, RZ ;  /* 0x0000001015187819 */ /* 0x000fe400000006ff */
[C---:B------:R-:W-:Y:S01]  /*0eb0*/  SHF.L.U32 R99, R75.reuse, 0x10, RZ ;  /* 0x000000104b637819 */ /* 0x040fe200000006ff */
[----:B------:R-:W-:Y:S01]  /*0ec0*/  FADD.FTZ R22, RZ, R0 ;  /* 0x00000000ff167221 */ /* 0x000fe20000010000 */
[----:B------:R-:W-:Y:S01]  /*0ed0*/  FFMA.FTZ R23, R0, R0, RZ ;  /* 0x0000000000177223 */ /* 0x000fe200000100ff */
[----:B------:R-:W-:Y:S02]  /*0ee0*/  PRMT R21, R75, 0x7632, R21 ;  /* 0x000076324b157816 */ /* 0x000fe40000000015 */
[----:B------:R-:W-:Y:S01]  /*0ef0*/  FADD.FTZ R22, R22, R24 ;  /* 0x0000001816167221 */ /* 0x000fe20000010000 */
[----:B------:R-:W-:Y:S01]  /*0f00*/  FFMA.FTZ R24, R24, R24, R23 ;  /* 0x0000001818187223 */ /* 0x000fe20000010017 */
[----:B------:R-:W-:Y:S02]  /*0f10*/  SHF.L.U32 R23, R21, 0x10, RZ ;  /* 0x0000001015177819 */ /* 0x000fe400000006ff */
[----:B------:R-:W-:Y:S01]  /*0f20*/  FADD.FTZ R22, R22, R99 ;  /* 0x0000006316167221 */ /* 0x000fe20000010000 */
[----:B------:R-:W-:Y:S01]  /*0f30*/  FFMA.FTZ R24, R99, R99, R24 ;  /* 0x0000006363187223 */ /* 0x000fe20000010018 */
[----:B----4-:R-:W-:-:S02]  /*0f40*/  SHF.L.U32 R98, R72, 0x10, RZ ;  /* 0x0000001048627819 */ /* 0x010fc400000006ff */
[----:B------:R-:W-:Y:S01]  /*0f50*/  PRMT R21, R72, 0x7632, R21 ;  /* 0x0000763248157816 */ /* 0x000fe20000000015 */
[----:B------:R-:W-:Y:S01]  /*0f60*/  FADD.FTZ R25, R22, R23 ;  /* 0x0000001716197221 */ /* 0x000fe20000010000 */
[----:B------:R-:W-:Y:S01]  /*0f70*/  FFMA.FTZ R23, R23, R23, R24 ;  /* 0x0000001717177223 */ /* 0x000fe20000010018 */
[----:B------:R-:W-:Y:S02]  /*0f80*/  SHF.L.U32 R97, R73, 0x10, RZ ;  /* 0x0000001049617819 */ /* 0x000fe400000006ff */
[----:B------:R-:W-:Y:S01]  /*0f90*/  SHF.L.U32 R22, R21, 0x10, RZ ;  /* 0x0000001015167819 */ /* 0x000fe200000006ff */
[----:B------:R-:W-:Y:S01]  /*0fa0*/  FADD.FTZ R25, R25, R98 ;  /* 0x0000006219197221 */ /* 0x000fe20000010000 */
[----:B------:R-:W-:Y:S01]  /*0fb0*/  FFMA.FTZ R23, R98, R98, R23 ;  /* 0x0000006262177223 */ /* 0x000fe20000010017 */
[----:B------:R-:W-:Y:S02]  /*0fc0*/  PRMT R21, R73, 0x7632, R21 ;  /* 0x0000763249157816 */ /* 0x000fe40000000015 */
[----:B------:R-:W-:Y:S01]  /*0fd0*/  FADD.FTZ R24, R25, R22 ;  /* 0x0000001619187221 */ /* 0x000fe20000010000 */
[----:B------:R-:W-:Y:S01]  /*0fe0*/  FFMA.FTZ R22, R22, R22, R23 ;  /* 0x0000001616167223 */ /* 0x000fe20000010017 */
[----:B------:R-:W-:-:S02]  /*0ff0*/  SHF.L.U32 R23, R21, 0x10, RZ ;  /* 0x0000001015177819 */ /* 0x000fc400000006ff */
[----:B------:R-:W-:Y:S01]  /*1000*/  FADD.FTZ R24, R24, R97 ;  /* 0x0000006118187221 */ /* 0x000fe20000010000 */
[----:B------:R-:W-:Y:S01]  /*1010*/  FFMA.FTZ R22, R97, R97, R22 ;  /* 0x0000006161167223 */ /* 0x000fe20000010016 */
[C---:B--2---:R-:W-:Y:S02]  /*1020*/  SHF.L.U32 R96, R70.reuse, 0x10, RZ ;  /* 0x0000001046607819 */ /* 0x044fe400000006ff */
[----:B------:R-:W-:Y:S01]  /*1030*/  PRMT R21, R70, 0x7632, R21 ;  /* 0x0000763246157816 */ /* 0x000fe20000000015 */
[----:B------:R-:W-:Y:S01]  /*1040*/  FADD.FTZ R25, R24, R23 ;  /* 0x0000001718197221 */ /* 0x000fe20000010000 */
[----:B------:R-:W-:Y:S01]  /*1050*/  FFMA.FTZ R23, R23, R23, R22 ;  /* 0x0000001717177223 */ /* 0x000fe20000010016 */
[----:B------:R-:W-:Y:S02]  /*1060*/  SHF.L.U32 R95, R71, 0x10, RZ ;  /* 0x00000010475f7819 */ /* 0x000fe400000006ff */
[----:B------:R-:W-:Y:S01]  /*1070*/  SHF.L.U32 R22, R21, 0x10, RZ ;  /* 0x0000001015167819 */ /* 0x000fe200000006ff */
[----:B------:R-:W-:Y:S01]  /*1080*/  FADD.FTZ R25, R25, R96 ;  /* 0x0000006019197221 */ /* 0x000fe20000010000 */
[----:B------:R-:W-:Y:S01]  /*1090*/  FFMA.FTZ R23, R96, R96, R23 ;  /* 0x0000006060177223 */ /* 0x000fe20000010017 */
[----:B------:R-:W-:-:S02]  /*10a0*/  PRMT R21, R71, 0x7632, R21 ;  /* 0x0000763247157816 */ /* 0x000fc40000000015 */
[----:B------:R-:W-:Y:S01]  /*10b0*/  FADD.FTZ R24, R25, R22 ;  /* 0x0000001619187221 */ /* 0x000fe20000010000 */
[----:B------:R-:W-:Y:S01]  /*10c0*/  FFMA.FTZ R22, R22, R22, R23 ;  /* 0x0000001616167223 */ /* 0x000fe20000010017 */
[----:B------:R-:W-:Y:S02]  /*10d0*/  SHF.L.U32 R23, R21, 0x10, RZ ;  /* 0x0000001015177819 */ /* 0x000fe400000006ff */
[----:B------:R-:W-:Y:S01]  /*10e0*/  FADD.FTZ R24, R24, R95 ;  /* 0x0000005f18187221 */ /* 0x000fe20000010000 */
[----:B------:R-:W-:Y:S01]  /*10f0*/  FFMA.FTZ R22, R95, R95, R22 ;  /* 0x0000005f5f167223 */ /* 0x000fe20000010016 */
[C---:B------:R-:W-:Y:S02]  /*1100*/  SHF.L.U32 R94, R68.reuse, 0x10, RZ ;  /* 0x00000010445e7819 */ /* 0x040fe400000006ff */
[----:B------:R-:W-:Y:S01]  /*1110*/  PRMT R21, R68, 0x7632, R21 ;  /* 0x0000763244157816 */ /* 0x000fe20000000015 */
[----:B------:R-:W-:Y:S01]  /*1120*/  FADD.FTZ R25, R24, R23 ;  /* 0x0000001718197221 */ /* 0x000fe20000010000 */
[----:B------:R-:W-:Y:S01]  /*1130*/  FFMA.FTZ R23, R23, R23, R22 ;  /* 0x0000001717177223 */ /* 0x000fe20000010016 */
[----:B------:R-:W-:-:S02]  /*1140*/  SHF.L.U32 R93, R69, 0x10, RZ ;  /* 0x00000010455d7819 */ /* 0x000fc400000006ff */
[----:B------:R-:W-:Y:S01]  /*1150*/  SHF.L.U32 R22, R21, 0x10, RZ ;  /* 0x0000001015167819 */ /* 0x000fe200000006ff */
[----:B------:R-:W-:Y:S01]  /*1160*/  FADD.FTZ R25, R25, R94 ;  /* 0x0000005e19197221 */ /* 0x000fe20000010000 */
[----:B------:R-:W-:Y:S01]  /*1170*/  FFMA.FTZ R23, R94, R94, R23 ;  /* 0x0000005e5e177223 */ /* 0x000fe20000010017 */
[----:B------:R-:W-:Y:S02]  /*1180*/  PRMT R21, R69, 0x7632, R21 ;  /* 0x0000763245157816 */ /* 0x000fe40000000015 */
[----:B------:R-:W-:Y:S01]  /*1190*/  FADD.FTZ R24, R25, R22 ;  /* 0x0000001619187221 */ /* 0x000fe20000010000 */
[----:B------:R-:W-:Y:S01]  /*11a0*/  FFMA.FTZ R22, R22, R22, R23 ;  /* 0x0000001616167223 */ /* 0x000fe20000010017 */
[----:B------:R-:W-:Y:S02]  /*11b0*/  SHF.L.U32 R23, R21, 0x10, RZ ;  /* 0x0000001015177819 */ /* 0x000fe400000006ff */
[----:B------:R-:W-:Y:S01]  /*11c0*/  FADD.FTZ R24, R24, R93 ;  /* 0x0000005d18187221 */ /* 0x000fe20000010000 */
[----:B------:R-:W-:Y:S01]  /*11d0*/  FFMA.FTZ R22, R93, R93, R22 ;  /* 0x0000005d5d167223 */ /* 0x000fe20000010016 */
[----:B------:R-:W-:-:S02]  /*11e0*/  SHF.L.U32 R92, R66, 0x10, RZ ;  /* 0x00000010425c7819 */ /* 0x000fc400000006ff */
        /* <DEDUP_REMOVED lines=12> */
[--C-:B------:R-:W-:Y:S01]  /*12b0*/  FFMA.FTZ R23, R91, R91, R22.reuse ;  /* 0x0000005b5b177223 */ /* 0x100fe20000010016 */
[C---:B------:R-:W-:Y:S02]  /*12c0*/  SHF.L.U32 R21, R64.reuse, 0x10, RZ ;  /* 0x0000001040157819 */ /* 0x040fe400000006ff */
[----:B------:R-:W-:Y:S01]  /*12d0*/  PRMT R22, R64, 0x7632, R22 ;  /* 0x0000763240167816 */ /* 0x000fe20000000016 */
[----:B------:R-:W-:Y:S01]  /*12e0*/  FADD.FTZ R24, R24, R26 ;  /* 0x0000001a18187221 */ /* 0x000fe20000010000 */
[--C-:B------:R-:W-:Y:S01]  /*12f0*/  FFMA.FTZ R26, R26, R26, R23.reuse ;  /* 0x0000001a1a1a7223 */ /* 0x100fe20000010017 */
[----:B------:R-:W-:Y:S02]  /*1300*/  PRMT R23, R65, 0x7632, R23 ;  /* 0x0000763241177816 */ /* 0x000fe40000000017 */
[----:B------:R-:W-:Y:S01]  /*1310*/  SHF.L.U32 R25, R22, 0x10, RZ ;  /* 0x0000001016197819 */ /* 0x000fe200000006ff */
        /* <DEDUP_REMOVED lines=11> */
[--C-:B------:R-:W-:Y:S01]  /*13d0*/  FFMA.FTZ R26, R26, R26, R25.reuse ;  /* 0x0000001a1a1a7223 */ /* 0x100fe20000010019 */
[----:B------:R-:W-:-:S02]  /*13e0*/  PRMT R25, R63, 0x7632, R25 ;  /* 0x000076323f197816 */ /* 0x000fc40000000019 */
[----:B------:R-:W-:Y:S01]  /*13f0*/  SHF.L.U32 R27, R24, 0x10, RZ ;  /* 0x00000010181b7819 */ /* 0x000fe200000006ff */
[----:B------:R-:W-:Y:S01]  /*1400*/  FADD.FTZ R28, R28, R23 ;  /* 0x000000171c1c7221 */ /* 0x000fe20000010000 */
[----:B------:R-:W-:Y:S01]  /*1410*/  FFMA.FTZ R26, R23, R23, R26 ;  /* 0x00000017171a7223 */ /* 0x000fe2000001001a */
[----:B------:R-:W-:Y:S02]  /*1420*/  SHF.L.U32 R24, R63, 0x10, RZ ;  /* 0x000000103f187819 */ /* 0x000fe400000006ff */
        /* <DEDUP_REMOVED lines=8> */
[--C-:B------:R-:W-:Y:S01]  /*14b0*/  FFMA.FTZ R28, R28, R28, R27.reuse ;  /* 0x0000001c1c1c7223 */ /* 0x100fe2000001001b */
[----:B------:R-:W-:Y:S02]  /*14c0*/  PRMT R27, R61, 0x7632, R27 ;  /* 0x000076323d1b7816 */ /* 0x000fe4000000001b */
[----:B------:R-:W-:Y:S01]  /*14d0*/  SHF.L.U32 R29, R26, 0x10, RZ ;  /* 0x000000101a1d7819 */ /* 0x000fe200000006ff */
[----:B------:R-:W-:Y:S01]  /*14e0*/  FADD.FTZ R30, R30, R25 ;  /* 0x000000191e1e7221 */ /* 0x000fe20000010000 */
[----:B------:R-:W-:Y:S01]  /*14f0*/  FFMA.FTZ R28, R25, R25, R28 ;  /* 0x00000019191c7223 */ /* 0x000fe2000001001c */
[----:B------:R-:W-:Y:S02]  /*1500*/  SHF.L.U32 R26, R61, 0x10, RZ ;  /* 0x000000103d1a7819 */ /* 0x000fe400000006ff */
[----:B------:R-:W-:Y:S01]  /*1510*/  FADD.FTZ R31, R30, R29 ;  /* 0x0000001d1e1f7221 */ /* 0x000fe20000010000 */
[----:B------:R-:W-:Y:S01]  /*1520*/  FFMA.FTZ R29, R29, R29, R28 ;  /* 0x0000001d1d1d7223 */ /* 0x000fe2000001001c */
[----:B------:R-:W-:-:S02]  /*1530*/  SHF.L.U32 R30, R27, 0x10, RZ ;  /* 0x000000101b1e7819 */ /* 0x000fc400000006ff */
[----:B------:R-:W-:Y:S01]  /*1540*/  FADD.FTZ R31, R31, R26 ;  /* 0x0000001a1f1f7221 */ /* 0x000fe20000010000 */
[----:B------:R-:W-:Y:S01]  /*1550*/  FFMA.FTZ R29, R26, R26, R29 ;  /* 0x0000001a1a1d7223 */ /* 0x000fe2000001001d */
        /* <DEDUP_REMOVED lines=45> */
[----:B------:R-:W-:Y:S01]  /*1830*/  FFMA.FTZ R36, R36, R36, R35 ;  /* 0x0000002424247223 */ /* 0x000fe20000010023 */
[----:B------:R-:W-:Y:S02]  /*1840*/  PRMT R80, R51, 0x7632, R80 ;  /* 0x0000763233507816 */ /* 0x000fe40000000050 */
[----:B------:R-:W-:Y:S01]  /*1850*/  SHF.L.U32 R78, R34, 0x10, RZ ;  /* 0x00000010224e7819 */ /* 0x000fe200000006ff */
        /* <DEDUP_REMOVED lines=36> */
[----:B------:R-:W-:Y:S02]  /*1aa0*/  SHF.L.U32 R88, R47, 0x10, RZ ;  /* 0x000000102f587819 */ /* 0x000fe400000006ff */
[----:B------:R-:W-:Y:S01]  /*1ab0*/  FADD.FTZ R80, R39, R78 ;  /* 0x0000004e27507221 */ /* 0x000fe20000010000 */
[--C-:B------:R-:W-:Y:S01]  /*1ac0*/  FFMA.FTZ R78, R78, R78, R79.reuse ;  /* 0x0000004e4e4e7223 */ /* 0x100fe2000001004f */
[C---:B------:R-:W-:Y:S02]  /*1ad0*/  SHF.L.U32 R39, R46.reuse, 0x10, RZ ;  /* 0x000000102e277819 */ /* 0x040fe400000006ff */
[----:B------:R-:W-:Y:S02]  /*1ae0*/  PRMT R79, R46, 0x7632, R79 ;  /* 0x000076322e4f7816 */ /* 0x000fe4000000004f */
[----:B------:R-:W-:Y:S01]  /*1af0*/  SHF.L.U32 R89, R44, 0x10, RZ ;  /* 0x000000102c597819 */ /* 0x000fe200000006ff */
[----:B------:R-:W-:Y:S01]  /*1b00*/  FADD.FTZ R80, R80, R39 ;  /* 0x0000002750507221 */ /* 0x000fe20000010000 */
[----:B------:R-:W-:Y:S01]  /*1b10*/  SHF.L.U32 R79, R79, 0x10, RZ ;  /* 0x000000104f4f7819 */ /* 0x000fe200000006ff */
[----:B------:R-:W-:Y:S01]  /*1b20*/  FFMA.FTZ R78, R39, R39, R78 ;  /* 0x00000027274e7223 */ /* 0x000fe2000001004e */
[----:B------:R-:W-:-:S03]  /*1b30*/  SHF.L.U32 R90, R45, 0x10, RZ ;  /* 0x000000102d5a7819 */ /* 0x000fc600000006ff */
[----:B------:R-:W-:Y:S01]  /*1b40*/  FADD.FTZ R80, R80, R79 ;  /* 0x0000004f50507221 */ /* 0x000fe20000010000 */
[--C-:B------:R-:W-:Y:S01]  /*1b50*/  FFMA.FTZ R79, R79, R79, R78.reuse ;  /* 0x0000004f4f4f7223 */ /* 0x100fe2000001004e */
[----:B------:R-:W-:Y:S02]  /*1b60*/  PRMT R78, R47, 0x7632, R78 ;  /* 0x000076322f4e7816 */ /* 0x000fe4000000004e */
[----:B------:R-:W-:Y:S01]  /*1b70*/  FADD.FTZ R80, R80, R88 ;  /* 0x0000005850507221 */ /* 0x000fe20000010000 */
[----:B------:R-:W-:Y:S01]  /*1b80*/  FFMA.FTZ R79, R88, R88, R79 ;  /* 0x00000058584f7223 */ /* 0x000fe2000001004f */
[----:B------:R-:W-:-:S05]  /*1b90*/  SHF.L.U32 R78, R78, 0x10, RZ ;  /* 0x000000104e4e7819 */ /* 0x000fca00000006ff */
        /* <DEDUP_REMOVED lines=12> */
[----:B------:R-:W-:Y:S01]  /*1c60*/  FFMA.FTZ R79, R78, R78, R79 ;  /* 0x0000004e4e4f7223 */ /* 0x000fe2000001004f */
[----:B------:R-:W-:-:S05]  /*1c70*/  FADD.FTZ R78, R80, R78 ;  /* 0x0000004e504e7221 */ /* 0x000fca0000010000 */
[----:B------:R0:W-:Y:S02]  /*1c80*/  STS.64 [R82], R78 ;  /* 0x0000004e52007388 */ /* 0x0001e40000000a00 */
[----:B0-----:R-:W-:Y:S01]  /*1c90*/  CS2R R78, SRZ ;  /* 0x00000000004e7805 */ /* 0x001fe2000001ff00 */
[----:B------:R-:W-:Y:S06]  /*1ca0*/  BAR.SYNC.DEFER_BLOCKING 0x0 ;  /* 0x0000000000007b1d */ /* 0x000fec0000010000 */
[----:B------:R-:W-:Y:S05]  /*1cb0*/  @P2 BRA `(.L_x_1462) ;  /* 0x0000000000cc2947 */ /* 0x000fea0003800000 */
[----:B------:R-:W2:Y:S04]  /*1cc0*/  LDL R116, [R1+0x14] ;  /* 0x0000140001747983 */ /* 0x000ea80000100800 */
[----:B------:R-:W3:Y:S04]  /*1cd0*/  LDL R87, [R1+0x10] ;  /* 0x0000100001577983 */ /* 0x000ee80000100800 */
[----:B------:R-:W4:Y:S04]  /*1ce0*/  LDL R85, [R1+0xc] ;  /* 0x00000c0001557983 */ /* 0x000f280000100800 */
[----:B------:R-:W4:Y:S04]  /*1cf0*/  LDL R84, [R1+0x8] ;  /* 0x0000080001547983 */ /* 0x000f280000100800 */
[----:B------:R-:W4:Y:S04]  /*1d00*/  LDL R83, [R1+0x4] ;  /* 0x0000040001537983 */ /* 0x000f280000100800 */
[----:B------:R-:W4:Y:S04]  /*1d10*/  LDL R82, [R1] ;  /* 0x0000000001527983 */ /* 0x000f280000100800 */
[----:B--2---:R-:W0:Y:S04]  /*1d20*/  LDS.64 R78, [R116] ;  /* 0x00000000744e7984 */ /* 0x004e280000000a00 */
[----:B---3--:R-:W1:Y:S01]  /*1d30*/  LDS.64 R80, [R87] ;  /* 0x0000000057507984 */ /* 0x008e620000000a00 */
[----:B0-----:R-:W-:Y:S01]  /*1d40*/  FADD.FTZ R78, RZ, R78 ;  /* 0x0000004eff4e7221 */ /* 0x001fe20000010000 */
[----:B------:R-:W-:-:S03]  /*1d50*/  FADD.FTZ R79, RZ, R79 ;  /* 0x0000004fff4f7221 */ /* 0x000fc60000010000 */
[----:B-1----:R-:W-:Y:S01]  /*1d60*/  FADD.FTZ R80, R78, R80 ;  /* 0x000000504e507221 */ /* 0x002fe20000010000 */
[----:B------:R-:W-:Y:S02]  /*1d70*/  FADD.FTZ R81, R79, R81 ;  /* 0x000000514f517221 */ /* 0x000fe40000010000 */
[----:B----4-:R-:W0:Y:S02]  /*1d80*/  LDS.64 R78, [R85] ;  /* 0x00000000554e7984 */ /* 0x010e240000000a00 */
        /* <DEDUP_REMOVED lines=38> */
.L_x_1462:
[----:B------:R-:W-:Y:S05]  /*1ff0*/  BSYNC B0 ;  /* 0x0000000000007941 */ /* 0x000fea0003800000 */
.L_x_1461:
        /* <DEDUP_REMOVED lines=39> */
.L_x_1464:
[----:B------:R-:W2:Y:S04]  /*2270*/  LD.E.STRONG.GPU R79, desc[UR6][R76.64] ;  /* 0x000000064c4f7980 */ /* 0x000ea8000c10f900 */
[----:B--2---:R-:W-:Y:S01]  /*2280*/  CCTL.IVALL ;  /* 0x00000000ff00798f */ /* 0x004fe20002000000 */
[----:B------:R-:W-:Y:S05]  /*2290*/  YIELD ;  /* 0x0000000000007946 */ /* 0x000fea0003800000 */
[----:B------:R-:W-:-:S04]  /*22a0*/  LOP3.LUT R79, R79, R78, RZ, 0x3c, !PT ;  /* 0x0000004e4f4f7212 */ /* 0x000fc800078e3cff */
[----:B------:R-:W-:-:S13]  /*22b0*/  ISETP.GT.AND P2, PT, R79, -0x1, PT ;  /* 0xffffffff4f00780c */ /* 0x000fda0003f44270 */
[----:B------:R-:W-:Y:S05]  /*22c0*/  @P2 BRA `(.L_x_1464) ;  /* 0xfffffffc00e82947 */ /* 0x000fea000383ffff */
.L_x_1463:
[----:B------:R-:W-:Y:S05]  /*22d0*/  WARPSYNC.ALL ;  /* 0x0000000000007948 */ /* 0x000fea0003800000 */
[----:B------:R-:W-:Y:S01]  /*22e0*/  BAR.SYNC.DEFER_BLOCKING 0x0 ;  /* 0x0000000000007b1d */ /* 0x000fe20000010000 */
[----:B0-----:R-:W-:-:S05]  /*22f0*/  CS2R R78, SRZ ;  /* 0x00000000004e7805 */ /* 0x001fca000001ff00 */
[----:B------:R-:W-:Y:S04]  /*2300*/  BSSY B0, `(.L_x_1465) ;  /* 0x0000035000007945 */ /* 0x000fe80003800000 */
[----:B------:R-:W-:Y:S05]  /*2310*/  @P1 BRA `(.L_x_1466) ;  /* 0x0000000000cc1947 */ /* 0x000fea0003800000 */
[----:B------:R-:W0:Y:S01]  /*2320*/  S2R R80, SR_TID.X ;  /* 0x0000000000507919 */ /* 0x000e220000002100 */
[----:B------:R-:W1:Y:S01]  /*2330*/  LDC R78, c[0x0][0x10] ;  /* 0x00000400ff4e7b82 */ /* 0x000e620000000800 */
[----:B------:R2:W-:Y:S07]  /*2340*/  STL.64 [R1+0x20], R2 ;  /* 0x0000200201007387 */ /* 0x0005ee0000100a00 */
[----:B--2---:R-:W2:Y:S01]  /*2350*/  LDC.64 R2, c[0x0][0x248] ;  /* 0x00009200ff027b82 */ /* 0x004ea20000000a00 */
[----:B-1----:R-:W-:Y:S01]  /*2360*/  IMAD R78, R78, R4, UR8 ;  /* 0x000000084e4e7e24 */ /* 0x002fe2000f8e0204 */
[----:B0-----:R-:W-:-:S04]  /*2370*/  SHF.L.U32 R81, R80, 0x3, RZ ;  /* 0x0000000350517819 */ /* 0x001fc800000006ff */
[----:B------:R-:W-:-:S04]  /*2380*/  LOP3.LUT R79, R81, 0x7fffff80, RZ, 0xc0, !PT ;  /* 0x7fffff80514f7812 */ /* 0x000fc800078ec0ff */
[----:B------:R-:W-:Y:S02]  /*2390*/  LEA R78, R78, R79, 0xb ;  /* 0x0000004f4e4e7211 */ /* 0x000fe400078e58ff */
[----:B------:R-:W-:-:S04]  /*23a0*/  LOP3.LUT R79, R80, 0xf, RZ, 0xc0, !PT ;  /* 0x0000000f504f7812 */ /* 0x000fc800078ec0ff */
[----:B------:R-:W-:-:S04]  /*23b0*/  IADD3 R78, R78, R79, RZ ;  /* 0x0000004f4e4e7210 */ /* 0x000fc80007ffe0ff */
[----:B------:R-:W-:-:S04]  /*23c0*/  SHF.L.U32 R86, R78, 0x1, RZ ;  /* 0x000000014e567819 */ /* 0x000fc800000006ff */
[C---:B------:R-:W-:Y:S01]  /*23d0*/  IADD3 R82, R86.reuse, 0x20, RZ ;  /* 0x0000002056527810 */ /* 0x040fe20007ffe0ff */
[C---:B--2---:R-:W-:Y:S01]  /*23e0*/  IMAD.WIDE.U32 R80, R86.reuse, 0x4, R2 ;  /* 0x0000000456507825 */ /* 0x044fe200078e0002 */
        /* <DEDUP_REMOVED lines=9> */
[----:B--2---:R-:W-:Y:S01]  /*2480*/  FADD.FTZ R80, RZ, R80 ;  /* 0x00000050ff507221 */ /* 0x004fe20000010000 */
[----:B------:R-:W-:-:S03]  /*2490*/  FADD.FTZ R81, RZ, R81 ;  /* 0x00000051ff517221 */ /* 0x000fc60000010000 */
[----:B---3--:R-:W-:Y:S01]  /*24a0*/  FADD.FTZ R80, R82, R80 ;  /* 0x0000005052507221 */ /* 0x008fe20000010000 */
[----:B------:R-:W-:Y:S01]  /*24b0*/  FADD.FTZ R81, R83, R81 ;  /* 0x0000005153517221 */ /* 0x000fe20000010000 */
[----:B------:R-:W-:Y:S02]  /*24c0*/  IADD3 R82, R86, 0xa0, RZ ;  /* 0x000000a056527810 */ /* 0x000fe40007ffe0ff */
[----:B----4-:R-:W-:Y:S01]  /*24d0*/  FADD.FTZ R80, R84, R80 ;  /* 0x0000005054507221 */ /* 0x010fe20000010000 */
[----:B------:R-:W-:Y:S01]  /*24e0*/  FADD.FTZ R116, R85, R81 ;  /* 0x0000005155747221 */ /* 0x000fe20000010000 */
[----:B------:R-:W-:Y:S01]  /*24f0*/  IADD3 R84, R86, 0xc0, RZ ;  /* 0x000000c056547810 */ /* 0x000fe20007ffe0ff */
[----:B------:R-:W-:-:S04]  /*2500*/  IMAD.WIDE.U32 R82, R82, 0x4, R2 ;  /* 0x0000000452527825 */ /* 0x000fc800078e0002 */
[----:B------:R-:W-:Y:S01]  /*2510*/  FADD.FTZ R78, R78, R80 ;  /* 0x000000504e4e7221 */ /* 0x000fe20000010000 */
[----:B------:R-:W-:Y:S01]  /*2520*/  IADD3 R80, R86, 0x80, RZ ;  /* 0x0000008056507810 */ /* 0x000fe20007ffe0ff */
[--C-:B------:R-:W-:Y:S01]  /*2530*/  IMAD.WIDE.U32 R84, R84, 0x4, R2.reuse ;  /* 0x0000000454547825 */ /* 0x100fe200078e0002 */
[----:B------:R-:W2:Y:S03]  /*2540*/  LDG.E.64 R82, desc[UR6][R82.64] ;  /* 0x0000000652527981 */ /* 0x000ea6000c1e1b00 */
[--C-:B------:R-:W-:Y:S01]  /*2550*/  IMAD.WIDE.U32 R80, R80, 0x4, R2.reuse ;  /* 0x0000000450507825 */ /* 0x100fe200078e0002 */
[----:B------:R-:W-:Y:S01]  /*2560*/  IADD3 R86, R86, 0xe0, RZ ;  /* 0x000000e056567810 */ /* 0x000fe20007ffe0ff */
[----:B------:R-:W3:Y:S04]  /*2570*/  LDG.E.64 R84, desc[UR6][R84.64] ;  /* 0x0000000654547981 */ /* 0x000ee8000c1e1b00 */
[----:B------:R-:W4:Y:S01]  /*2580*/  LDG.E.64 R80, desc[UR6][R80.64] ;  /* 0x0000000650507981 */ /* 0x000f22000c1e1b00 */
[----:B------:R-:W-:-:S03]  /*2590*/  IMAD.WIDE.U32 R86, R86, 0x4, R2 ;  /* 0x0000000456567825 */ /* 0x000fc600078e0002 */
[----:B------:R0:W5:Y:S04]  /*25a0*/  LDL.LU.64 R2, [R1+0x20] ;  /* 0x0000200001027983 */ /* 0x0001680000300a00 */
[----:B------:R-:W3:Y:S01]  /*25b0*/  LDG.E.64 R86, desc[UR6][R86.64] ;  /* 0x0000000656567981 */ /* 0x000ee2000c1e1b00 */
        /* <DEDUP_REMOVED lines=8> */
[----:B0-----:R-:W-:-:S07]  /*2640*/  FADD.FTZ R79, R87, R79 ;  /* 0x0000004f574f7221 */ /* 0x001fce0000010000 */
.L_x_1466:
[----:B------:R-:W-:Y:S05]  /*2650*/  BSYNC B0 ;  /* 0x0000000000007941 */ /* 0x000fea0003800000 */
.L_x_1465:
        /* <DEDUP_REMOVED lines=32> */
[----:B-----5:R-:W-:-:S02]  /*2860*/  PRMT R73, R42, 0x7632, R73 ;  /* 0x000076322a497816 */ /* 0x020fc40000000049 */
[----:B------:R-:W-:Y:S01]  /*2870*/  PRMT R82, R43, 0x7632, R82 ;  /* 0x000076322b527816 */ /* 0x000fe20000000052 */
[----:B0-----:R-:W-:Y:S01]  /*2880*/  FADD.FTZ R78, R78, R81 ;  /* 0x000000514e4e7221 */ /* 0x001fe20000010000 */
[----:B------:R-:W-:Y:S01]  /*2890*/  PRMT R72, R40, 0x7632, R72 ;  /* 0x0000763228487816 */ /* 0x000fe20000000048 */
[----:B-1----:R-:W-:-:S03]  /*28a0*/  FADD.FTZ R79, R80, R79 ;  /* 0x0000004f504f7221 */ /* 0x002fc60000010000 */
[----:B------:R-:W0:Y:S04]  /*28b0*/  SHFL.BFLY PT, R81, R78, 0x2, 0x1f ;  /* 0x0c401f004e517f89 */ /* 0x000e2800000e0000 */
[----:B------:R-:W1:Y:S01]  /*28c0*/  SHFL.BFLY PT, R80, R79, 0x2, 0x1f ;  /* 0x0c401f004f507f89 */ /* 0x000e6200000e0000 */
[----:B0-----:R-:W-:Y:S01]  /*28d0*/  FADD.FTZ R78, R78, R81 ;  /* 0x000000514e4e7221 */ /* 0x001fe20000010000 */
[----:B-1----:R-:W-:-:S04]  /*28e0*/  FADD.FTZ R80, R79, R80 ;  /* 0x000000504f507221 */ /* 0x002fc80000010000 */
[----:B------:R-:W0:Y:S04]  /*28f0*/  SHFL.BFLY PT, R81, R78, 0x1, 0x1f ;  /* 0x0c201f004e517f89 */ /* 0x000e2800000e0000 */
[----:B------:R-:W1:Y:S01]  /*2900*/  SHFL.BFLY PT, R79, R80, 0x1, 0x1f ;  /* 0x0c201f00504f7f89 */ /* 0x000e6200000e0000 */
[----:B0-----:R-:W-:-:S04]  /*2910*/  FADD.FTZ R78, R78, R81 ;  /* 0x000000514e4e7221 */ /* 0x001fc80000010000 */
[----:B------:R-:W-:Y:S01]  /*2920*/  @!P1 FMUL.FTZ R78, R78, 4.0690106288820970803e-06 ;  /* 0x368888894e4e9820 */ /* 0x000fe20000410000 */
[----:B-1----:R-:W-:-:S03]  /*2930*/  FADD.FTZ R79, R80, R79 ;  /* 0x0000004f504f7221 */ /* 0x002fc60000010000 */
[----:B------:R-:W-:-:S04]  /*2940*/  @!P1 FMUL.FTZ R80, R78, R78 ;  /* 0x0000004e4e509220 */ /* 0x000fc80000410000 */
[----:B------:R-:W-:Y:S01]  /*2950*/  @!P1 FFMA.FTZ R79, R79, 4.0690106288820970803e-06, -R80 ;  /* 0x368888894f4f9823 */ /* 0x000fe20000010850 */
[----:B------:R-:W-:-:S04]  /*2960*/  @!P1 SHF.R.U32.HI R80, RZ, 0x1, R84 ;  /* 0x00000001ff509819 */ /* 0x000fc80000011654 */
[----:B------:R-:W-:Y:S02]  /*2970*/  @!P1 LOP3.LUT R80, R80, 0x7ffffff8, RZ, 0xc0, !PT ;  /* 0x7ffffff850509812 */ /* 0x000fe400078ec0ff */
        /* <DEDUP_REMOVED lines=11> */
[----:B------:R-:W-:Y:S01]  /*2a30*/  PRMT R79, R41, 0x7632, R79 ;  /* 0x00007632294f7816 */ /* 0x000fe2000000004f */
[----:B------:R-:W-:Y:S06]  /*2a40*/  BAR.SYNC.DEFER_BLOCKING 0x0 ;  /* 0x0000000000007b1d */ /* 0x000fec0000010000 */
[----:B------:R-:W-:Y:S05]  /*2a50*/  @P0 BRA `(.L_x_1468) ;  /* 0x0000000000240947 */ /* 0x000fea0003800000 */
[----:B------:R-:W-:Y:S01]  /*2a60*/  SHF.R.S32.HI R86, RZ, 0x1f, R84 ;  /* 0x0000001fff567819 */ /* 0x000fe20000011454 */
        /* <DEDUP_REMOVED lines=8> */
.L_x_1468:
[----:B------:R-:W-:Y:S05]  /*2af0*/  BSYNC B0 ;  /* 0x0000000000007941 */ /* 0x000fea0003800000 */
.L_x_1467:
[----:B0-----:R-:W2:Y:S01]  /*2b00*/  LDL R46, [R1+0x18] ;  /* 0x00001800012e7983 */ /* 0x001ea20000100800 */
[----:B------:R-:W-:Y:S01]  /*2b10*/  ULDC.64 UR10, c[0x0][0x210] ;  /* 0x00008400000a7ab9 */ /* 0x000fe20000000a00 */
[----:B------:R-:W-:Y:S01]  /*2b20*/  ULDC UR5, c[0x0][0x230] ;  /* 0x00008c0000057ab9 */ /* 0x000fe20000000800 */
[C---:B------:R-:W-:Y:S02]  /*2b30*/  LEA R44, P1, R5.reuse, UR10, 0x1 ;  /* 0x0000000a052c7c11 */ /* 0x040fe4000f8208ff */
[----:B------:R-:W-:Y:S02]  /*2b40*/  SHF.L.U32 R74, R74, 0x10, RZ ;  /* 0x000000104a4a7819 */ /* 0x000fe400000006ff */
        /* <DEDUP_REMOVED lines=32> */
[----:B------:R-:W-:Y:S01]  /*2d50*/  LOP3.LUT R4, R4, 0x1, RZ, 0x3c, !PT ;  /* 0x0000000104047812 */ /* 0x000fe200078e3cff */
[----:B--2---:R-:W0:Y:S02]  /*2d60*/  LDS.64 R46, [R46+UR4] ;  /* 0x000000042e2e7984 */ /* 0x004e240008000a00 */
[----:B0-----:R-:W-:Y:S01]  /*2d70*/  FADD.FTZ R5, R47, UR5 ;  /* 0x000000052f057e21 */ /* 0x001fe20008010000 */
[----:B------:R-:W-:Y:S01]  /*2d80*/  FADD.FTZ R81, R0, -R46 ;  /* 0x8000002e00517221 */ /* 0x000fe20000010000 */
[----:B------:R-:W-:Y:S01]  /*2d90*/  SHF.L.U32 R0, R42, 0x10, RZ ;  /* 0x000000102a007819 */ /* 0x000fe200000006ff */
[----:B------:R-:W-:Y:S01]  /*2da0*/  FADD.FTZ R74, -R46, R74 ;  /* 0x0000004a2e4a7221 */ /* 0x000fe20000010100 */
[----:B------:R-:W-:Y:S01]  /*2db0*/  SHF.L.U32 R47, R40, 0x10, RZ ;  /* 0x00000010282f7819 */ /* 0x000fe200000006ff */
[--C-:B------:R-:W-:Y:S01]  /*2dc0*/  FADD.FTZ R99, R99, -R46.reuse ;  /* 0x8000002e63637221 */ /* 0x100fe20000010000 */
[----:B------:R-:W0:Y:S01]  /*2dd0*/  MUFU.RSQ R5, R5 ;  /* 0x0000000500057308 */ /* 0x000e220000001400 */
[--C-:B------:R-:W-:Y:S01]  /*2de0*/  FADD.FTZ R98, R98, -R46.reuse ;  /* 0x8000002e62627221 */ /* 0x100fe20000010000 */
[C---:B------:R-:W-:Y:S01]  /*2df0*/  FADD.FTZ R83, -R46.reuse, R83 ;  /* 0x000000532e537221 */ /* 0x040fe20000010100 */
[--C-:B------:R-:W-:Y:S01]  /*2e00*/  FADD.FTZ R97, R97, -R46.reuse ;  /* 0x8000002e61617221 */ /* 0x100fe20000010000 */
[----:B------:R-:W-:Y:S01]  /*2e10*/  FADD.FTZ R85, -R46, R85 ;  /* 0x000000552e557221 */ /* 0x000fe20000010100 */
[----:B------:R-:W-:Y:S01]  /*2e20*/  FADD.FTZ R96, R96, -R46 ;  /* 0x8000002e60607221 */ /* 0x000fe20000010000 */
[C---:B------:R-:W-:Y:S01]  /*2e30*/  FADD.FTZ R116, -R46.reuse, R116 ;  /* 0x000000742e747221 */ /* 0x040fe20000010100 */
[--C-:B------:R-:W-:Y:S01]  /*2e40*/  FADD.FTZ R95, R95, -R46.reuse ;  /* 0x8000002e5f5f7221 */ /* 0x100fe20000010000 */
[C---:B------:R-:W-:Y:S01]  /*2e50*/  FADD.FTZ R87, -R46.reuse, R87 ;  /* 0x000000572e577221 */ /* 0x040fe20000010100 */
[C---:B------:R-:W-:Y:S01]  /*2e60*/  FADD.FTZ R75, -R46.reuse, R75 ;  /* 0x0000004b2e4b7221 */ /* 0x040fe20000010100 */
[----:B------:R-:W-:Y:S01]  /*2e70*/  FADD.FTZ R93, R93, -R46 ;  /* 0x8000002e5d5d7221 */ /* 0x000fe20000010000 */
[C---:B------:R-:W-:Y:S01]  /*2e80*/  FADD.FTZ R78, -R46.reuse, R78 ;  /* 0x0000004e2e4e7221 */ /* 0x040fe20000010100 */
[C---:B------:R-:W-:Y:S01]  /*2e90*/  FADD.FTZ R71, -R46.reuse, R71 ;  /* 0x000000472e477221 */ /* 0x040fe20000010100 */
[----:B------:R-:W-:Y:S01]  /*2ea0*/  FADD.FTZ R91, R91, -R46 ;  /* 0x8000002e5b5b7221 */ /* 0x000fe20000010000 */
[C---:B------:R-:W-:Y:S01]  /*2eb0*/  FADD.FTZ R70, -R46.reuse, R70 ;  /* 0x000000462e467221 */ /* 0x040fe20000010100 */
[----:B------:R-:W-:Y:S01]  /*2ec0*/  FADD.FTZ R69, -R46, R69 ;  /* 0x000000452e457221 */ /* 0x000fe20000010100 */
[----:B------:R-:W-:Y:S01]  /*2ed0*/  FADD.FTZ R22, R22, -R46 ;  /* 0x8000002e16167221 */ /* 0x000fe20000010000 */
[----:B0-----:R-:W-:Y:S01]  /*2ee0*/  FMUL.FTZ R42, R81, R5 ;  /* 0x00000005512a7220 */ /* 0x001fe20000410000 */
[----:B------:R-:W-:Y:S01]  /*2ef0*/  FMUL.FTZ R74, R5, R74 ;  /* 0x0000004a054a7220 */ /* 0x000fe20000410000 */
[----:B------:R-:W-:Y:S01]  /*2f00*/  SHF.L.U32 R81, R41, 0x10, RZ ;  /* 0x0000001029517819 */ /* 0x000fe200000006ff */
[C---:B------:R-:W-:Y:S01]  /*2f10*/  FMUL.FTZ R41, R5.reuse, R99 ;  /* 0x0000006305297220 */ /* 0x040fe20000410000 */
[--C-:B------:R-:W-:Y:S01]  /*2f20*/  FFMA.FTZ R42, R42, R0, R47.reuse ;  /* 0x000000002a2a7223 */ /* 0x100fe2000001002f */
[--C-:B------:R-:W-:Y:S01]  /*2f30*/  FFMA.FTZ R74, R74, R73, R72.reuse ;  /* 0x000000494a4a7223 */ /* 0x100fe20000010048 */
[C---:B------:R-:W-:Y:S01]  /*2f40*/  FMUL.FTZ R83, R5.reuse, R83 ;  /* 0x0000005305537220 */ /* 0x040fe20000410000 */
[C---:B------:R-:W-:Y:S01]  /*2f50*/  FMUL.FTZ R85, R5.reuse, R85 ;  /* 0x0000005505557220 */ /* 0x040fe20000410000 */
[----:B------:R-:W-:Y:S01]  /*2f60*/  FMUL.FTZ R40, R42, -1.4426950216293334961 ;  /* 0xbfb8aa3b2a287820 */ /* 0x000fe20000410000 */
[----:B------:R-:W-:Y:S01]  /*2f70*/  FMUL.FTZ R96, R5, R96 ;  /* 0x0000006005607220 */ /* 0x000fe20000410000 */
[----:B------:R-:W-:Y:S01]  /*2f80*/  FFMA.FTZ R84, R73, R83, R72 ;  /* 0x0000005349547223 */ /* 0x000fe20000010048 */
[C---:B------:R-:W-:Y:S01]  /*2f90*/  FMUL.FTZ R91, R5.reuse, R91 ;  /* 0x0000005b055b7220 */ /* 0x040fe20000410000 */
[C---:B------:R-:W-:Y:S01]  /*2fa0*/  FMUL.FTZ R69, R5.reuse, R69 ;  /* 0x0000004505457220 */ /* 0x040fe20000410000 */
[----:B------:R-:W-:Y:S01]  /*2fb0*/  FFMA.FTZ R96, R0, R96, R47 ;  /* 0x0000006000607223 */ /* 0x000fe2000001002f */
[----:B------:R-:W0:Y:S01]  /*2fc0*/  MUFU.EX2 R40, R40 ;  /* 0x0000002800287308 */ /* 0x000e220000000800 */
[C---:B------:R-:W-:Y:S01]  /*2fd0*/  FMUL.FTZ R22, R5.reuse, R22 ;  /* 0x0000001605167220 */ /* 0x040fe20000410000 */
[C---:B------:R-:W-:Y:S01]  /*2fe0*/  FADD.FTZ R68, -R46.reuse, R68 ;  /* 0x000000442e447221 */ /* 0x040fe20000010100 */
[----:B------:R-:W-:Y:S01]  /*2ff0*/  FADD.FTZ R67, -R46, R67 ;  /* 0x000000432e437221 */ /* 0x000fe20000010100 */
[----:B------:R-:W-:Y:S01]  /*3000*/  FADD.FTZ R24, R24, -R46 ;  /* 0x8000002e18187221 */ /* 0x000fe20000010000 */
[C---:B------:R-:W-:Y:S01]  /*3010*/  FADD.FTZ R66, -R46.reuse, R66 ;  /* 0x000000422e427221 */ /* 0x040fe20000010100 */
[C---:B------:R-:W-:Y:S01]  /*3020*/  FMUL.FTZ R68, R5.reuse, R68 ;  /* 0x0000004405447220 */ /* 0x040fe20000410000 */
[----:B------:R-:W-:Y:S01]  /*3030*/  FADD.FTZ R65, -R46, R65 ;  /* 0x000000412e417221 */ /* 0x000fe20000010100 */
[C---:B------:R-:W-:Y:S01]  /*3040*/  FMUL.FTZ R24, R5.reuse, R24 ;  /* 0x0000001805187220 */ /* 0x040fe20000410000 */
[C---:B------:R-:W-:Y:S01]  /*3050*/  FMUL.FTZ R66, R5.reuse, R66 ;  /* 0x0000004205427220 */ /* 0x040fe20000410000 */
[----:B------:R-:W-:Y:S01]  /*3060*/  FADD.FTZ R26, R26, -R46 ;  /* 0x8000002e1a1a7221 */ /* 0x000fe20000010000 */
[C---:B------:R-:W-:Y:S01]  /*3070*/  FMUL.FTZ R65, R5.reuse, R65 ;  /* 0x0000004105417220 */ /* 0x040fe20000410000 */
[C---:B------:R-:W-:Y:S01]  /*3080*/  FADD.FTZ R64, -R46.reuse, R64 ;  /* 0x000000402e407221 */ /* 0x040fe20000010100 */
[----:B------:R-:W-:Y:S01]  /*3090*/  FADD.FTZ R62, -R46, R62 ;  /* 0x0000003e2e3e7221 */ /* 0x000fe20000010100 */
[--C-:B------:R-:W-:Y:S01]  /*30a0*/  FADD.FTZ R28, R28, -R46.reuse ;  /* 0x8000002e1c1c7221 */ /* 0x100fe20000010000 */
[----:B------:R-:W-:Y:S01]  /*30b0*/  FADD.FTZ R63, -R46, R63 ;  /* 0x0000003f2e3f7221 */ /* 0x000fe20000010100 */
[C---:B------:R-:W-:Y:S01]  /*30c0*/  FMUL.FTZ R64, R5.reuse, R64 ;  /* 0x0000004005407220 */ /* 0x040fe20000410000 */
[----:B0-----:R-:W-:Y:S01]  /*30d0*/  FADD.FTZ R40, R40, 1 ;  /* 0x3f80000028287421 */ /* 0x001fe20000010000 */
[C---:B------:R-:W-:Y:S01]  /*30e0*/  FMUL.FTZ R62, R5.reuse, R62 ;  /* 0x0000003e053e7220 */ /* 0x040fe20000410000 */
[C---:B------:R-:W-:Y:S01]  /*30f0*/  FMUL.FTZ R63, R5.reuse, R63 ;  /* 0x0000003f053f7220 */ /* 0x040fe20000410000 */
[----:B------:R-:W-:Y:S01]  /*3100*/  FADD.FTZ R59, -R46, R59 ;  /* 0x0000003b2e3b7221 */ /* 0x000fe20000010100 */
[----:B------:R-:W-:Y:S01]  /*3110*/  FADD.FTZ R30, R30, -R46 ;  /* 0x8000002e1e1e7221 */ /* 0x000fe20000010000 */
[C---:B------:R-:W-:Y:S01]  /*3120*/  FADD.FTZ R58, -R46.reuse, R58 ;  /* 0x0000003a2e3a7221 */ /* 0x040fe20000010100 */
[----:B------:R-:W0:Y:S01]  /*3130*/  MUFU.RCP R40, R40 ;  /* 0x0000002800287308 */ /* 0x000e220000001000 */
[C---:B------:R-:W-:Y:S01]  /*3140*/  FMUL.FTZ R59, R5.reuse, R59 ;  /* 0x0000003b053b7220 */ /* 0x040fe20000410000 */
[----:B------:R-:W-:Y:S01]  /*3150*/  FADD.FTZ R57, -R46, R57 ;  /* 0x000000392e397221 */ /* 0x000fe20000010100 */
[C---:B------:R-:W-:Y:S01]  /*3160*/  FMUL.FTZ R58, R5.reuse, R58 ;  /* 0x0000003a053a7220 */ /* 0x040fe20000410000 */
[----:B------:R-:W-:Y:S01]  /*3170*/  FADD.FTZ R32, R32, -R46 ;  /* 0x8000002e20207221 */ /* 0x000fe20000010000 */
[C---:B------:R-:W-:Y:S01]  /*3180*/  FADD.FTZ R56, -R46.reuse, R56 ;  /* 0x000000382e387221 */ /* 0x040fe20000010100 */
[C---:B------:R-:W-:Y:S01]  /*3190*/  FMUL.FTZ R57, R5.reuse, R57 ;  /* 0x0000003905397220 */ /* 0x040fe20000410000 */
[----:B------:R-:W-:Y:S01]  /*31a0*/  FADD.FTZ R55, -R46, R55 ;  /* 0x000000372e377221 */ /* 0x000fe20000010100 */
[----:B------:R-:W-:Y:S01]  /*31b0*/  FADD.FTZ R34, R34, -R46 ;  /* 0x8000002e22227221 */ /* 0x000fe20000010000 */
[----:B------:R-:W-:Y:S01]  /*31c0*/  FMUL.FTZ R56, R5, R56 ;  /* 0x0000003805387220 */ /* 0x000fe20000410000 */
[C---:B------:R-:W-:Y:S01]  /*31d0*/  FADD.FTZ R54, -R46.reuse, R54 ;  /* 0x000000362e367221 */ /* 0x040fe20000010100 */
[----:B------:R-:W-:Y:S01]  /*31e0*/  FADD.FTZ R53, -R46, R53 ;  /* 0x000000352e357221 */ /* 0x000fe20000010100 */
[----:B------:R-:W-:Y:S01]  /*31f0*/  FADD.FTZ R36, R36, -R46 ;  /* 0x8000002e24247221 */ /* 0x000fe20000010000 */
[C---:B------:R-:W-:Y:S01]  /*3200*/  FADD.FTZ R52, -R46.reuse, R52 ;  /* 0x000000342e347221 */ /* 0x040fe20000010100 */
[----:B------:R-:W-:Y:S01]  /*3210*/  FADD.FTZ R51, -R46, R51 ;  /* 0x000000332e337221 */ /* 0x000fe20000010100 */
[----:B------:R-:W-:Y:S01]  /*3220*/  FADD.FTZ R38, R38, -R46 ;  /* 0x8000002e26267221 */ /* 0x000fe20000010000 */
[----:B------:R-:W-:Y:S01]  /*3230*/  FADD.FTZ R50, -R46, R50 ;  /* 0x000000322e327221 */ /* 0x000fe20000010100 */
[----:B0-----:R-:W-:Y:S01]  /*3240*/  FMUL.FTZ R40, R42, R40 ;  /* 0x000000282a287220 */ /* 0x001fe20000410000 */
[----:B------:R-:W-:Y:S01]  /*3250*/  FMUL.FTZ R42, R74, -1.4426950216293334961 ;  /* 0xbfb8aa3b4a2a7820 */ /* 0x000fe20000410000 */
[----:B------:R-:W-:Y:S01]  /*3260*/  FADD.FTZ R61, -R46, R61 ;  /* 0x0000003d2e3d7221 */ /* 0x000fe20000010100 */
[--C-:B------:R-:W-:Y:S01]  /*3270*/  FADD.FTZ R89, R89, -R46.reuse ;  /* 0x8000002e59597221 */ /* 0x100fe20000010000 */
[----:B------:R-:W-:-:S03]  /*3280*/  FADD.FTZ R90, R90, -R46 ;  /* 0x8000002e5a5a7221 */ /* 0x000fc60000010000 */
[----:B------:R-:W0:Y:S01]  /*3290*/  MUFU.EX2 R42, R42 ;  /* 0x0000002a002a7308 */ /* 0x000e220000000800 */
[C---:B------:R-:W-:Y:S01]  /*32a0*/  FMUL.FTZ R89, R5.reuse, R89 ;  /* 0x0000005905597220 */ /* 0x040fe20000410000 */
[----:B------:R-:W-:-:S03]  /*32b0*/  FMUL.FTZ R90, R5, R90 ;  /* 0x0000005a055a7220 */ /* 0x000fc60000410000 */
[----:B------:R-:W-:Y:S01]  /*32c0*/  FFMA.FTZ R89, R0, R89, R47 ;  /* 0x0000005900597223 */ /* 0x000fe2000001002f */
[----:B0-----:R-:W-:-:S06]  /*32d0*/  FADD.FTZ R42, R42, 1 ;  /* 0x3f8000002a2a7421 */ /* 0x001fcc0000010000 */
[----:B------:R-:W0:Y:S02]  /*32e0*/  MUFU.RCP R42, R42 ;  /* 0x0000002a002a7308 */ /* 0x000e240000001000 */
[----:B0-----:R-:W-:Y:S01]  /*32f0*/  FMUL.FTZ R42, R74, R42 ;  /* 0x0000002a4a2a7220 */ /* 0x001fe20000410000 */
[----:B------:R-:W-:-:S04]  /*3300*/  SHF.L.U32 R74, R43, 0x10, RZ ;  /* 0x000000102b4a7819 */ /* 0x000fc800000006ff */
[----:B------:R-:W-:Y:S01]  /*3310*/  F2FP.BF16.F32.PACK_AB R40, R42, R40 ;  /* 0x000000282a28723e */ /* 0x000fe200000010ff */
[--C-:B------:R-:W-:Y:S01]  /*3320*/  FFMA.FTZ R41, R41, R74, R81.reuse ;  /* 0x0000004a29297223 */ /* 0x100fe20000010051 */
[----:B------:R-:W-:Y:S01]  /*3330*/  SHF.L.U32 R42, R80, 0x10, RZ ;  /* 0x00000010502a7819 */ /* 0x000fe200000006ff */
[--C-:B------:R-:W-:Y:S01]  /*3340*/  FFMA.FTZ R22, R74, R22, R81.reuse ;  /* 0x000000164a167223 */ /* 0x100fe20000010051 */
[----:B------:R-:W-:Y:S01]  /*3350*/  SHF.L.U32 R80, R82, 0x10, RZ ;  /* 0x0000001052507819 */ /* 0x000fe200000006ff */
[----:B------:R0:W-:Y:S01]  /*3360*/  STG.E.U16 desc[UR6][R44.64], R40 ;  /* 0x000000282c007986 */ /* 0x0001e2000c101506 */
[----:B------:R-:W-:Y:S01]  /*3370*/  FFMA.FTZ R24, R74, R24, R81 ;  /* 0x000000184a187223 */ /* 0x000fe20000010051 */
[----:B------:R-:W-:Y:S02]  /*3380*/  FADD.FTZ R42, -R46, R42 ;  /* 0x0000002a2e2a7221 */ /* 0x000fe40000010100 */
[----:B------:R-:W-:Y:S02]  /*3390*/  FFMA.FTZ R86, R80, R85, R79 ;  /* 0x0000005550567223 */ /* 0x000fe4000001004f */
[----:B------:R-:W-:-:S04]  /*33a0*/  FMUL.FTZ R42, R5, R42 ;  /* 0x0000002a052a7220 */ /* 0x000fc80000410000 */
[----:B------:R-:W-:Y:S01]  /*33b0*/  FFMA.FTZ R42, R42, R80, R79 ;  /* 0x000000502a2a7223 */ /* 0x000fe2000001004f */
[----:B0-----:R-:W-:-:S05]  /*33c0*/  PRMT R40, R40, 0x7632, R40 ;  /* 0x0000763228287816 */ /* 0x001fca0000000028 */
[----:B------:R0:W-:Y:S02]  /*33d0*/  STG.E.U16 desc[UR6][R44.64+0x2], R40 ;  /* 0x000002282c007986 */ /* 0x0001e4000c101506 */
[----:B0-----:R-:W-:-:S06]  /*33e0*/  FMUL.FTZ R40, R41, -1.4426950216293334961 ;  /* 0xbfb8aa3b29287820 */ /* 0x001fcc0000410000 */
[----:B------:R-:W0:Y:S02]  /*33f0*/  MUFU.EX2 R40, R40 ;  /* 0x0000002800287308 */ /* 0x000e240000000800 */
[----:B0-----:R-:W-:-:S06]  /*3400*/  FADD.FTZ R40, R40, 1 ;  /* 0x3f80000028287421 */ /* 0x001fcc0000010000 */
[----:B------:R-:W0:Y:S02]  /*3410*/  MUFU.RCP R40, R40 ;  /* 0x0000002800287308 */ /* 0x000e240000001000 */
[----:B0-----:R-:W-:Y:S01]  /*3420*/  FMUL.FTZ R82, R41, R40 ;  /* 0x0000002829527220 */ /* 0x001fe20000410000 */
[----:B------:R-:W-:-:S06]  /*3430*/  FMUL.FTZ R40, R42, -1.4426950216293334961 ;  /* 0xbfb8aa3b2a287820 */ /* 0x000fcc0000410000 */
[----:B------:R-:W0:Y:S02]  /*3440*/  MUFU.EX2 R40, R40 ;  /* 0x0000002800287308 */ /* 0x000e240000000800 */
[----:B0-----:R-:W-:-:S06]  /*3450*/  FADD.FTZ R40, R40, 1 ;  /* 0x3f80000028287421 */ /* 0x001fcc0000010000 */
[----:B------:R-:W0:Y:S02]  /*3460*/  MUFU.RCP R40, R40 ;  /* 0x0000002800287308 */ /* 0x000e240000001000 */
[----:B0-----:R-:W-:Y:S01]  /*3470*/  FMUL.FTZ R42, R42, R40 ;  /* 0x000000282a2a7220 */ /* 0x001fe20000410000 */
[----:B------:R-:W-:-:S04]  /*3480*/  FMUL.FTZ R40, R5, R98 ;  /* 0x0000006205287220 */ /* 0x000fc80000410000 */
[----:B------:R-:W-:Y:S01]  /*3490*/  FFMA.FTZ R40, R0, R40, R47 ;  /* 0x0000002800287223 */ /* 0x000fe2000001002f */
[----:B------:R-:W-:-:S03]  /*34a0*/  F2FP.BF16.F32.PACK_AB R82, R42, R82 ;  /* 0x000000522a52723e */ /* 0x000fc600000010ff */
[----:B------:R-:W-:Y:S02]  /*34b0*/  FMUL.FTZ R41, R40, -1.4426950216293334961 ;  /* 0xbfb8aa3b28297820 */ /* 0x000fe40000410000 */
[----:B------:R-:W-:Y:S04]  /*34c0*/  STG.E.U16 desc[UR6][R44.64+0x4], R82 ;  /* 0x000004522c007986 */ /* 0x000fe8000c101506 */
[----:B------:R-:W0:Y:S02]  /*34d0*/  MUFU.EX2 R41, R41 ;  /* 0x0000002900297308 */ /* 0x000e240000000800 */
[----:B0-----:R-:W-:-:S06]  /*34e0*/  FADD.FTZ R41, R41, 1 ;  /* 0x3f80000029297421 */ /* 0x001fcc0000010000 */
[----:B------:R-:W0:Y:S02]  /*34f0*/  MUFU.RCP R41, R41 ;  /* 0x0000002900297308 */ /* 0x000e240000001000 */
[----:B0-----:R-:W-:Y:S01]  /*3500*/  FMUL.FTZ R83, R40, R41 ;  /* 0x0000002928537220 */ /* 0x001fe20000410000 */
[----:B------:R-:W-:-:S06]  /*3510*/  FMUL.FTZ R40, R84, -1.4426950216293334961 ;  /* 0xbfb8aa3b54287820 */ /* 0x000fcc0000410000 */
[----:B------:R-:W0:Y:S02]  /*3520*/  MUFU.EX2 R40, R40 ;  /* 0x0000002800287308 */ /* 0x000e240000000800 */
[----:B0-----:R-:W-:-:S06]  /*3530*/  FADD.FTZ R40, R40, 1 ;  /* 0x3f80000028287421 */ /* 0x001fcc0000010000 */
[----:B------:R0:W1:Y:S02]  /*3540*/  MUFU.RCP R41, R40 ;  /* 0x0000002800297308 */ /* 0x0000640000001000 */
[----:B0-----:R-:W-:-:S04]  /*3550*/  FMUL.FTZ R40, R5, R97 ;  /* 0x0000006105287220 */ /* 0x001fc80000410000 */
[----:B------:R-:W-:Y:S01]  /*3560*/  FFMA.FTZ R40, R74, R40, R81 ;  /* 0x000000284a287223 */ /* 0x000fe20000010051 */
[----:B-1----:R-:W-:-:S03]  /*3570*/  FMUL.FTZ R84, R84, R41 ;  /* 0x0000002954547220 */ /* 0x002fc60000410000 */
[----:B------:R-:W-:Y:S02]  /*3580*/  FMUL.FTZ R41, R40, -1.4426950216293334961 ;  /* 0xbfb8aa3b28297820 */ /* 0x000fe40000410000 */
[----:B------:R-:W-:-:S04]  /*3590*/  F2FP.BF16.F32.PACK_AB R83, R84, R83 ;  /* 0x000000535453723e */ /* 0x000fc800000010ff */
        /* <DEDUP_REMOVED lines=9> */
[----:B------:R-:W-:-:S04]  /*3630*/  LEA R40, P1, R6, UR10, 0x1 ;  /* 0x0000000a06287c11 */ /* 0x000fc8000f8208ff */
[----:B------:R-:W-:Y:S01]  /*3640*/  LEA.HI.X R41, R6, UR11, R101, 0x1, P1 ;  /* 0x0000000b06297c11 */ /* 0x000fe200088f0c65 */
[----:B------:R-:W-:Y:S01]  /*3650*/  FMUL.FTZ R6, R96, -1.4426950216293334961 ;  /* 0xbfb8aa3b60067820 */ /* 0x000fe20000410000 */
[----:B------:R-:W-:Y:S01]  /*3660*/  FFMA.FTZ R101, R73, R65, R72 ;  /* 0x0000004149657223 */ /* 0x000fe20000010048 */
[----:B------:R-:W-:-:S04]  /*3670*/  F2FP.BF16.F32.PACK_AB R85, R86, R85 ;  /* 0x000000555655723e */ /* 0x000fc800000010ff */
[----:B------:R-:W0:Y:S02]  /*3680*/  MUFU.EX2 R6, R6 ;  /* 0x0000000600067308 */ /* 0x000e240000000800 */
[----:B0-----:R-:W-:-:S06]  /*3690*/  FADD.FTZ R6, R6, 1 ;  /* 0x3f80000006067421 */ /* 0x001fcc0000010000 */
[----:B------:R0:W1:Y:S02]  /*36a0*/  MUFU.RCP R42, R6 ;  /* 0x00000006002a7308 */ /* 0x0000640000001000 */
[----:B0-----:R-:W-:-:S04]  /*36b0*/  FMUL.FTZ R6, R5, R116 ;  /* 0x0000007405067220 */ /* 0x001fc80000410000 */
[----:B------:R-:W-:Y:S01]  /*36c0*/  FFMA.FTZ R6, R73, R6, R72 ;  /* 0x0000000649067223 */ /* 0x000fe20000010048 */
[----:B-1----:R-:W-:-:S03]  /*36d0*/  FMUL.FTZ R96, R96, R42 ;  /* 0x0000002a60607220 */ /* 0x002fc60000410000 */
        /* <DEDUP_REMOVED lines=11> */
[----:B------:R0:W1:Y:S02]  /*3790*/  MUFU.RCP R43, R6 ;  /* 0x00000006002b7308 */ /* 0x0000640000001000 */
[----:B0-----:R-:W-:-:S04]  /*37a0*/  FMUL.FTZ R6, R5, R87 ;  /* 0x0000005705067220 */ /* 0x001fc80000410000 */
[----:B------:R-:W-:Y:S01]  /*37b0*/  FFMA.FTZ R6, R80, R6, R79 ;  /* 0x0000000650067223 */ /* 0x000fe2000001004f */
[----:B-1----:R-:W-:-:S03]  /*37c0*/  FMUL.FTZ R87, R42, R43 ;  /* 0x0000002b2a577220 */ /* 0x002fc60000410000 */
[----:B------:R-:W-:Y:S01]  /*37d0*/  FMUL.FTZ R42, R6, -1.4426950216293334961 ;  /* 0xbfb8aa3b062a7820 */ /* 0x000fe20000410000 */
[----:B------:R-:W-:-:S04]  /*37e0*/  FADD.FTZ R43, R94, -R46 ;  /* 0x8000002e5e2b7221 */ /* 0x000fc80000010000 */
[----:B------:R-:W-:Y:S01]  /*37f0*/  FMUL.FTZ R43, R5, R43 ;  /* 0x0000002b052b7220 */ /* 0x000fe20000410000 */
[----:B------:R-:W0:Y:S02]  /*3800*/  MUFU.EX2 R42, R42 ;  /* 0x0000002a002a7308 */ /* 0x000e240000000800 */
[----:B0-----:R-:W-:-:S06]  /*3810*/  FADD.FTZ R42, R42, 1 ;  /* 0x3f8000002a2a7421 */ /* 0x001fcc0000010000 */
[----:B------:R-:W0:Y:S02]  /*3820*/  MUFU.RCP R42, R42 ;  /* 0x0000002a002a7308 */ /* 0x000e240000001000 */
[----:B0-----:R-:W-:Y:S01]  /*3830*/  FMUL.FTZ R94, R6, R42 ;  /* 0x0000002a065e7220 */ /* 0x001fe20000410000 */
[----:B------:R-:W-:Y:S01]  /*3840*/  FFMA.FTZ R42, R0, R43, R47 ;  /* 0x0000002b002a7223 */ /* 0x000fe2000001002f */
[----:B------:R-:W-:-:S03]  /*3850*/  LEA R6, P1, R7, UR10, 0x1 ;  /* 0x0000000a07067c11 */ /* 0x000fc6000f8208ff */
[----:B------:R-:W-:Y:S01]  /*3860*/  FMUL.FTZ R43, R42, -1.4426950216293334961 ;  /* 0xbfb8aa3b2a2b7820 */ /* 0x000fe20000410000 */
[----:B------:R-:W-:Y:S01]  /*3870*/  LEA.HI.X R7, R7, UR11, R102, 0x1, P1 ;  /* 0x0000000b07077c11 */ /* 0x000fe200088f0c66 */
[----:B------:R-:W-:Y:S01]  /*3880*/  FFMA.FTZ R102, R80, R64, R79 ;  /* 0x0000004050667223 */ /* 0x000fe2000001004f */
[----:B------:R-:W-:-:S03]  /*3890*/  F2FP.BF16.F32.PACK_AB R87, R94, R87 ;  /* 0x000000575e57723e */ /* 0x000fc600000010ff */
        /* <DEDUP_REMOVED lines=24> */
[----:B------:R-:W0:Y:S03]  /*3a20*/  MUFU.EX2 R42, R42 ;  /* 0x0000002a002a7308 */ /* 0x000e260000000800 */
[----:B------:R-:W-:Y:S01]  /*3a30*/  FFMA.FTZ R97, R0, R97, R47 ;  /* 0x0000006100617223 */ /* 0x000fe2000001002f */
        /* <DEDUP_REMOVED lines=18> */
[----:B0-----:R-:W-:Y:S01]  /*3b60*/  FFMA.FTZ R97, R74, R91, R81 ;  /* 0x0000005b4a617223 */ /* 0x001fe20000010051 */
        /* <DEDUP_REMOVED lines=25> */
[----:B0-----:R-:W-:Y:S01]  /*3d00*/  FFMA.FTZ R98, R73, R69, R72 ;  /* 0x0000004549627223 */ /* 0x001fe20000010048 */
[----:B-1----:R-:W-:-:S03]  /*3d10*/  FMUL.FTZ R69, R97, R99 ;  /* 0x0000006361457220 */ /* 0x002fc60000410000 */
[----:B------:R-:W-:-:S06]  /*3d20*/  FMUL.FTZ R97, R98, -1.4426950216293334961 ;  /* 0xbfb8aa3b62617820 */ /* 0x000fcc0000410000 */
[----:B------:R-:W0:Y:S02]  /*3d30*/  MUFU.EX2 R97, R97 ;  /* 0x0000006100617308 */ /* 0x000e240000000800 */
[----:B0-----:R-:W-:-:S06]  /*3d40*/  FADD.FTZ R97, R97, 1 ;  /* 0x3f80000061617421 */ /* 0x001fcc0000010000 */
[----:B------:R-:W0:Y:S02]  /*3d50*/  MUFU.RCP R97, R97 ;  /* 0x0000006100617308 */ /* 0x000e240000001000 */
[----:B0-----:R-:W-:Y:S01]  /*3d60*/  FMUL.FTZ R97, R98, R97 ;  /* 0x0000006162617220 */ /* 0x001fe20000410000 */
[----:B------:R-:W-:-:S04]  /*3d70*/  FMUL.FTZ R98, R22, -1.4426950216293334961 ;  /* 0xbfb8aa3b16627820 */ /* 0x000fc80000410000 */
[----:B------:R-:W-:Y:S02]  /*3d80*/  F2FP.BF16.F32.PACK_AB R69, R97, R69 ;  /* 0x000000456145723e */ /* 0x000fe400000010ff */
[----:B------:R-:W0:Y:S02]  /*3d90*/  MUFU.EX2 R98, R98 ;  /* 0x0000006200627308 */ /* 0x000e240000000800 */
[----:B0-----:R-:W-:-:S06]  /*3da0*/  FADD.FTZ R98, R98, 1 ;  /* 0x3f80000062627421 */ /* 0x001fcc0000010000 */
[----:B------:R0:W1:Y:S02]  /*3db0*/  MUFU.RCP R99, R98 ;  /* 0x0000006200637308 */ /* 0x0000640000001000 */
[----:B0-----:R-:W-:Y:S01]  /*3dc0*/  FFMA.FTZ R98, R80, R68, R79 ;  /* 0x0000004450627223 */ /* 0x001fe2000001004f */
        /* <DEDUP_REMOVED lines=21> */
[----:B------:R-:W-:-:S05]  /*3f20*/  FFMA.FTZ R100, R80, R66, R79 ;  /* 0x0000004250647223 */ /* 0x000fca000001004f */
        /* <DEDUP_REMOVED lines=8> */
[----:B------:R-:W0:Y:S02]  /*3fb0*/  MUFU.RCP R10, R10 ;  /* 0x0000000a000a7308 */ /* 0x000e240000001000 */
[----:B0-----:R-:W-:Y:S01]  /*3fc0*/  FMUL.FTZ R66, R24, R10 ;  /* 0x0000000a18427220 */ /* 0x001fe20000410000 */
[----:B------:R-:W-:Y:S01]  /*3fd0*/  FADD.FTZ R24, R25, -R46 ;  /* 0x8000002e19187221 */ /* 0x000fe20000010000 */
[----:B------:R-:W-:-:S03]  /*3fe0*/  FMUL.FTZ R10, R100, -1.4426950216293334961 ;  /* 0xbfb8aa3b640a7820 */ /* 0x000fc60000410000 */
[----:B------:R-:W-:-:S03]  /*3ff0*/  FMUL.FTZ R24, R5, R24 ;  /* 0x0000001805187220 */ /* 0x000fc60000410000 */
[----:B------:R-:W0:Y:S01]  /*4000*/  MUFU.EX2 R10, R10 ;  /* 0x0000000a000a7308 */ /* 0x000e220000000800 */
[----:B------:R-:W-:-:S04]  /*4010*/  FFMA.FTZ R24, R0, R24, R47 ;  /* 0x0000001800187223 */ /* 0x000fc8000001002f */
[----:B------:R-:W-:-:S06]  /*4020*/  FMUL.FTZ R25, R24, -1.4426950216293334961 ;  /* 0xbfb8aa3b18197820 */ /* 0x000fcc0000410000 */
[----:B------:R-:W1:Y:S01]  /*4030*/  MUFU.EX2 R25, R25 ;  /* 0x0000001900197308 */ /* 0x000e620000000800 */
[----:B0-----:R-:W-:-:S07]  /*4040*/  FADD.FTZ R10, R10, 1 ;  /* 0x3f8000000a0a7421 */ /* 0x001fce0000010000 */
[----:B------:R-:W0:Y:S01]  /*4050*/  MUFU.RCP R10, R10 ;  /* 0x0000000a000a7308 */ /* 0x000e220000001000 */
[----:B-1----:R-:W-:-:S07]  /*4060*/  FADD.FTZ R25, R25, 1 ;  /* 0x3f80000019197421 */ /* 0x002fce0000010000 */
[----:B------:R-:W1:Y:S01]  /*4070*/  MUFU.RCP R25, R25 ;  /* 0x0000001900197308 */ /* 0x000e620000001000 */
[----:B0-----:R-:W-:Y:S01]  /*4080*/  FMUL.FTZ R100, R100, R10 ;  /* 0x0000000a64647220 */ /* 0x001fe20000410000 */
[----:B------:R-:W-:-:S04]  /*4090*/  LEA R10, P1, R11, UR10, 0x1 ;  /* 0x0000000a0b0a7c11 */ /* 0x000fc8000f8208ff */
[----:B------:R-:W-:Y:S01]  /*40a0*/  LEA.HI.X R11, R11, UR11, R106, 0x1, P1 ;  /* 0x0000000b0b0b7c11 */ /* 0x000fe200088f0c6a */
[----:B------:R-:W-:Y:S01]  /*40b0*/  FFMA.FTZ R106, R80, R58, R79 ;  /* 0x0000003a506a7223 */ /* 0x000fe2000001004f */
[----:B------:R-:W-:Y:S01]  /*40c0*/  F2FP.BF16.F32.PACK_AB R66, R100, R66 ;  /* 0x000000426442723e */ /* 0x000fe200000010ff */
[----:B-1----:R-:W-:Y:S01]  /*40d0*/  FMUL.FTZ R65, R24, R25 ;  /* 0x0000001918417220 */ /* 0x002fe20000410000 */
[----:B------:R-:W-:-:S06]  /*40e0*/  FMUL.FTZ R24, R101, -1.4426950216293334961 ;  /* 0xbfb8aa3b65187820 */ /* 0x000fcc0000410000 */
[----:B------:R-:W0:Y:S02]  /*40f0*/  MUFU.EX2 R24, R24 ;  /* 0x0000001800187308 */ /* 0x000e240000000800 */
[----:B0-----:R-:W-:-:S06]  /*4100*/  FADD.FTZ R24, R24, 1 ;  /* 0x3f80000018187421 */ /* 0x001fcc0000010000 */
[----:B------:R0:W1:Y:S02]  /*4110*/  MUFU.RCP R25, R24 ;  /* 0x0000001800197308 */ /* 0x0000640000001000 */
[----:B0-----:R-:W-:Y:S01]  /*4120*/  FMUL.FTZ R24, R5, R26 ;  /* 0x0000001a05187220 */ /* 0x001fe20000410000 */
[----:B------:R-:W-:-:S03]  /*4130*/  FADD.FTZ R26, R27, -R46 ;  /* 0x8000002e1b1a7221 */ /* 0x000fc60000010000 */
[----:B------:R-:W-:Y:S01]  /*4140*/  FFMA.FTZ R24, R74, R24, R81 ;  /* 0x000000184a187223 */ /* 0x000fe20000010051 */
[----:B------:R-:W-:Y:S01]  /*4150*/  FMUL.FTZ R26, R5, R26 ;  /* 0x0000001a051a7220 */ /* 0x000fe20000410000 */
[----:B-1----:R-:W-:Y:S02]  /*4160*/  FMUL.FTZ R101, R101, R25 ;  /* 0x0000001965657220 */ /* 0x002fe40000410000 */
[----:B------:R-:W-:Y:S01]  /*4170*/  FMUL.FTZ R25, R24, -1.4426950216293334961 ;  /* 0xbfb8aa3b18197820 */ /* 0x000fe20000410000 */
[----:B------:R-:W-:Y:S02]  /*4180*/  FFMA.FTZ R26, R0, R26, R47 ;  /* 0x0000001a001a7223 */ /* 0x000fe4000001002f */
[----:B------:R-:W-:-:S03]  /*4190*/  F2FP.BF16.F32.PACK_AB R65, R101, R65 ;  /* 0x000000416541723e */ /* 0x000fc600000010ff */
        /* <DEDUP_REMOVED lines=72> */
[----:B------:R-:W-:-:S05]  /*4620*/  F2FP.BF16.F32.PACK_AB R58, R106, R58 ;  /* 0x0000003a6a3a723e */ /* 0x000fca00000010ff */
        /* <DEDUP_REMOVED lines=17> */
[----:B------:R-:W-:Y:S01]  /*4740*/  FADD.FTZ R28, R33, -R46 ;  /* 0x8000002e211c7221 */ /* 0x000fe20000010000 */
[----:B------:R-:W-:Y:S01]  /*4750*/  FMUL.FTZ R14, R108, -1.4426950216293334961 ;  /* 0xbfb8aa3b6c0e7820 */ /* 0x000fe20000410000 */
[C---:B------:R-:W-:Y:S02]  /*4760*/  FMUL.FTZ R33, R5.reuse, R61 ;  /* 0x0000003d05217220 */ /* 0x040fe40000410000 */
[----:B------:R-:W-:Y:S02]  /*4770*/  FMUL.FTZ R28, R5, R28 ;  /* 0x0000001c051c7220 */ /* 0x000fe40000410000 */
[----:B------:R-:W-:Y:S01]  /*4780*/  FFMA.FTZ R33, R73, R33, R72 ;  /* 0x0000002149217223 */ /* 0x000fe20000010048 */
[----:B------:R-:W0:Y:S01]  /*4790*/  MUFU.EX2 R14, R14 ;  /* 0x0000000e000e7308 */ /* 0x000e220000000800 */
[----:B------:R-:W-:-:S04]  /*47a0*/  FFMA.FTZ R28, R0, R28, R47 ;  /* 0x0000001c001c7223 */ /* 0x000fc8000001002f */
[----:B------:R-:W-:-:S06]  /*47b0*/  FMUL.FTZ R29, R28, -1.4426950216293334961 ;  /* 0xbfb8aa3b1c1d7820 */ /* 0x000fcc0000410000 */
[----:B------:R-:W1:Y:S01]  /*47c0*/  MUFU.EX2 R29, R29 ;  /* 0x0000001d001d7308 */ /* 0x000e620000000800 */
[----:B0-----:R-:W-:-:S07]  /*47d0*/  FADD.FTZ R14, R14, 1 ;  /* 0x3f8000000e0e7421 */ /* 0x001fce0000010000 */
[----:B------:R-:W0:Y:S01]  /*47e0*/  MUFU.RCP R14, R14 ;  /* 0x0000000e000e7308 */ /* 0x000e220000001000 */
[----:B-1----:R-:W-:-:S07]  /*47f0*/  FADD.FTZ R29, R29, 1 ;  /* 0x3f8000001d1d7421 */ /* 0x002fce0000010000 */
[----:B------:R1:W2:Y:S01]  /*4800*/  MUFU.RCP R30, R29 ;  /* 0x0000001d001e7308 */ /* 0x0002a20000001000 */
[----:B0-----:R-:W-:Y:S01]  /*4810*/  FMUL.FTZ R108, R108, R14 ;  /* 0x0000000e6c6c7220 */ /* 0x001fe20000410000 */
[----:B-1----:R-:W-:Y:S01]  /*4820*/  FMUL.FTZ R29, R5, R55 ;  /* 0x00000037051d7220 */ /* 0x002fe20000410000 */
[----:B------:R-:W-:-:S03]  /*4830*/  LEA R14, P1, R15, UR10, 0x1 ;  /* 0x0000000a0f0e7c11 */ /* 0x000fc6000f8208ff */
[----:B------:R-:W-:Y:S01]  /*4840*/  FFMA.FTZ R29, R73, R29, R72 ;  /* 0x0000001d491d7223 */ /* 0x000fe20000010048 */
[----:B------:R-:W-:Y:S02]  /*4850*/  LEA.HI.X R15, R15, UR11, R110, 0x1, P1 ;  /* 0x0000000b0f0f7c11 */ /* 0x000fe400088f0c6e */
[----:B------:R-:W-:Y:S01]  /*4860*/  F2FP.BF16.F32.PACK_AB R56, R108, R56 ;  /* 0x000000386c38723e */ /* 0x000fe200000010ff */
[----:B--2---:R-:W-:Y:S01]  /*4870*/  FMUL.FTZ R55, R28, R30 ;  /* 0x0000001e1c377220 */ /* 0x004fe20000410000 */
        /* <DEDUP_REMOVED lines=58> */
[----:B------:R-:W-:Y:S02]  /*4c20*/  LEA.HI.X R17, R17, UR11, R112, 0x1, P1 ;  /* 0x0000000b11117c11 */ /* 0x000fe400088f0c70 */
        /* <DEDUP_REMOVED lines=38> */
[----:B------:R-:W-:Y:S01]  /*4e90*/  FMUL.FTZ R18, R33, -1.4426950216293334961 ;  /* 0xbfb8aa3b21127820 */ /* 0x000fe20000410000 */
[----:B------:R-:W-:-:S04]  /*4ea0*/  FADD.FTZ R32, R88, -R46 ;  /* 0x8000002e58207221 */ /* 0x000fc80000010000 */
[----:B------:R-:W-:Y:S01]  /*4eb0*/  FMUL.FTZ R32, R5, R32 ;  /* 0x0000002005207220 */ /* 0x000fe20000410000 */
[----:B------:R-:W0:Y:S03]  /*4ec0*/  MUFU.EX2 R18, R18 ;  /* 0x0000001200127308 */ /* 0x000e260000000800 */
[C-C-:B------:R-:W-:Y:S01]  /*4ed0*/  FFMA.FTZ R32, R74.reuse, R32, R81.reuse ;  /* 0x000000204a207223 */ /* 0x140fe20000010051 */
[----:B------:R-:W-:Y:S01]  /*4ee0*/  FFMA.FTZ R74, R74, R90, R81 ;  /* 0x0000005a4a4a7223 */ /* 0x000fe20000010051 */
[----:B0-----:R-:W-:-:S06]  /*4ef0*/  FADD.FTZ R18, R18, 1 ;  /* 0x3f80000012127421 */ /* 0x001fcc0000010000 */
[----:B------:R-:W0:Y:S02]  /*4f00*/  MUFU.RCP R18, R18 ;  /* 0x0000001200127308 */ /* 0x000e240000001000 */
[----:B0-----:R-:W-:Y:S01]  /*4f10*/  FMUL.FTZ R0, R33, R18 ;  /* 0x0000001221007220 */ /* 0x001fe20000410000 */
[----:B------:R-:W-:Y:S01]  /*4f20*/  FMUL.FTZ R33, R32, -1.4426950216293334961 ;  /* 0xbfb8aa3b20217820 */ /* 0x000fe20000410000 */
[----:B------:R-:W-:Y:S01]  /*4f30*/  SHF.L.U32 R18, R60, 0x10, RZ ;  /* 0x000000103c127819 */ /* 0x000fe200000006ff */
[----:B------:R-:W-:Y:S02]  /*4f40*/  FMUL.FTZ R60, R89, -1.4426950216293334961 ;  /* 0xbfb8aa3b593c7820 */ /* 0x000fe40000410000 */
[----:B------:R-:W-:Y:S02]  /*4f50*/  F2FP.BF16.F32.PACK_AB R0, R0, R61 ;  /* 0x0000003d0000723e */ /* 0x000fe400000010ff */
[----:B------:R-:W0:Y:S01]  /*4f60*/  MUFU.EX2 R33, R33 ;  /* 0x0000002100217308 */ /* 0x000e220000000800 */
[----:B------:R-:W-:-:S04]  /*4f70*/  FADD.FTZ R18, -R46, R18 ;  /* 0x000000122e127221 */ /* 0x000fc80000010100 */
[----:B------:R-:W-:-:S03]  /*4f80*/  FMUL.FTZ R18, R5, R18 ;  /* 0x0000001205127220 */ /* 0x000fc60000410000 */
[----:B------:R-:W-:Y:S01]  /*4f90*/  MUFU.EX2 R60, R60 ;  /* 0x0000003c003c7308 */ /* 0x000fe20000000800 */
[----:B------:R-:W-:Y:S01]  /*4fa0*/  FFMA.FTZ R18, R73, R18, R72 ;  /* 0x0000001249127223 */ /* 0x000fe20000010048 */
[----:B------:R-:W-:-:S03]  /*4fb0*/  SHF.L.U32 R73, R48, 0x10, RZ ;  /* 0x0000001030497819 */ /* 0x000fc600000006ff */
[----:B------:R-:W-:Y:S02]  /*4fc0*/  FMUL.FTZ R72, R18, -1.4426950216293334961 ;  /* 0xbfb8aa3b12487820 */ /* 0x000fe40000410000 */
[C---:B------:R-:W-:Y:S01]  /*4fd0*/  FADD.FTZ R48, -R46.reuse, R73 ;  /* 0x000000492e307221 */ /* 0x040fe20000010100 */
[----:B------:R-:W-:Y:S01]  /*4fe0*/  FADD.FTZ R46, -R46, R49 ;  /* 0x000000312e2e7221 */ /* 0x000fe20000010100 */
[----:B0-----:R-:W-:Y:S02]  /*4ff0*/  FADD.FTZ R47, R33, 1 ;  /* 0x3f800000212f7421 */ /* 0x001fe40000010000 */
[C---:B------:R-:W-:Y:S01]  /*5000*/  FMUL.FTZ R48, R5.reuse, R48 ;  /* 0x0000003005307220 */ /* 0x040fe20000410000 */
[----:B------:R-:W-:-:S03]  /*5010*/  FMUL.FTZ R33, R5, R46 ;  /* 0x0000002e05217220 */ /* 0x000fc60000410000 */
[----:B------:R-:W0:Y:S01]  /*5020*/  MUFU.RCP R47, R47 ;  /* 0x0000002f002f7308 */ /* 0x000e220000001000 */
[C-C-:B------:R-:W-:Y:S01]  /*5030*/  FFMA.FTZ R48, R80.reuse, R48, R79.reuse ;  /* 0x0000003050307223 */ /* 0x140fe2000001004f */
[----:B------:R-:W-:Y:S01]  /*5040*/  FFMA.FTZ R79, R80, R33, R79 ;  /* 0x00000021504f7223 */ /* 0x000fe2000001004f */
[----:B------:R-:W-:-:S03]  /*5050*/  FMUL.FTZ R80, R74, -1.4426950216293334961 ;  /* 0xbfb8aa3b4a507820 */ /* 0x000fc60000410000 */
[----:B------:R-:W-:Y:S02]  /*5060*/  FMUL.FTZ R81, R79, -1.4426950216293334961 ;  /* 0xbfb8aa3b4f517820 */ /* 0x000fe40000410000 */
[----:B------:R-:W1:Y:S08]  /*5070*/  MUFU.EX2 R33, R72 ;  /* 0x0000004800217308 */ /* 0x000e700000000800 */
[----:B------:R-:W2:Y:S01]  /*5080*/  MUFU.EX2 R46, R81 ;  /* 0x00000051002e7308 */ /* 0x000ea20000000800 */
[----:B0-----:R-:W-:Y:S01]  /*5090*/  FMUL.FTZ R5, R32, R47 ;  /* 0x0000002f20057220 */ /* 0x001fe20000410000 */
[----:B------:R-:W-:-:S06]  /*50a0*/  FMUL.FTZ R32, R48, -1.4426950216293334961 ;  /* 0xbfb8aa3b30207820 */ /* 0x000fcc0000410000 */
[----:B------:R-:W0:Y:S01]  /*50b0*/  MUFU.EX2 R32, R32 ;  /* 0x0000002000207308 */ /* 0x000e220000000800 */
[----:B-1----:R-:W-:-:S07]  /*50c0*/  FADD.FTZ R73, R33, 1 ;  /* 0x3f80000021497421 */ /* 0x002fce0000010000 */
[----:B------:R-:W1:Y:S01]  /*50d0*/  MUFU.RCP R33, R73 ;  /* 0x0000004900217308 */ /* 0x000e620000001000 */
[----:B--2---:R-:W-:-:S07]  /*50e0*/  FADD.FTZ R46, R46, 1 ;  /* 0x3f8000002e2e7421 */ /* 0x004fce0000010000 */
[----:B------:R-:W2:Y:S01]  /*50f0*/  MUFU.EX2 R47, R80 ;  /* 0x00000050002f7308 */ /* 0x000ea20000000800 */
[----:B0-----:R-:W-:Y:S01]  /*5100*/  FADD.FTZ R49, R32, 1 ;  /* 0x3f80000020317421 */ /* 0x001fe20000010000 */
[----:B------:R-:W-:-:S06]  /*5110*/  FADD.FTZ R32, R60, 1 ;  /* 0x3f8000003c207421 */ /* 0x000fcc0000010000 */
[----:B------:R-:W0:Y:S01]  /*5120*/  MUFU.RCP R32, R32 ;  /* 0x0000002000207308 */ /* 0x000e220000001000 */
[----:B-1----:R-:W-:Y:S01]  /*5130*/  FMUL.FTZ R60, R18, R33 ;  /* 0x00000021123c7220 */ /* 0x002fe20000410000 */
[----:B------:R-:W-:-:S04]  /*5140*/  LEA R18, P1, R19, UR10, 0x1 ;  /* 0x0000000a13127c11 */ /* 0x000fc8000f8208ff */
[----:B------:R-:W-:Y:S02]  /*5150*/  LEA.HI.X R19, R19, UR11, R114, 0x1, P1 ;  /* 0x0000000b13137c11 */ /* 0x000fe400088f0c72 */
[----:B------:R-:W1:Y:S01]  /*5160*/  MUFU.RCP R49, R49 ;  /* 0x0000003100317308 */ /* 0x000e620000001000 */
[----:B--2---:R-:W-:Y:S01]  /*5170*/  FADD.FTZ R47, R47, 1 ;  /* 0x3f8000002f2f7421 */ /* 0x004fe20000010000 */
[----:B------:R-:W-:-:S04]  /*5180*/  IADD3 R2, P1, R2, 0x1, RZ ;  /* 0x0000000102027810 */ /* 0x000fc80007f3e0ff */
[----:B------:R-:W-:Y:S02]  /*5190*/  IADD3.X R3, RZ, R3, RZ, P1, !PT ;  /* 0x00000003ff037210 */ /* 0x000fe40000ffe4ff */
[----:B------:R-:W2:Y:S01]  /*51a0*/  MUFU.RCP R47, R47 ;  /* 0x0000002f002f7308 */ /* 0x000ea20000001000 */
[----:B0-----:R-:W-:Y:S01]  /*51b0*/  FMUL.FTZ R89, R89, R32 ;  /* 0x0000002059597220 */ /* 0x001fe20000410000 */
[----:B------:R-:W-:-:S04]  /*51c0*/  LEA R32, P2, R20, UR10, 0x1 ;  /* 0x0000000a14207c11 */ /* 0x000fc8000f8408ff */
[----:B------:R-:W-:Y:S01]  /*51d0*/  LEA.HI.X R33, R20, UR11, R115, 0x1, P2 ;  /* 0x0000000b14217c11 */ /* 0x000fe200090f0c73 */
[----:B------:R-:W-:Y:S01]  /*51e0*/  ULDC.64 UR10, c[0x0][0x238] ;  /* 0x00008e00000a7ab9 */ /* 0x000fe20000000a00 */
[----:B------:R-:W-:Y:S01]  /*51f0*/  PRMT R20, R82, 0x7632, R20 ;  /* 0x0000763252147816 */ /* 0x000fe20000000014 */
[----:B-1----:R-:W-:Y:S01]  /*5200*/  FMUL.FTZ R48, R48, R49 ;  /* 0x0000003130307220 */ /* 0x002fe20000410000 */
[----:B------:R-:W-:Y:S01]  /*5210*/  PRMT R49, R85, 0x7632, R49 ;  /* 0x0000763255317816 */ /* 0x000fe20000000031 */
[----:B------:R-:W0:Y:S01]  /*5220*/  MUFU.RCP R46, R46 ;  /* 0x0000002e002e7308 */ /* 0x000e220000001000 */
[----:B------:R-:W-:Y:S01]  /*5230*/  F2FP.BF16.F32.PACK_AB R60, R60, R89 ;  /* 0x000000593c3c723e */ /* 0x000fe200000010ff */
[----:B------:R1:W-:Y:S01]  /*5240*/  STG.E.U16 desc[UR6][R44.64+0x6], R20 ;  /* 0x000006142c007986 */ /* 0x0003e2000c101506 */
[----:B------:R-:W-:Y:S02]  /*5250*/  F2FP.BF16.F32.PACK_AB R5, R48, R5 ;  /* 0x000000053005723e */ /* 0x000fe400000010ff */
[----:B------:R-:W-:Y:S01]  /*5260*/  ISETP.GE.U32.AND P1, PT, R2, UR10, PT ;  /* 0x0000000a02007c0c */ /* 0x000fe2000bf26070 */
[----:B------:R-:W-:Y:S01]  /*5270*/  STG.E.U16 desc[UR6][R40.64], R83 ;  /* 0x0000005328007986 */ /* 0x000fe2000c101506 */
[----:B--2---:R-:W-:-:S02]  /*5280*/  FMUL.FTZ R47, R74, R47 ;  /* 0x0000002f4a2f7220 */ /* 0x004fc40000410000 */
[----:B------:R-:W-:Y:S01]  /*5290*/  ISETP.GE.AND.EX P1, PT, R3, UR11, PT, P1 ;  /* 0x0000000b03007c0c */ /* 0x000fe2000bf26310 */
[----:B------:R-:W-:Y:S01]  /*52a0*/  STG.E.U16 desc[UR6][R40.64+0x4], R85 ;  /* 0x0000045528007986 */ /* 0x000fe2000c101506 */
[----:B-1----:R-:W-:-:S03]  /*52b0*/  PRMT R45, R83, 0x7632, R45 ;  /* 0x00007632532d7816 */ /* 0x002fc6000000002d */
[----:B------:R-:W-:Y:S01]  /*52c0*/  STG.E.U16 desc[UR6][R40.64+0x6], R49 ;  /* 0x0000063128007986 */ /* 0x000fe2000c101506 */
[----:B------:R-:W-:Y:S01]  /*52d0*/  PRMT R20, R95, 0x7632, R20 ;  /* 0x000076325f147816 */ /* 0x000fe20000000014 */
[----:B0-----:R-:W-:Y:S02]  /*52e0*/  FMUL.FTZ R46, R79, R46 ;  /* 0x0000002e4f2e7220 */ /* 0x001fe40000410000 */
[----:B------:R0:W-:Y:S03]  /*52f0*/  STG.E.U16 desc[UR6][R40.64+0x2], R45 ;  /* 0x0000022d28007986 */ /* 0x0001e6000c101506 */
[----:B------:R-:W-:Y:S01]  /*5300*/  F2FP.BF16.F32.PACK_AB R46, R46, R47 ;  /* 0x0000002f2e2e723e */ /* 0x000fe200000010ff */
[----:B------:R-:W-:Y:S04]  /*5310*/  STG.E.U16 desc[UR6][R6.64], R95 ;  /* 0x0000005f06007986 */ /* 0x000fe8000c101506 */
[----:B------:R1:W-:Y:S01]  /*5320*/  STG.E.U16 desc[UR6][R6.64+0x2], R20 ;  /* 0x0000021406007986 */ /* 0x0003e2000c101506 */
[----:B0-----:R-:W-:-:S03]  /*5330*/  PRMT R41, R87, 0x7632, R41 ;  /* 0x0000763257297816 */ /* 0x001fc60000000029 */
[----:B------:R-:W-:Y:S01]  /*5340*/  STG.E.U16 desc[UR6][R6.64+0x4], R87 ;  /* 0x0000045706007986 */ /* 0x000fe2000c101506 */
[----:B------:R-:W-:-:S03]  /*5350*/  PRMT R40, R78, 0x7632, R40 ;  /* 0x000076324e287816 */ /* 0x000fc60000000028 */
[----:B------:R0:W-:Y:S01]  /*5360*/  STG.E.U16 desc[UR6][R6.64+0x6], R41 ;  /* 0x0000062906007986 */ /* 0x0001e2000c101506 */
[----:B-1----:R-:W-:-:S03]  /*5370*/  PRMT R20, R21, 0x7632, R20 ;  /* 0x0000763215147816 */ /* 0x002fc60000000014 */
[----:B------:R-:W-:Y:S04]  /*5380*/  STG.E.U16 desc[UR6][R42.64], R75 ;  /* 0x0000004b2a007986 */ /* 0x000fe8000c101506 */
[----:B------:R-:W-:Y:S01]  /*5390*/  STG.E.U16 desc[UR6][R42.64+0x4], R78 ;  /* 0x0000044e2a007986 */ /* 0x000fe2000c101506 */
[----:B0-----:R-:W-:-:S03]  /*53a0*/  PRMT R7, R75, 0x7632, R7 ;  /* 0x000076324b077816 */ /* 0x001fc60000000007 */
[----:B------:R-:W-:Y:S01]  /*53b0*/  STG.E.U16 desc[UR6][R42.64+0x6], R40 ;  /* 0x000006282a007986 */ /* 0x000fe2000c101506 */
[----:B------:R-:W-:-:S03]  /*53c0*/  PRMT R6, R71, 0x7632, R6 ;  /* 0x0000763247067816 */ /* 0x000fc60000000006 */
[----:B------:R0:W-:Y:S04]  /*53d0*/  STG.E.U16 desc[UR6][R42.64+0x2], R7 ;  /* 0x000002072a007986 */ /* 0x0001e8000c101506 */
[----:B------:R-:W-:Y:S04]  /*53e0*/  STG.E.U16 desc[UR6][R8.64], R71 ;  /* 0x0000004708007986 */ /* 0x000fe8000c101506 */
[----:B------:R1:W-:Y:S01]  /*53f0*/  STG.E.U16 desc[UR6][R8.64+0x2], R6 ;  /* 0x0000020608007986 */ /* 0x0003e2000c101506 */
[----:B0-----:R-:W-:-:S03]  /*5400*/  PRMT R7, R69, 0x7632, R7 ;  /* 0x0000763245077816 */ /* 0x001fc60000000007 */
[----:B------:R-:W-:Y:S04]  /*5410*/  STG.E.U16 desc[UR6][R8.64+0x4], R21 ;  /* 0x0000041508007986 */ /* 0x000fe8000c101506 */
[----:B------:R0:W-:Y:S01]  /*5420*/  STG.E.U16 desc[UR6][R8.64+0x6], R20 ;  /* 0x0000061408007986 */ /* 0x0001e2000c101506 */
[----:B-1----:R-:W-:-:S03]  /*5430*/  PRMT R6, R67, 0x7632, R6 ;  /* 0x0000763243067816 */ /* 0x002fc60000000006 */
[----:B------:R1:W-:Y:S04]  /*5440*/  STG.E.U16 desc[UR6][R22.64+0x2], R7 ;  /* 0x0000020716007986 */ /* 0x0003e8000c101506 */
[----:B------:R-:W-:Y:S01]  /*5450*/  STG.E.U16 desc[UR6][R22.64], R69 ;  /* 0x0000004516007986 */ /* 0x000fe2000c101506 */
[----:B0-----:R-:W-:-:S03]  /*5460*/  PRMT R9, R68, 0x7632, R9 ;  /* 0x0000763244097816 */ /* 0x001fc60000000009 */
[----:B------:R-:W-:Y:S01]  /*5470*/  STG.E.U16 desc[UR6][R22.64+0x4], R68 ;  /* 0x0000044416007986 */ /* 0x000fe2000c101506 */
[----:B------:R-:W-:Y:S02]  /*5480*/  PRMT R8, R66, 0x7632, R8 ;  /* 0x0000763242087816 */ /* 0x000fe40000000008 */
[----:B-1----:R-:W-:Y:S01]  /*5490*/  PRMT R7, R65, 0x7632, R7 ;  /* 0x0000763241077816 */ /* 0x002fe20000000007 */
[----:B------:R0:W-:Y:S04]  /*54a0*/  STG.E.U16 desc[UR6][R22.64+0x6], R9 ;  /* 0x0000060916007986 */ /* 0x0001e8000c101506 */
[----:B------:R1:W-:Y:S04]  /*54b0*/  STG.E.U16 desc[UR6][R10.64+0x2], R6 ;  /* 0x000002060a007986 */ /* 0x0003e8000c101506 */
[----:B------:R2:W-:Y:S01]  /*54c0*/  STG.E.U16 desc[UR6][R10.64+0x6], R8 ;  /* 0x000006080a007986 */ /* 0x0005e2000c101506 */
[----:B0-----:R-:W-:-:S03]  /*54d0*/  PRMT R9, R64, 0x7632, R9 ;  /* 0x0000763240097816 */ /* 0x001fc60000000009 */
[----:B------:R-:W-:Y:S01]  /*54e0*/  STG.E.U16 desc[UR6][R10.64], R67 ;  /* 0x000000430a007986 */ /* 0x000fe2000c101506 */
[----:B-1----:R-:W-:-:S03]  /*54f0*/  PRMT R6, R62, 0x7632, R6 ;  /* 0x000076323e067816 */ /* 0x002fc60000000006 */
[----:B------:R-:W-:Y:S01]  /*5500*/  STG.E.U16 desc[UR6][R10.64+0x4], R66 ;  /* 0x000004420a007986 */ /* 0x000fe2000c101506 */
[----:B--2---:R-:W-:-:S03]  /*5510*/  PRMT R8, R63, 0x7632, R8 ;  /* 0x000076323f087816 */ /* 0x004fc60000000008 */
[----:B------:R0:W-:Y:S04]  /*5520*/  STG.E.U16 desc[UR6][R24.64+0x2], R7 ;  /* 0x0000020718007986 */ /* 0x0001e8000c101506 */
[----:B------:R-:W-:Y:S04]  /*5530*/  STG.E.U16 desc[UR6][R24.64], R65 ;  /* 0x0000004118007986 */ /* 0x000fe8000c101506 */
[----:B------:R-:W-:Y:S01]  /*5540*/  STG.E.U16 desc[UR6][R24.64+0x4], R64 ;  /* 0x0000044018007986 */ /* 0x000fe2000c101506 */
[----:B0-----:R-:W-:-:S03]  /*5550*/  PRMT R7, R58, 0x7632, R7 ;  /* 0x000076323a077816 */ /* 0x001fc60000000007 */
[----:B------:R0:W-:Y:S04]  /*5560*/  STG.E.U16 desc[UR6][R24.64+0x6], R9 ;  /* 0x0000060918007986 */ /* 0x0001e8000c101506 */
[----:B------:R-:W-:Y:S04]  /*5570*/  STG.E.U16 desc[UR6][R12.64], R62 ;  /* 0x0000003e0c007986 */ /* 0x000fe8000c101506 */
[----:B------:R1:W-:Y:S04]  /*5580*/  STG.E.U16 desc[UR6][R12.64+0x2], R6 ;  /* 0x000002060c007986 */ /* 0x0003e8000c101506 */
[----:B------:R-:W-:Y:S01]  /*5590*/  STG.E.U16 desc[UR6][R12.64+0x4], R63 ;  /* 0x0000043f0c007986 */ /* 0x000fe2000c101506 */
[----:B0-----:R-:W-:-:S03]  /*55a0*/  PRMT R9, R35, 0x7632, R9 ;  /* 0x0000763223097816 */ /* 0x001fc60000000009 */
[----:B------:R0:W-:Y:S04]  /*55b0*/  STG.E.U16 desc[UR6][R12.64+0x6], R8 ;  /* 0x000006080c007986 */ /* 0x0001e8000c101506 */
[----:B------:R2:W-:Y:S01]  /*55c0*/  STG.E.U16 desc[UR6][R26.64+0x6], R7 ;  /* 0x000006071a007986 */ /* 0x0005e2000c101506 */
[----:B-1----:R-:W-:-:S03]  /*55d0*/  PRMT R6, R57, 0x7632, R6 ;  /* 0x0000763239067816 */ /* 0x002fc60000000006 */
[----:B------:R-:W-:Y:S01]  /*55e0*/  STG.E.U16 desc[UR6][R26.64], R59 ;  /* 0x0000003b1a007986 */ /* 0x000fe2000c101506 */
[----:B0-----:R-:W-:-:S03]  /*55f0*/  PRMT R13, R59, 0x7632, R13 ;  /* 0x000076323b0d7816 */ /* 0x001fc6000000000d */
[----:B------:R-:W-:Y:S01]  /*5600*/  STG.E.U16 desc[UR6][R26.64+0x4], R58 ;  /* 0x0000043a1a007986 */ /* 0x000fe2000c101506 */
[----:B------:R-:W-:Y:S02]  /*5610*/  PRMT R8, R56, 0x7632, R8 ;  /* 0x0000763238087816 */ /* 0x000fe40000000008 */
[----:B--2---:R-:W-:Y:S01]  /*5620*/  PRMT R7, R34, 0x7632, R7 ;  /* 0x0000763222077816 */ /* 0x004fe20000000007 */
[----:B------:R-:W-:Y:S04]  /*5630*/  STG.E.U16 desc[UR6][R26.64+0x2], R13 ;  /* 0x0000020d1a007986 */ /* 0x000fe8000c101506 */
[----:B------:R-:W-:Y:S04]  /*5640*/  STG.E.U16 desc[UR6][R14.64], R57 ;  /* 0x000000390e007986 */ /* 0x000fe8000c101506 */
[----:B------:R0:W-:Y:S04]  /*5650*/  STG.E.U16 desc[UR6][R14.64+0x2], R6 ;  /* 0x000002060e007986 */ /* 0x0001e8000c101506 */
[----:B------:R-:W-:Y:S04]  /*5660*/  STG.E.U16 desc[UR6][R14.64+0x4], R56 ;  /* 0x000004380e007986 */ /* 0x000fe8000c101506 */
[----:B------:R1:W-:Y:S04]  /*5670*/  STG.E.U16 desc[UR6][R14.64+0x6], R8 ;  /* 0x000006080e007986 */ /* 0x0003e8000c101506 */
[----:B------:R2:W-:Y:S01]  /*5680*/  STG.E.U16 desc[UR6][R28.64+0x2], R7 ;  /* 0x000002071c007986 */ /* 0x0005e2000c101506 */
[----:B0-----:R-:W-:-:S03]  /*5690*/  PRMT R6, R37, 0x7632, R6 ;  /* 0x0000763225067816 */ /* 0x001fc60000000006 */
[----:B------:R-:W-:Y:S01]  /*56a0*/  STG.E.U16 desc[UR6][R28.64], R34 ;  /* 0x000000221c007986 */ /* 0x000fe2000c101506 */
[----:B-1----:R-:W-:-:S03]  /*56b0*/  PRMT R8, R36, 0x7632, R8 ;  /* 0x0000763224087816 */ /* 0x002fc60000000008 */
[----:B------:R-:W-:Y:S01]  /*56c0*/  STG.E.U16 desc[UR6][R28.64+0x4], R35 ;  /* 0x000004231c007986 */ /* 0x000fe2000c101506 */
[----:B------:R-:W-:Y:S02]  /*56d0*/  PRMT R15, R38, 0x7632, R15 ;  /* 0x00007632260f7816 */ /* 0x000fe4000000000f */
[----:B--2---:R-:W-:Y:S01]  /*56e0*/  PRMT R7, R39, 0x7632, R7 ;  /* 0x0000763227077816 */ /* 0x004fe20000000007 */
[----:B------:R0:W-:Y:S04]  /*56f0*/  STG.E.U16 desc[UR6][R28.64+0x6], R9 ;  /* 0x000006091c007986 */ /* 0x0001e8000c101506 */
[----:B------:R-:W-:Y:S04]  /*5700*/  STG.E.U16 desc[UR6][R16.64], R36 ;  /* 0x0000002410007986 */ /* 0x000fe8000c101506 */
[----:B------:R-:W-:Y:S04]  /*5710*/  STG.E.U16 desc[UR6][R16.64+0x2], R8 ;  /* 0x0000020810007986 */ /* 0x000fe8000c101506 */
[----:B------:R-:W-:Y:S01]  /*5720*/  STG.E.U16 desc[UR6][R16.64+0x4], R37 ;  /* 0x0000042510007986 */ /* 0x000fe2000c101506 */
[----:B0-----:R-:W-:-:S03]  /*5730*/  PRMT R9, R0, 0x7632, R9 ;  /* 0x0000763200097816 */ /* 0x001fc60000000009 */
[----:B------:R0:W-:Y:S04]  /*5740*/  STG.E.U16 desc[UR6][R16.64+0x6], R6 ;  /* 0x0000060610007986 */ /* 0x0001e8000c101506 */
[----:B------:R1:W-:Y:S04]  /*5750*/  STG.E.U16 desc[UR6][R30.64+0x6], R7 ;  /* 0x000006071e007986 */ /* 0x0003e8000c101506 */
[----:B------:R2:W-:Y:S01]  /*5760*/  STG.E.U16 desc[UR6][R30.64], R38 ;  /* 0x000000261e007986 */ /* 0x0005e2000c101506 */
[----:B0-----:R-:W-:-:S03]  /*5770*/  PRMT R6, R5, 0x7632, R6 ;  /* 0x0000763205067816 */ /* 0x001fc60000000006 */
[----:B------:R2:W-:Y:S01]  /*5780*/  STG.E.U16 desc[UR6][R30.64+0x2], R15 ;  /* 0x0000020f1e007986 */ /* 0x0005e2000c101506 */
[----:B------:R-:W-:Y:S02]  /*5790*/  PRMT R16, R60, 0x7632, R16 ;  /* 0x000076323c107816 */ /* 0x000fe40000000010 */
[----:B-1----:R-:W-:Y:S01]  /*57a0*/  PRMT R7, R46, 0x7632, R7 ;  /* 0x000076322e077816 */ /* 0x002fe20000000007 */
        /* <DEDUP_REMOVED lines=11> */
.L_x_1470:
        /* <DEDUP_REMOVED lines=10> */
.L_x_3027:


//--------------------- .text._ZN13group_norm_v214gn_cuda_kernelI13__nv_bfloat16Li480ELi1ELi16ELi60ELi4096ELb1ELi64ELi960ELi960ELi4ELb1ELi2ELb0ELb0ENS_16CompileConditionILi900EEEEEvPT_PKS4_S7_S7_flPfS8_Pj --------------------------
	.section	.text._ZN13group_norm_v214gn_cuda_kernelI13__nv_bfloat16Li480ELi1ELi16ELi60ELi4096ELb1ELi64ELi960ELi960ELi4ELb1ELi2ELb0ELb0ENS_16CompileConditionILi900EEEEEvPT_PKS4_S7_S7_flPfS8_Pj,"ax",@progbits
	.align	128
        .global         _ZN13group_norm_v214gn_cuda_kernelI13__nv_bfloat16Li480ELi1ELi16ELi60ELi4096ELb1ELi64ELi960ELi960ELi4ELb1ELi2ELb0ELb0ENS_16CompileConditionILi900EEEEEvPT_PKS4_S7_S7_flPfS8_Pj
        .type           _ZN13group_norm_v214gn_cuda_kernelI13__nv_bfloat16Li480ELi1ELi16ELi60ELi4096ELb1ELi64ELi960ELi960ELi4ELb1ELi2ELb0ELb0ENS_16CompileConditionILi900EEEEEvPT_PKS4_S7_S7_flPfS8_Pj,@function
        .size           _ZN13group_norm_v214gn_cuda_kernelI13__nv_bfloat16Li480ELi1ELi16ELi60ELi4096ELb1ELi64ELi960ELi960ELi4ELb1ELi2ELb0ELb0ENS_16CompileConditionILi900EEEEEvPT_PKS4_S7_S7_flPfS8_Pj,(.L_x_3028 - _ZN13group_norm_v214gn_cuda_kernelI13__nv_bfloat16Li480ELi1ELi16ELi60ELi4096ELb1ELi64ELi960ELi960ELi4ELb1ELi2ELb0ELb0ENS_16CompileConditionILi900EEEEEvPT_PKS4_S7_S7_flPfS8_Pj)
        .other          _ZN13group_norm_v214gn_cuda_kernelI13__nv_bfloat16Li480ELi1ELi16ELi60ELi4096ELb1ELi64ELi960ELi960ELi4ELb1ELi2ELb0ELb0ENS_16CompileConditionILi900EEEEEvPT_PKS4_S7_S7_flPfS8_Pj,@"STO_CUDA_ENTRY STV_DEFAULT"
_ZN13group_norm_v214gn_cuda_kernelI13__nv_bfloat16Li480ELi1ELi16ELi60ELi4096ELb1ELi64ELi960ELi960ELi4ELb1ELi2ELb0ELb0ENS_16CompileConditionILi900EEEEEvPT_PKS4_S7_S7_flPfS8_Pj:
.text._ZN13group_norm_v214gn_cuda_kernelI13__nv_bfloat16Li480ELi1ELi16ELi60ELi4096ELb1ELi64ELi960ELi960ELi4ELb1ELi2ELb0ELb0ENS_16CompileConditionILi900EEEEEvPT_PKS4_S7_S7_flPfS8_Pj:
        /* <DEDUP_REMOVED lines=26> */
[C---:B------:R-:W-:Y:S01]  /*01a0*/  IADD3 R8, R5.reuse, 0x14, RZ ;  /* 0x0000001405087810 */ /* 0x040fe20007ffe0ff */
[C---:B------:R-:W-:Y:S01]  /*01b0*/  IMAD R4, R2.reuse, 0x18, R30 ;  /* 0x0000001802047824 */ /* 0x040fe200078e021e */
[C---:B------:R-:W-:Y:S01]  /*01c0*/  IADD3 R10, R5.reuse, 0x18, RZ ;  /* 0x00000018050a7810 */ /* 0x040fe20007ffe0ff */
[----:B------:R-:W-:Y:S01]  /*01d0*/  IMAD.WIDE.U32 R2, R2, -0x77777777, RZ ;  /* 0x8888888902027825 */ /* 0x000fe200078e00ff */
[----:B------:R0:W-:Y:S01]  /*01e0*/  STL [R1+0x294], R6 ;  /* 0x0002940601007387 */ /* 0x0001e20000100800 */
[----:B------:R-:W-:Y:S02]  /*01f0*/  IADD3 R2, R5, 0x4, RZ ;  /* 0x0000000405027810 */ /* 0x000fe40007ffe0ff */
[----:B------:R-:W-:Y:S02]  /*0200*/  LEA R4, R7, R4, 0x3 ;  /* 0x0000000407047211 */ /* 0x000fe400078e18ff */
[----:B------:R-:W-:Y:S02]  /*0210*/  LOP3.LUT R0, R3, 0xf8, RZ, 0xc0, !PT ;  /* 0x000000f803007812 */ /* 0x000fe400078ec0ff */
[C---:B------:R-:W-:Y:S01]  /*0220*/  IADD3 R3, R5.reuse, 0x8, RZ ;  /* 0x0000000805037810 */ /* 0x040fe20007ffe0ff */
[----:B------:R1:W-:Y:S01]  /*0230*/  STL [R1+0x298], R4 ;  /* 0x0002980401007387 */ /* 0x0003e20000100800 */
[----:B------:R-:W-:-:S02]  /*0240*/  IADD3 R12, R5, 0x1c, RZ ;  /* 0x0000001c050c7810 */ /* 0x000fc40007ffe0ff */
[C---:B0-----:R-:W-:Y:S01]  /*0250*/  IADD3 R6, R5.reuse, 0x10, RZ ;  /* 0x0000001005067810 */ /* 0x041fe20007ffe0ff */
[----:B------:R0:W-:Y:S01]  /*0260*/  STL [R1+0x290], R0 ;  /* 0x0002900001007387 */ /* 0x0001e20000100800 */
[----:B------:R-:W-:Y:S02]  /*0270*/  SHF.R.U32.HI R3, RZ, 0x2, R3 ;  /* 0x00000002ff037819 */ /* 0x000fe40000011603 */
[C---:B------:R-:W-:Y:S02]  /*0280*/  IADD3 R14, R5.reuse, 0x20, RZ ;  /* 0x00000020050e7810 */ /* 0x040fe40007ffe0ff */
[C---:B------:R-:W-:Y:S02]  /*0290*/  IADD3 R16, R5.reuse, 0x24, RZ ;  /* 0x0000002405107810 */ /* 0x040fe40007ffe0ff */
[C---:B-1----:R-:W-:Y:S02]  /*02a0*/  IADD3 R4, R5.reuse, 0xc, RZ ;  /* 0x0000000c05047810 */ /* 0x042fe40007ffe0ff */
[----:B------:R-:W-:-:S02]  /*02b0*/  IADD3 R18, R5, 0x28, RZ ;  /* 0x0000002805127810 */ /* 0x000fc40007ffe0ff */
[C---:B------:R-:W-:Y:S02]  /*02c0*/  IADD3 R20, R5.reuse, 0x2c, RZ ;  /* 0x0000002c05147810 */ /* 0x040fe40007ffe0ff */
[C---:B------:R-:W-:Y:S02]  /*02d0*/  IADD3 R22, R5.reuse, 0x30, RZ ;  /* 0x0000003005167810 */ /* 0x040fe40007ffe0ff */
[C---:B------:R-:W-:Y:S02]  /*02e0*/  IADD3 R24, R5.reuse, 0x34, RZ ;  /* 0x0000003405187810 */ /* 0x040fe40007ffe0ff */
[----:B0-----:R-:W-:Y:S02]  /*02f0*/  SHF.R.U32.HI R0, RZ, 0x2, R5 ;  /* 0x00000002ff007819 */ /* 0x001fe40000011605 */
[----:B------:R-:W-:Y:S02]  /*0300*/  IADD3 R26, R5, 0x38, RZ ;  /* 0x00000038051a7810 */ /* 0x000fe40007ffe0ff */
[----:B------:R-:W-:Y:S01]  /*0310*/  SHF.R.U32.HI R7, RZ, 0x2, R6 ;  /* 0x00000002ff077819 */ /* 0x000fe20000011606 */
[----:B------:R-:W-:Y:S01]  /*0320*/  IMAD R6, R3, 0x18, R30 ;  /* 0x0000001803067824 */ /* 0x000fe200078e021e */
[----:B------:R-:W-:Y:S01]  /*0330*/  SHF.R.U32.HI R5, RZ, 0x2, R4 ;  /* 0x00000002ff057819 */ /* 0x000fe20000011604 */
[----:B------:R-:W-:Y:S01]  /*0340*/  IMAD R0, R0, 0x18, R30 ;  /* 0x0000001800007824 */ /* 0x000fe200078e021e */
[----:B------:R-:W-:-:S02]  /*0350*/  SHF.L.U32 R3, R29, 0x3, RZ ;  /* 0x000000031d037819 */ /* 0x000fc400000006ff */
[----:B------:R-:W-:Y:S02]  /*0360*/  SHF.R.U32.HI R2, RZ, 0x2, R2 ;  /* 0x00000002ff027819 */ /* 0x000fe40000011602 */
[----:B------:R-:W-:Y:S01]  /*0370*/  SHF.R.U32.HI R9, RZ, 0x2, R8 ;  /* 0x00000002ff097819 */ /* 0x000fe20000011608 */
[--C-:B------:R-:W-:Y:S01]  /*0380*/  IMAD R8, R5, 0x18, R30.reuse ;  /* 0x0000001805087824 */ /* 0x100fe200078e021e */
[----:B------:R-:W-:Y:S01]  /*0390*/  LOP3.LUT R3, R3, 0x8, RZ, 0xc0, !PT ;  /* 0x0000000803037812 */ /* 0x000fe200078ec0ff */
[----:B------:R-:W-:Y:S01]  /*03a0*/  HFMA2.MMA R5, -RZ, RZ, 0, 0 ;  /* 0x00000000ff057435 */ /* 0x000fe200000001ff */
[----:B------:R-:W-:Y:S01]  /*03b0*/  IMAD R4, R2, 0x18, R30 ;  /* 0x0000001802047824 */ /* 0x000fe200078e021e */
[----:B------:R-:W-:Y:S01]  /*03c0*/  SHF.R.U32.HI R11, RZ, 0x2, R10 ;  /* 0x00000002ff0b7819 */ /* 0x000fe2000001160a */
[----:B------:R-:W-:Y:S01]  /*03d0*/  IMAD R10, R7, 0x18, R30 ;  /* 0x00000018070a7824 */ /* 0x000fe200078e021e */
[----:B------:R-:W-:Y:S02]  /*03e0*/  IADD3 R0, R0, R3, RZ ;  /* 0x0000000300007210 */ /* 0x000fe40007ffe0ff */
[----:B------:R-:W-:Y:S01]  /*03f0*/  IADD3 R4, R3, R4, RZ ;  /* 0x0000000403047210 */ /* 0x000fe20007ffe0ff */
[----:B------:R-:W-:Y:S01]  /*0400*/  STL [R1+0x144], R5 ;  /* 0x0001440501007387 */ /* 0x000fe20000100800 */
[----:B------:R-:W-:Y:S01]  /*0410*/  SHF.R.U32.HI R13, RZ, 0x2, R12 ;  /* 0x00000002ff0d7819 */ /* 0x000fe2000001160c */
[----:B------:R-:W-:Y:S01]  /*0420*/  IMAD R12, R9, 0x18, R30 ;  /* 0x00000018090c7824 */ /* 0x000fe200078e021e */
[----:B------:R-:W-:Y:S01]  /*0430*/  SHF.R.U32.HI R15, RZ, 0x2, R14 ;  /* 0x00000002ff0f7819 */ /* 0x000fe2000001160e */
[----:B------:R0:W-:Y:S01]  /*0440*/  STL [R1+0x28c], R0 ;  /* 0x00028c0001007387 */ /* 0x0001e20000100800 */
[----:B------:R-:W-:Y:S01]  /*0450*/  SHF.R.U32.HI R17, RZ, 0x2, R16 ;  /* 0x00000002ff117819 */ /* 0x000fe20000011610 */
[----:B------:R-:W-:Y:S01]  /*0460*/  IMAD R14, R11, 0x18, R30 ;  /* 0x000000180b0e7824 */ /* 0x000fe200078e021e */
[----:B------:R-:W-:Y:S01]  /*0470*/  SHF.R.U32.HI R19, RZ, 0x2, R18 ;  /* 0x00000002ff137819 */ /* 0x000fe20000011612 */
[----:B------:R1:W-:Y:S01]  /*0480*/  STL [R1+0x288], R4 ;  /* 0x0002880401007387 */ /* 0x0003e20000100800 */
[----:B------:R-:W-:Y:S01]  /*0490*/  IMAD R16, R13, 0x18, R30 ;  /* 0x000000180d107824 */ /* 0x000fe200078e021e */
[----:B------:R-:W-:Y:S01]  /*04a0*/  SHF.R.U32.HI R21, RZ, 0x2, R20 ;  /* 0x00000002ff157819 */ /* 0x000fe20000011614 */
[----:B------:R-:W-:Y:S01]  /*04b0*/  IMAD R18, R15, 0x18, R30 ;  /* 0x000000180f127824 */ /* 0x000fe200078e021e */
[----:B------:R-:W-:Y:S01]  /*04c0*/  SHF.R.U32.HI R23, RZ, 0x2, R22 ;  /* 0x00000002ff177819 */ /* 0x000fe20000011616 */
[--C-:B------:R-:W-:Y:S01]  /*04d0*/  IMAD R20, R17, 0x18, R30.reuse ;  /* 0x0000001811147824 */ /* 0x100fe200078e021e */
[----:B0-----:R-:W-:Y:S01]  /*04e0*/  IADD3 R0, R3, R6, RZ ;  /* 0x0000000603007210 */ /* 0x001fe20007ffe0ff */
[----:B------:R-:W-:Y:S01]  /*04f0*/  IMAD R22, R19, 0x18, R30 ;  /* 0x0000001813167824 */ /* 0x000fe200078e021e */
[----:B------:R-:W-:-:S02]  /*0500*/  IADD3 R6, R3, R8, RZ ;  /* 0x0000000803067210 */ /* 0x000fc40007ffe0ff */
[----:B-1----:R-:W-:Y:S01]  /*0510*/  IADD3 R4, R3, R10, RZ ;  /* 0x0000000a03047210 */ /* 0x002fe20007ffe0ff */
[----:B------:R0:W-:Y:S01]  /*0520*/  STL [R1+0x284], R0 ;  /* 0x0002840001007387 */ /* 0x0001e20000100800 */
[----:B------:R-:W-:Y:S01]  /*0530*/  SHF.R.U32.HI R25, RZ, 0x2, R24 ;  /* 0x00000002ff197819 */ /* 0x000fe20000011618 */
[----:B------:R-:W-:Y:S01]  /*0540*/  IMAD R24, R21, 0x18, R30 ;  /* 0x0000001815187824 */ /* 0x000fe200078e021e */
[----:B------:R-:W-:Y:S01]  /*0550*/  SHF.R.U32.HI R27, RZ, 0x2, R26 ;  /* 0x00000002ff1b7819 */ /* 0x000fe2000001161a */
[----:B------:R1:W-:Y:S01]  /*0560*/  STL [R1+0x280], R6 ;  /* 0x0002800601007387 */ /* 0x0003e20000100800 */
[--C-:B------:R-:W-:Y:S01]  /*0570*/  IMAD R26, R23, 0x18, R30.reuse ;  /* 0x00000018171a7824 */ /* 0x100fe200078e021e */
[----:B------:R-:W-:Y:S01]  /*0580*/  ISETP.EQ.U32.AND P1, PT, RZ, UR6, PT ;  /* 0x00000006ff007c0c */ /* 0x000fe2000bf22070 */
[--C-:B------:R-:W-:Y:S01]  /*0590*/  IMAD R28, R25, 0x18, R30.reuse ;  /* 0x00000018191c7824 */ /* 0x100fe200078e021e */
[----:B------:R2:W-:Y:S01]  /*05a0*/  STL [R1+0x27c], R4 ;  /* 0x00027c0401007387 */ /* 0x0005e20000100800 */
[----:B------:R-:W-:Y:S01]  /*05b0*/  IMAD R30, R27, 0x18, R30 ;  /* 0x000000181b1e7824 */ /* 0x000fe200078e021e */
[----:B0-----:R-:W-:-:S02]  /*05c0*/  IADD3 R0, R3, R12, RZ ;  /* 0x0000000c03007210 */ /* 0x001fc40007ffe0ff */
[----:B------:R-:W-:Y:S02]  /*05d0*/  ISETP.GT.U32.OR P0, PT, R29, 0xf, P0 ;  /* 0x0000000f1d00780c */ /* 0x000fe40000704470 */
[C---:B-1----:R-:W-:Y:S01]  /*05e0*/  IADD3 R6, R3.reuse, R14, RZ ;  /* 0x0000000e03067210 */ /* 0x042fe20007ffe0ff */
[----:B------:R0:W-:Y:S01]  /*05f0*/  STL [R1+0x278], R0 ;  /* 0x0002780001007387 */ /* 0x0001e20000100800 */
[----:B------:R-:W-:Y:S02]  /*0600*/  MOV R2, UR8 ;  /* 0x0000000800027c02 */ /* 0x000fe40008000f00 */
[C---:B--2---:R-:W-:Y:S01]  /*0610*/  IADD3 R4, R3.reuse, R16, RZ ;  /* 0x0000001003047210 */ /* 0x044fe20007ffe0ff */
[----:B------:R1:W-:Y:S01]  /*0620*/  STL [R1+0x274], R6 ;  /* 0x0002740601007387 */ /* 0x0003e20000100800 */
[----:B------:R-:W-:Y:S01]  /*0630*/  ISETP.EQ.OR.EX P0, PT, RZ, UR7, P0, P1 ;  /* 0x00000007ff007c0c */ /* 0x000fe20008702710 */
[----:B------:R-:W-:Y:S01]  /*0640*/  ULDC.64 UR6, c[0x0][0x208] ;  /* 0x0000820000067ab9 */ /* 0x000fe20000000a00 */
[----:B---3--:R-:W-:Y:S01]  /*0650*/  LEA R92, P1, R2, R92, 0x2 ;  /* 0x0000005c025c7211 */ /* 0x008fe200078210ff */
[----:B------:R2:W-:Y:S01]  /*0660*/  STL [R1+0x270], R4 ;  /* 0x0002700401007387 */ /* 0x0005e20000100800 */
[----:B0-----:R-:W-:-:S02]  /*0670*/  IADD3 R0, R3, R18, RZ ;  /* 0x0000001203007210 */ /* 0x001fc40007ffe0ff */
[----:B------:R-:W-:Y:S02]  /*0680*/  LEA.HI.X R93, R2, R93, R5, 0x2, P1 ;  /* 0x0000005d025d7211 */ /* 0x000fe400008f1405 */
        /* <DEDUP_REMOVED lines=8> */
[----:B--2---:R-:W-:-:S03]  /*0710*/  IADD3 R4, R3, R28, RZ ;  /* 0x0000001c03047210 */ /* 0x004fc60007ffe0ff */
[----:B------:R1:W-:Y:S04]  /*0720*/  STL [R1+0x25c], R6 ;  /* 0x00025c0601007387 */ /* 0x0003e80000100800 */
[----:B------:R1:W-:Y:S01]  /*0730*/  STL [R1+0x258], R4 ;  /* 0x0002580401007387 */ /* 0x0003e20000100800 */
[----:B0-----:R-:W-:-:S05]  /*0740*/  IADD3 R0, R3, R30, RZ ;  /* 0x0000001e03007210 */ /* 0x001fca0007ffe0ff */
[----:B------:R1:W-:Y:S04]  /*0750*/  STL [R1+0x254], R0 ;  /* 0x0002540001007387 */ /* 0x0003e80000100800 */
[----:B------:R1:W-:Y:S02]  /*0760*/  STL [R1+0x188], RZ ;  /* 0x000188ff01007387 */ /* 0x0003e40000100800 */
.L_x_1479:
[----:B-1----:R-:W2:Y:S01]  /*0770*/  LDL R0, [R1+0x144] ;  /* 0x0001440001007983 */ /* 0x002ea20000100800 */
[----:B------:R-:W0:Y:S01]  /*0780*/  S2UR UR14, SR_CTAID.X ;  /* 0x00000000000e79c3 */ /* 0x000e220000002500 */
[----:B------:R-:W-:Y:S01]  /*0790*/  ULDC.64 UR10, c[0x0][0x218] ;  /* 0x00008600000a7ab9 */ /* 0x000fe20000000a00 */
[----:B------:R-:W-:Y:S01]  /*07a0*/  ULDC.64 UR12, c[0x0][0x228] ;  /* 0x00008a00000c7ab9 */ /* 0x000fe20000000a00 */
[----:B------:R-:W1:Y:S01]  /*07b0*/  S2R R97, SR_TID.X ;  /* 0x0000000000617919 */ /* 0x000e620000002100 */
[----:B0-----:R-:W-:-:S04]  /*07c0*/  USHF.L.U32 UR5, UR14, 0x6, URZ ;  /* 0x000000060e057899 */ /* 0x001fc8000800063f */
[----:B------:R-:W-:Y:S01]  /*07d0*/  ULOP3.LUT UR5, UR5, 0xfc0, URZ, 0xc0, !UPT ;  /* 0x00000fc005057892 */ /* 0x000fe2000f8ec03f */
[----:B-1----:R-:W-:-:S05]  /*07e0*/  IMAD.WIDE.U32 R4, R97, -0x77777777, RZ ;  /* 0x8888888961047825 */ /* 0x002fca00078e00ff */
[----:B------:R-:W-:-:S04]  /*07f0*/  SHF.R.U32.HI R5, RZ, 0x7, R5 ;  /* 0x00000007ff057819 */ /* 0x000fc80000011605 */
[C---:B------:R-:W-:Y:S01]  /*0800*/  IADD3 R8, R5.reuse, UR5, RZ ;  /* 0x0000000505087c10 */ /* 0x040fe2000fffe0ff */
[----:B------:R-:W-:Y:S01]  /*0810*/  IMAD R4, R5, -0xf0, R97 ;  /* 0xffffff1005047824 */ /* 0x000fe200078e0261 */
[----:B------:R-:W-:-:S03]  /*0820*/  MOV R5, RZ ;  /* 0x000000ff00057202 */ /* 0x000fc60000000f00 */
[----:B------:R-:W-:Y:S01]  /*0830*/  IMAD R8, R8, 0x3c0, RZ ;  /* 0x000003c008087824 */ /* 0x000fe200078e02ff */
[----:B------:R-:W-:-:S05]  /*0840*/  SHF.L.U32 R4, R4, 0x2, RZ ;  /* 0x0000000204047819 */ /* 0x000fca00000006ff */
[----:B------:R-:W-:-:S04]  /*0850*/  IMAD.WIDE.U32 R6, R2, 0x3c0000, R4 ;  /* 0x003c000002067825 */ /* 0x000fc800078e0004 */
[----:B--2---:R-:W-:-:S05]  /*0860*/  IMAD R3, R0, 0x3c0000, RZ ;  /* 0x003c000000037824 */ /* 0x004fca00078e02ff */
[----:B------:R-:W-:Y:S02]  /*0870*/  IADD3 R5, R7, R3, RZ ;  /* 0x0000000307057210 */ /* 0x000fe40007ffe0ff */
[----:B------:R-:W-:-:S04]  /*0880*/  IADD3 R3, P1, R8, R6, RZ ;  /* 0x0000000608037210 */ /* 0x000fc80007f3e0ff */
[----:B------:R-:W-:Y:S02]  /*0890*/  IADD3.X R0, RZ, R5, RZ, P1, !PT ;  /* 0x00000005ff007210 */ /* 0x000fe40000ffe4ff */
[C---:B------:R-:W-:Y:S02]  /*08a0*/  LEA R90, P1, R3.reuse, UR10, 0x1 ;  /* 0x0000000a035a7c11 */ /* 0x040fe4000f8208ff */
[----:B------:R-:W-:Y:S01]  /*08b0*/  IADD3 R7, R8, 0x780, RZ ;  /* 0x0000078008077810 */ /* 0x000fe20007ffe0ff */
[----:B------:R0:W-:Y:S01]  /*08c0*/  STL [R1+0x3c], R0 ;  /* 0x00003c0001007387 */ /* 0x0001e20000100800 */
[----:B------:R-:W-:-:S06]  /*08d0*/  LEA.HI.X R91, R3, UR11, R0, 0x1, P1 ;  /* 0x0000000b035b7c11 */ /* 0x000fcc00088f0c00 */
[----:B------:R-:W2:Y:S01]  /*08e0*/  LDG.E.64.CONSTANT R90, desc[UR6][R90.64] ;  /* 0x000000065a5a7981 */ /* 0x000ea2000c1e9b00 */
[----:B0-----:R-:W-:-:S04]  /*08f0*/  IADD3 R0, P1, R7, R6, RZ ;  /* 0x0000000607007210 */ /* 0x001fc80007f3e0ff */
[----:B------:R-:W-:Y:S01]  /*0900*/  IADD3.X R9, RZ, R5, RZ, P1, !PT ;  /* 0x00000005ff097210 */ /* 0x000fe20000ffe4ff */
[----:B------:R0:W-:Y:S01]  /*0910*/  STL [R1+0x50], R0 ;  /* 0x0000500001007387 */ /* 0x0001e20000100800 */
[----:B------:R-:W-:Y:S02]  /*0920*/  LEA R88, P1, R0, UR10, 0x1 ;  /* 0x0000000a00587c11 */ /* 0x000fe4000f8208ff */
[----:B------:R-:W-:Y:S01]  /*0930*/  IADD3 R7, R8, 0xf00, RZ ;  /* 0x00000f0008077810 */ /* 0x000fe20007ffe0ff */
[----:B------:R1:W-:Y:S01]  /*0940*/  STL [R1+0x1cc], R9 ;  /* 0x0001cc0901007387 */ /* 0x0003e20000100800 */
[----:B------:R-:W-:-:S06]  /*0950*/  LEA.HI.X R89, R0, UR11, R9, 0x1, P1 ;  /* 0x0000000b00597c11 */ /* 0x000fcc00088f0c09 */
[----:B------:R-:W3:Y:S01]  /*0960*/  LDG.E.64.CONSTANT R88, desc[UR6][R88.64] ;  /* 0x0000000658587981 */ /* 0x000ee2000c1e9b00 */
[----:B0-----:R-:W-:Y:S02]  /*0970*/  IADD3 R0, P1, R7, R6, RZ ;  /* 0x0000000607007210 */ /* 0x001fe40007f3e0ff */
[----:B------:R-:W-:Y:S02]  /*0980*/  IADD3 R7, R8, 0x1680, RZ ;  /* 0x0000168008077810 */ /* 0x000fe40007ffe0ff */
[----:B-1----:R-:W-:Y:S01]  /*0990*/  IADD3.X R9, RZ, R5, RZ, P1, !PT ;  /* 0x00000005ff097210 */ /* 0x002fe20000ffe4ff */
[----:B------:R0:W-:Y:S01]  /*09a0*/  STL [R1+0x58], R0 ;  /* 0x0000580001007387 */ /* 0x0001e20000100800 */
[----:B------:R-:W-:-:S03]  /*09b0*/  LEA R86, P1, R0, UR10, 0x1 ;  /* 0x0000000a00567c11 */ /* 0x000fc6000f8208ff */
[----:B------:R1:W-:Y:S01]  /*09c0*/  STL [R1+0x1d0], R9 ;  /* 0x0001d00901007387 */ /* 0x0003e20000100800 */
[----:B------:R-:W-:Y:S02]  /*09d0*/  LEA.HI.X R87, R0, UR11, R9, 0x1, P1 ;  /* 0x0000000b00577c11 */ /* 0x000fe400088f0c09 */
[----:B0-----:R-:W-:-:S04]  /*09e0*/  IADD3 R0, P1, R7, R6, RZ ;  /* 0x0000000607007210 */ /* 0x001fc80007f3e0ff */
[----:B------:R-:W4:Y:S01]  /*09f0*/  LDG.E.64.CONSTANT R86, desc[UR6][R86.64] ;  /* 0x0000000656567981 */ /* 0x000f22000c1e9b00 */
[----:B-1----:R-:W-:-:S03]  /*0a00*/  IADD3.X R9, RZ, R5, RZ, P1, !PT ;  /* 0x00000005ff097210 */ /* 0x002fc60000ffe4ff */
[----:B------:R0:W-:Y:S01]  /*0a10*/  STL [R1+0xd0], R0 ;  /* 0x0000d00001007387 */ /* 0x0001e20000100800 */
[----:B------:R-:W-:Y:S02]  /*0a20*/  LEA R84, P1, R0, UR10, 0x1 ;  /* 0x0000000a00547c11 */ /* 0x000fe4000f8208ff */
[----:B------:R-:W-:Y:S01]  /*0a30*/  IADD3 R7, R8, 0x1e00, RZ ;  /* 0x00001e0008077810 */ /* 0x000fe20007ffe0ff */
[----:B------:R1:W-:Y:S01]  /*0a40*/  STL [R1+0x1d8], R9 ;  /* 0x0001d80901007387 */ /* 0x0003e20000100800 */
[----:B------:R-:W-:-:S06]  /*0a50*/  LEA.HI.X R85, R0, UR11, R9, 0x1, P1 ;  /* 0x0000000b00557c11 */ /* 0x000fcc00088f0c09 */
[----:B------:R-:W4:Y:S01]  /*0a60*/  LDG.E.64.CONSTANT R84, desc[UR6][R84.64] ;  /* 0x0000000654547981 */ /* 0x000f22000c1e9b00 */
[----:B0-----:R-:W-:-:S04]  /*0a70*/  IADD3 R0, P1, R7, R6, RZ ;  /* 0x0000000607007210 */ /* 0x001fc80007f3e0ff */
[----:B-1----:R-:W-:Y:S01]  /*0a80*/  IADD3.X R9, RZ, R5, RZ, P1, !PT ;  /* 0x00000005ff097210 */ /* 0x002fe20000ffe4ff */
        /* <DEDUP_REMOVED lines=63> */
[----:B------:R-:W-:Y:S02]  /*0e80*/  IADD3 R7, R8, 0x6180, RZ ;  /* 0x0000618008077810 */ /* 0x000fe40007ffe0ff */
[----:B-1----:R-:W-:Y:S01]  /*0e90*/  IADD3.X R9, RZ, R5, RZ, P1, !PT ;  /* 0x00000005ff097210 */ /* 0x002fe20000ffe4ff */
[----:B------:R-:W-:Y:S01]  /*0ea0*/  STL [R1+0xf4], R0 ;  /* 0x0000f40001007387 */ /* 0x000fe20000100800 */
[----:B------:R-:W-:-:S03]  /*0eb0*/  LEA R66, P1, R0, UR10, 0x1 ;  /* 0x0000000a00427c11 */ /* 0x000fc6000f8208ff */
[----:B------:R0:W-:Y:S01]  /*0ec0*/  STL [R1+0x208], R9 ;  /* 0x0002080901007387 */ /* 0x0001e20000100800 */
[----:B------:R-:W-:-:S06]  /*0ed0*/  LEA.HI.X R67, R0, UR11, R9, 0x1, P1 ;  /* 0x0000000b00437c11 */ /* 0x000fcc00088f0c09 */
[----:B------:R-:W4:Y:S01]  /*0ee0*/  LDG.E.64.CONSTANT R66, desc[UR6][R66.64] ;  /* 0x0000000642427981 */ /* 0x000f22000c1e9b00 */
[----:B0-----:R-:W-:-:S04]  /*0ef0*/  IADD3 R9, P1, R7, R6, RZ ;  /* 0x0000000607097210 */ /* 0x001fc80007f3e0ff */
[----:B------:R-:W-:Y:S01]  /*0f00*/  IADD3.X R10, RZ, R5, RZ, P1, !PT ;  /* 0x00000005ff0a7210 */ /* 0x000fe20000ffe4ff */
[----:B------:R0:W-:Y:S01]  /*0f10*/  STL [R1+0xf8], R9 ;  /* 0x0000f80901007387 */ /* 0x0001e20000100800 */
[----:B------:R-:W-:-:S03]  /*0f20*/  LEA R64, P1, R9, UR10, 0x1 ;  /* 0x0000000a09407c11 */ /* 0x000fc6000f8208ff */
[----:B------:R1:W-:Y:S01]  /*0f30*/  STL [R1+0x214], R10 ;  /* 0x0002140a01007387 */ /* 0x0003e20000100800 */
[----:B------:R-:W-:Y:S02]  /*0f40*/  LEA.HI.X R65, R9, UR11, R10, 0x1, P1 ;  /* 0x0000000b09417c11 */ /* 0x000fe400088f0c0a */
[----:B0-----:R-:W-:-:S04]  /*0f50*/  IADD3 R9, R8, 0x6900, RZ ;  /* 0x0000690008097810 */ /* 0x001fc80007ffe0ff */
[----:B------:R-:W4:Y:S01]  /*0f60*/  LDG.E.64.CONSTANT R64, desc[UR6][R64.64] ;  /* 0x0000000640407981 */ /* 0x000f22000c1e9b00 */
[----:B------:R-:W-:-:S04]  /*0f70*/  IADD3 R13, P1, R9, R6, RZ ;  /* 0x00000006090d7210 */ /* 0x000fc80007f3e0ff */
[----:B------:R-:W-:Y:S02]  /*0f80*/  IADD3.X R17, RZ, R5, RZ, P1, !PT ;  /* 0x00000005ff117210 */ /* 0x000fe40000ffe4ff */
[----:B------:R-:W-:-:S04]  /*0f90*/  LEA R62, P1, R13, UR10, 0x1 ;  /* 0x0000000a0d3e7c11 */ /* 0x000fc8000f8208ff */
[----:B------:R-:W-:Y:S02]  /*0fa0*/  LEA.HI.X R63, R13, UR11, R17, 0x1, P1 ;  /* 0x0000000b0d3f7c11 */ /* 0x000fe400088f0c11 */
[----:B------:R-:W-:-:S04]  /*0fb0*/  IADD3 R9, R8, 0x7080, RZ ;  /* 0x0000708008097810 */ /* 0x000fc80007ffe0ff */
[----:B------:R-:W4:Y:S04]  /*0fc0*/  LDG.E.64.CONSTANT R62, desc[UR6][R62.64] ;  /* 0x000000063e3e7981 */ /* 0x000f28000c1e9b00 */
[----:B------:R0:W-:Y:S01]  /*0fd0*/  STL [R1+0xfc], R13 ;  /* 0x0000fc0d01007387 */ /* 0x0001e20000100800 */
[C---:B--2---:R-:W-:Y:S02]  /*0fe0*/  PRMT R7, R90.reuse, 0x7632, R7 ;  /* 0x000076325a077816 */ /* 0x044fe40000000007 */
[----:B------:R-:W-:Y:S02]  /*0ff0*/  SHF.L.U32 R0, R90, 0x10, RZ ;  /* 0x000000105a007819 */ /* 0x000fe400000006ff */
[----:B------:R-:W-:-:S03]  /*1000*/  SHF.L.U32 R11, R7, 0x10, RZ ;  /* 0x00000010070b7819 */ /* 0x000fc600000006ff */
[----:B------:R-:W-:Y:S01]  /*1010*/  FADD.FTZ R7, RZ, R0 ;  /* 0x00000000ff077221 */ /* 0x000fe20000010000 */
[----:B-1----:R-:W-:Y:S01]  /*1020*/  FFMA.FTZ R10, R0, R0, RZ ;  /* 0x00000000000a7223 */ /* 0x002fe200000100ff */
[----:B------:R-:W-:Y:S02]  /*1030*/  SHF.L.U32 R24, R91, 0x10, RZ ;  /* 0x000000105b187819 */ /* 0x000fe400000006ff */
[----:B------:R-:W-:Y:S01]  /*1040*/  FADD.FTZ R12, R7, R11 ;  /* 0x0000000b070c7221 */ /* 0x000fe20000010000 */
[----:B------:R-:W-:Y:S01]  /*1050*/  FFMA.FTZ R10, R11, R11, R10 ;  /* 0x0000000b0b0a7223 */ /* 0x000fe2000001000a */
[----:B------:R-:W-:Y:S02]  /*1060*/  IADD3 R11, P1, R9, R6, RZ ;  /* 0x00000006090b7210 */ /* 0x000fe40007f3e0ff */
[----:B------:R-:W-:Y:S02]  /*1070*/  PRMT R7, R91, 0x7632, R7 ;  /* 0x000076325b077816 */ /* 0x000fe40000000007 */
[----:B0-----:R-:W-:Y:S01]  /*1080*/  IADD3.X R13, RZ, R5, RZ, P1, !PT ;  /* 0x00000005ff0d7210 */ /* 0x001fe20000ffe4ff */
[----:B------:R-:W-:Y:S01]  /*1090*/  FADD.FTZ R12, R12, R24 ;  /* 0x000000180c0c7221 */ /* 0x000fe20000010000 */
[----:B------:R-:W-:Y:S01]  /*10a0*/  SHF.L.U32 R7, R7, 0x10, RZ ;  /* 0x0000001007077819 */ /* 0x000fe200000006ff */
[----:B------:R-:W-:Y:S01]  /*10b0*/  FFMA.FTZ R10, R24, R24, R10 ;  /* 0x00000018180a7223 */ /* 0x000fe2000001000a */
[C---:B------:R-:W-:Y:S01]  /*10c0*/  LEA R60, P1, R11.reuse, UR10, 0x1 ;  /* 0x0000000a0b3c7c11 */ /* 0x040fe2000f8208ff */
[----:B------:R-:W-:Y:S02]  /*10d0*/  STL [R1+0x28], R24 ;  /* 0x0000281801007387 */ /* 0x000fe40000100800 */
[----:B------:R-:W-:Y:S01]  /*10e0*/  FADD.FTZ R12, R12, R7 ;  /* 0x000000070c0c7221 */ /* 0x000fe20000010000 */
[----:B------:R-:W-:Y:S01]  /*10f0*/  LEA.HI.X R61, R11, UR11, R13, 0x1, P1 ;  /* 0x0000000b0b3d7c11 */ /* 0x000fe200088f0c0d */
[----:B------:R0:W-:Y:S01]  /*1100*/  STL [R1+0x218], R17 ;  /* 0x0002181101007387 */ /* 0x0001e20000100800 */
[----:B------:R-:W-:Y:S01]  /*1110*/  FFMA.FTZ R10, R7, R7, R10 ;  /* 0x00000007070a7223 */ /* 0x000fe2000001000a */
[----:B---3--:R-:W-:-:S02]  /*1120*/  PRMT R7, R88, 0x7632, R7 ;  /* 0x0000763258077816 */ /* 0x008fc40000000007 */
[----:B------:R-:W-:Y:S01]  /*1130*/  IADD3 R9, R8, 0x7800, RZ ;  /* 0x0000780008097810 */ /* 0x000fe20007ffe0ff */
[----:B------:R-:W2:Y:S01]  /*1140*/  LDG.E.64.CONSTANT R60, desc[UR6][R60.64] ;  /* 0x000000063c3c7981 */ /* 0x000ea2000c1e9b00 */
[----:B------:R-:W-:Y:S02]  /*1150*/  SHF.L.U32 R7, R7, 0x10, RZ ;  /* 0x0000001007077819 */ /* 0x000fe400000006ff */
[----:B0-----:R-:W-:Y:S01]  /*1160*/  SHF.L.U32 R17, R88, 0x10, RZ ;  /* 0x0000001058117819 */ /* 0x001fe200000006ff */
[----:B------:R0:W-:Y:S01]  /*1170*/  STL [R1+0x100], R11 ;  /* 0x0001000b01007387 */ /* 0x0001e20000100800 */
[----:B------:R-:W-:-:S03]  /*1180*/  IADD3 R9, P2, R9, R6, RZ ;  /* 0x0000000609097210 */ /* 0x000fc60007f5e0ff */
[----:B------:R-:W-:Y:S01]  /*1190*/  FADD.FTZ R12, R12, R17 ;  /* 0x000000110c0c7221 */ /* 0x000fe20000010000 */
[----:B------:R-:W-:Y:S01]  /*11a0*/  FFMA.FTZ R10, R17, R17, R10 ;  /* 0x00000011110a7223 */ /* 0x000fe2000001000a */
[----:B------:R-:W-:Y:S01]  /*11b0*/  STL [R1+0x2c], R17 ;  /* 0x00002c1101007387 */ /* 0x000fe20000100800 */
[----:B------:R-:W-:Y:S01]  /*11c0*/  LEA R58, P1, R9, UR10, 0x1 ;  /* 0x0000000a093a7c11 */ /* 0x000fe2000f8208ff */
[--C-:B------:R-:W-:Y:S01]  /*11d0*/  FADD.FTZ R12, R12, R7.reuse ;  /* 0x000000070c0c7221 */ /* 0x100fe20000010000 */
[----:B------:R-:W-:Y:S01]  /*11e0*/  FFMA.FTZ R10, R7, R7, R10 ;  /* 0x00000007070a7223 */ /* 0x000fe2000001000a */
[----:B------:R1:W-:Y:S01]  /*11f0*/  STL [R1+0x220], R13 ;  /* 0x0002200d01007387 */ /* 0x0003e20000100800 */
[----:B0-----:R-:W-:Y:S02]  /*1200*/  IADD3.X R11, RZ, R5, RZ, P2, !PT ;  /* 0x00000005ff0b7210 */ /* 0x001fe400017fe4ff */
[----:B------:R-:W-:Y:S02]  /*1210*/  PRMT R7, R89, 0x7632, R7 ;  /* 0x0000763259077816 */ /* 0x000fe40000000007 */
[----:B------:R-:W-:-:S02]  /*1220*/  LEA.HI.X R59, R9, UR11, R11, 0x1, P1 ;  /* 0x0000000b093b7c11 */ /* 0x000fc400088f0c0b */
[----:B-1----:R-:W-:Y:S01]  /*1230*/  SHF.L.U32 R13, R89, 0x10, RZ ;  /* 0x00000010590d7819 */ /* 0x002fe200000006ff */
[----:B------:R0:W-:Y:S01]  /*1240*/  STL [R1+0x104], R9 ;  /* 0x0001040901007387 */ /* 0x0001e20000100800 */
[----:B------:R-:W-:-:S03]  /*1250*/  SHF.L.U32 R7, R7, 0x10, RZ ;  /* 0x0000001007077819 */ /* 0x000fc600000006ff */
[----:B------:R-:W-:Y:S01]  /*1260*/  FADD.FTZ R12, R12, R13 ;  /* 0x0000000d0c0c7221 */ /* 0x000fe20000010000 */
[----:B------:R-:W-:Y:S01]  /*1270*/  FFMA.FTZ R10, R13, R13, R10 ;  /* 0x0000000d0d0a7223 */ /* 0x000fe2000001000a */
[----:B------:R-:W-:Y:S02]  /*1280*/  STL [R1+0x224], R11 ;  /* 0x0002240b01007387 */ /* 0x000fe40000100800 */
[--C-:B------:R-:W-:Y:S01]  /*1290*/  FADD.FTZ R12, R12, R7.reuse ;  /* 0x000000070c0c7221 */ /* 0x100fe20000010000 */
[----:B------:R-:W-:Y:S01]  /*12a0*/  FFMA.FTZ R10, R7, R7, R10 ;  /* 0x00000007070a7223 */ /* 0x000fe2000001000a */
[----:B------:R1:W-:Y:S01]  /*12b0*/  STL [R1+0x4c], R13 ;  /* 0x00004c0d01007387 */ /* 0x0003e20000100800 */
[----:B----4-:R-:W-:-:S03]  /*12c0*/  PRMT R7, R86, 0x7632, R7 ;  /* 0x0000763256077816 */ /* 0x010fc60000000007 */
[----:B------:R-:W3:Y:S01]  /*12d0*/  LDG.E.64.CONSTANT R58, desc[UR6][R58.64] ;  /* 0x000000063a3a7981 */ /* 0x000ee2000c1e9b00 */
[----:B0-----:R-:W-:Y:S02]  /*12e0*/  IADD3 R9, R8, 0x7f80, RZ ;  /* 0x00007f8008097810 */ /* 0x001fe40007ffe0ff */
[----:B-1----:R-:W-:Y:S02]  /*12f0*/  SHF.L.U32 R13, R86, 0x10, RZ ;  /* 0x00000010560d7819 */ /* 0x002fe400000006ff */
[----:B------:R-:W-:Y:S02]  /*1300*/  SHF.L.U32 R11, R7, 0x10, RZ ;  /* 0x00000010070b7819 */ /* 0x000fe400000006ff */
[----:B------:R-:W-:Y:S01]  /*1310*/  IADD3 R17, P1, R9, R6, RZ ;  /* 0x0000000609117210 */ /* 0x000fe20007f3e0ff */
[----:B------:R-:W-:Y:S01]  /*1320*/  FADD.FTZ R12, R12, R13 ;  /* 0x0000000d0c0c7221 */ /* 0x000fe20000010000 */
[----:B------:R-:W-:Y:S01]  /*1330*/  FFMA.FTZ R10, R13, R13, R10 ;  /* 0x0000000d0d0a7223 */ /* 0x000fe2000001000a */
[----:B------:R0:W-:Y:S01]  /*1340*/  STL [R1+0x24], R13 ;  /* 0x0000240d01007387 */ /* 0x0001e20000100800 */
[----:B------:R-:W-:Y:S01]  /*1350*/  PRMT R7, R87, 0x7632, R7 ;  /* 0x0000763257077816 */ /* 0x000fe20000000007 */
[----:B------:R-:W-:Y:S01]  /*1360*/  FADD.FTZ R12, R12, R11 ;  /* 0x0000000b0c0c7221 */ /* 0x000fe20000010000 */
[----:B------:R-:W-:Y:S01]  /*1370*/  FFMA.FTZ R10, R11, R11, R10 ;  /* 0x0000000b0b0a7223 */ /* 0x000fe2000001000a */
[----:B------:R-:W-:-:S02]  /*1380*/  IADD3.X R11, RZ, R5, RZ, P1, !PT ;  /* 0x00000005ff0b7210 */ /* 0x000fc40000ffe4ff */
[----:B------:R-:W-:Y:S02]  /*1390*/  LEA R56, P1, R17, UR10, 0x1 ;  /* 0x0000000a11387c11 */ /* 0x000fe4000f8208ff */
[----:B0-----:R-:W-:Y:S02]  /*13a0*/  SHF.L.U32 R13, R87, 0x10, RZ ;  /* 0x00000010570d7819 */ /* 0x001fe400000006ff */
[----:B------:R-:W-:-:S03]  /*13b0*/  SHF.L.U32 R9, R7, 0x10, RZ ;  /* 0x0000001007097819 */ /* 0x000fc600000006ff */
[----:B------:R-:W-:Y:S01]  /*13c0*/  FADD.FTZ R12, R12, R13 ;  /* 0x0000000d0c0c7221 */ /* 0x000fe20000010000 */
[----:B------:R-:W-:Y:S01]  /*13d0*/  FFMA.FTZ R10, R13, R13, R10 ;  /* 0x0000000d0d0a7223 */ /* 0x000fe2000001000a */
[----:B------:R0:W-:Y:S01]  /*13e0*/  STL [R1+0x48], R13 ;  /* 0x0000480d01007387 */ /* 0x0001e20000100800 */
[----:B------:R-:W-:Y:S01]  /*13f0*/  LEA.HI.X R57, R17, UR11, R11, 0x1, P1 ;  /* 0x0000000b11397c11 */ /* 0x000fe200088f0c0b */
[----:B------:R-:W-:Y:S01]  /*1400*/  FADD.FTZ R12, R12, R9 ;  /* 0x000000090c0c7221 */ /* 0x000fe20000010000 */
[----:B------:R-:W-:Y:S01]  /*1410*/  PRMT R7, R84, 0x7632, R7 ;  /* 0x0000763254077816 */ /* 0x000fe20000000007 */
[----:B------:R-:W-:Y:S01]  /*1420*/  FFMA.FTZ R10, R9, R9, R10 ;  /* 0x00000009090a7223 */ /* 0x000fe2000001000a */
[----:B------:R-:W-:Y:S02]  /*1430*/  IADD3 R9, R8, 0x8700, RZ ;  /* 0x0000870008097810 */ /* 0x000fe40007ffe0ff */
[----:B0-----:R-:W-:Y:S01]  /*1440*/  SHF.L.U32 R13, R84, 0x10, RZ ;  /* 0x00000010540d7819 */ /* 0x001fe200000006ff */
[----:B------:R-:W-:Y:S01]  /*1450*/  STL [R1+0x108], R17 ;  /* 0x0001081101007387 */ /* 0x000fe20000100800 */
[----:B------:R-:W-:-:S03]  /*1460*/  SHF.L.U32 R7, R7, 0x10, RZ ;  /* 0x0000001007077819 */ /* 0x000fc600000006ff */
[----:B------:R-:W-:Y:S01]  /*1470*/  FADD.FTZ R12, R12, R13 ;  /* 0x0000000d0c0c7221 */ /* 0x000fe20000010000 */
[----:B------:R-:W-:Y:S01]  /*1480*/  FFMA.FTZ R10, R13, R13, R10 ;  /* 0x0000000d0d0a7223 */ /* 0x000fe2000001000a */
[----:B------:R-:W4:Y:S04]  /*1490*/  LDG.E.64.CONSTANT R56, desc[UR6][R56.64] ;  /* 0x0000000638387981 */ /* 0x000f28000c1e9b00 */
[----:B------:R0:W-:Y:S01]  /*14a0*/  STL [R1+0x20], R13 ;  /* 0x0000200d01007387 */ /* 0x0001e20000100800 */
[--C-:B------:R-:W-:Y:S01]  /*14b0*/  FADD.FTZ R12, R12, R7.reuse ;  /* 0x000000070c0c7221 */ /* 0x100fe20000010000 */
[----:B------:R-:W-:Y:S01]  /*14c0*/  FFMA.FTZ R10, R7, R7, R10 ;  /* 0x00000007070a7223 */ /* 0x000fe2000001000a */
[----:B------:R-:W-:Y:S01]  /*14d0*/  PRMT R7, R85, 0x7632, R7 ;  /* 0x0000763255077816 */ /* 0x000fe20000000007 */
[----:B------:R1:W-:Y:S01]  /*14e0*/  STL [R1+0x230], R11 ;  /* 0x0002300b01007387 */ /* 0x0003e20000100800 */
[----:B0-----:R-:W-:-:S02]  /*14f0*/  IADD3 R13, P2, R9, R6, RZ ;  /* 0x00000006090d7210 */ /* 0x001fc40007f5e0ff */
[----:B-1----:R-:W-:Y:S02]  /*1500*/  SHF.L.U32 R11, R85, 0x10, RZ ;  /* 0x00000010550b7819 */ /* 0x002fe400000006ff */
[----:B------:R-:W-:Y:S02]  /*1510*/  IADD3.X R17, RZ, R5, RZ, P2, !PT ;  /* 0x00000005ff117210 */ /* 0x000fe400017fe4ff */
[----:B------:R-:W-:Y:S01]  /*1520*/  LEA R54, P1, R13, UR10, 0x1 ;  /* 0x0000000a0d367c11 */ /* 0x000fe2000f8208ff */
[----:B------:R-:W-:Y:S01]  /*1530*/  STL [R1+0x10c], R13 ;  /* 0x00010c0d01007387 */ /* 0x000fe20000100800 */
[----:B------:R-:W-:Y:S01]  /*1540*/  SHF.L.U32 R9, R7, 0x10, RZ ;  /* 0x0000001007097819 */ /* 0x000fe200000006ff */
[----:B------:R-:W-:Y:S01]  /*1550*/  FADD.FTZ R7, R12, R11 ;  /* 0x0000000b0c077221 */ /* 0x000fe20000010000 */
[----:B------:R-:W-:Y:S01]  /*1560*/  FFMA.FTZ R10, R11, R11, R10 ;  /* 0x0000000b0b0a7223 */ /* 0x000fe2000001000a */
[----:B------:R-:W-:Y:S01]  /*1570*/  LEA.HI.X R55, R13, UR11, R17, 0x1, P1 ;  /* 0x0000000b0d377c11 */ /* 0x000fe200088f0c11 */
[----:B------:R-:W-:Y:S01]  /*1580*/  STL [R1+0x234], R17 ;  /* 0x0002341101007387 */ /* 0x000fe20000100800 */
[----:B------:R-:W-:Y:S01]  /*1590*/  FADD.FTZ R7, R7, R9 ;  /* 0x0000000907077221 */ /* 0x000fe20000010000 */
[----:B------:R-:W-:-:S02]  /*15a0*/  FFMA.FTZ R10, R9, R9, R10 ;  /* 0x00000009090a7223 */ /* 0x000fc4000001000a */
[----:B------:R0:W-:Y:S01]  /*15b0*/  STL [R1+0x44], R11 ;  /* 0x0000440b01007387 */ /* 0x0001e20000100800 */
[C---:B------:R-:W-:Y:S02]  /*15c0*/  SHF.L.U32 R12, R82.reuse, 0x10, RZ ;  /* 0x00000010520c7819 */ /* 0x040fe400000006ff */
[----:B------:R-:W-:Y:S01]  /*15d0*/  PRMT R9, R82, 0x7632, R9 ;  /* 0x0000763252097816 */ /* 0x000fe20000000009 */
[----:B------:R-:W4:Y:S01]  /*15e0*/  LDG.E.64.CONSTANT R54, desc[UR6][R54.64] ;  /* 0x0000000636367981 */ /* 0x000f22000c1e9b00 */
[----:B0-----:R-:W-:Y:S01]  /*15f0*/  IADD3 R11, R8, 0x8e80, RZ ;  /* 0x00008e80080b7810 */ /* 0x001fe20007ffe0ff */
[----:B------:R-:W-:Y:S01]  /*1600*/  FADD.FTZ R7, R7, R12 ;  /* 0x0000000c07077221 */ /* 0x000fe20000010000 */
[----:B------:R-:W-:Y:S02]  /*1610*/  SHF.L.U32 R9, R9, 0x10, RZ ;  /* 0x0000001009097819 */ /* 0x000fe400000006ff */
[----:B------:R-:W-:Y:S01]  /*1620*/  IADD3 R17, P1, R11, R6, RZ ;  /* 0x000000060b117210 */ /* 0x000fe20007f3e0ff */
[----:B------:R-:W-:Y:S01]  /*1630*/  FFMA.FTZ R10, R12, R12, R10 ;  /* 0x0000000c0c0a7223 */ /* 0x000fe2000001000a */
[----:B------:R-:W-:-:S02]  /*1640*/  SHF.L.U32 R13, R83, 0x10, RZ ;  /* 0x00000010530d7819 */ /* 0x000fc400000006ff */
[----:B------:R-:W-:Y:S02]  /*1650*/  IADD3.X R24, RZ, R5, RZ, P1, !PT ;  /* 0x00000005ff187210 */ /* 0x000fe40000ffe4ff */
[----:B------:R-:W-:Y:S01]  /*1660*/  LEA R52, P1, R17, UR10, 0x1 ;  /* 0x0000000a11347c11 */ /* 0x000fe2000f8208ff */
[----:B------:R-:W-:Y:S01]  /*1670*/  FADD.FTZ R7, R7, R9 ;  /* 0x0000000907077221 */ /* 0x000fe20000010000 */
[----:B------:R-:W-:Y:S01]  /*1680*/  PRMT R11, R83, 0x7632, R11 ;  /* 0x00007632530b7816 */ /* 0x000fe2000000000b */
[----:B------:R-:W-:Y:S01]  /*1690*/  FFMA.FTZ R10, R9, R9, R10 ;  /* 0x00000009090a7223 */ /* 0x000fe2000001000a */
[----:B------:R0:W-:Y:S01]  /*16a0*/  STL [R1+0x1c], R12 ;  /* 0x00001c0c01007387 */ /* 0x0001e20000100800 */
[----:B------:R-:W-:Y:S02]  /*16b0*/  LEA.HI.X R53, R17, UR11, R24, 0x1, P1 ;  /* 0x0000000b11357c11 */ /* 0x000fe400088f0c18 */
[----:B------:R-:W-:Y:S01]  /*16c0*/  SHF.L.U32 R11, R11, 0x10, RZ ;  /* 0x000000100b0b7819 */ /* 0x000fe200000006ff */
[----:B------:R-:W-:Y:S01]  /*16d0*/  STL [R1+0x110], R17 ;  /* 0x0001101101007387 */ /* 0x000fe20000100800 */
[----:B------:R-:W-:-:S03]  /*16e0*/  FFMA.FTZ R10, R13, R13, R10 ;  /* 0x0000000d0d0a7223 */ /* 0x000fc6000001000a */
[----:B------:R1:W-:Y:S01]  /*16f0*/  STL [R1+0x40], R13 ;  /* 0x0000400d01007387 */ /* 0x0003e20000100800 */
[----:B0-----:R-:W-:-:S03]  /*1700*/  FADD.FTZ R12, R7, R13 ;  /* 0x0000000d070c7221 */ /* 0x001fc60000010000 */
[----:B------:R-:W4:Y:S01]  /*1710*/  LDG.E.64.CONSTANT R52, desc[UR6][R52.64] ;  /* 0x0000000634347981 */ /* 0x000f22000c1e9b00 */
[----:B------:R-:W-:Y:S01]  /*1720*/  FADD.FTZ R9, R12, R11 ;  /* 0x0000000b0c097221 */ /* 0x000fe20000010000 */
[----:B-1----:R-:W-:-:S04]  /*1730*/  IADD3 R13, R8, 0x9600, RZ ;  /* 0x00009600080d7810 */ /* 0x002fc80007ffe0ff */
[----:B------:R-:W-:Y:S01]  /*1740*/  IADD3 R12, P1, R13, R6, RZ ;  /* 0x000000060d0c7210 */ /* 0x000fe20007f3e0ff */
[----:B------:R0:W-:Y:S01]  /*1750*/  STL [R1+0x238], R24 ;  /* 0x0002381801007387 */ /* 0x0001e20000100800 */
[--C-:B------:R-:W-:Y:S02]  /*1760*/  FFMA.FTZ R11, R11, R11, R10.reuse ;  /* 0x0000000b0b0b7223 */ /* 0x100fe4000001000a */
[----:B------:R-:W-:Y:S02]  /*1770*/  IADD3.X R17, RZ, R5, RZ, P1, !PT ;  /* 0x00000005ff117210 */ /* 0x000fe40000ffe4ff */
[----:B------:R-:W-:Y:S02]  /*1780*/  LEA R50, P1, R12, UR10, 0x1 ;  /* 0x0000000a0c327c11 */ /* 0x000fe4000f8208ff */
[C---:B------:R-:W-:Y:S02]  /*1790*/  PRMT R10, R80.reuse, 0x7632, R10 ;  /* 0x00007632500a7816 */ /* 0x040fe4000000000a */
[----:B0-----:R-:W-:-:S02]  /*17a0*/  SHF.L.U32 R24, R80, 0x10, RZ ;  /* 0x0000001050187819 */ /* 0x001fc400000006ff */
[----:B------:R-:W-:Y:S02]  /*17b0*/  LEA.HI.X R51, R12, UR11, R17, 0x1, P1 ;  /* 0x0000000b0c337c11 */ /* 0x000fe400088f0c11 */
[----:B------:R-:W-:Y:S01]  /*17c0*/  SHF.L.U32 R10, R10, 0x10, RZ ;  /* 0x000000100a0a7819 */ /* 0x000fe200000006ff */
[----:B------:R-:W-:Y:S01]  /*17d0*/  FADD.FTZ R9, R9, R24 ;  /* 0x0000001809097221 */ /* 0x000fe20000010000 */
[----:B------:R-:W-:Y:S01]  /*17e0*/  IADD3 R7, R8, 0x9d80, RZ ;  /* 0x00009d8008077810 */ /* 0x000fe20007ffe0ff */
[----:B------:R-:W-:Y:S01]  /*17f0*/  FFMA.FTZ R11, R24, R24, R11 ;  /* 0x00000018180b7223 */ /* 0x000fe2000001000b */
[----:B------:R-:W4:Y:S01]  /*1800*/  LDG.E.64.CONSTANT R50, desc[UR6][R50.64] ;  /* 0x0000000632327981 */ /* 0x000f22000c1e9b00 */
[----:B------:R-:W-:Y:S01]  /*1810*/  FADD.FTZ R9, R9, R10 ;  /* 0x0000000a09097221 */ /* 0x000fe20000010000 */
[----:B------:R-:W-:Y:S01]  /*1820*/  IADD3 R13, P2, R7, R6, RZ ;  /* 0x00000006070d7210 */ /* 0x000fe20007f5e0ff */
[--C-:B------:R-:W-:Y:S01]  /*1830*/  FFMA.FTZ R10, R10, R10, R11.reuse ;  /* 0x0000000a0a0a7223 */ /* 0x100fe2000001000b */
[----:B------:R0:W-:Y:S01]  /*1840*/  STL [R1+0x114], R12 ;  /* 0x0001140c01007387 */ /* 0x0001e20000100800 */
[----:B------:R-:W-:-:S03]  /*1850*/  PRMT R11, R81, 0x7632, R11 ;  /* 0x00007632510b7816 */ /* 0x000fc6000000000b */
[----:B------:R-:W-:Y:S01]  /*1860*/  STL [R1+0x18], R24 ;  /* 0x0000181801007387 */ /* 0x000fe20000100800 */
[----:B------:R-:W-:-:S03]  /*1870*/  LEA R48, P1, R13, UR10, 0x1 ;  /* 0x0000000a0d307c11 */ /* 0x000fc6000f8208ff */
[----:B------:R1:W-:Y:S01]  /*1880*/  STL [R1+0x228], R17 ;  /* 0x0002281101007387 */ /* 0x0003e20000100800 */
[----:B0-----:R-:W-:Y:S02]  /*1890*/  SHF.L.U32 R12, R81, 0x10, RZ ;  /* 0x00000010510c7819 */ /* 0x001fe400000006ff */
[----:B------:R-:W-:Y:S01]  /*18a0*/  SHF.L.U32 R11, R11, 0x10, RZ ;  /* 0x000000100b0b7819 */ /* 0x000fe200000006ff */
[----:B------:R-:W-:Y:S02]  /*18b0*/  STL [R1+0x118], R13 ;  /* 0x0001180d01007387 */ /* 0x000fe40000100800 */
[----:B------:R-:W-:Y:S01]  /*18c0*/  FADD.FTZ R9, R9, R12 ;  /* 0x0000000c09097221 */ /* 0x000fe20000010000 */
[----:B-1----:R-:W-:Y:S01]  /*18d0*/  IADD3.X R17, RZ, R5, RZ, P2, !PT ;  /* 0x00000005ff117210 */ /* 0x002fe200017fe4ff */
[----:B------:R-:W-:Y:S02]  /*18e0*/  FFMA.FTZ R10, R12, R12, R10 ;  /* 0x0000000c0c0a7223 */ /* 0x000fe4000001000a */
[----:B------:R-:W-:Y:S01]  /*18f0*/  FADD.FTZ R9, R9, R11 ;  /* 0x0000000b09097221 */ /* 0x000fe20000010000 */
[----:B------:R-:W-:Y:S01]  /*1900*/  LEA.HI.X R49, R13, UR11, R17, 0x1, P1 ;  /* 0x0000000b0d317c11 */ /* 0x000fe200088f0c11 */
[----:B------:R-:W-:Y:S01]  /*1910*/  STL [R1+0x248], R17 ;  /* 0x0002481101007387 */ /* 0x000fe20000100800 */
[----:B------:R-:W-:-:S03]  /*1920*/  FFMA.FTZ R11, R11, R11, R10 ;  /* 0x0000000b0b0b7223 */ /* 0x000fc6000001000a */
[----:B------:R0:W-:Y:S01]  /*1930*/  STL [R1+0x38], R12 ;  /* 0x0000380c01007387 */ /* 0x0001e20000100800 */
[----:B------:R-:W-:-:S03]  /*1940*/  IADD3 R10, R8, 0xa500, RZ ;  /* 0x0000a500080a7810 */ /* 0x000fc60007ffe0ff */
[----:B------:R-:W4:Y:S01]  /*1950*/  LDG.E.64.CONSTANT R48, desc[UR6][R48.64] ;  /* 0x0000000630307981 */ /* 0x000f22000c1e9b00 */
[----:B0-----:R-:W-:-:S05]  /*1960*/  SHF.L.U32 R12, R78, 0x10, RZ ;  /* 0x000000104e0c7819 */ /* 0x001fca00000006ff */
[----:B------:R0:W-:Y:S01]  /*1970*/  STL [R1+0x14], R12 ;  /* 0x0000140c01007387 */ /* 0x0001e20000100800 */
[----:B------:R-:W-:Y:S01]  /*1980*/  FADD.FTZ R9, R9, R12 ;  /* 0x0000000c09097221 */ /* 0x000fe20000010000 */
[----:B------:R-:W-:Y:S01]  /*1990*/  FFMA.FTZ R11, R12, R12, R11 ;  /* 0x0000000c0c0b7223 */ /* 0x000fe2000001000b */
[----:B0-----:R-:W-:-:S04]  /*19a0*/  IADD3 R12, P1, R10, R6, RZ ;  /* 0x000000060a0c7210 */ /* 0x001fc80007f3e0ff */
[----:B------:R-:W-:Y:S02]  /*19b0*/  IADD3.X R13, RZ, R5, RZ, P1, !PT ;  /* 0x00000005ff0d7210 */ /* 0x000fe40000ffe4ff */
[----:B------:R-:W-:-:S04]  /*19c0*/  LEA R46, P1, R12, UR10, 0x1 ;  /* 0x0000000a0c2e7c11 */ /* 0x000fc8000f8208ff */
[----:B------:R-:W-:Y:S02]  /*19d0*/  LEA.HI.X R47, R12, UR11, R13, 0x1, P1 ;  /* 0x0000000b0c2f7c11 */ /* 0x000fe400088f0c0d */
[----:B------:R-:W-:Y:S02]  /*19e0*/  IADD3 R10, R8, 0xac80, RZ ;  /* 0x0000ac80080a7810 */ /* 0x000fe40007ffe0ff */
[----:B------:R-:W-:Y:S02]  /*19f0*/  PRMT R7, R78, 0x7632, R7 ;  /* 0x000076324e077816 */ /* 0x000fe40000000007 */
[----:B------:R-:W-:Y:S01]  /*1a00*/  SHF.L.U32 R17, R79, 0x10, RZ ;  /* 0x000000104f117819 */ /* 0x000fe200000006ff */
[----:B------:R0:W-:Y:S01]  /*1a10*/  STL [R1+0x11c], R12 ;  /* 0x00011c0c01007387 */ /* 0x0001e20000100800 */
[----:B------:R-:W-:-:S03]  /*1a20*/  SHF.L.U32 R7, R7, 0x10, RZ ;  /* 0x0000001007077819 */ /* 0x000fc600000006ff */
[----:B------:R-:W4:Y:S04]  /*1a30*/  LDG.E.64.CONSTANT R46, desc[UR6][R46.64] ;  /* 0x000000062e2e7981 */ /* 0x000f28000c1e9b00 */
[----:B------:R-:W-:Y:S01]  /*1a40*/  STL [R1+0x34], R17 ;  /* 0x0000341101007387 */ /* 0x000fe20000100800 */
[----:B0-----:R-:W-:-:S03]  /*1a50*/  IADD3 R12, P1, R10, R6, RZ ;  /* 0x000000060a0c7210 */ /* 0x001fc60007f3e0ff */
[----:B------:R0:W-:Y:S01]  /*1a60*/  STL [R1+0x24c], R13 ;  /* 0x00024c0d01007387 */ /* 0x0001e20000100800 */
[----:B------:R-:W-:Y:S01]  /*1a70*/  FADD.FTZ R9, R9, R7 ;  /* 0x0000000709097221 */ /* 0x000fe20000010000 */
[--C-:B------:R-:W-:Y:S01]  /*1a80*/  FFMA.FTZ R7, R7, R7, R11.reuse ;  /* 0x0000000707077223 */ /* 0x100fe2000001000b */
[----:B------:R-:W-:Y:S02]  /*1a90*/  PRMT R11, R79, 0x7632, R11 ;  /* 0x000076324f0b7816 */ /* 0x000fe4000000000b */
[----:B0-----:R-:W-:Y:S02]  /*1aa0*/  IADD3.X R13, RZ, R5, RZ, P1, !PT ;  /* 0x00000005ff0d7210 */ /* 0x001fe40000ffe4ff */
[----:B------:R-:W-:Y:S01]  /*1ab0*/  LEA R44, P1, R12, UR10, 0x1 ;  /* 0x0000000a0c2c7c11 */ /* 0x000fe2000f8208ff */
[----:B------:R-:W-:-:S03]  /*1ac0*/  FADD.FTZ R9, R9, R17 ;  /* 0x0000001109097221 */ /* 0x000fc60000010000 */
[----:B------:R-:W-:Y:S01]  /*1ad0*/  LEA.HI.X R45, R12, UR11, R13, 0x1, P1 ;  /* 0x0000000b0c2d7c11 */ /* 0x000fe200088f0c0d */
[----:B------:R-:W-:Y:S01]  /*1ae0*/  FFMA.FTZ R7, R17, R17, R7 ;  /* 0x0000001111077223 */ /* 0x000fe20000010007 */
[----:B------:R-:W-:Y:S02]  /*1af0*/  SHF.L.U32 R11, R11, 0x10, RZ ;  /* 0x000000100b0b7819 */ /* 0x000fe400000006ff */
[----:B------:R-:W-:Y:S02]  /*1b00*/  IADD3 R10, R8, 0xb400, RZ ;  /* 0x0000b400080a7810 */ /* 0x000fe40007ffe0ff */
[C---:B------:R-:W-:Y:S01]  /*1b10*/  SHF.L.U32 R17, R76.reuse, 0x10, RZ ;  /* 0x000000104c117819 */ /* 0x040fe200000006ff */
[----:B------:R0:W-:Y:S01]  /*1b20*/  STL [R1+0x120], R12 ;  /* 0x0001200c01007387 */ /* 0x0001e20000100800 */
[----:B------:R-:W-:Y:S01]  /*1b30*/  FADD.FTZ R9, R9, R11 ;  /* 0x0000000b09097221 */ /* 0x000fe20000010000 */
[----:B------:R-:W-:Y:S02]  /*1b40*/  FFMA.FTZ R7, R11, R11, R7 ;  /* 0x0000000b0b077223 */ /* 0x000fe40000010007 */
[----:B------:R-:W4:Y:S01]  /*1b50*/  LDG.E.64.CONSTANT R44, desc[UR6][R44.64] ;  /* 0x000000062c2c7981 */ /* 0x000f22000c1e9b00 */
[----:B------:R-:W-:-:S03]  /*1b60*/  PRMT R11, R76, 0x7632, R11 ;  /* 0x000076324c0b7816 */ /* 0x000fc6000000000b */
[----:B------:R-:W-:Y:S01]  /*1b70*/  STL [R1+0x10], R17 ;  /* 0x0000101101007387 */ /* 0x000fe20000100800 */
[----:B0-----:R-:W-:-:S03]  /*1b80*/  IADD3 R12, P1, R10, R6, RZ ;  /* 0x000000060a0c7210 */ /* 0x001fc60007f3e0ff */
[----:B------:R0:W-:Y:S01]  /*1b90*/  STL [R1+0x23c], R13 ;  /* 0x00023c0d01007387 */ /* 0x0001e20000100800 */
[----:B------:R-:W-:Y:S01]  /*1ba0*/  SHF.L.U32 R11, R11, 0x10, RZ ;  /* 0x000000100b0b7819 */ /* 0x000fe200000006ff */
[----:B------:R-:W-:Y:S01]  /*1bb0*/  FADD.FTZ R9, R9, R17 ;  /* 0x0000001109097221 */ /* 0x000fe20000010000 */
[----:B------:R-:W-:Y:S01]  /*1bc0*/  FFMA.FTZ R7, R17, R17, R7 ;  /* 0x0000001111077223 */ /* 0x000fe20000010007 */
[----:B0-----:R-:W-:Y:S02]  /*1bd0*/  IADD3.X R13, RZ, R5, RZ, P1, !PT ;  /* 0x00000005ff0d7210 */ /* 0x001fe40000ffe4ff */
[C---:B------:R-:W-:Y:S01]  /*1be0*/  LEA R42, P1, R12.reuse, UR10, 0x1 ;  /* 0x0000000a0c2a7c11 */ /* 0x040fe2000f8208ff */
[----:B------:R-:W-:Y:S01]  /*1bf0*/  FADD.FTZ R9, R9, R11 ;  /* 0x0000000b09097221 */ /* 0x000fe20000010000 */
[----:B------:R-:W-:Y:S02]  /*1c00*/  FFMA.FTZ R7, R11, R11, R7 ;  /* 0x0000000b0b077223 */ /* 0x000fe40000010007 */
[----:B------:R-:W-:-:S02]  /*1c10*/  LEA.HI.X R43, R12, UR11, R13, 0x1, P1 ;  /* 0x0000000b0c2b7c11 */ /* 0x000fc400088f0c0d */
[----:B------:R-:W-:Y:S01]  /*1c20*/  IADD3 R11, R8, 0xbb80, RZ ;  /* 0x0000bb80080b7810 */ /* 0x000fe20007ffe0ff */
[----:B------:R0:W-:Y:S01]  /*1c30*/  STL [R1+0x130], R12 ;  /* 0x0001300c01007387 */ /* 0x0001e20000100800 */
[----:B------:R-:W-:-:S03]  /*1c40*/  SHF.L.U32 R17, R77, 0x10, RZ ;  /* 0x000000104d117819 */ /* 0x000fc600000006ff */
[----:B------:R-:W4:Y:S01]  /*1c50*/  LDG.E.64.CONSTANT R42, desc[UR6][R42.64] ;  /* 0x000000062a2a7981 */ /* 0x000f22000c1e9b00 */
[----:B------:R-:W-:Y:S01]  /*1c60*/  PRMT R10, R77, 0x7632, R10 ;  /* 0x000076324d0a7816 */ /* 0x000fe2000000000a */
[----:B------:R-:W-:Y:S01]  /*1c70*/  FADD.FTZ R9, R9, R17 ;  /* 0x0000001109097221 */ /* 0x000fe20000010000 */
[----:B------:R-:W-:Y:S01]  /*1c80*/  FFMA.FTZ R7, R17, R17, R7 ;  /* 0x0000001111077223 */ /* 0x000fe20000010007 */
[----:B0-----:R-:W-:Y:S01]  /*1c90*/  IADD3 R12, P1, R11, R6, RZ ;  /* 0x000000060b0c7210 */ /* 0x001fe20007f3e0ff */
[----:B------:R0:W-:Y:S01]  /*1ca0*/  STL [R1+0x30], R17 ;  /* 0x0000301101007387 */ /* 0x0001e20000100800 */
[----:B------:R-:W-:-:S03]  /*1cb0*/  SHF.L.U32 R10, R10, 0x10, RZ ;  /* 0x000000100a0a7819 */ /* 0x000fc600000006ff */
[----:B------:R1:W-:Y:S01]  /*1cc0*/  STL [R1+0x240], R13 ;  /* 0x0002400d01007387 */ /* 0x0003e20000100800 */
[----:B0-----:R-:W-:Y:S02]  /*1cd0*/  IADD3.X R17, RZ, R5, RZ, P1, !PT ;  /* 0x00000005ff117210 */ /* 0x001fe40000ffe4ff */
[----:B------:R-:W-:Y:S01]  /*1ce0*/  LEA R40, P1, R12, UR10, 0x1 ;  /* 0x0000000a0c287c11 */ /* 0x000fe2000f8208ff */
[----:B------:R-:W-:Y:S01]  /*1cf0*/  FADD.FTZ R9, R9, R10 ;  /* 0x0000000a09097221 */ /* 0x000fe20000010000 */
[----:B-1----:R-:W-:Y:S02]  /*1d00*/  SHF.L.U32 R13, R74, 0x10, RZ ;  /* 0x000000104a0d7819 */ /* 0x002fe400000006ff */
[----:B------:R-:W-:Y:S01]  /*1d10*/  LEA.HI.X R41, R12, UR11, R17, 0x1, P1 ;  /* 0x0000000b0c297c11 */ /* 0x000fe200088f0c11 */
[--C-:B------:R-:W-:Y:S01]  /*1d20*/  FFMA.FTZ R10, R10, R10, R7.reuse ;  /* 0x0000000a0a0a7223 */ /* 0x100fe20000010007 */
[----:B------:R-:W-:Y:S01]  /*1d30*/  IADD3 R11, R8, 0xc300, RZ ;  /* 0x0000c300080b7810 */ /* 0x000fe20007ffe0ff */
[----:B------:R-:W-:Y:S01]  /*1d40*/  STL [R1+0x124], R12 ;  /* 0x0001240c01007387 */ /* 0x000fe20000100800 */
[----:B------:R-:W-:Y:S01]  /*1d50*/  PRMT R7, R74, 0x7632, R7 ;  /* 0x000076324a077816 */ /* 0x000fe20000000007 */
[----:B------:R-:W-:Y:S01]  /*1d60*/  FADD.FTZ R9, R9, R13 ;  /* 0x0000000d09097221 */ /* 0x000fe20000010000 */
[----:B------:R-:W-:Y:S01]  /*1d70*/  FFMA.FTZ R10, R13, R13, R10 ;  /* 0x0000000d0d0a7223 */ /* 0x000fe2000001000a */
[----:B------:R-:W4:Y:S04]  /*1d80*/  LDG.E.64.CONSTANT R40, desc[UR6][R40.64] ;  /* 0x0000000628287981 */ /* 0x000f28000c1e9b00 */
[----:B------:R0:W-:Y:S01]  /*1d90*/  STL [R1+0xc], R13 ;  /* 0x00000c0d01007387 */ /* 0x0001e20000100800 */
[----:B------:R-:W-:-:S03]  /*1da0*/  SHF.L.U32 R7, R7, 0x10, RZ ;  /* 0x0000001007077819 */ /* 0x000fc600000006ff */
[----:B------:R1:W-:Y:S01]  /*1db0*/  STL [R1+0x22c], R17 ;  /* 0x00022c1101007387 */ /* 0x0003e20000100800 */
[----:B0-----:R-:W-:-:S04]  /*1dc0*/  IADD3 R13, P2, R11, R6, RZ ;  /* 0x000000060b0d7210 */ /* 0x001fc80007f5e0ff */
[----:B-1----:R-:W-:Y:S02]  /*1dd0*/  IADD3.X R17, RZ, R5, RZ, P2, !PT ;  /* 0x00000005ff117210 */ /* 0x002fe400017fe4ff */
[----:B------:R-:W-:Y:S01]  /*1de0*/  LEA R38, P1, R13, UR10, 0x1 ;  /* 0x0000000a0d267c11 */ /* 0x000fe2000f8208ff */
[----:B------:R-:W-:Y:S01]  /*1df0*/  FADD.FTZ R9, R9, R7 ;  /* 0x0000000709097221 */ /* 0x000fe20000010000 */
[C---:B------:R-:W-:Y:S02]  /*1e00*/  SHF.L.U32 R12, R75.reuse, 0x10, RZ ;  /* 0x000000104b0c7819 */ /* 0x040fe400000006ff */
[----:B------:R-:W-:Y:S02]  /*1e10*/  PRMT R11, R75, 0x7632, R11 ;  /* 0x000076324b0b7816 */ /* 0x000fe4000000000b */
[----:B------:R-:W-:Y:S01]  /*1e20*/  LEA.HI.X R39, R13, UR11, R17, 0x1, P1 ;  /* 0x0000000b0d277c11 */ /* 0x000fe200088f0c11 */
[----:B------:R-:W-:Y:S01]  /*1e30*/  FFMA.FTZ R7, R7, R7, R10 ;  /* 0x0000000707077223 */ /* 0x000fe2000001000a */
[----:B------:R-:W-:Y:S01]  /*1e40*/  SHF.L.U32 R11, R11, 0x10, RZ ;  /* 0x000000100b0b7819 */ /* 0x000fe200000006ff */
[----:B------:R0:W-:Y:S01]  /*1e50*/  STL [R1+0x128], R13 ;  /* 0x0001280d01007387 */ /* 0x0001e20000100800 */
[----:B------:R-:W-:Y:S01]  /*1e60*/  FADD.FTZ R10, R9, R12 ;  /* 0x0000000c090a7221 */ /* 0x000fe20000010000 */
[----:B------:R-:W-:-:S02]  /*1e70*/  IADD3 R9, R8, 0xca80, RZ ;  /* 0x0000ca8008097810 */ /* 0x000fc40007ffe0ff */
[----:B------:R1:W-:Y:S04]  /*1e80*/  STL [R1+0x21c], R17 ;  /* 0x00021c1101007387 */ /* 0x0003e80000100800 */
[----:B------:R2:W-:Y:S04]  /*1e90*/  STL [R1+0x8], R12 ;  /* 0x0000080c01007387 */ /* 0x0005e80000100800 */
[----:B------:R-:W4:Y:S01]  /*1ea0*/  LDG.E.64.CONSTANT R38, desc[UR6][R38.64] ;  /* 0x0000000626267981 */ /* 0x000f22000c1e9b00 */
[----:B0-----:R-:W-:Y:S02]  /*1eb0*/  IADD3 R13, P1, R9, R6, RZ ;  /* 0x00000006090d7210 */ /* 0x001fe40007f3e0ff */
[----:B-1----:R-:W-:Y:S01]  /*1ec0*/  SHF.L.U32 R17, R72, 0x10, RZ ;  /* 0x0000001048117819 */ /* 0x002fe200000006ff */
[----:B--2---:R-:W-:Y:S01]  /*1ed0*/  FFMA.FTZ R12, R12, R12, R7 ;  /* 0x0000000c0c0c7223 */ /* 0x004fe20000010007 */
[----:B------:R-:W-:Y:S01]  /*1ee0*/  FADD.FTZ R7, R10, R11 ;  /* 0x0000000b0a077221 */ /* 0x000fe20000010000 */
[----:B------:R-:W-:-:S02]  /*1ef0*/  PRMT R10, R72, 0x7632, R10 ;  /* 0x00007632480a7816 */ /* 0x000fc4000000000a */
[----:B------:R-:W-:Y:S01]  /*1f00*/  FFMA.FTZ R11, R11, R11, R12 ;  /* 0x0000000b0b0b7223 */ /* 0x000fe2000001000c */
[----:B------:R-:W-:Y:S01]  /*1f10*/  IADD3.X R12, RZ, R5, RZ, P1, !PT ;  /* 0x00000005ff0c7210 */ /* 0x000fe20000ffe4ff */
[----:B------:R-:W-:Y:S01]  /*1f20*/  FADD.FTZ R7, R7, R17 ;  /* 0x0000001107077221 */ /* 0x000fe20000010000 */
[----:B------:R-:W-:Y:S01]  /*1f30*/  SHF.L.U32 R10, R10, 0x10, RZ ;  /* 0x000000100a0a7819 */ /* 0x000fe200000006ff */
[----:B------:R-:W-:Y:S01]  /*1f40*/  FFMA.FTZ R11, R17, R17, R11 ;  /* 0x00000011110b7223 */ /* 0x000fe2000001000b */
[----:B------:R-:W-:Y:S01]  /*1f50*/  LEA R36, P1, R13, UR10, 0x1 ;  /* 0x0000000a0d247c11 */ /* 0x000fe2000f8208ff */
[----:B------:R0:W-:Y:S01]  /*1f60*/  STL [R1+0x4], R17 ;  /* 0x0000041101007387 */ /* 0x0001e20000100800 */
[----:B------:R-:W-:Y:S01]  /*1f70*/  PRMT R9, R73, 0x7632, R9 ;  /* 0x0000763249097816 */ /* 0x000fe20000000009 */
[----:B------:R-:W-:Y:S01]  /*1f80*/  FADD.FTZ R7, R7, R10 ;  /* 0x0000000a07077221 */ /* 0x000fe20000010000 */
[----:B------:R-:W-:Y:S01]  /*1f90*/  LEA.HI.X R37, R13, UR11, R12, 0x1, P1 ;  /* 0x0000000b0d257c11 */ /* 0x000fe200088f0c0c */
[----:B------:R-:W-:Y:S01]  /*1fa0*/  FFMA.FTZ R10, R10, R10, R11 ;  /* 0x0000000a0a0a7223 */ /* 0x000fe2000001000b */
[----:B------:R-:W-:-:S04]  /*1fb0*/  SHF.L.U32 R9, R9, 0x10, RZ ;  /* 0x0000001009097819 */ /* 0x000fc800000006ff */
[----:B------:R-:W2:Y:S01]  /*1fc0*/  LDG.E.64.CONSTANT R36, desc[UR6][R36.64] ;  /* 0x0000000624247981 */ /* 0x000ea2000c1e9b00 */
[----:B0-----:R-:W-:-:S05]  /*1fd0*/  SHF.L.U32 R17, R73, 0x10, RZ ;  /* 0x0000001049117819 */ /* 0x001fca00000006ff */
[----:B------:R-:W-:Y:S01]  /*1fe0*/  FADD.FTZ R7, R7, R17 ;  /* 0x0000001107077221 */ /* 0x000fe20000010000 */
[----:B------:R-:W-:-:S03]  /*1ff0*/  FFMA.FTZ R10, R17, R17, R10 ;  /* 0x00000011110a7223 */ /* 0x000fc6000001000a */
[----:B------:R-:W-:Y:S01]  /*2000*/  FADD.FTZ R7, R7, R9 ;  /* 0x0000000907077221 */ /* 0x000fe20000010000 */
[----:B------:R-:W-:Y:S01]  /*2010*/  FFMA.FTZ R9, R9, R9, R10 ;  /* 0x0000000909097223 */ /* 0x000fe2000001000a */
[----:B------:R-:W-:Y:S01]  /*2020*/  IADD3 R10, R8, 0xd200, RZ ;  /* 0x0000d200080a7810 */ /* 0x000fe20007ffe0ff */
[----:B------:R-:W-:Y:S04]  /*2030*/  STL [R1+0x134], R13 ;  /* 0x0001340d01007387 */ /* 0x000fe80000100800 */
[----:B------:R0:W-:Y:S01]  /*2040*/  STL [R1], R17 ;  /* 0x0000001101007387 */ /* 0x0001e20000100800 */
[C---:B------:R-:W-:Y:S02]  /*2050*/  SHF.L.U32 R125, R70.reuse, 0x10, RZ ;  /* 0x00000010467d7819 */ /* 0x040fe400000006ff */
[----:B------:R-:W-:-:S02]  /*2060*/  PRMT R11, R70, 0x7632, R11 ;  /* 0x00007632460b7816 */ /* 0x000fc4000000000b */
[----:B0-----:R-:W-:-:S04]  /*2070*/  IADD3 R17, P1, R10, R6, RZ ;  /* 0x000000060a117210 */ /* 0x001fc80007f3e0ff */
[----:B------:R-:W-:Y:S02]  /*2080*/  IADD3.X R24, RZ, R5, RZ, P1, !PT ;  /* 0x00000005ff187210 */ /* 0x000fe40000ffe4ff */
[----:B------:R-:W-:-:S04]  /*2090*/  LEA R34, P2, R17, UR10, 0x1 ;  /* 0x0000000a11227c11 */ /* 0x000fc8000f8408ff */
[----:B------:R-:W-:Y:S01]  /*20a0*/  LEA.HI.X R35, R17, UR11, R24, 0x1, P2 ;  /* 0x0000000b11237c11 */ /* 0x000fe200090f0c18 */
[----:B------:R0:W-:Y:S01]  /*20b0*/  STL [R1+0x20c], R12 ;  /* 0x00020c0c01007387 */ /* 0x0001e20000100800 */
[----:B------:R-:W-:Y:S01]  /*20c0*/  SHF.L.U32 R11, R11, 0x10, RZ ;  /* 0x000000100b0b7819 */ /* 0x000fe200000006ff */
[----:B------:R-:W-:-:S03]  /*20d0*/  FADD.FTZ R7, R7, R125 ;  /* 0x0000007d07077221 */ /* 0x000fc60000010000 */
[----:B------:R-:W2:Y:S01]  /*20e0*/  LDG.E.64.CONSTANT R34, desc[UR6][R34.64] ;  /* 0x0000000622227981 */ /* 0x000ea2000c1e9b00 */
[C---:B------:R-:W-:Y:S01]  /*20f0*/  IADD3 R13, R8.reuse, 0xd980, RZ ;  /* 0x0000d980080d7810 */ /* 0x040fe20007ffe0ff */
[----:B0-----:R-:W-:Y:S01]  /*2100*/  FFMA.FTZ R12, R125, R125, R9 ;  /* 0x0000007d7d0c7223 */ /* 0x001fe20000010009 */
[----:B------:R-:W-:Y:S01]  /*2110*/  FADD.FTZ R9, R7, R11 ;  /* 0x0000000b07097221 */ /* 0x000fe20000010000 */
[----:B------:R-:W-:Y:S02]  /*2120*/  SHF.L.U32 R124, R71, 0x10, RZ ;  /* 0x00000010477c7819 */ /* 0x000fe400000006ff */
[--C-:B------:R-:W-:Y:S01]  /*2130*/  FFMA.FTZ R7, R11, R11, R12.reuse ;  /* 0x0000000b0b077223 */ /* 0x100fe2000001000c */
[----:B------:R-:W-:Y:S02]  /*2140*/  PRMT R12, R71, 0x7632, R12 ;  /* 0x00007632470c7816 */ /* 0x000fe4000000000c */
[C---:B------:R-:W-:Y:S02]  /*2150*/  IADD3 R10, R8.reuse, 0xe100, RZ ;  /* 0x0000e100080a7810 */ /* 0x040fe40007ffe0ff */
[----:B------:R-:W-:-:S02]  /*2160*/  IADD3 R11, R8, 0xe880, RZ ;  /* 0x0000e880080b7810 */ /* 0x000fc40007ffe0ff */
[----:B------:R-:W-:Y:S01]  /*2170*/  IADD3 R25, P1, R13, R6, RZ ;  /* 0x000000060d197210 */ /* 0x000fe20007f3e0ff */
[----:B------:R-:W-:Y:S01]  /*2180*/  FADD.FTZ R9, R9, R124 ;  /* 0x0000007c09097221 */ /* 0x000fe20000010000 */
[----:B------:R-:W-:Y:S01]  /*2190*/  SHF.L.U32 R8, R12, 0x10, RZ ;  /* 0x000000100c087819 */ /* 0x000fe200000006ff */
[----:B------:R0:W-:Y:S01]  /*21a0*/  STL [R1+0x138], R17 ;  /* 0x0001381101007387 */ /* 0x0001e20000100800 */
[----:B------:R-:W-:Y:S01]  /*21b0*/  FFMA.FTZ R7, R124, R124, R7 ;  /* 0x0000007c7c077223 */ /* 0x000fe20000010007 */
[----:B------:R-:W-:Y:S02]  /*21c0*/  IADD3.X R26, RZ, R5, RZ, P1, !PT ;  /* 0x00000005ff1a7210 */ /* 0x000fe40000ffe4ff */
[----:B------:R1:W-:Y:S01]  /*21d0*/  STL [R1+0x1fc], R24 ;  /* 0x0001fc1801007387 */ /* 0x0003e20000100800 */
[----:B------:R-:W-:Y:S02]  /*21e0*/  LEA R32, P1, R25, UR10, 0x1 ;  /* 0x0000000a19207c11 */ /* 0x000fe4000f8208ff */
[----:B------:R-:W-:-:S02]  /*21f0*/  SHF.L.U32 R123, R68, 0x10, RZ ;  /* 0x00000010447b7819 */ /* 0x000fc400000006ff */
[-C--:B0-----:R-:W-:Y:S02]  /*2200*/  IADD3 R17, P2, R11, R6.reuse, RZ ;  /* 0x000000060b117210 */ /* 0x081fe40007f5e0ff */
[----:B-1----:R-:W-:Y:S01]  /*2210*/  IADD3 R24, P3, R10, R6, RZ ;  /* 0x000000060a187210 */ /* 0x002fe20007f7e0ff */
[----:B------:R-:W-:Y:S01]  /*2220*/  FADD.FTZ R6, R9, R8 ;  /* 0x0000000809067221 */ /* 0x000fe20000010000 */
[--C-:B------:R-:W-:Y:S01]  /*2230*/  FFMA.FTZ R8, R8, R8, R7.reuse ;  /* 0x0000000808087223 */ /* 0x100fe20000010007 */
[----:B------:R-:W-:Y:S02]  /*2240*/  PRMT R7, R68, 0x7632, R7 ;  /* 0x0000763244077816 */ /* 0x000fe40000000007 */
[----:B------:R-:W-:Y:S01]  /*2250*/  LEA.HI.X R33, R25, UR11, R26, 0x1, P1 ;  /* 0x0000000b19217c11 */ /* 0x000fe200088f0c1a */
[----:B------:R-:W-:Y:S01]  /*2260*/  FADD.FTZ R6, R6, R123 ;  /* 0x0000007b06067221 */ /* 0x000fe20000010000 */
[----:B------:R-:W-:Y:S01]  /*2270*/  SHF.L.U32 R7, R7, 0x10, RZ ;  /* 0x0000001007077819 */ /* 0x000fe200000006ff */
[----:B------:R-:W-:Y:S01]  /*2280*/  FFMA.FTZ R8, R123, R123, R8 ;  /* 0x0000007b7b087223 */ /* 0x000fe20000010008 */
[----:B------:R-:W-:-:S02]  /*2290*/  SHF.L.U32 R122, R69, 0x10, RZ ;  /* 0x00000010457a7819 */ /* 0x000fc400000006ff */
[----:B------:R-:W2:Y:S01]  /*22a0*/  LDG.E.64.CONSTANT R32, desc[UR6][R32.64] ;  /* 0x0000000620207981 */ /* 0x000ea2000c1e9b00 */
[----:B------:R-:W-:Y:S01]  /*22b0*/  PRMT R9, R69, 0x7632, R9 ;  /* 0x0000763245097816 */ /* 0x000fe20000000009 */
[----:B------:R-:W-:Y:S01]  /*22c0*/  FADD.FTZ R6, R6, R7 ;  /* 0x0000000706067221 */ /* 0x000fe20000010000 */
[----:B------:R-:W-:Y:S02]  /*22d0*/  FFMA.FTZ R7, R7, R7, R8 ;  /* 0x0000000707077223 */ /* 0x000fe40000010008 */
[----:B------:R-:W-:Y:S01]  /*22e0*/  SHF.L.U32 R9, R9, 0x10, RZ ;  /* 0x0000001009097819 */ /* 0x000fe200000006ff */
[----:B------:R-:W-:Y:S01]  /*22f0*/  FADD.FTZ R6, R6, R122 ;  /* 0x0000007a06067221 */ /* 0x000fe20000010000 */
[----:B------:R-:W-:Y:S01]  /*2300*/  FFMA.FTZ R7, R122, R122, R7 ;  /* 0x0000007a7a077223 */ /* 0x000fe20000010007 */
[C---:B------:R-:W-:Y:S02]  /*2310*/  SHF.L.U32 R121, R66.reuse, 0x10, RZ ;  /* 0x0000001042797819 */ /* 0x040fe400000006ff */
[----:B------:R-:W-:Y:S01]  /*2320*/  PRMT R8, R66, 0x7632, R8 ;  /* 0x0000763242087816 */ /* 0x000fe20000000008 */
[----:B------:R-:W-:Y:S01]  /*2330*/  FADD.FTZ R6, R6, R9 ;  /* 0x0000000906067221 */ /* 0x000fe20000010000 */
[----:B------:R0:W-:Y:S01]  /*2340*/  STL [R1+0x12c], R25 ;  /* 0x00012c1901007387 */ /* 0x0001e20000100800 */
[----:B------:R-:W-:Y:S01]  /*2350*/  FFMA.FTZ R9, R9, R9, R7 ;  /* 0x0000000909097223 */ /* 0x000fe20000010007 */
[----:B------:R-:W-:Y:S01]  /*2360*/  LEA R30, P1, R24, UR10, 0x1 ;  /* 0x0000000a181e7c11 */ /* 0x000fe2000f8208ff */
[----:B------:R-:W-:Y:S01]  /*2370*/  FADD.FTZ R6, R6, R121 ;  /* 0x0000007906067221 */ /* 0x000fe20000010000 */
[----:B------:R-:W-:Y:S01]  /*2380*/  SHF.L.U32 R8, R8, 0x10, RZ ;  /* 0x0000001008087819 */ /* 0x000fe200000006ff */
[----:B------:R-:W-:Y:S01]  /*2390*/  FFMA.FTZ R9, R121, R121, R9 ;  /* 0x0000007979097223 */ /* 0x000fe20000010009 */
[----:B0-----:R-:W-:-:S03]  /*23a0*/  IADD3.X R25, RZ, R5, RZ, P3, !PT ;  /* 0x00000005ff197210 */ /* 0x001fc60001ffe4ff */
[----:B------:R-:W-:Y:S01]  /*23b0*/  FADD.FTZ R6, R6, R8 ;  /* 0x0000000806067221 */ /* 0x000fe20000010000 */
[C---:B------:R-:W-:Y:S02]  /*23c0*/  SHF.L.U32 R120, R67.reuse, 0x10, RZ ;  /* 0x0000001043787819 */ /* 0x040fe400000006ff */
[----:B------:R-:W-:Y:S02]  /*23d0*/  LEA.HI.X R31, R24, UR11, R25, 0x1, P1 ;  /* 0x0000000b181f7c11 */ /* 0x000fe400088f0c19 */
[----:B------:R-:W-:Y:S01]  /*23e0*/  PRMT R7, R67, 0x7632, R7 ;  /* 0x0000763243077816 */ /* 0x000fe20000000007 */
[----:B------:R-:W-:Y:S01]  /*23f0*/  FFMA.FTZ R8, R8, R8, R9 ;  /* 0x0000000808087223 */ /* 0x000fe20000010009 */
[----:B------:R-:W-:Y:S02]  /*2400*/  FADD.FTZ R6, R6, R120 ;  /* 0x0000007806067221 */ /* 0x000fe40000010000 */
[----:B------:R-:W-:Y:S01]  /*2410*/  SHF.L.U32 R7, R7, 0x10, RZ ;  /* 0x0000001007077819 */ /* 0x000fe200000006ff */
[----:B------:R-:W2:Y:S01]  /*2420*/  LDG.E.64.CONSTANT R30, desc[UR6][R30.64] ;  /* 0x000000061e1e7981 */ /* 0x000ea2000c1e9b00 */
[----:B------:R-:W-:Y:S01]  /*2430*/  FFMA.FTZ R8, R120, R120, R8 ;  /* 0x0000007878087223 */ /* 0x000fe20000010008 */
[----:B------:R-:W-:-:S02]  /*2440*/  SHF.L.U32 R119, R64, 0x10, RZ ;  /* 0x0000001040777819 */ /* 0x000fc400000006ff */
[----:B------:R-:W-:Y:S01]  /*2450*/  PRMT R9, R64, 0x7632, R9 ;  /* 0x0000763240097816 */ /* 0x000fe20000000009 */
[----:B------:R-:W-:Y:S01]  /*2460*/  FADD.FTZ R6, R6, R7 ;  /* 0x0000000706067221 */ /* 0x000fe20000010000 */
[--C-:B------:R-:W-:Y:S02]  /*2470*/  FFMA.FTZ R7, R7, R7, R8.reuse ;  /* 0x0000000707077223 */ /* 0x100fe40000010008 */
[----:B------:R-:W-:Y:S01]  /*2480*/  SHF.L.U32 R9, R9, 0x10, RZ ;  /* 0x0000001009097819 */ /* 0x000fe200000006ff */
[----:B------:R-:W-:Y:S01]  /*2490*/  FADD.FTZ R6, R6, R119 ;  /* 0x0000007706067221 */ /* 0x000fe20000010000 */
[----:B------:R-:W-:Y:S01]  /*24a0*/  FFMA.FTZ R7, R119, R119, R7 ;  /* 0x0000007777077223 */ /* 0x000fe20000010007 */
[----:B------:R0:W-:Y:S01]  /*24b0*/  STL [R1+0x140], R24 ;  /* 0x0001401801007387 */ /* 0x0001e20000100800 */
[C---:B------:R-:W-:Y:S01]  /*24c0*/  SHF.L.U32 R118, R65.reuse, 0x10, RZ ;  /* 0x0000001041767819 */ /* 0x040fe200000006ff */
[----:B------:R-:W-:Y:S01]  /*24d0*/  FADD.FTZ R6, R6, R9 ;  /* 0x0000000906067221 */ /* 0x000fe20000010000 */
[----:B------:R-:W-:Y:S01]  /*24e0*/  PRMT R8, R65, 0x7632, R8 ;  /* 0x0000763241087816 */ /* 0x000fe20000000008 */
[----:B------:R-:W-:Y:S01]  /*24f0*/  FFMA.FTZ R9, R9, R9, R7 ;  /* 0x0000000909097223 */ /* 0x000fe20000010007 */
[----:B------:R-:W-:Y:S01]  /*2500*/  LEA R28, P1, R17, UR10, 0x1 ;  /* 0x0000000a111c7c11 */ /* 0x000fe2000f8208ff */
[----:B------:R-:W-:Y:S01]  /*2510*/  FADD.FTZ R6, R6, R118 ;  /* 0x0000007606067221 */ /* 0x000fe20000010000 */
[----:B------:R-:W-:-:S02]  /*2520*/  SHF.L.U32 R8, R8, 0x10, RZ ;  /* 0x0000001008087819 */ /* 0x000fc400000006ff */
[----:B0-----:R-:W-:Y:S01]  /*2530*/  IADD3.X R24, RZ, R5, RZ, P2, !PT ;  /* 0x00000005ff187210 */ /* 0x001fe200017fe4ff */
[----:B------:R-:W-:-:S03]  /*2540*/  FFMA.FTZ R9, R118, R118, R9 ;  /* 0x0000007676097223 */ /* 0x000fc60000010009 */
[----:B------:R-:W-:Y:S01]  /*2550*/  LEA.HI.X R29, R17, UR11, R24, 0x1, P1 ;  /* 0x0000000b111d7c11 */ /* 0x000fe200088f0c18 */
[----:B------:R-:W-:Y:S01]  /*2560*/  FADD.FTZ R6, R6, R8 ;  /* 0x0000000806067221 */ /* 0x000fe20000010000 */
[C---:B------:R-:W-:Y:S02]  /*2570*/  SHF.L.U32 R117, R62.reuse, 0x10, RZ ;  /* 0x000000103e757819 */ /* 0x040fe400000006ff */
[----:B------:R-:W-:Y:S01]  /*2580*/  PRMT R7, R62, 0x7632, R7 ;  /* 0x000076323e077816 */ /* 0x000fe20000000007 */
[----:B------:R-:W-:Y:S01]  /*2590*/  FFMA.FTZ R8, R8, R8, R9 ;  /* 0x0000000808087223 */ /* 0x000fe20000010009 */
[----:B------:R-:W2:Y:S01]  /*25a0*/  LDG.E.64.CONSTANT R28, desc[UR6][R28.64] ;  /* 0x000000061c1c7981 */ /* 0x000ea2000c1e9b00 */
[----:B------:R-:W-:Y:S01]  /*25b0*/  FADD.FTZ R6, R6, R117 ;  /* 0x0000007506067221 */ /* 0x000fe20000010000 */
[----:B------:R-:W-:Y:S01]  /*25c0*/  SHF.L.U32 R7, R7, 0x10, RZ ;  /* 0x0000001007077819 */ /* 0x000fe200000006ff */
[----:B------:R-:W-:Y:S01]  /*25d0*/  FFMA.FTZ R8, R117, R117, R8 ;  /* 0x0000007575087223 */ /* 0x000fe20000010008 */
[C---:B------:R-:W-:Y:S01]  /*25e0*/  SHF.L.U32 R116, R63.reuse, 0x10, RZ ;  /* 0x000000103f747819 */ /* 0x040fe200000006ff */
[----:B------:R-:W-:Y:S01]  /*25f0*/  STL [R1+0x13c], R17 ;  /* 0x00013c1101007387 */ /* 0x000fe20000100800 */
[----:B------:R-:W-:Y:S01]  /*2600*/  PRMT R5, R63, 0x7632, R5 ;  /* 0x000076323f057816 */ /* 0x000fe20000000005 */
[----:B------:R-:W-:Y:S01]  /*2610*/  FADD.FTZ R6, R6, R7 ;  /* 0x0000000706067221 */ /* 0x000fe20000010000 */
[----:B------:R-:W-:Y:S01]  /*2620*/  FFMA.FTZ R7, R7, R7, R8 ;  /* 0x0000000707077223 */ /* 0x000fe20000010008 */
[----:B------:R-:W-:Y:S01]  /*2630*/  SHF.L.U32 R115, R60, 0x10, RZ ;  /* 0x000000103c737819 */ /* 0x000fe200000006ff */
[----:B------:R-:W-:Y:S01]  /*2640*/  ULDC.64 UR10, c[0x0][0x220] ;  /* 0x00008800000a7ab9 */ /* 0x000fe20000000a00 */
[----:B------:R-:W-:Y:S01]  /*2650*/  SHF.L.U32 R5, R5, 0x10, RZ ;  /* 0x0000001005057819 */ /* 0x000fe200000006ff */
[----:B------:R-:W-:Y:S01]  /*2660*/  FADD.FTZ R6, R6, R116 ;  /* 0x0000007406067221 */ /* 0x000fe20000010000 */
[----:B------:R-:W-:Y:S01]  /*2670*/  STL [R1+0x1f0], R26 ;  /* 0x0001f01a01007387 */ /* 0x000fe20000100800 */
[----:B------:R-:W-:Y:S01]  /*2680*/  FFMA.FTZ R7, R116, R116, R7 ;  /* 0x0000007474077223 */ /* 0x000fe20000010007 */
[----:B------:R-:W-:-:S02]  /*2690*/  PRMT R8, R60, 0x7632, R8 ;  /* 0x000076323c087816 */ /* 0x000fc40000000008 */
[----:B------:R-:W-:Y:S01]  /*26a0*/  STL [R1+0x1e0], R25 ;  /* 0x0001e01901007387 */ /* 0x000fe20000100800 */
[----:B------:R-:W-:Y:S01]  /*26b0*/  FADD.FTZ R6, R6, R5 ;  /* 0x0000000506067221 */ /* 0x000fe20000010000 */
[----:B------:R-:W-:Y:S02]  /*26c0*/  FFMA.FTZ R5, R5, R5, R7 ;  /* 0x0000000505057223 */ /* 0x000fe40000010007 */
[----:B------:R0:W-:Y:S01]  /*26d0*/  STL [R1+0x1c8], R24 ;  /* 0x0001c81801007387 */ /* 0x0001e20000100800 */
[----:B------:R-:W-:Y:S01]  /*26e0*/  SHF.L.U32 R8, R8, 0x10, RZ ;  /* 0x0000001008087819 */ /* 0x000fe200000006ff */
[----:B------:R-:W-:Y:S01]  /*26f0*/  FADD.FTZ R6, R6, R115 ;  /* 0x0000007306067221 */ /* 0x000fe20000010000 */
[----:B------:R-:W-:Y:S01]  /*2700*/  FFMA.FTZ R5, R115, R115, R5 ;  /* 0x0000007373057223 */ /* 0x000fe20000010005 */
[----:B------:R-:W-:Y:S01]  /*2710*/  SHF.L.U32 R114, R61, 0x10, RZ ;  /* 0x000000103d727819 */ /* 0x000fe200000006ff */
[----:B------:R-:W2:Y:S01]  /*2720*/  LDL R98, [R1+0x298] ;  /* 0x0002980001627983 */ /* 0x000ea20000100800 */
[----:B0-----:R-:W-:-:S02]  /*2730*/  SHF.L.U32 R24, R4, 0x1, RZ ;  /* 0x0000000104187819 */ /* 0x001fc400000006ff */
[----:B------:R-:W-:Y:S02]  /*2740*/  SHF.R.U32.HI R4, RZ, 0x1f, R4 ;  /* 0x0000001fff047819 */ /* 0x000fe40000011604 */
[----:B------:R-:W-:Y:S01]  /*2750*/  IADD3 R26, P1, R24, UR10, RZ ;  /* 0x0000000a181a7c10 */ /* 0x000fe2000ff3e0ff */
[----:B------:R-:W-:Y:S01]  /*2760*/  FADD.FTZ R6, R6, R8 ;  /* 0x0000000806067221 */ /* 0x000fe20000010000 */
[----:B------:R-:W-:Y:S01]  /*2770*/  PRMT R7, R61, 0x7632, R7 ;  /* 0x000076323d077816 */ /* 0x000fe20000000007 */
[----:B------:R-:W-:Y:S01]  /*2780*/  FFMA.FTZ R8, R8, R8, R5 ;  /* 0x0000000808087223 */ /* 0x000fe20000010005 */
[----:B------:R-:W-:Y:S02]  /*2790*/  IADD3.X R27, R4, UR11, RZ, P1, !PT ;  /* 0x0000000b041b7c10 */ /* 0x000fe40008ffe4ff */
[----:B------:R-:W-:Y:S01]  /*27a0*/  IADD3 R24, P1, R24, UR12, RZ ;  /* 0x0000000c18187c10 */ /* 0x000fe2000ff3e0ff */
[----:B------:R-:W-:Y:S01]  /*27b0*/  FADD.FTZ R6, R6, R114 ;  /* 0x0000007206067221 */ /* 0x000fe20000010000 */
[----:B------:R-:W-:Y:S01]  /*27c0*/  SHF.L.U32 R7, R7, 0x10, RZ ;  /* 0x0000001007077819 */ /* 0x000fe200000006ff */
[----:B------:R-:W-:Y:S01]  /*27d0*/  FFMA.FTZ R8, R114, R114, R8 ;  /* 0x0000007272087223 */ /* 0x000fe20000010008 */
[----:B------:R-:W-:Y:S01]  /*27e0*/  IADD3.X R25, R4, UR13, RZ, P1, !PT ;  /* 0x0000000d04197c10 */ /* 0x000fe20008ffe4ff */
[----:B-----5:R-:W5:Y:S01]  /*27f0*/  LDG.E.64.CONSTANT R26, desc[UR6][R26.64] ;  /* 0x000000061a1a7981 */ /* 0x020f62000c1e9b00 */
[----:B---3--:R-:W-:Y:S01]  /*2800*/  SHF.L.U32 R113, R58, 0x10, RZ ;  /* 0x000000103a717819 */ /* 0x008fe200000006ff */
[----:B------:R-:W-:Y:S01]  /*2810*/  FADD.FTZ R6, R6, R7 ;  /* 0x0000000706067221 */ /* 0x000fe20000010000 */
[----:B------:R-:W-:Y:S01]  /*2820*/  PRMT R5, R58, 0x7632, R5 ;  /* 0x000076323a057816 */ /* 0x000fe20000000005 */
[----:B------:R-:W-:Y:S01]  /*2830*/  FFMA.FTZ R7, R7, R7, R8 ;  /* 0x0000000707077223 */ /* 0x000fe20000010008 */
[----:B------:R-:W5:Y:S01]  /*2840*/  LDG.E.64.CONSTANT R24, desc[UR6][R24.64] ;  /* 0x0000000618187981 */ /* 0x000f62000c1e9b00 */
[----:B------:R-:W-:Y:S01]  /*2850*/  FADD.FTZ R6, R6, R113 ;  /* 0x0000007106067221 */ /* 0x000fe20000010000 */
[----:B------:R-:W-:Y:S01]  /*2860*/  SHF.L.U32 R5, R5, 0x10, RZ ;  /* 0x0000001005057819 */ /* 0x000fe200000006ff */
[----:B------:R-:W-:Y:S01]  /*2870*/  FFMA.FTZ R7, R113, R113, R7 ;  /* 0x0000007171077223 */ /* 0x000fe20000010007 */
[----:B------:R-:W-:-:S03]  /*2880*/  SHF.L.U32 R112, R59, 0x10, RZ ;  /* 0x000000103b707819 */ /* 0x000fc600000006ff */
[----:B------:R-:W-:Y:S01]  /*2890*/  FADD.FTZ R6, R6, R5 ;  /* 0x0000000506067221 */ /* 0x000fe20000010000 */
[--C-:B------:R-:W-:Y:S01]  /*28a0*/  FFMA.FTZ R5, R5, R5, R7.reuse ;  /* 0x0000000505057223 */ /* 0x100fe20000010007 */
[----:B------:R-:W-:Y:S02]  /*28b0*/  PRMT R7, R59, 0x7632, R7 ;  /* 0x000076323b077816 */ /* 0x000fe40000000007 */
[----:B------:R-:W-:Y:S02]  /*28c0*/  FADD.FTZ R6, R6, R112 ;  /* 0x0000007006067221 */ /* 0x000fe40000010000 */
[----:B------:R-:W-:Y:S01]  /*28d0*/  SHF.L.U32 R7, R7, 0x10, RZ ;  /* 0x0000001007077819 */ /* 0x000fe200000006ff */
[----:B------:R-:W-:Y:S01]  /*28e0*/  FFMA.FTZ R5, R112, R112, R5 ;  /* 0x0000007070057223 */ /* 0x000fe20000010005 */
[----:B----4-:R-:W-:-:S03]  /*28f0*/  SHF.L.U32 R111, R56, 0x10, RZ ;  /* 0x00000010386f7819 */ /* 0x010fc600000006ff */
[----:B------:R-:W-:Y:S01]  /*2900*/  FADD.FTZ R4, R6, R7 ;  /* 0x0000000706047221 */ /* 0x000fe20000010000 */
[----:B------:R-:W-:Y:S01]  /*2910*/  PRMT R6, R56, 0x7632, R6 ;  /* 0x0000763238067816 */ /* 0x000fe20000000006 */
[----:B------:R-:W-:Y:S02]  /*2920*/  FFMA.FTZ R5, R7, R7, R5 ;  /* 0x0000000707057223 */ /* 0x000fe40000010005 */
[----:B------:R-:W-:Y:S01]  /*2930*/  FADD.FTZ R17, R4, R111 ;  /* 0x0000006f04117221 */ /* 0x000fe20000010000 */
[----:B------:R-:W-:Y:S01]  /*2940*/  SHF.L.U32 R6, R6, 0x10, RZ ;  /* 0x0000001006067819 */ /* 0x000fe200000006ff */
[----:B------:R-:W-:Y:S01]  /*2950*/  FFMA.FTZ R5, R111, R111, R5 ;  /* 0x0000006f6f057223 */ /* 0x000fe20000010005 */
[C---:B------:R-:W-:Y:S02]  /*2960*/  SHF.L.U32 R110, R57.reuse, 0x10, RZ ;  /* 0x00000010396e7819 */ /* 0x040fe400000006ff */
[----:B------:R-:W-:Y:S01]  /*2970*/  PRMT R4, R57, 0x7632, R4 ;  /* 0x0000763239047816 */ /* 0x000fe20000000004 */
[----:B------:R-:W-:Y:S01]  /*2980*/  FADD.FTZ R17, R17, R6 ;  /* 0x0000000611117221 */ /* 0x000fe20000010000 */
[----:B------:R-:W-:-:S02]  /*2990*/  FFMA.FTZ R6, R6, R6, R5 ;  /* 0x0000000606067223 */ /* 0x000fc40000010005 */
[----:B------:R-:W-:Y:S01]  /*29a0*/  SHF.L.U32 R4, R4, 0x10, RZ ;  /* 0x0000001004047819 */ /* 0x000fe200000006ff */
        /* <DEDUP_REMOVED lines=9> */
[----:B------:R-:W-:-:S02]  /*2a40*/  SHF.L.U32 R108, R55, 0x10, RZ ;  /* 0x00000010376c7819 */ /* 0x000fc400000006ff */
        /* <DEDUP_REMOVED lines=118> */
[C---:B--2---:R-:W-:Y:S02]  /*31b0*/  PRMT R19, R36.reuse, 0x7632, R19 ;  /* 0x0000763224137816 */ /* 0x044fe40000000013 */
[----:B------:R-:W-:Y:S01]  /*31c0*/  FADD.FTZ R96, R17, R18 ;  /* 0x0000001211607221 */ /* 0x000fe20000010000 */
[----:B------:R-:W-:Y:S01]  /*31d0*/  SHF.L.U32 R17, R36, 0x10, RZ ;  /* 0x0000001024117819 */ /* 0x000fe200000006ff */
[----:B------:R-:W-:Y:S01]  /*31e0*/  FFMA.FTZ R18, R18, R18, R20 ;  /* 0x0000001212127223 */ /* 0x000fe20000010014 */
[----:B------:R-:W-:-:S03]  /*31f0*/  SHF.L.U32 R19, R19, 0x10, RZ ;  /* 0x0000001013137819 */ /* 0x000fc600000006ff */
[----:B------:R-:W-:Y:S01]  /*3200*/  FADD.FTZ R96, R96, R17 ;  /* 0x0000001160607221 */ /* 0x000fe20000010000 */
[----:B------:R-:W-:Y:S01]  /*3210*/  FFMA.FTZ R18, R17, R17, R18 ;  /* 0x0000001111127223 */ /* 0x000fe20000010012 */
[----:B------:R-:W-:Y:S02]  /*3220*/  PRMT R20, R37, 0x7632, R20 ;  /* 0x0000763225147816 */ /* 0x000fe40000000014 */
[----:B------:R-:W-:Y:S01]  /*3230*/  FADD.FTZ R96, R96, R19 ;  /* 0x0000001360607221 */ /* 0x000fe20000010000 */
[----:B------:R-:W-:Y:S01]  /*3240*/  FFMA.FTZ R19, R19, R19, R18 ;  /* 0x0000001313137223 */ /* 0x000fe20000010012 */
[----:B------:R-:W-:Y:S02]  /*3250*/  SHF.L.U32 R18, R37, 0x10, RZ ;  /* 0x0000001025127819 */ /* 0x000fe400000006ff */
        /* <DEDUP_REMOVED lines=38> */
[C---:B------:R-:W-:Y:S02]  /*34c0*/  SHF.L.U32 R102, R31.reuse, 0x10, RZ ;  /* 0x000000101f667819 */ /* 0x040fe400000006ff */
[----:B------:R-:W-:Y:S01]  /*34d0*/  FADD.FTZ R96, R96, R94 ;  /* 0x0000005e60607221 */ /* 0x000fe20000010000 */
[--C-:B------:R-:W-:Y:S01]  /*34e0*/  FFMA.FTZ R94, R94, R94, R95.reuse ;  /* 0x0000005e5e5e7223 */ /* 0x100fe2000001005f */
[----:B------:R-:W-:Y:S02]  /*34f0*/  PRMT R95, R31, 0x7632, R95 ;  /* 0x000076321f5f7816 */ /* 0x000fe4000000005f */
[----:B------:R-:W-:Y:S02]  /*3500*/  FADD.FTZ R96, R96, R102 ;  /* 0x0000006660607221 */ /* 0x000fe40000010000 */
        /* <DEDUP_REMOVED lines=8> */
[----:B------:R-:W-:Y:S02]  /*3590*/  SHF.L.U32 R94, R94, 0x10, RZ ;  /* 0x000000105e5e7819 */ /* 0x000fe400000006ff */
[----:B------:R-:W-:-:S03]  /*35a0*/  SHF.L.U32 R104, R29, 0x10, RZ ;  /* 0x000000101d687819 */ /* 0x000fc600000006ff */
[--C-:B------:R-:W-:Y:S01]  /*35b0*/  FADD.FTZ R96, R96, R94.reuse ;  /* 0x0000005e60607221 */ /* 0x100fe20000010000 */
[----:B------:R-:W-:Y:S01]  /*35c0*/  FFMA.FTZ R95, R94, R94, R95 ;  /* 0x0000005e5e5f7223 */ /* 0x000fe2000001005f */
[----:B------:R-:W-:Y:S02]  /*35d0*/  PRMT R94, R29, 0x7632, R94 ;  /* 0x000076321d5e7816 */ /* 0x000fe4000000005e */
[----:B------:R-:W-:Y:S01]  /*35e0*/  ISETP.GT.U32.AND P2, PT, R97, 0x1f, PT ;  /* 0x0000001f6100780c */ /* 0x000fe20003f44070 */
[----:B------:R-:W-:Y:S01]  /*35f0*/  FFMA.FTZ R95, R104, R104, R95 ;  /* 0x00000068685f7223 */ /* 0x000fe2000001005f */
[----:B------:R-:W-:Y:S01]  /*3600*/  SHF.L.U32 R94, R94, 0x10, RZ ;  /* 0x000000105e5e7819 */ /* 0x000fe200000006ff */
[----:B------:R-:W-:-:S04]  /*3610*/  FADD.FTZ R96, R96, R104 ;  /* 0x0000006860607221 */ /* 0x000fc80000010000 */
[----:B------:R-:W-:Y:S01]  /*3620*/  FFMA.FTZ R95, R94, R94, R95 ;  /* 0x0000005e5e5f7223 */ /* 0x000fe2000001005f */
[----:B------:R-:W-:Y:S01]  /*3630*/  FADD.FTZ R94, R96, R94 ;  /* 0x0000005e605e7221 */ /* 0x000fe20000010000 */
[----:B------:R-:W-:Y:S04]  /*3640*/  BSSY B0, `(.L_x_1471) ;  /* 0x0000042000007945 */ /* 0x000fe80003800000 */
[----:B------:R0:W-:Y:S01]  /*3650*/  STS.64 [R98], R94 ;  /* 0x0000005e62007388 */ /* 0x0001e20000000a00 */
        /* <DEDUP_REMOVED lines=20> */
[----:B------:R-:W4:Y:S04]  /*37a0*/  LDL R98, [R1+0x26c] ;  /* 0x00026c0001627983 */ /* 0x000f280000100800 */
        /* <DEDUP_REMOVED lines=37> */
[----:B--2---:R-:W0:Y:S02]  /*3a00*/  LDS.64 R94, [R99] ;  /* 0x00000000635e7984 */ /* 0x004e240000000a00 */
[----:B0-----:R-:W-:Y:S01]  /*3a10*/  FADD.FTZ R97, R97, R94 ;  /* 0x0000005e61617221 */ /* 0x001fe20000010000 */
[----:B------:R-:W-:Y:S02]  /*3a20*/  FADD.FTZ R96, R96, R95 ;  /* 0x0000005f60607221 */ /* 0x000fe40000010000 */
[----:B----4-:R-:W0:Y:S02]  /*3a30*/  LDS.64 R94, [R98] ;  /* 0x00000000625e7984 */ /* 0x010e240000000a00 */
[----:B0-----:R-:W-:Y:S01]  /*3a40*/  FADD.FTZ R94, R97, R94 ;  /* 0x0000005e615e7221 */ /* 0x001fe20000010000 */
[----:B------:R-:W-:-:S07]  /*3a50*/  FADD.FTZ R95, R96, R95 ;  /* 0x0000005f605f7221 */ /* 0x000fce0000010000 */
.L_x_1472:
[----:B------:R-:W-:Y:S05]  /*3a60*/  BSYNC B0 ;  /* 0x0000000000007941 */ /* 0x000fea0003800000 */
.L_x_1471:
[----:B------:R0:W-:Y:S01]  /*3a70*/  STL [R1+0x29c], R0 ;  /* 0x00029c0001007387 */ /* 0x0001e20000100800 */
[----:B------:R-:W1:Y:S03]  /*3a80*/  @!P1 LDC R96, c[0x0][0x10] ;  /* 0x00000400ff609b82 */ /* 0x000e660000000800 */
[----:B------:R-:W2:Y:S05]  /*3a90*/  LDL R97, [R1+0x294] ;  /* 0x0002940001617983 */ /* 0x000eaa0000100800 */
[----:B------:R-:W3:Y:S01]  /*3aa0*/  @!P1 LDC.64 R100, c[0x0][0x248] ;  /* 0x00009200ff649b82 */ /* 0x000ee20000000a00 */
[----:B0-----:R-:W1:Y:S04]  /*3ab0*/  LDL R0, [R1+0x188] ;  /* 0x0001880001007983 */ /* 0x001e680000100800 */
[----:B------:R-:W0:Y:S04]  /*3ac0*/  SHFL.BFLY PT, R98, R94, 0x1, 0x1f ;  /* 0x0c201f005e627f89 */ /* 0x000e2800000e0000 */
[----:B------:R-:W4:Y:S01]  /*3ad0*/  SHFL.BFLY PT, R99, R95, 0x1, 0x1f ;  /* 0x0c201f005f637f89 */ /* 0x000f2200000e0000 */
[----:B-1----:R-:W-:-:S03]  /*3ae0*/  @!P1 IMAD R96, R96, R0, UR8 ;  /* 0x0000000860609e24 */ /* 0x002fc6000f8e0200 */
[----:B------:R1:W5:Y:S02]  /*3af0*/  LDL.LU R0, [R1+0x29c] ;  /* 0x00029c0001007983 */ /* 0x0003640000300800 */
[----:B--2---:R-:W-:-:S04]  /*3b00*/  @!P1 LEA R96, R96, R97, 0xa ;  /* 0x0000006160609211 */ /* 0x004fc800078e50ff */
[----:B------:R-:W-:-:S05]  /*3b10*/  @!P1 SHF.L.U32 R96, R96, 0x1, RZ ;  /* 0x0000000160609819 */ /* 0x000fca00000006ff */
[----:B---3--:R-:W-:Y:S02]  /*3b20*/  @!P1 IMAD.WIDE.U32 R96, R96, 0x4, R100 ;  /* 0x0000000460609825 */ /* 0x008fe400078e0064 */
[----:B------:R-:W2:Y:S02]  /*3b30*/  S2R R101, SR_TID.X ;  /* 0x0000000000657919 */ /* 0x000ea40000002100 */
[----:B0-----:R-:W-:Y:S01]  /*3b40*/  FADD.FTZ R94, R98, R94 ;  /* 0x0000005e625e7221 */ /* 0x001fe20000010000 */
[----:B----4-:R-:W-:-:S05]  /*3b50*/  FADD.FTZ R95, R99, R95 ;  /* 0x0000005f635f7221 */ /* 0x010fca0000010000 */
[----:B------:R1:W-:Y:S01]  /*3b60*/  @!P1 STG.E.64 desc[UR6][R96.64], R94 ;  /* 0x0000005e60009986 */ /* 0x0003e2000c101b06 */
[----:B------:R-:W-:Y:S01]  /*3b70*/  BAR.SYNC.DEFER_BLOCKING 0x0 ;  /* 0x0000000000007b1d */ /* 0x000fe20000010000 */
[C---:B--2---:R-:W-:Y:S02]  /*3b80*/  ISETP.NE.AND P2, PT, R101.reuse, RZ, PT ;  /* 0x000000ff6500720c */ /* 0x044fe40003f45270 */
[----:B------:R-:W-:-:S11]  /*3b90*/  ISETP.GT.U32.AND P1, PT, R101, 0xff, PT ;  /* 0x000000ff6500780c */ /* 0x000fd60003f24070 */
[----:B-1----:R-:W-:Y:S05]  /*3ba0*/  @P2 BRA `(.L_x_1473) ;  /* 0x0000000000602947 */ /* 0x002fea0003800000 */
        /* <DEDUP_REMOVED lines=18> */
.L_x_1474:
[----:B------:R-:W2:Y:S04]  /*3cd0*/  LD.E.STRONG.GPU R95, desc[UR6][R92.64] ;  /* 0x000000065c5f7980 */ /* 0x000ea8000c10f900 */
[----:B--2---:R-:W-:Y:S01]  /*3ce0*/  CCTL.IVALL ;  /* 0x00000000ff00798f */ /* 0x004fe20002000000 */
[----:B------:R-:W-:Y:S05]  /*3cf0*/  YIELD ;  /* 0x0000000000007946 */ /* 0x000fea0003800000 */
[----:B------:R-:W-:-:S04]  /*3d00*/  LOP3.LUT R95, R95, R94, RZ, 0x3c, !PT ;  /* 0x0000005e5f5f7212 */ /* 0x000fc800078e3cff */
[----:B------:R-:W-:-:S13]  /*3d10*/  ISETP.GT.AND P2, PT, R95, -0x1, PT ;  /* 0xffffffff5f00780c */ /* 0x000fda0003f44270 */
[----:B------:R-:W-:Y:S05]  /*3d20*/  @P2 BRA `(.L_x_1474) ;  /* 0xfffffffc00e82947 */ /* 0x000fea000383ffff */
.L_x_1473:
        /* <DEDUP_REMOVED lines=8> */
[----:B------:R1:W-:Y:S05]  /*3db0*/  STL.64 [R1+0x2a0], R2 ;  /* 0x0002a00201007387 */ /* 0x0003ea0000100a00 */
[----:B-1----:R-:W1:Y:S01]  /*3dc0*/  LDC.64 R2, c[0x0][0x248] ;  /* 0x00009200ff027b82 */ /* 0x002e620000000a00 */
[----:B0-----:R-:W-:-:S02]  /*3dd0*/  SHF.L.U32 R95, R96, 0x2, RZ ;  /* 0x00000002605f7819 */ /* 0x001fc400000006ff */
[----:B------:R-:W-:Y:S02]  /*3de0*/  LOP3.LUT R98, R96, 0xf, RZ, 0xc0, !PT ;  /* 0x0000000f60627812 */ /* 0x000fe400078ec0ff */
[----:B------:R-:W-:Y:S01]  /*3df0*/  LOP3.LUT R95, R95, 0x7fffffc0, RZ, 0xc0, !PT ;  /* 0x7fffffc05f5f7812 */ /* 0x000fe200078ec0ff */
[----:B--2---:R-:W-:-:S05]  /*3e00*/  IMAD R94, R94, R97, UR8 ;  /* 0x000000085e5e7e24 */ /* 0x004fca000f8e0261 */
[----:B------:R-:W-:-:S04]  /*3e10*/  LEA R94, R94, R95, 0xa ;  /* 0x0000005f5e5e7211 */ /* 0x000fc800078e50ff */
        /* <DEDUP_REMOVED lines=12> */
[----:B------:R-:W4:Y:S04]  /*3ee0*/  LDG.E.64 R100, desc[UR6][R100.64] ;  /* 0x0000000664647981 */ /* 0x000f28000c1e1b00 */
[----:B------:R0:W5:Y:S01]  /*3ef0*/  LDL.LU.64 R2, [R1+0x2a0] ;  /* 0x0002a00001027983 */ /* 0x0001620000300a00 */
[----:B--2---:R-:W-:Y:S01]  /*3f00*/  FADD.FTZ R94, RZ, R94 ;  /* 0x0000005eff5e7221 */ /* 0x004fe20000010000 */
[----:B------:R-:W-:-:S03]  /*3f10*/  FADD.FTZ R95, RZ, R95 ;  /* 0x0000005fff5f7221 */ /* 0x000fc60000010000 */
[----:B---3--:R-:W-:Y:S01]  /*3f20*/  FADD.FTZ R96, R96, R94 ;  /* 0x0000005e60607221 */ /* 0x008fe20000010000 */
[----:B------:R-:W-:-:S03]  /*3f30*/  FADD.FTZ R97, R97, R95 ;  /* 0x0000005f61617221 */ /* 0x000fc60000010000 */
[----:B----4-:R-:W-:Y:S01]  /*3f40*/  FADD.FTZ R98, R98, R96 ;  /* 0x0000006062627221 */ /* 0x010fe20000010000 */
[----:B------:R-:W-:-:S03]  /*3f50*/  FADD.FTZ R99, R99, R97 ;  /* 0x0000006163637221 */ /* 0x000fc60000010000 */
[----:B------:R-:W-:Y:S01]  /*3f60*/  FADD.FTZ R100, R100, R98 ;  /* 0x0000006264647221 */ /* 0x000fe20000010000 */
[----:B0-----:R-:W-:-:S07]  /*3f70*/  FADD.FTZ R101, R101, R99 ;  /* 0x0000006365657221 */ /* 0x001fce0000010000 */
.L_x_1476:
[----:B------:R-:W-:Y:S05]  /*3f80*/  BSYNC B0 ;  /* 0x0000000000007941 */ /* 0x000fea0003800000 */
.L_x_1475:
        /* <DEDUP_REMOVED lines=35> */
[----:B------:R-:W-:Y:S02]  /*41c0*/  @!P1 SHF.R.U32.HI R96, RZ, 0x1, R97 ;  /* 0x00000001ff609819 */ /* 0x000fe40000011661 */
[----:B------:R-:W-:Y:S01]  /*41d0*/  PRMT R83, R83, 0x7632, R83 ;  /* 0x0000763253537816 */ /* 0x000fe20000000053 */
[----:B-1----:R-:W-:Y:S01]  /*41e0*/  FADD.FTZ R101, R101, R95 ;  /* 0x0000005f65657221 */ /* 0x002fe20000010000 */
[----:B------:R-:W0:Y:S01]  /*41f0*/  SHFL.BFLY PT, R94, R100, 0x2, 0x1f ;  /* 0x0c401f00645e7f89 */ /* 0x000e2200000e0000 */
[----:B------:R-:W-:Y:S02]  /*4200*/  @!P1 LOP3.LUT R96, R96, 0x7ffffff8, RZ, 0xc0, !PT ;  /* 0x7ffffff860609812 */ /* 0x000fe400078ec0ff */
[----:B------:R-:W-:Y:S01]  /*4210*/  PRMT R80, R80, 0x7632, R80 ;  /* 0x0000763250507816 */ /* 0x000fe20000000050 */
[----:B------:R-:W1:Y:S01]  /*4220*/  SHFL.BFLY PT, R95, R101, 0x2, 0x1f ;  /* 0x0c401f00655f7f89 */ /* 0x000e6200000e0000 */
        /* <DEDUP_REMOVED lines=13> */
[----:B-1----:R-:W-:Y:S01]  /*4300*/  FADD.FTZ R101, R101, R95 ;  /* 0x0000005f65657221 */ /* 0x002fe20000010000 */
[----:B------:R-:W0:Y:S01]  /*4310*/  SHFL.BFLY PT, R94, R100, 0x1, 0x1f ;  /* 0x0c201f00645e7f89 */ /* 0x000e2200000e0000 */
[----:B------:R-:W-:-:S02]  /*4320*/  PRMT R56, R56, 0x7632, R56 ;  /* 0x0000763238387816 */ /* 0x000fc40000000038 */
[----:B------:R-:W-:Y:S01]  /*4330*/  PRMT R54, R54, 0x7632, R54 ;  /* 0x0000763236367816 */ /* 0x000fe20000000036 */
[----:B------:R-:W1:Y:S01]  /*4340*/  SHFL.BFLY PT, R95, R101, 0x1, 0x1f ;  /* 0x0c201f00655f7f89 */ /* 0x000e6200000e0000 */
[----:B------:R-:W-:Y:S02]  /*4350*/  PRMT R52, R52, 0x7632, R52 ;  /* 0x0000763234347816 */ /* 0x000fe40000000034 */
[----:B------:R-:W-:Y:S02]  /*4360*/  PRMT R50, R50, 0x7632, R50 ;  /* 0x0000763232327816 */ /* 0x000fe40000000032 */
[----:B------:R-:W-:Y:S02]  /*4370*/  PRMT R48, R48, 0x7632, R48 ;  /* 0x0000763230307816 */ /* 0x000fe40000000030 */
[----:B------:R-:W-:Y:S02]  /*4380*/  PRMT R46, R46, 0x7632, R46 ;  /* 0x000076322e2e7816 */ /* 0x000fe4000000002e */
[----:B------:R-:W-:-:S02]  /*4390*/  PRMT R44, R44, 0x7632, R44 ;  /* 0x000076322c2c7816 */ /* 0x000fc4000000002c */
[----:B------:R-:W-:Y:S02]  /*43a0*/  PRMT R42, R42, 0x7632, R42 ;  /* 0x000076322a2a7816 */ /* 0x000fe4000000002a */
[----:B-----5:R-:W-:Y:S01]  /*43b0*/  PRMT R34, R27, 0x7632, R34 ;  /* 0x000076321b227816 */ /* 0x020fe20000000022 */
[----:B0-----:R-:W-:Y:S01]  /*43c0*/  FADD.FTZ R94, R100, R94 ;  /* 0x0000005e645e7221 */ /* 0x001fe20000010000 */
[----:B------:R-:W-:Y:S02]  /*43d0*/  PRMT R100, R73, 0x7632, R100 ;  /* 0x0000763249647816 */ /* 0x000fe40000000064 */
[----:B------:R-:W-:Y:S01]  /*43e0*/  PRMT R73, R61, 0x7632, R73 ;  /* 0x000076323d497816 */ /* 0x000fe20000000049 */
[----:B------:R-:W-:Y:S01]  /*43f0*/  @!P1 FMUL.FTZ R94, R94, 4.0690106288820970803e-06 ;  /* 0x368888895e5e9820 */ /* 0x000fe20000410000 */
[----:B-1----:R-:W-:Y:S01]  /*4400*/  FADD.FTZ R101, R101, R95 ;  /* 0x0000005f65657221 */ /* 0x002fe20000010000 */
[----:B------:R-:W-:Y:S01]  /*4410*/  STL.S16 [R1+0x64], R100 ;  /* 0x0000646401007387 */ /* 0x000fe20000100600 */
[----:B------:R-:W-:Y:S01]  /*4420*/  PRMT R61, R49, 0x7632, R61 ;  /* 0x00007632313d7816 */ /* 0x000fe2000000003d */
[----:B------:R-:W-:Y:S01]  /*4430*/  @!P1 FMUL.FTZ R95, R94, R94 ;  /* 0x0000005e5e5f9220 */ /* 0x000fe20000410000 */
[----:B------:R-:W-:Y:S01]  /*4440*/  PRMT R49, R37, 0x7632, R49 ;  /* 0x0000763225317816 */ /* 0x000fe20000000031 */
[----:B------:R-:W-:Y:S01]  /*4450*/  STL.S16 [R1+0x68], R98 ;  /* 0x0000686201007387 */ /* 0x000fe20000100600 */
[----:B------:R-:W-:Y:S01]  /*4460*/  PRMT R37, R32, 0x7632, R37 ;  /* 0x0000763220257816 */ /* 0x000fe20000000025 */
[----:B------:R-:W-:Y:S01]  /*4470*/  @!P1 FFMA.FTZ R95, R101, 4.0690106288820970803e-06, -R95 ;  /* 0x36888889655f9823 */ /* 0x000fe2000001085f */
[----:B------:R-:W-:-:S02]  /*4480*/  PRMT R32, R33, 0x7632, R32 ;  /* 0x0000763221207816 */ /* 0x000fc40000000020 */
[----:B------:R-:W-:Y:S02]  /*4490*/  PRMT R33, R25, 0x7632, R33 ;  /* 0x0000763219217816 */ /* 0x000fe40000000021 */
[----:B------:R-:W-:-:S05]  /*44a0*/  @!P1 FMNMX.FTZ R95, RZ, R95, !PT ;  /* 0x0000005fff5f9209 */ /* 0x000fca0007810000 */
[----:B------:R0:W-:Y:S02]  /*44b0*/  @!P1 STS.64 [R96+UR4], R94 ;  /* 0x0000005e60009988 */ /* 0x0001e40008000a04 */
[----:B0-----:R-:W-:Y:S02]  /*44c0*/  PRMT R94, R79, 0x7632, R94 ;  /* 0x000076324f5e7816 */ /* 0x001fe4000000005e */
        /* <DEDUP_REMOVED lines=16> */
[----:B------:R-:W-:-:S03]  /*45d0*/  PRMT R43, R24, 0x7632, R43 ;  /* 0x00007632182b7816 */ /* 0x000fc6000000002b */
[----:B------:R0:W-:Y:S04]  /*45e0*/  STL.S16 [R1+0x164], R71 ;  /* 0x0001644701007387 */ /* 0x0001e80000100600 */
        /* <DEDUP_REMOVED lines=14> */
[----:B------:R0:W-:Y:S01]  /*46d0*/  STL.S16 [R1+0x250], R28 ;  /* 0x0002501c01007387 */ /* 0x0001e20000100600 */
[----:B------:R-:W-:Y:S06]  /*46e0*/  BAR.SYNC.DEFER_BLOCKING 0x0 ;  /* 0x0000000000007b1d */ /* 0x000fec0000010000 */
[----:B------:R-:W-:Y:S05]  /*46f0*/  @P0 BRA `(.L_x_1478) ;  /* 0x00000000002c0947 */ /* 0x000fea0003800000 */
[----:B0-----:R-:W2:Y:S01]  /*4700*/  LDL R51, [R1+0x144] ;  /* 0x0001440001337983 */ /* 0x001ea20000100800 */
[----:B------:R-:W0:Y:S01]  /*4710*/  S2R R98, SR_TID.X ;  /* 0x0000000000627919 */ /* 0x000e220000002100 */
[----:B------:R-:W-:Y:S01]  /*4720*/  LEA R29, P1, R2, R97, 0x4 ;  /* 0x00000061021d7211 */ /* 0x000fe200078220ff */
[----:B------:R-:W-:Y:S01]  /*4730*/  ULDC.64 UR10, c[0x0][0x240] ;  /* 0x00009000000a7ab9 */ /* 0x000fe20000000a00 */
[----:B0-----:R-:W-:-:S04]  /*4740*/  SHF.R.S32.HI R53, RZ, 0x1f, R98 ;  /* 0x0000001fff357819 */ /* 0x001fc80000011462 */
[----:B--2---:R-:W-:Y:S02]  /*4750*/  LEA.HI.X R30, R2, R53, R51, 0x4, P1 ;  /* 0x00000035021e7211 */ /* 0x004fe400008f2433 */
[----:B------:R-:W-:-:S04]  /*4760*/  LEA R28, P1, R29, UR10, 0x3 ;  /* 0x0000000a1d1c7c11 */ /* 0x000fc8000f8218ff */
[----:B------:R-:W-:Y:S02]  /*4770*/  LEA.HI.X R29, R29, UR11, R30, 0x3, P1 ;  /* 0x0000000b1d1d7c11 */ /* 0x000fe400088f1c1e */
[----:B------:R-:W-:-:S06]  /*4780*/  LEA R30, R97, UR4, 0x3 ;  /* 0x00000004611e7c11 */ /* 0x000fcc000f8e18ff */
[----:B------:R-:W0:Y:S04]  /*4790*/  LDS.64 R30, [R30] ;  /* 0x000000001e1e7984 */ /* 0x000e280000000a00 */
[----:B0-----:R1:W-:Y:S02]  /*47a0*/  STG.E.64 desc[UR6][R28.64], R30 ;  /* 0x0000001e1c007986 */ /* 0x0013e4000c101b06 */
.L_x_1478:
[----:B------:R-:W-:Y:S05]  /*47b0*/  BSYNC B0 ;  /* 0x0000000000007941 */ /* 0x000fea0003800000 */
.L_x_1477:
[----:B-1----:R-:W2:Y:S01]  /*47c0*/  LDL.LU R29, [R1+0x3c] ;  /* 0x00003c00011d7983 */ /* 0x002ea20000300800 */
[----:B------:R-:W-:Y:S01]  /*47d0*/  ULDC.64 UR10, c[0x0][0x210] ;  /* 0x00008400000a7ab9 */ /* 0x000fe20000000a00 */
[----:B------:R-:W-:Y:S02]  /*47e0*/  ULDC UR5, c[0x0][0x230] ;  /* 0x00008c0000057ab9 */ /* 0x000fe40000000800 */
[----:B0-----:R-:W3:Y:S04]  /*47f0*/  LDL R28, [R1+0x290] ;  /* 0x00029000011c7983 */ /* 0x001ee80000100800 */
[----:B------:R-:W4:Y:S01]  /*4800*/  LDL.LU R49, [R1+0x28] ;  /* 0x0000280001317983 */ /* 0x000f220000300800 */
[----:B------:R-:W-:Y:S02]  /*4810*/  LEA R30, P1, R3, UR10, 0x1 ;  /* 0x0000000a031e7c11 */ /* 0x000fe4000f8208ff */
[----:B------:R-:W-:Y:S01]  /*4820*/  SHF.L.U32 R24, R24, 0x10, RZ ;  /* 0x0000001018187819 */ /* 0x000fe200000006ff */
[----:B------:R-:W-:Y:S01]  /*4830*/  STL [R1+0x2a4], R2 ;  /* 0x0002a40201007387 */ /* 0x000fe20000100800 */
[----:B------:R-:W-:-:S02]  /*4840*/  SHF.L.U32 R47, R90, 0x10, RZ ;  /* 0x000000105a2f7819 */ /* 0x000fc400000006ff */
[----:B------:R-:W-:Y:S01]  /*4850*/  SHF.L.U32 R43, R43, 0x10, RZ ;  /* 0x000000102b2b7819 */ /* 0x000fe200000006ff */
[----:B------:R-:W-:Y:S04]  /*4860*/  STL [R1+0x2a0], R93 ;  /* 0x0002a05d01007387 */ /* 0x000fe80000100800 */
[----:B------:R-:W-:Y:S04]  /*4870*/  STL [R1+0x29c], R92 ;  /* 0x00029c5c01007387 */ /* 0x000fe80000100800 */
[----:B------:R-:W4:Y:S04]  /*4880*/  LDL.LU R63, [R1+0x2c] ;  /* 0x00002c00013f7983 */ /* 0x000f280000300800 */
[----:B------:R-:W4:Y:S04]  /*4890*/  LDL.LU R61, [R1+0x24] ;  /* 0x00002400013d7983 */ /* 0x000f280000300800 */
        /* <DEDUP_REMOVED lines=8> */
[----:B------:R-:W-:Y:S02]  /*4920*/  FADD.FTZ R47, -R28, R47 ;  /* 0x0000002f1c2f7221 */ /* 0x000fe40000010100 */
[----:B------:R0:W1:Y:S02]  /*4930*/  MUFU.RSQ R32, R29 ;  /* 0x0000001d00207308 */ /* 0x0000640000001400 */
[----:B0-----:R-:W-:Y:S01]  /*4940*/  SHF.L.U32 R29, R26, 0x10, RZ ;  /* 0x000000101a1d7819 */ /* 0x001fe200000006ff */
[----:B-1----:R-:W-:-:S04]  /*4950*/  FMUL.FTZ R0, R0, R32 ;  /* 0x0000002000007220 */ /* 0x002fc80000410000 */
[----:B------:R-:W-:-:S04]  /*4960*/  FFMA.FTZ R26, R0, R29, R24 ;  /* 0x0000001d001a7223 */ /* 0x000fc80000010018 */
[----:B------:R-:W-:-:S06]  /*4970*/  FMUL.FTZ R0, R26, -1.4426950216293334961 ;  /* 0xbfb8aa3b1a007820 */ /* 0x000fcc0000410000 */
[----:B------:R-:W0:Y:S02]  /*4980*/  MUFU.EX2 R0, R0 ;  /* 0x0000000000007308 */ /* 0x000e240000000800 */
[----:B0-----:R-:W-:-:S06]  /*4990*/  FADD.FTZ R0, R0, 1 ;  /* 0x3f80000000007421 */ /* 0x001fcc0000010000 */
[----:B------:R0:W1:Y:S02]  /*49a0*/  MUFU.RCP R3, R0 ;  /* 0x0000000000037308 */ /* 0x0000640000001000 */
[----:B0-----:R-:W-:Y:S01]  /*49b0*/  SHF.L.U32 R0, R45, 0x10, RZ ;  /* 0x000000102d007819 */ /* 0x001fe200000006ff */
[----:B------:R-:W-:-:S04]  /*49c0*/  FMUL.FTZ R45, R32, R47 ;  /* 0x0000002f202d7220 */ /* 0x000fc80000410000 */
[----:B------:R-:W-:Y:S01]  /*49d0*/  FFMA.FTZ R45, R45, R0, R43 ;  /* 0x000000002d2d7223 */ /* 0x000fe2000001002b */
[----:B-1----:R-:W-:-:S03]  /*49e0*/  FMUL.FTZ R3, R26, R3 ;  /* 0x000000031a037220 */ /* 0x002fc60000410000 */
[----:B------:R-:W-:-:S06]  /*49f0*/  FMUL.FTZ R26, R45, -1.4426950216293334961 ;  /* 0xbfb8aa3b2d1a7820 */ /* 0x000fcc0000410000 */
[----:B------:R-:W0:Y:S02]  /*4a00*/  MUFU.EX2 R26, R26 ;  /* 0x0000001a001a7308 */ /* 0x000e240000000800 */
[----:B0-----:R-:W-:-:S06]  /*4a10*/  FADD.FTZ R26, R26, 1 ;  /* 0x3f8000001a1a7421 */ /* 0x001fcc0000010000 */
[----:B------:R-:W0:Y:S02]  /*4a20*/  MUFU.RCP R26, R26 ;  /* 0x0000001a001a7308 */ /* 0x000e240000001000 */
[----:B0-----:R-:W-:Y:S01]  /*4a30*/  FMUL.FTZ R26, R45, R26 ;  /* 0x0000001a2d1a7220 */ /* 0x001fe20000410000 */
[----:B----4-:R-:W-:Y:S02]  /*4a40*/  FADD.FTZ R45, R49, -R28 ;  /* 0x8000001c312d7221 */ /* 0x010fe40000010000 */
[----:B------:R-:W2:Y:S01]  /*4a50*/  LDL.LU R49, [R1+0x10] ;  /* 0x0000100001317983 */ /* 0x000ea20000300800 */
[----:B------:R-:W-:Y:S02]  /*4a60*/  SHF.L.U32 R25, R25, 0x10, RZ ;  /* 0x0000001019197819 */ /* 0x000fe400000006ff */
[----:B------:R-:W-:Y:S01]  /*4a70*/  F2FP.BF16.F32.PACK_AB R3, R26, R3 ;  /* 0x000000031a03723e */ /* 0x000fe200000010ff */
[----:B------:R-:W3:Y:S04]  /*4a80*/  LDL.LU R51, [R1+0xc] ;  /* 0x00000c0001337983 */ /* 0x000ee80000300800 */
[----:B------:R-:W4:Y:S01]  /*4a90*/  LDL.LU R2, [R1+0x4] ;  /* 0x0000040001027983 */ /* 0x000f220000300800 */
[----:B------:R-:W-:Y:S01]  /*4aa0*/  SHF.L.U32 R26, R27, 0x10, RZ ;  /* 0x000000101b1a7819 */ /* 0x000fe200000006ff */
[----:B------:R-:W-:Y:S01]  /*4ab0*/  FMUL.FTZ R45, R32, R45 ;  /* 0x0000002d202d7220 */ /* 0x000fe20000410000 */
[----:B------:R-:W-:-:S02]  /*4ac0*/  PRMT R27, R3, 0x7610, R27 ;  /* 0x00007610031b7816 */ /* 0x000fc4000000001b */
[----:B------:R-:W-:Y:S01]  /*4ad0*/  PRMT R47, R3, 0x7632, R47 ;  /* 0x00007632032f7816 */ /* 0x000fe2000000002f */
[----:B------:R-:W-:Y:S02]  /*4ae0*/  FFMA.FTZ R3, R45, R26, R25 ;  /* 0x0000001a2d037223 */ /* 0x000fe40000010019 */
[----:B------:R0:W-:Y:S02]  /*4af0*/  STG.E.U16 desc[UR6][R30.64], R27 ;  /* 0x0000001b1e007986 */ /* 0x0001e4000c101506 */
[----:B0-----:R-:W-:-:S06]  /*4b00*/  FMUL.FTZ R27, R3, -1.4426950216293334961 ;  /* 0xbfb8aa3b031b7820 */ /* 0x001fcc0000410000 */
[----:B------:R-:W0:Y:S01]  /*4b10*/  MUFU.EX2 R27, R27 ;  /* 0x0000001b001b7308 */ /* 0x000e220000000800 */
[----:B------:R-:W-:Y:S01]  /*4b20*/  SHF.L.U32 R45, R91, 0x10, RZ ;  /* 0x000000105b2d7819 */ /* 0x000fe200000006ff */
[----:B0-----:R-:W-:-:S06]  /*4b30*/  FADD.FTZ R27, R27, 1 ;  /* 0x3f8000001b1b7421 */ /* 0x001fcc0000010000 */
[----:B------:R-:W0:Y:S01]  /*4b40*/  MUFU.RCP R27, R27 ;  /* 0x0000001b001b7308 */ /* 0x000e220000001000 */
[----:B------:R-:W-:Y:S01]  /*4b50*/  FADD.FTZ R45, -R28, R45 ;  /* 0x0000002d1c2d7221 */ /* 0x000fe20000010100 */
[----:B------:R-:W-:Y:S02]  /*4b60*/  SHF.L.U32 R34, R34, 0x10, RZ ;  /* 0x0000001022227819 */ /* 0x000fe400000006ff */
[----:B------:R-:W-:Y:S01]  /*4b70*/  SHF.L.U32 R33, R33, 0x10, RZ ;  /* 0x0000001021217819 */ /* 0x000fe200000006ff */
[----:B------:R-:W-:-:S04]  /*4b80*/  FMUL.FTZ R45, R32, R45 ;  /* 0x0000002d202d7220 */ /* 0x000fc80000410000 */
[----:B------:R-:W-:Y:S01]  /*4b90*/  FFMA.FTZ R45, R45, R34, R33 ;  /* 0x000000222d2d7223 */ /* 0x000fe20000010021 */
[----:B0-----:R-:W-:-:S03]  /*4ba0*/  FMUL.FTZ R27, R3, R27 ;  /* 0x0000001b031b7220 */ /* 0x001fc60000410000 */
[----:B------:R-:W-:-:S06]  /*4bb0*/  FMUL.FTZ R3, R45, -1.4426950216293334961 ;  /* 0xbfb8aa3b2d037820 */ /* 0x000fcc0000410000 */
[----:B------:R-:W0:Y:S02]  /*4bc0*/  MUFU.EX2 R3, R3 ;  /* 0x0000000300037308 */ /* 0x000e240000000800 */
[----:B0-----:R-:W-:-:S06]  /*4bd0*/  FADD.FTZ R3, R3, 1 ;  /* 0x3f80000003037421 */ /* 0x001fcc0000010000 */
[----:B------:R-:W0:Y:S01]  /*4be0*/  MUFU.RCP R3, R3 ;  /* 0x0000000300037308 */ /* 0x000e220000001000 */
[--C-:B------:R-:W-:Y:S01]  /*4bf0*/  FADD.FTZ R11, R11, -R28.reuse ;  /* 0x8000001c0b0b7221 */ /* 0x100fe20000010000 */
[--C-:B------:R-:W-:Y:S01]  /*4c00*/  FADD.FTZ R5, R5, -R28.reuse ;  /* 0x8000001c05057221 */ /* 0x100fe20000010000 */
[--C-:B------:R-:W-:Y:S01]  /*4c10*/  FADD.FTZ R21, R21, -R28.reuse ;  /* 0x8000001c15157221 */ /* 0x100fe20000010000 */
[--C-:B------:R-:W-:Y:S01]  /*4c20*/  FADD.FTZ R13, R13, -R28.reuse ;  /* 0x8000001c0d0d7221 */ /* 0x100fe20000010000 */
[----:B------:R-:W-:Y:S01]  /*4c30*/  FADD.FTZ R23, R23, -R28 ;  /* 0x8000001c17177221 */ /* 0x000fe20000010000 */
[----:B0-----:R-:W-:-:S05]  /*4c40*/  FMUL.FTZ R3, R45, R3 ;  /* 0x000000032d037220 */ /* 0x001fca0000410000 */
[----:B------:R-:W-:Y:S01]  /*4c50*/  F2FP.BF16.F32.PACK_AB R3, R3, R27 ;  /* 0x0000001b0303723e */ /* 0x000fe200000010ff */
[----:B------:R-:W-:-:S03]  /*4c60*/  FADD.FTZ R103, R103, -R28 ;  /* 0x8000001c67677221 */ /* 0x000fc60000010000 */
[----:B------:R-:W-:Y:S01]  /*4c70*/  PRMT R27, R3, 0x7632, R27 ;  /* 0x00007632031b7816 */ /* 0x000fe2000000001b */
[----:B------:R0:W-:Y:S01]  /*4c80*/  STG.E.U16 desc[UR6][R30.64+0x4], R3 ;  /* 0x000004031e007986 */ /* 0x0001e2000c101506 */
[C---:B------:R-:W-:Y:S01]  /*4c90*/  FMUL.FTZ R100, R32.reuse, R5 ;  /* 0x0000000520647220 */ /* 0x040fe20000410000 */
[C---:B------:R-:W-:Y:S01]  /*4ca0*/  FMUL.FTZ R75, R32.reuse, R21 ;  /* 0x00000015204b7220 */ /* 0x040fe20000410000 */
[C---:B------:R-:W-:Y:S01]  /*4cb0*/  FMUL.FTZ R5, R32.reuse, R13 ;  /* 0x0000000d20057220 */ /* 0x040fe20000410000 */
[--C-:B------:R-:W-:Y:S01]  /*4cc0*/  FADD.FTZ R119, R119, -R28.reuse ;  /* 0x8000001c77777221 */ /* 0x100fe20000010000 */
[C---:B------:R-:W-:Y:S01]  /*4cd0*/  FMUL.FTZ R77, R32.reuse, R23 ;  /* 0x00000017204d7220 */ /* 0x040fe20000410000 */
[----:B------:R1:W-:Y:S01]  /*4ce0*/  STG.E.U16 desc[UR6][R30.64+0x2], R47 ;  /* 0x0000022f1e007986 */ /* 0x0003e2000c101506 */
[--C-:B0-----:R-:W-:Y:S01]  /*4cf0*/  FADD.FTZ R3, R63, -R28.reuse ;  /* 0x8000001c3f037221 */ /* 0x101fe20000010000 */
[C---:B------:R-:W-:Y:S02]  /*4d00*/  FMUL.FTZ R63, R32.reuse, R11 ;  /* 0x0000000b203f7220 */ /* 0x040fe40000410000 */
[----:B------:R0:W-:Y:S01]  /*4d10*/  STG.E.U16 desc[UR6][R30.64+0x6], R27 ;  /* 0x0000061b1e007986 */ /* 0x0001e2000c101506 */
[--C-:B------:R-:W-:Y:S01]  /*4d20*/  FADD.FTZ R123, R123, -R28.reuse ;  /* 0x8000001c7b7b7221 */ /* 0x100fe20000010000 */
[----:B------:R-:W-:Y:S01]  /*4d30*/  FADD.FTZ R115, R115, -R28 ;  /* 0x8000001c73737221 */ /* 0x000fe20000010000 */
[C-C-:B------:R-:W-:Y:S01]  /*4d40*/  FFMA.FTZ R23, R29.reuse, R63, R24.reuse ;  /* 0x0000003f1d177223 */ /* 0x140fe20000010018 */
[C---:B------:R-:W-:Y:S01]  /*4d50*/  FMUL.FTZ R103, R32.reuse, R103 ;  /* 0x0000006720677220 */ /* 0x040fe20000410000 */
[----:B------:R-:W-:Y:S01]  /*4d60*/  FFMA.FTZ R63, R29, R75, R24 ;  /* 0x0000004b1d3f7223 */ /* 0x000fe20000010018 */
[----:B------:R-:W-:Y:S01]  /*4d70*/  FADD.FTZ R111, R111, -R28 ;  /* 0x8000001c6f6f7221 */ /* 0x000fe20000010000 */
[----:B------:R-:W-:Y:S01]  /*4d80*/  FFMA.FTZ R90, R29, R5, R24 ;  /* 0x000000051d5a7223 */ /* 0x000fe20000010018 */
[--C-:B-1----:R-:W-:Y:S01]  /*4d90*/  FADD.FTZ R47, R53, -R28.reuse ;  /* 0x8000001c352f7221 */ /* 0x102fe20000010000 */
[--C-:B------:R-:W-:Y:S01]  /*4da0*/  FADD.FTZ R107, R107, -R28.reuse ;  /* 0x8000001c6b6b7221 */ /* 0x100fe20000010000 */
[--C-:B------:R-:W-:Y:S01]  /*4db0*/  FADD.FTZ R19, R19, -R28.reuse ;  /* 0x8000001c13137221 */ /* 0x100fe20000010000 */
[----:B0-----:R-:W-:Y:S01]  /*4dc0*/  FADD.FTZ R30, R59, -R28 ;  /* 0x8000001c3b1e7221 */ /* 0x001fe20000010000 */
[C---:B------:R-:W-:Y:S01]  /*4dd0*/  FMUL.FTZ R119, R32.reuse, R119 ;  /* 0x0000007720777220 */ /* 0x040fe20000410000 */
[----:B------:R-:W-:Y:S01]  /*4de0*/  FFMA.FTZ R5, R29, R77, R24 ;  /* 0x0000004d1d057223 */ /* 0x000fe20000010018 */
[--C-:B------:R-:W-:Y:S01]  /*4df0*/  FADD.FTZ R15, R15, -R28.reuse ;  /* 0x8000001c0f0f7221 */ /* 0x100fe20000010000 */
[C---:B------:R-:W-:Y:S01]  /*4e00*/  FMUL.FTZ R59, R32.reuse, R30 ;  /* 0x0000001e203b7220 */ /* 0x040fe20000410000 */
[C---:B------:R-:W-:Y:S01]  /*4e10*/  FMUL.FTZ R115, R32.reuse, R115 ;  /* 0x0000007320737220 */ /* 0x040fe20000410000 */
[C---:B------:R-:W-:Y:S01]  /*4e20*/  FMUL.FTZ R30, R32.reuse, R123 ;  /* 0x0000007b201e7220 */ /* 0x040fe20000410000 */
[C---:B------:R-:W-:Y:S01]  /*4e30*/  FMUL.FTZ R111, R32.reuse, R111 ;  /* 0x0000006f206f7220 */ /* 0x040fe20000410000 */
[----:B------:R-:W-:Y:S01]  /*4e40*/  STL [R1+0x194], R63 ;  /* 0x0001943f01007387 */ /* 0x000fe20000100800 */
[----:B------:R-:W-:Y:S01]  /*4e50*/  FADD.FTZ R7, R7, -R28 ;  /* 0x8000001c07077221 */ /* 0x000fe20000010000 */
[C---:B------:R-:W-:Y:S01]  /*4e60*/  FMUL.FTZ R107, R32.reuse, R107 ;  /* 0x0000006b206b7220 */ /* 0x040fe20000410000 */
[C---:B------:R-:W-:Y:S01]  /*4e70*/  FMUL.FTZ R73, R32.reuse, R19 ;  /* 0x0000001320497220 */ /* 0x040fe20000410000 */
[----:B------:R-:W3:Y:S01]  /*4e80*/  LDL.LU R123, [R1+0x4c] ;  /* 0x00004c00017b7983 */ /* 0x000ee20000300800 */
[----:B------:R-:W-:Y:S01]  /*4e90*/  FFMA.FTZ R19, R29, R119, R24 ;  /* 0x000000771d137223 */ /* 0x000fe20000010018 */
[----:B------:R-:W-:-:S02]  /*4ea0*/  FMUL.FTZ R69, R32, R15 ;  /* 0x0000000f20457220 */ /* 0x000fc40000410000 */
[----:B------:R-:W-:Y:S01]  /*4eb0*/  STL [R1+0x19c], R5 ;  /* 0x00019c0501007387 */ /* 0x000fe20000100800 */
[C-C-:B------:R-:W-:Y:S01]  /*4ec0*/  FFMA.FTZ R15, R29.reuse, R115, R24.reuse ;  /* 0x000000731d0f7223 */ /* 0x140fe20000010018 */
[----:B------:R-:W-:Y:S02]  /*4ed0*/  FMUL.FTZ R96, R32, R7 ;  /* 0x0000000720607220 */ /* 0x000fe40000410000 */
[----:B------:R-:W3:Y:S01]  /*4ee0*/  LDL.LU R119, [R1+0x48] ;  /* 0x0000480001777983 */ /* 0x000ee20000300800 */
[C-C-:B------:R-:W-:Y:S01]  /*4ef0*/  FFMA.FTZ R11, R29.reuse, R111, R24.reuse ;  /* 0x0000006f1d0b7223 */ /* 0x140fe20000010018 */
[C---:B------:R-:W-:Y:S01]  /*4f00*/  FFMA.FTZ R7, R29.reuse, R107, R24 ;  /* 0x0000006b1d077223 */ /* 0x040fe20000010018 */
[----:B----4-:R-:W-:Y:S01]  /*4f10*/  FADD.FTZ R53, R2, -R28 ;  /* 0x8000001c02357221 */ /* 0x010fe20000010000 */
[----:B------:R-:W-:-:S05]  /*4f20*/  FFMA.FTZ R2, R29, R103, R24 ;  /* 0x000000671d027223 */ /* 0x000fca0000010018 */
[----:B------:R0:W-:Y:S04]  /*4f30*/  STL [R1+0x1a0], R2 ;  /* 0x0001a00201007387 */ /* 0x0001e80000100800 */
[----:B------:R-:W4:Y:S04]  /*4f40*/  LDL.LU R115, [R1+0x44] ;  /* 0x0000440001737983 */ /* 0x000f280000300800 */
[----:B------:R-:W4:Y:S04]  /*4f50*/  LDL.LU R111, [R1+0x40] ;  /* 0x00004000016f7983 */ /* 0x000f280000300800 */
[----:B------:R-:W4:Y:S04]  /*4f60*/  LDL.LU R107, [R1+0x38] ;  /* 0x00003800016b7983 */ /* 0x000f280000300800 */
[----:B------:R-:W4:Y:S04]  /*4f70*/  LDL.LU R98, [R1+0x34] ;  /* 0x0000340001627983 */ /* 0x000f280000300800 */
[----:B------:R-:W4:Y:S04]  /*4f80*/  LDL.LU R93, [R1+0x30] ;  /* 0x00003000015d7983 */ /* 0x000f280000300800 */
[----:B------:R-:W4:Y:S04]  /*4f90*/  LDL.LU R92, [R1+0x8] ;  /* 0x00000800015c7983 */ /* 0x000f280000300800 */
[----:B0-----:R-:W4:Y:S01]  /*4fa0*/  LDL.LU R2, [R1] ;  /* 0x0000000001027983 */ /* 0x001f220000300800 */
[--C-:B------:R-:W-:Y:S01]  /*4fb0*/  FADD.FTZ R45, R55, -R28.reuse ;  /* 0x8000001c372d7221 */ /* 0x100fe20000010000 */
[----:B------:R-:W-:Y:S01]  /*4fc0*/  SHF.L.U32 R80, R80, 0x10, RZ ;  /* 0x0000001050507819 */ /* 0x000fe200000006ff */
[--C-:B------:R-:W-:Y:S01]  /*4fd0*/  FADD.FTZ R27, R61, -R28.reuse ;  /* 0x8000001c3d1b7221 */ /* 0x100fe20000010000 */
[----:B------:R-:W-:Y:S01]  /*4fe0*/  SHF.L.U32 R66, R66, 0x10, RZ ;  /* 0x0000001042427819 */ /* 0x000fe200000006ff */
[--C-:B------:R-:W-:Y:S01]  /*4ff0*/  FADD.FTZ R31, R57, -R28.reuse ;  /* 0x8000001c391f7221 */ /* 0x100fe20000010000 */
[--C-:B------:R-:W-:Y:S01]  /*5000*/  FADD.FTZ R121, R121, -R28.reuse ;  /* 0x8000001c79797221 */ /* 0x100fe20000010000 */
[--C-:B------:R-:W-:Y:S01]  /*5010*/  FADD.FTZ R117, R117, -R28.reuse ;  /* 0x8000001c75757221 */ /* 0x100fe20000010000 */
[----:B------:R-:W-:Y:S01]  /*5020*/  SHF.L.U32 R88, R88, 0x10, RZ ;  /* 0x0000001058587819 */ /* 0x000fe200000006ff */
[--C-:B--2---:R-:W-:Y:S01]  /*5030*/  FADD.FTZ R49, R49, -R28.reuse ;  /* 0x8000001c31317221 */ /* 0x104fe20000010000 */
[----:B------:R-:W-:Y:S01]  /*5040*/  SHF.L.U32 R86, R86, 0x10, RZ ;  /* 0x0000001056567819 */ /* 0x000fe200000006ff */
[--C-:B---3--:R-:W-:Y:S01]  /*5050*/  FADD.FTZ R51, R51, -R28.reuse ;  /* 0x8000001c33337221 */ /* 0x108fe20000010000 */
[----:B------:R-:W-:Y:S01]  /*5060*/  SHF.L.U32 R84, R84, 0x10, RZ ;  /* 0x0000001054547819 */ /* 0x000fe200000006ff */
[--C-:B------:R-:W-:Y:S01]  /*5070*/  FADD.FTZ R125, R125, -R28.reuse ;  /* 0x8000001c7d7d7221 */ /* 0x100fe20000010000 */
        /* <DEDUP_REMOVED lines=8> */
[----:B------:R-:W-:Y:S01]  /*5100*/  FADD.FTZ R17, R17, -R28 ;  /* 0x8000001c11117221 */ /* 0x000fe20000010000 */
        /* <DEDUP_REMOVED lines=21> */
[C---:B------:R-:W-:Y:S01]  /*5260*/  FMUL.FTZ R67, R32.reuse, R45 ;  /* 0x0000002d20437220 */ /* 0x040fe20000410000 */
[----:B------:R-:W-:Y:S01]  /*5270*/  SHF.L.U32 R35, R35, 0x10, RZ ;  /* 0x0000001023237819 */ /* 0x000fe200000006ff */
[C---:B------:R-:W-:Y:S01]  /*5280*/  FMUL.FTZ R55, R32.reuse, R3 ;  /* 0x0000000320377220 */ /* 0x040fe20000410000 */
[C---:B------:R-:W-:Y:S01]  /*5290*/  FMUL.FTZ R57, R32.reuse, R27 ;  /* 0x0000001b20397220 */ /* 0x040fe20000410000 */
[C---:B------:R-:W-:Y:S01]  /*52a0*/  FMUL.FTZ R61, R32.reuse, R31 ;  /* 0x0000001f203d7220 */ /* 0x040fe20000410000 */
[C---:B------:R-:W-:Y:S01]  /*52b0*/  FMUL.FTZ R65, R32.reuse, R47 ;  /* 0x0000002f20417220 */ /* 0x040fe20000410000 */
[C---:B------:R-:W-:Y:S01]  /*52c0*/  FMUL.FTZ R121, R32.reuse, R121 ;  /* 0x0000007920797220 */ /* 0x040fe20000410000 */
[----:B------:R-:W-:Y:S01]  /*52d0*/  FMUL.FTZ R117, R32, R117 ;  /* 0x0000007520757220 */ /* 0x000fe20000410000 */
        /* <DEDUP_REMOVED lines=39> */
[C-C-:B------:R-:W-:Y:S01]  /*5550*/  FFMA.FTZ R53, R29.reuse, R67, R24.reuse ;  /* 0x000000431d357223 */ /* 0x140fe20000010018 */
[----:B------:R-:W-:Y:S01]  /*5560*/  FADD.FTZ R35, -R28, R35 ;  /* 0x000000231c237221 */ /* 0x000fe20000010100 */
[C-C-:B------:R-:W-:Y:S01]  /*5570*/  FFMA.FTZ R51, R29.reuse, R65, R24.reuse ;  /* 0x000000411d337223 */ /* 0x140fe20000010018 */
[C-C-:B------:R-:W-:Y:S01]  /*5580*/  FFMA.FTZ R21, R29.reuse, R121, R24.reuse ;  /* 0x000000791d157223 */ /* 0x140fe20000010018 */
[C-C-:B------:R-:W-:Y:S01]  /*5590*/  FFMA.FTZ R17, R29.reuse, R117, R24.reuse ;  /* 0x000000751d117223 */ /* 0x140fe20000010018 */
[C---:B------:R-:W-:Y:S01]  /*55a0*/  FMUL.FTZ R80, R32.reuse, R80 ;  /* 0x0000005020507220 */ /* 0x040fe20000410000 */
[C---:B------:R-:W-:Y:S01]  /*55b0*/  FMUL.FTZ R67, R32.reuse, R66 ;  /* 0x0000004220437220 */ /* 0x040fe20000410000 */
        /* <DEDUP_REMOVED lines=78> */
[--C-:B------:R-:W-:Y:S01]  /*5aa0*/  FADD.FTZ R0, R123, -R28.reuse ;  /* 0x8000001c7b007221 */ /* 0x100fe20000010000 */
[--C-:B------:R-:W-:Y:S01]  /*5ab0*/  FADD.FTZ R114, R114, -R28.reuse ;  /* 0x8000001c72727221 */ /* 0x100fe20000010000 */
[--C-:B------:R-:W-:Y:S01]  /*5ac0*/  FADD.FTZ R22, R22, -R28.reuse ;  /* 0x8000001c16167221 */ /* 0x100fe20000010000 */
[----:B------:R0:W-:Y:S01]  /*5ad0*/  STL [R1+0x1a8], R5 ;  /* 0x0001a80501007387 */ /* 0x0001e20000100800 */
[--C-:B------:R-:W-:Y:S01]  /*5ae0*/  FADD.FTZ R116, R116, -R28.reuse ;  /* 0x8000001c74747221 */ /* 0x100fe20000010000 */
[--C-:B------:R-:W-:Y:S01]  /*5af0*/  FADD.FTZ R110, R110, -R28.reuse ;  /* 0x8000001c6e6e7221 */ /* 0x100fe20000010000 */
[--C-:B------:R-:W-:Y:S01]  /*5b00*/  FADD.FTZ R4, R4, -R28.reuse ;  /* 0x8000001c04047221 */ /* 0x100fe20000010000 */
[----:B------:R4:W-:Y:S01]  /*5b10*/  STL [R1+0x1ac], R43 ;  /* 0x0001ac2b01007387 */ /* 0x0009e20000100800 */
[--C-:B------:R-:W-:Y:S01]  /*5b20*/  FADD.FTZ R6, R6, -R28.reuse ;  /* 0x8000001c06067221 */ /* 0x100fe20000010000 */
[--C-:B------:R-:W-:Y:S01]  /*5b30*/  FADD.FTZ R8, R8, -R28.reuse ;  /* 0x8000001c08087221 */ /* 0x100fe20000010000 */
[--C-:B------:R-:W-:Y:S01]  /*5b40*/  FADD.FTZ R10, R10, -R28.reuse ;  /* 0x8000001c0a0a7221 */ /* 0x100fe20000010000 */
[--C-:B------:R-:W-:Y:S01]  /*5b50*/  FADD.FTZ R124, R124, -R28.reuse ;  /* 0x8000001c7c7c7221 */ /* 0x100fe20000010000 */
[--C-:B------:R-:W-:Y:S01]  /*5b60*/  FADD.FTZ R122, R122, -R28.reuse ;  /* 0x8000001c7a7a7221 */ /* 0x100fe20000010000 */
[--C-:B0-----:R-:W-:Y:S01]  /*5b70*/  FADD.FTZ R5, R119, -R28.reuse ;  /* 0x8000001c77057221 */ /* 0x101fe20000010000 */
        /* <DEDUP_REMOVED lines=40> */
[----:B------:R-:W-:Y:S01]  /*5e00*/  FMUL.FTZ R68, R55, -1.4426950216293334961 ;  /* 0xbfb8aa3b37447820 */ /* 0x000fe20000410000 */
        /* <DEDUP_REMOVED lines=11> */
[--C-:B------:R-:W-:Y:S01]  /*5ec0*/  FFMA.FTZ R116, R26, R104, R25.reuse ;  /* 0x000000681a747223 */ /* 0x100fe20000010019 */
[--C-:B----4-:R-:W-:Y:S01]  /*5ed0*/  FADD.FTZ R43, R115, -R28.reuse ;  /* 0x8000001c732b7221 */ /* 0x110fe20000010000 */
[--C-:B------:R-:W-:Y:S01]  /*5ee0*/  FADD.FTZ R62, R111, -R28.reuse ;  /* 0x8000001c6f3e7221 */ /* 0x100fe20000010000 */
[--C-:B------:R-:W-:Y:S01]  /*5ef0*/  FADD.FTZ R63, R107, -R28.reuse ;  /* 0x8000001c6b3f7221 */ /* 0x100fe20000010000 */
[--C-:B------:R-:W-:Y:S01]  /*5f00*/  FADD.FTZ R64, R98, -R28.reuse ;  /* 0x8000001c62407221 */ /* 0x100fe20000010000 */
[--C-:B------:R-:W-:Y:S01]  /*5f10*/  FADD.FTZ R65, R93, -R28.reuse ;  /* 0x8000001c5d417221 */ /* 0x100fe20000010000 */
[----:B------:R-:W-:Y:S01]  /*5f20*/  FMUL.FTZ R43, R32, R43 ;  /* 0x0000002b202b7220 */ /* 0x000fe20000410000 */
[--C-:B------:R-:W-:Y:S01]  /*5f30*/  FADD.FTZ R66, R92, -R28.reuse ;  /* 0x8000001c5c427221 */ /* 0x100fe20000010000 */
[----:B------:R-:W-:Y:S01]  /*5f40*/  FMUL.FTZ R62, R32, R62 ;  /* 0x0000003e203e7220 */ /* 0x000fe20000410000 */
[----:B------:R-:W-:Y:S01]  /*5f50*/  FADD.FTZ R67, R2, -R28 ;  /* 0x8000001c02437221 */ /* 0x000fe20000010000 */
        /* <DEDUP_REMOVED lines=20> */
[----:B------:R-:W-:Y:S01]  /*60a0*/  FMUL.FTZ R26, R54, -1.4426950216293334961 ;  /* 0xbfb8aa3b361a7820 */ /* 0x000fe20000410000 */
[----:B------:R-:W0:Y:S01]  /*60b0*/  MUFU.EX2 R68, R68 ;  /* 0x0000004400447308 */ /* 0x000e220000000800 */
[----:B------:R-:W-:-:S07]  /*60c0*/  SHF.L.U32 R89, R89, 0x10, RZ ;  /* 0x0000001059597819 */ /* 0x000fce00000006ff */
[----:B------:R-:W1:Y:S01]  /*60d0*/  MUFU.EX2 R26, R26 ;  /* 0x0000001a001a7308 */ /* 0x000e620000000800 */
[----:B------:R-:W-:Y:S01]  /*60e0*/  FADD.FTZ R89, -R28, R89 ;  /* 0x000000591c597221 */ /* 0x000fe20000010100 */
[----:B------:R-:W-:-:S03]  /*60f0*/  FMUL.FTZ R25, R74, -1.4426950216293334961 ;  /* 0xbfb8aa3b4a197820 */ /* 0x000fc60000410000 */
[----:B------:R-:W-:Y:S01]  /*6100*/  FMUL.FTZ R69, R32, R89 ;  /* 0x0000005920457220 */ /* 0x000fe20000410000 */
[----:B0-----:R-:W-:-:S03]  /*6110*/  FADD.FTZ R68, R68, 1 ;  /* 0x3f80000044447421 */ /* 0x001fc60000010000 */
[----:B------:R-:W-:Y:S01]  /*6120*/  FFMA.FTZ R69, R34, R69, R33 ;  /* 0x0000004522457223 */ /* 0x000fe20000010021 */
[----:B------:R-:W0:Y:S01]  /*6130*/  MUFU.EX2 R25, R25 ;  /* 0x0000001900197308 */ /* 0x000e220000000800 */
[----:B-1----:R-:W-:-:S07]  /*6140*/  FADD.FTZ R26, R26, 1 ;  /* 0x3f8000001a1a7421 */ /* 0x002fce0000010000 */
[----:B------:R-:W1:Y:S08]  /*6150*/  MUFU.RCP R70, R68 ;  /* 0x0000004400467308 */ /* 0x000e700000001000 */
[----:B------:R2:W-:Y:S02]  /*6160*/  MUFU.RCP R68, R26 ;  /* 0x0000001a00447308 */ /* 0x0005e40000001000 */
[----:B--2---:R-:W-:-:S06]  /*6170*/  FMUL.FTZ R26, R69, -1.4426950216293334961 ;  /* 0xbfb8aa3b451a7820 */ /* 0x004fcc0000410000 */
[----:B------:R-:W2:Y:S01]  /*6180*/  MUFU.EX2 R26, R26 ;  /* 0x0000001a001a7308 */ /* 0x000ea20000000800 */
[----:B0-----:R-:W-:Y:S01]  /*6190*/  FADD.FTZ R25, R25, 1 ;  /* 0x3f80000019197421 */ /* 0x001fe20000010000 */
[----:B------:R-:W-:Y:S01]  /*61a0*/  FMUL.FTZ R71, R57, -1.4426950216293334961 ;  /* 0xbfb8aa3b39477820 */ /* 0x000fe20000410000 */
[----:B------:R-:W-:-:S05]  /*61b0*/  SHF.L.U32 R87, R87, 0x10, RZ ;  /* 0x0000001057577819 */ /* 0x000fca00000006ff */
[----:B------:R-:W0:Y:S01]  /*61c0*/  MUFU.RCP R25, R25 ;  /* 0x0000001900197308 */ /* 0x000e220000001000 */
[----:B-1----:R-:W-:Y:S01]  /*61d0*/  FMUL.FTZ R72, R55, R70 ;  /* 0x0000004637487220 */ /* 0x002fe20000410000 */
[----:B------:R-:W-:Y:S01]  /*61e0*/  FMUL.FTZ R55, R56, -1.4426950216293334961 ;  /* 0xbfb8aa3b38377820 */ /* 0x000fe20000410000 */
[----:B------:R-:W-:Y:S01]  /*61f0*/  FADD.FTZ R87, -R28, R87 ;  /* 0x000000571c577221 */ /* 0x000fe20000010100 */
[----:B--2---:R-:W-:-:S04]  /*6200*/  FADD.FTZ R26, R26, 1 ;  /* 0x3f8000001a1a7421 */ /* 0x004fc80000010000 */
[----:B------:R-:W1:Y:S01]  /*6210*/  MUFU.EX2 R71, R71 ;  /* 0x0000004700477308 */ /* 0x000e620000000800 */
[----:B------:R-:W-:Y:S01]  /*6220*/  FMUL.FTZ R87, R32, R87 ;  /* 0x0000005720577220 */ /* 0x000fe20000410000 */
[----:B------:R-:W-:-:S06]  /*6230*/  FMUL.FTZ R125, R54, R68 ;  /* 0x00000044367d7220 */ /* 0x000fcc0000410000 */
[----:B------:R-:W2:Y:S01]  /*6240*/  MUFU.RCP R26, R26 ;  /* 0x0000001a001a7308 */ /* 0x000ea20000001000 */
[----:B------:R-:W-:Y:S01]  /*6250*/  FMUL.FTZ R54, R76, -1.4426950216293334961 ;  /* 0xbfb8aa3b4c367820 */ /* 0x000fe20000410000 */
[----:B------:R-:W-:Y:S01]  /*6260*/  FFMA.FTZ R87, R34, R87, R33 ;  /* 0x0000005722577223 */ /* 0x000fe20000010021 */
[----:B0-----:R-:W-:-:S05]  /*6270*/  FMUL.FTZ R2, R74, R25 ;  /* 0x000000194a027220 */ /* 0x001fca0000410000 */
[----:B------:R-:W0:Y:S01]  /*6280*/  MUFU.EX2 R55, R55 ;  /* 0x0000003700377308 */ /* 0x000e220000000800 */
[----:B------:R-:W-:Y:S01]  /*6290*/  FMUL.FTZ R25, R87, -1.4426950216293334961 ;  /* 0xbfb8aa3b57197820 */ /* 0x000fe20000410000 */
[----:B-1----:R-:W-:-:S06]  /*62a0*/  FADD.FTZ R71, R71, 1 ;  /* 0x3f80000047477421 */ /* 0x002fcc0000010000 */
[----:B------:R-:W1:Y:S01]  /*62b0*/  MUFU.EX2 R54, R54 ;  /* 0x0000003600367308 */ /* 0x000e620000000800 */
[----:B--2---:R-:W-:Y:S01]  /*62c0*/  FMUL.FTZ R124, R69, R26 ;  /* 0x0000001a457c7220 */ /* 0x004fe20000410000 */
[----:B------:R-:W-:-:S06]  /*62d0*/  FMUL.FTZ R26, R59, -1.4426950216293334961 ;  /* 0xbfb8aa3b3b1a7820 */ /* 0x000fcc0000410000 */
[----:B------:R-:W2:Y:S01]  /*62e0*/  MUFU.EX2 R25, R25 ;  /* 0x0000001900197308 */ /* 0x000ea20000000800 */
[----:B0-----:R-:W-:-:S07]  /*62f0*/  FADD.FTZ R55, R55, 1 ;  /* 0x3f80000037377421 */ /* 0x001fce0000010000 */
[----:B------:R-:W-:Y:S01]  /*6300*/  MUFU.RCP R71, R71 ;  /* 0x0000004700477308 */ /* 0x000fe20000001000 */
[----:B-1----:R-:W-:-:S07]  /*6310*/  FADD.FTZ R54, R54, 1 ;  /* 0x3f80000036367421 */ /* 0x002fce0000010000 */
[----:B------:R-:W0:Y:S01]  /*6320*/  MUFU.EX2 R26, R26 ;  /* 0x0000001a001a7308 */ /* 0x000e220000000800 */
[----:B--2---:R-:W-:-:S07]  /*6330*/  FADD.FTZ R25, R25, 1 ;  /* 0x3f80000019197421 */ /* 0x004fce0000010000 */
[----:B------:R-:W1:Y:S01]  /*6340*/  MUFU.RCP R55, R55 ;  /* 0x0000003700377308 */ /* 0x000e620000001000 */
[----:B------:R-:W-:Y:S01]  /*6350*/  SHF.L.U32 R85, R85, 0x10, RZ ;  /* 0x0000001055557819 */ /* 0x000fe200000006ff */
[----:B------:R2:W-:Y:S06]  /*6360*/  STL [R1+0x184], R2 ;  /* 0x0001840201007387 */ /* 0x0005ec0000100800 */
[----:B------:R-:W3:Y:S01]  /*6370*/  MUFU.RCP R54, R54 ;  /* 0x0000003600367308 */ /* 0x000ee20000001000 */
[----:B0-----:R-:W-:Y:S01]  /*6380*/  FADD.FTZ R26, R26, 1 ;  /* 0x3f8000001a1a7421 */ /* 0x001fe20000010000 */
[----:B------:R-:W-:Y:S01]  /*6390*/  FADD.FTZ R85, -R28, R85 ;  /* 0x000000551c557221 */ /* 0x000fe20000010100 */
[----:B--2---:R-:W-:Y:S01]  /*63a0*/  FMUL.FTZ R2, R57, R71 ;  /* 0x0000004739027220 */ /* 0x004fe20000410000 */
[----:B------:R-:W-:-:S04]  /*63b0*/  FMUL.FTZ R57, R58, -1.4426950216293334961 ;  /* 0xbfb8aa3b3a397820 */ /* 0x000fc80000410000 */
[----:B------:R-:W-:Y:S01]  /*63c0*/  MUFU.RCP R25, R25 ;  /* 0x0000001900197308 */ /* 0x000fe20000001000 */
[----:B------:R-:W-:Y:S01]  /*63d0*/  STL [R1+0x2dc], R124 ;  /* 0x0002dc7c01007387 */ /* 0x000fe20000100800 */
[----:B------:R-:W-:-:S03]  /*63e0*/  FMUL.FTZ R85, R32, R85 ;  /* 0x0000005520557220 */ /* 0x000fc60000410000 */
[----:B------:R1:W-:Y:S01]  /*63f0*/  STL [R1+0x180], R2 ;  /* 0x0001800201007387 */ /* 0x0003e20000100800 */
[----:B------:R-:W-:Y:S02]  /*6400*/  FFMA.FTZ R85, R34, R85, R33 ;  /* 0x0000005522557223 */ /* 0x000fe40000010021 */
[----:B------:R-:W0:Y:S01]  /*6410*/  MUFU.EX2 R57, R57 ;  /* 0x0000003900397308 */ /* 0x000e220000000800 */
[----:B-1----:R-:W-:Y:S01]  /*6420*/  FMUL.FTZ R2, R56, R55 ;  /* 0x0000003738027220 */ /* 0x002fe20000410000 */
[----:B------:R-:W-:-:S06]  /*6430*/  FMUL.FTZ R55, R78, -1.4426950216293334961 ;  /* 0xbfb8aa3b4e377820 */ /* 0x000fcc0000410000 */
[----:B------:R-:W-:Y:S01]  /*6440*/  MUFU.RCP R26, R26 ;  /* 0x0000001a001a7308 */ /* 0x000fe20000001000 */
[----:B------:R3:W-:Y:S07]  /*6450*/  STL [R1+0x17c], R2 ;  /* 0x00017c0201007387 */ /* 0x0007ee0000100800 */
[----:B------:R-:W1:Y:S01]  /*6460*/  MUFU.EX2 R55, R55 ;  /* 0x0000003700377308 */ /* 0x000e620000000800 */
[----:B---3--:R-:W-:Y:S01]  /*6470*/  FMUL.FTZ R2, R76, R54 ;  /* 0x000000364c027220 */ /* 0x008fe20000410000 */
[----:B------:R-:W-:-:S04]  /*6480*/  FMUL.FTZ R54, R85, -1.4426950216293334961 ;  /* 0xbfb8aa3b55367820 */ /* 0x000fc80000410000 */
[----:B------:R2:W-:Y:S02]  /*6490*/  STL [R1+0x174], R2 ;  /* 0x0001740201007387 */ /* 0x0005e40000100800 */
[----:B------:R-:W3:Y:S01]  /*64a0*/  MUFU.EX2 R54, R54 ;  /* 0x0000003600367308 */ /* 0x000ee20000000800 */
[----:B0-----:R-:W-:Y:S01]  /*64b0*/  FADD.FTZ R57, R57, 1 ;  /* 0x3f80000039397421 */ /* 0x001fe20000010000 */
[----:B--2---:R-:W-:Y:S01]  /*64c0*/  FMUL.FTZ R2, R87, R25 ;  /* 0x0000001957027220 */ /* 0x004fe20000410000 */
[----:B------:R-:W-:-:S04]  /*64d0*/  FMUL.FTZ R25, R61, -1.4426950216293334961 ;  /* 0xbfb8aa3b3d197820 */ /* 0x000fc80000410000 */
[----:B------:R0:W-:Y:S02]  /*64e0*/  STL [R1+0x16c], R2 ;  /* 0x00016c0201007387 */ /* 0x0001e40000100800 */
[----:B------:R-:W2:Y:S01]  /*64f0*/  MUFU.EX2 R25, R25 ;  /* 0x0000001900197308 */ /* 0x000ea20000000800 */
[----:B-1----:R-:W-:Y:S01]  /*6500*/  FADD.FTZ R55, R55, 1 ;  /* 0x3f80000037377421 */ /* 0x002fe20000010000 */
[----:B0-----:R-:W-:Y:S01]  /*6510*/  FMUL.FTZ R2, R59, R26 ;  /* 0x0000001a3b027220 */ /* 0x001fe20000410000 */
[----:B------:R-:W-:-:S05]  /*6520*/  FMUL.FTZ R26, R60, -1.4426950216293334961 ;  /* 0xbfb8aa3b3c1a7820 */ /* 0x000fca0000410000 */
[----:B------:R-:W-:Y:S01]  /*6530*/  MUFU.RCP R57, R57 ;  /* 0x0000003900397308 */ /* 0x000fe20000001000 */
[----:B---3--:R-:W-:-:S07]  /*6540*/  FADD.FTZ R54, R54, 1 ;  /* 0x3f80000036367421 */ /* 0x008fce0000010000 */
[----:B------:R-:W0:Y:S01]  /*6550*/  MUFU.EX2 R26, R26 ;  /* 0x0000001a001a7308 */ /* 0x000e220000000800 */
[----:B--2---:R-:W-:-:S07]  /*6560*/  FADD.FTZ R25, R25, 1 ;  /* 0x3f80000019197421 */ /* 0x004fce0000010000 */
[----:B------:R-:W1:Y:S01]  /*6570*/  MUFU.RCP R55, R55 ;  /* 0x0000003700377308 */ /* 0x000e620000001000 */
[----:B------:R-:W-:Y:S01]  /*6580*/  SHF.L.U32 R83, R83, 0x10, RZ ;  /* 0x0000001053537819 */ /* 0x000fe200000006ff */
[----:B------:R2:W-:Y:S06]  /*6590*/  STL [R1+0x170], R2 ;  /* 0x0001700201007387 */ /* 0x0005ec0000100800 */
[----:B------:R-:W3:Y:S01]  /*65a0*/  MUFU.RCP R54, R54 ;  /* 0x0000003600367308 */ /* 0x000ee20000001000 */
[----:B------:R-:W-:Y:S01]  /*65b0*/  FADD.FTZ R83, -R28, R83 ;  /* 0x000000531c537221 */ /* 0x000fe20000010100 */
[----:B0-----:R-:W-:Y:S01]  /*65c0*/  FADD.FTZ R26, R26, 1 ;  /* 0x3f8000001a1a7421 */ /* 0x001fe20000010000 */
[----:B--2---:R-:W-:Y:S01]  /*65d0*/  FMUL.FTZ R2, R58, R57 ;  /* 0x000000393a027220 */ /* 0x004fe20000410000 */
[----:B------:R-:W-:-:S04]  /*65e0*/  FMUL.FTZ R56, R79, -1.4426950216293334961 ;  /* 0xbfb8aa3b4f387820 */ /* 0x000fc80000410000 */
[----:B------:R-:W0:Y:S01]  /*65f0*/  MUFU.RCP R25, R25 ;  /* 0x0000001900197308 */ /* 0x000e220000001000 */
[----:B------:R1:W-:Y:S01]  /*6600*/  STL [R1+0x168], R2 ;  /* 0x0001680201007387 */ /* 0x0003e20000100800 */
[----:B------:R-:W-:-:S04]  /*6610*/  FMUL.FTZ R83, R32, R83 ;  /* 0x0000005320537220 */ /* 0x000fc80000410000 */
[----:B------:R-:W-:Y:S02]  /*6620*/  FFMA.FTZ R83, R34, R83, R33 ;  /* 0x0000005322537223 */ /* 0x000fe40000010021 */
[----:B------:R-:W2:Y:S01]  /*6630*/  MUFU.RCP R26, R26 ;  /* 0x0000001a001a7308 */ /* 0x000ea20000001000 */
[----:B-1----:R-:W-:-:S07]  /*6640*/  FMUL.FTZ R2, R78, R55 ;  /* 0x000000374e027220 */ /* 0x002fce0000410000 */
[----:B------:R-:W1:Y:S01]  /*6650*/  MUFU.EX2 R56, R56 ;  /* 0x0000003800387308 */ /* 0x000e620000000800 */
[----:B------:R3:W-:Y:S01]  /*6660*/  STL [R1+0x160], R2 ;  /* 0x0001600201007387 */ /* 0x0007e20000100800 */
[----:B------:R-:W-:Y:S01]  /*6670*/  FMUL.FTZ R55, R83, -1.4426950216293334961 ;  /* 0xbfb8aa3b53377820 */ /* 0x000fe20000410000 */
[----:B---3--:R-:W-:Y:S01]  /*6680*/  FMUL.FTZ R2, R85, R54 ;  /* 0x0000003655027220 */ /* 0x008fe20000410000 */
[----:B------:R-:W-:-:S04]  /*6690*/  FMUL.FTZ R54, R53, -1.4426950216293334961 ;  /* 0xbfb8aa3b35367820 */ /* 0x000fc80000410000 */
[----:B------:R-:W3:Y:S01]  /*66a0*/  MUFU.EX2 R55, R55 ;  /* 0x0000003700377308 */ /* 0x000ee20000000800 */
[----:B------:R0:W-:Y:S01]  /*66b0*/  STL [R1+0x158], R2 ;  /* 0x0001580201007387 */ /* 0x0001e20000100800 */
[----:B------:R-:W-:-:S06]  /*66c0*/  FMUL.FTZ R57, R52, -1.4426950216293334961 ;  /* 0xbfb8aa3b34397820 */ /* 0x000fcc0000410000 */
[----:B------:R-:W4:Y:S01]  /*66d0*/  MUFU.EX2 R54, R54 ;  /* 0x0000003600367308 */ /* 0x000f220000000800 */
[----:B0-----:R-:W-:-:S05]  /*66e0*/  FMUL.FTZ R2, R61, R25 ;  /* 0x000000193d027220 */ /* 0x001fca0000410000 */
[----:B------:R2:W-:Y:S02]  /*66f0*/  STL [R1+0x15c], R2 ;  /* 0x00015c0201007387 */ /* 0x0005e40000100800 */
[----:B------:R-:W0:Y:S01]  /*6700*/  MUFU.EX2 R57, R57 ;  /* 0x0000003900397308 */ /* 0x000e220000000800 */
[----:B------:R-:W-:Y:S01]  /*6710*/  SHF.L.U32 R81, R81, 0x10, RZ ;  /* 0x0000001051517819 */ /* 0x000fe200000006ff */
[----:B--2---:R-:W-:Y:S01]  /*6720*/  FMUL.FTZ R2, R60, R26 ;  /* 0x0000001a3c027220 */ /* 0x004fe20000410000 */
[----:B-1----:R-:W-:Y:S01]  /*6730*/  FADD.FTZ R26, R56, 1 ;  /* 0x3f800000381a7421 */ /* 0x002fe20000010000 */
[----:B---3--:R-:W-:-:S05]  /*6740*/  FADD.FTZ R55, R55, 1 ;  /* 0x3f80000037377421 */ /* 0x008fca0000010000 */
[----:B------:R-:W1:Y:S01]  /*6750*/  MUFU.RCP R26, R26 ;  /* 0x0000001a001a7308 */ /* 0x000e620000001000 */
[----:B----4-:R-:W-:Y:S01]  /*6760*/  FADD.FTZ R54, R54, 1 ;  /* 0x3f80000036367421 */ /* 0x010fe20000010000 */
[----:B------:R-:W-:Y:S01]  /*6770*/  FADD.FTZ R81, -R28, R81 ;  /* 0x000000511c517221 */ /* 0x000fe20000010100 */
[----:B------:R-:W-:-:S05]  /*6780*/  FMUL.FTZ R25, R77, -1.4426950216293334961 ;  /* 0xbfb8aa3b4d197820 */ /* 0x000fca0000410000 */
[----:B------:R0:W2:Y:S01]  /*6790*/  MUFU.RCP R58, R55 ;  /* 0x00000037003a7308 */ /* 0x0000a20000001000 */
[----:B------:R1:W-:Y:S07]  /*67a0*/  STL [R1+0x154], R2 ;  /* 0x0001540201007387 */ /* 0x0003ee0000100800 */
[----:B------:R3:W-:Y:S01]  /*67b0*/  MUFU.RCP R56, R54 ;  /* 0x0000003600387308 */ /* 0x0007e20000001000 */
[----:B0-----:R-:W-:Y:S01]  /*67c0*/  FADD.FTZ R55, R57, 1 ;  /* 0x3f80000039377421 */ /* 0x001fe20000010000 */
[----:B---3--:R-:W-:Y:S01]  /*67d0*/  FMUL.FTZ R54, R32, R81 ;  /* 0x0000005120367220 */ /* 0x008fe20000410000 */
[----:B-1----:R-:W-:-:S03]  /*67e0*/  FMUL.FTZ R2, R79, R26 ;  /* 0x0000001a4f027220 */ /* 0x002fc60000410000 */
[----:B------:R-:W-:Y:S02]  /*67f0*/  FFMA.FTZ R54, R34, R54, R33 ;  /* 0x0000003622367223 */ /* 0x000fe40000010021 */
[----:B------:R-:W0:Y:S02]  /*6800*/  MUFU.EX2 R25, R25 ;  /* 0x0000001900197308 */ /* 0x000e240000000800 */
[----:B------:R-:W-:Y:S01]  /*6810*/  FMUL.FTZ R26, R54, -1.4426950216293334961 ;  /* 0xbfb8aa3b361a7820 */ /* 0x000fe20000410000 */
[----:B------:R2:W-:Y:S05]  /*6820*/  STL [R1+0x14c], R2 ;  /* 0x00014c0201007387 */ /* 0x0005ea0000100800 */
[----:B------:R-:W-:Y:S01]  /*6830*/  MUFU.RCP R55, R55 ;  /* 0x0000003700377308 */ /* 0x000fe20000001000 */
[----:B--2---:R-:W-:-:S07]  /*6840*/  FMUL.FTZ R2, R83, R58 ;  /* 0x0000003a53027220 */ /* 0x004fce0000410000 */
[----:B------:R-:W1:Y:S01]  /*6850*/  MUFU.EX2 R26, R26 ;  /* 0x0000001a001a7308 */ /* 0x000e620000000800 */
[----:B------:R2:W-:Y:S01]  /*6860*/  STL [R1+0x10], R2 ;  /* 0x0000100201007387 */ /* 0x0005e20000100800 */
[----:B0-----:R-:W-:Y:S01]  /*6870*/  FADD.FTZ R25, R25, 1 ;  /* 0x3f80000019197421 */ /* 0x001fe20000010000 */
[----:B------:R-:W-:Y:S01]  /*6880*/  FMUL.FTZ R57, R51, -1.4426950216293334961 ;  /* 0xbfb8aa3b33397820 */ /* 0x000fe20000410000 */
[----:B--2---:R-:W-:Y:S01]  /*6890*/  FMUL.FTZ R2, R53, R56 ;  /* 0x0000003835027220 */ /* 0x004fe20000410000 */
[----:B------:R-:W-:-:S04]  /*68a0*/  FMUL.FTZ R53, R50, -1.4426950216293334961 ;  /* 0xbfb8aa3b32357820 */ /* 0x000fc80000410000 */
[----:B------:R0:W-:Y:S01]  /*68b0*/  STL [R1+0x20], R2 ;  /* 0x0000200201007387 */ /* 0x0001e20000100800 */
[----:B-1----:R-:W-:Y:S01]  /*68c0*/  FADD.FTZ R26, R26, 1 ;  /* 0x3f8000001a1a7421 */ /* 0x002fe20000010000 */
[----:B------:R-:W1:Y:S01]  /*68d0*/  MUFU.EX2 R53, R53 ;  /* 0x0000003500357308 */ /* 0x000e620000000800 */
[----:B------:R-:W-:Y:S01]  /*68e0*/  SHF.L.U32 R94, R94, 0x10, RZ ;  /* 0x000000105e5e7819 */ /* 0x000fe200000006ff */
[----:B0-----:R-:W-:-:S06]  /*68f0*/  FMUL.FTZ R2, R52, R55 ;  /* 0x0000003734027220 */ /* 0x001fcc0000410000 */
[----:B------:R0:W2:Y:S01]  /*6900*/  MUFU.RCP R55, R25 ;  /* 0x0000001900377308 */ /* 0x0000a20000001000 */
[----:B------:R-:W-:Y:S01]  /*6910*/  FADD.FTZ R94, -R28, R94 ;  /* 0x0000005e1c5e7221 */ /* 0x000fe20000010100 */
[----:B------:R-:W-:-:S06]  /*6920*/  FMUL.FTZ R52, R67, -1.4426950216293334961 ;  /* 0xbfb8aa3b43347820 */ /* 0x000fcc0000410000 */
[----:B------:R-:W3:Y:S01]  /*6930*/  MUFU.EX2 R57, R57 ;  /* 0x0000003900397308 */ /* 0x000ee20000000800 */
[----:B0-----:R-:W-:-:S07]  /*6940*/  FMUL.FTZ R25, R32, R94 ;  /* 0x0000005e20197220 */ /* 0x001fce0000410000 */
[----:B------:R1:W0:Y:S01]  /*6950*/  MUFU.RCP R58, R26 ;  /* 0x0000001a003a7308 */ /* 0x0002220000001000 */
[----:B------:R-:W-:Y:S01]  /*6960*/  FFMA.FTZ R25, R34, R25, R33 ;  /* 0x0000001922197223 */ /* 0x000fe20000010021 */
[----:B------:R2:W-:Y:S06]  /*6970*/  STL [R1+0x1c], R2 ;  /* 0x00001c0201007387 */ /* 0x0005ec0000100800 */
[----:B------:R-:W4:Y:S01]  /*6980*/  MUFU.EX2 R52, R52 ;  /* 0x0000003400347308 */ /* 0x000f220000000800 */
[----:B-1----:R-:W-:Y:S01]  /*6990*/  FADD.FTZ R26, R53, 1 ;  /* 0x3f800000351a7421 */ /* 0x002fe20000010000 */
[----:B------:R-:W-:Y:S01]  /*69a0*/  FMUL.FTZ R53, R25, -1.4426950216293334961 ;  /* 0xbfb8aa3b19357820 */ /* 0x000fe20000410000 */
[----:B--2---:R-:W-:Y:S01]  /*69b0*/  FMUL.FTZ R2, R77, R55 ;  /* 0x000000374d027220 */ /* 0x004fe20000410000 */
[----:B---3--:R-:W-:-:S04]  /*69c0*/  FADD.FTZ R56, R57, 1 ;  /* 0x3f80000039387421 */ /* 0x008fc80000010000 */
[----:B------:R0:W-:Y:S01]  /*69d0*/  STL [R1+0x28], R2 ;  /* 0x0000280201007387 */ /* 0x0001e20000100800 */
[----:B------:R-:W1:Y:S01]  /*69e0*/  MUFU.EX2 R53, R53 ;  /* 0x0000003500357308 */ /* 0x000e620000000800 */
[----:B0-----:R-:W-:Y:S01]  /*69f0*/  FMUL.FTZ R2, R54, R58 ;  /* 0x0000003a36027220 */ /* 0x001fe20000410000 */
[----:B------:R-:W-:-:S06]  /*6a00*/  FMUL.FTZ R54, R49, -1.4426950216293334961 ;  /* 0xbfb8aa3b31367820 */ /* 0x000fcc0000410000 */
[----:B------:R-:W0:Y:S01]  /*6a10*/  MUFU.RCP R56, R56 ;  /* 0x0000003800387308 */ /* 0x000e220000001000 */
[----:B----4-:R-:W-:-:S07]  /*6a20*/  FADD.FTZ R52, R52, 1 ;  /* 0x3f80000034347421 */ /* 0x010fce0000010000 */
[----:B------:R-:W2:Y:S01]  /*6a30*/  MUFU.EX2 R54, R54 ;  /* 0x0000003600367308 */ /* 0x000ea20000000800 */
[----:B-1----:R-:W-:-:S07]  /*6a40*/  FADD.FTZ R53, R53, 1 ;  /* 0x3f80000035357421 */ /* 0x002fce0000010000 */
[----:B------:R-:W1:Y:S01]  /*6a50*/  MUFU.RCP R26, R26 ;  /* 0x0000001a001a7308 */ /* 0x000e620000001000 */
[----:B------:R0:W-:Y:S07]  /*6a60*/  STL [R1+0x24], R2 ;  /* 0x0000240201007387 */ /* 0x0001ee0000100800 */
[----:B------:R-:W3:Y:S01]  /*6a70*/  MUFU.RCP R52, R52 ;  /* 0x0000003400347308 */ /* 0x000ee20000001000 */
[----:B0-----:R-:W-:-:S07]  /*6a80*/  FMUL.FTZ R2, R51, R56 ;  /* 0x0000003833027220 */ /* 0x001fce0000410000 */
[----:B------:R2:W0:Y:S01]  /*6a90*/  MUFU.RCP R55, R53 ;  /* 0x0000003500377308 */ /* 0x0004220000001000 */
[----:B------:R1:W-:Y:S01]  /*6aa0*/  STL [R1+0x38], R2 ;  /* 0x0000380201007387 */ /* 0x0003e20000100800 */
[----:B--2---:R-:W-:Y:S01]  /*6ab0*/  FADD.FTZ R53, R54, 1 ;  /* 0x3f80000036357421 */ /* 0x004fe20000010000 */
[----:B-1----:R-:W-:-:S05]  /*6ac0*/  FMUL.FTZ R2, R50, R26 ;  /* 0x0000001a32027220 */ /* 0x002fca0000410000 */
[----:B------:R-:W1:Y:S01]  /*6ad0*/  MUFU.RCP R53, R53 ;  /* 0x0000003500357308 */ /* 0x000e620000001000 */
[----:B------:R3:W-:Y:S02]  /*6ae0*/  STL [R1+0x34], R2 ;  /* 0x0000340201007387 */ /* 0x0007e40000100800 */
[----:B---3--:R-:W-:-:S05]  /*6af0*/  FMUL.FTZ R2, R67, R52 ;  /* 0x0000003443027220 */ /* 0x008fca0000410000 */
[----:B------:R0:W-:Y:S02]  /*6b00*/  STL [R1+0x40], R2 ;  /* 0x0000400201007387 */ /* 0x0001e40000100800 */
[----:B0-----:R-:W-:-:S05]  /*6b10*/  FMUL.FTZ R2, R25, R55 ;  /* 0x0000003719027220 */ /* 0x001fca0000410000 */
[----:B------:R1:W-:Y:S02]  /*6b20*/  STL [R1+0x3c], R2 ;  /* 0x00003c0201007387 */ /* 0x0003e40000100800 */
[----:B-1----:R-:W-:-:S05]  /*6b30*/  FMUL.FTZ R2, R49, R53 ;  /* 0x0000003531027220 */ /* 0x002fca0000410000 */
[----:B------:R0:W-:Y:S04]  /*6b40*/  STL [R1+0x54], R2 ;  /* 0x0000540201007387 */ /* 0x0001e80000100800 */
[----:B0-----:R-:W2:Y:S01]  /*6b50*/  LDL.LU R2, [R1+0x64] ;  /* 0x0000640001027983 */ /* 0x001ea20000300800 */
[----:B------:R-:W-:Y:S01]  /*6b60*/  FMUL.FTZ R51, R48, -1.4426950216293334961 ;  /* 0xbfb8aa3b30337820 */ /* 0x000fe20000410000 */
[----:B------:R-:W-:-:S05]  /*6b70*/  SHF.L.U32 R95, R95, 0x10, RZ ;  /* 0x000000105f5f7819 */ /* 0x000fca00000006ff */
[----:B------:R-:W0:Y:S01]  /*6b80*/  MUFU.EX2 R51, R51 ;  /* 0x0000003300337308 */ /* 0x000e220000000800 */
[----:B------:R-:W-:-:S04]  /*6b90*/  FADD.FTZ R95, -R28, R95 ;  /* 0x0000005f1c5f7221 */ /* 0x000fc80000010100 */
[----:B------:R-:W-:-:S04]  /*6ba0*/  FMUL.FTZ R50, R32, R95 ;  /* 0x0000005f20327220 */ /* 0x000fc80000410000 */
[----:B------:R-:W-:Y:S01]  /*6bb0*/  FFMA.FTZ R50, R34, R50, R33 ;  /* 0x0000003222327223 */ /* 0x000fe20000010021 */
[----:B------:R-:W-:Y:S01]  /*6bc0*/  FMUL.FTZ R26, R66, -1.4426950216293334961 ;  /* 0xbfb8aa3b421a7820 */ /* 0x000fe20000410000 */
[----:B------:R-:W-:Y:S02]  /*6bd0*/  FMUL.FTZ R54, R47, -1.4426950216293334961 ;  /* 0xbfb8aa3b2f367820 */ /* 0x000fe40000410000 */
[----:B------:R-:W-:Y:S01]  /*6be0*/  FMUL.FTZ R52, R50, -1.4426950216293334961 ;  /* 0xbfb8aa3b32347820 */ /* 0x000fe20000410000 */
[----:B0-----:R-:W-:Y:S02]  /*6bf0*/  FADD.FTZ R51, R51, 1 ;  /* 0x3f80000033337421 */ /* 0x001fe40000010000 */
[----:B------:R-:W-:Y:S08]  /*6c00*/  MUFU.EX2 R26, R26 ;  /* 0x0000001a001a7308 */ /* 0x000ff00000000800 */
[----:B------:R-:W0:Y:S08]  /*6c10*/  MUFU.RCP R51, R51 ;  /* 0x0000003300337308 */ /* 0x000e300000001000 */
[----:B------:R-:W1:Y:S08]  /*6c20*/  MUFU.EX2 R52, R52 ;  /* 0x0000003400347308 */ /* 0x000e700000000800 */
[----:B------:R-:W3:Y:S01]  /*6c30*/  MUFU.EX2 R54, R54 ;  /* 0x0000003600367308 */ /* 0x000ee20000000800 */
[----:B------:R-:W-:Y:S01]  /*6c40*/  FMUL.FTZ R49, R46, -1.4426950216293334961 ;  /* 0xbfb8aa3b2e317820 */ /* 0x000fe20000410000 */
[----:B0-----:R-:W-:Y:S01]  /*6c50*/  FMUL.FTZ R48, R48, R51 ;  /* 0x0000003330307220 */ /* 0x001fe20000410000 */
[----:B------:R-:W-:Y:S01]  /*6c60*/  FADD.FTZ R26, R26, 1 ;  /* 0x3f8000001a1a7421 */ /* 0x000fe20000010000 */
[----:B-1----:R-:W-:-:S03]  /*6c70*/  FADD.FTZ R52, R52, 1 ;  /* 0x3f80000034347421 */ /* 0x002fc60000010000 */
[----:B------:R0:W-:Y:S01]  /*6c80*/  STL [R1+0x4c], R48 ;  /* 0x00004c3001007387 */ /* 0x0001e20000100800 */
[----:B------:R-:W1:Y:S01]  /*6c90*/  MUFU.EX2 R49, R49 ;  /* 0x0000003100317308 */ /* 0x000e620000000800 */
[----:B---3--:R-:W-:-:S07]  /*6ca0*/  FADD.FTZ R51, R54, 1 ;  /* 0x3f80000036337421 */ /* 0x008fce0000010000 */
[----:B------:R-:W3:Y:S01]  /*6cb0*/  MUFU.RCP R52, R52 ;  /* 0x0000003400347308 */ /* 0x000ee20000001000 */
[----:B------:R-:W-:-:S07]  /*6cc0*/  SHF.L.U32 R99, R99, 0x10, RZ ;  /* 0x0000001063637819 */ /* 0x000fce00000006ff */
[----:B0-----:R0:W4:Y:S08]  /*6cd0*/  MUFU.RCP R48, R26 ;  /* 0x0000001a00307308 */ /* 0x0011300000001000 */
[----:B------:R-:W4:Y:S01]  /*6ce0*/  MUFU.RCP R51, R51 ;  /* 0x0000003300337308 */ /* 0x000f220000001000 */
[----:B------:R-:W-:Y:S01]  /*6cf0*/  FADD.FTZ R99, -R28, R99 ;  /* 0x000000631c637221 */ /* 0x000fe20000010100 */
[----:B-1----:R-:W-:Y:S01]  /*6d00*/  FADD.FTZ R49, R49, 1 ;  /* 0x3f80000031317421 */ /* 0x002fe20000010000 */
[----:B---3--:R-:W-:-:S02]  /*6d10*/  FMUL.FTZ R52, R50, R52 ;  /* 0x0000003432347220 */ /* 0x008fc40000410000 */
[----:B0-----:R-:W-:Y:S01]  /*6d20*/  FMUL.FTZ R26, R32, R99 ;  /* 0x00000063201a7220 */ /* 0x001fe20000410000 */
[----:B------:R-:W-:Y:S01]  /*6d30*/  FMUL.FTZ R25, R65, -1.4426950216293334961 ;  /* 0xbfb8aa3b41197820 */ /* 0x000fe20000410000 */
[----:B----4-:R-:W-:Y:S02]  /*6d40*/  FMUL.FTZ R53, R66, R48 ;  /* 0x0000003042357220 */ /* 0x010fe40000410000 */
[----:B------:R-:W-:Y:S01]  /*6d50*/  FFMA.FTZ R26, R34, R26, R33 ;  /* 0x0000001a221a7223 */ /* 0x000fe20000010021 */
[----:B------:R-:W0:Y:S02]  /*6d60*/  MUFU.RCP R49, R49 ;  /* 0x0000003100317308 */ /* 0x000e240000001000 */
[----:B------:R-:W-:Y:S01]  /*6d70*/  STL [R1+0x60], R53 ;  /* 0x0000603501007387 */ /* 0x000fe20000100800 */
[----:B------:R-:W-:-:S03]  /*6d80*/  FMUL.FTZ R51, R47, R51 ;  /* 0x000000332f337220 */ /* 0x000fc60000410000 */
[----:B------:R-:W-:Y:S01]  /*6d90*/  STL [R1+0x5c], R52 ;  /* 0x00005c3401007387 */ /* 0x000fe20000100800 */
[----:B------:R-:W-:Y:S01]  /*6da0*/  FMUL.FTZ R48, R26, -1.4426950216293334961 ;  /* 0xbfb8aa3b1a307820 */ /* 0x000fe20000410000 */
[----:B------:R-:W1:Y:S02]  /*6db0*/  MUFU.EX2 R25, R25 ;  /* 0x0000001900197308 */ /* 0x000e640000000800 */
[----:B------:R-:W-:Y:S04]  /*6dc0*/  STL [R1+0x70], R51 ;  /* 0x0000703301007387 */ /* 0x000fe80000100800 */
[----:B------:R-:W3:Y:S01]  /*6dd0*/  LDL.LU R93, [R1+0x68] ;  /* 0x00006800015d7983 */ /* 0x000ee20000300800 */
[----:B------:R-:W-:Y:S01]  /*6de0*/  FMUL.FTZ R50, R45, -1.4426950216293334961 ;  /* 0xbfb8aa3b2d327820 */ /* 0x000fe20000410000 */
[----:B------:R-:W4:Y:S01]  /*6df0*/  MUFU.EX2 R48, R48 ;  /* 0x0000003000307308 */ /* 0x000f220000000800 */
[----:B0-----:R-:W-:-:S07]  /*6e00*/  FMUL.FTZ R49, R46, R49 ;  /* 0x000000312e317220 */ /* 0x001fce0000410000 */
[----:B------:R-:W0:Y:S01]  /*6e10*/  MUFU.EX2 R50, R50 ;  /* 0x0000003200327308 */ /* 0x000e220000000800 */
[----:B-1----:R-:W-:Y:S01]  /*6e20*/  FADD.FTZ R25, R25, 1 ;  /* 0x3f80000019197421 */ /* 0x002fe20000010000 */
[----:B------:R1:W-:Y:S01]  /*6e30*/  STL [R1+0x6c], R49 ;  /* 0x00006c3101007387 */ /* 0x0003e20000100800 */
[----:B----4-:R-:W-:-:S05]  /*6e40*/  FADD.FTZ R48, R48, 1 ;  /* 0x3f80000030307421 */ /* 0x010fca0000010000 */
[----:B-1----:R-:W1:Y:S08]  /*6e50*/  MUFU.RCP R49, R25 ;  /* 0x0000001900317308 */ /* 0x002e700000001000 */
[----:B------:R0:W4:Y:S02]  /*6e60*/  MUFU.RCP R51, R48 ;  /* 0x0000003000337308 */ /* 0x0001240000001000 */
[----:B0-----:R-:W-:-:S06]  /*6e70*/  FADD.FTZ R48, R50, 1 ;  /* 0x3f80000032307421 */ /* 0x001fcc0000010000 */
[----:B------:R-:W0:Y:S01]  /*6e80*/  MUFU.RCP R48, R48 ;  /* 0x0000003000307308 */ /* 0x000e220000001000 */
[----:B--2---:R-:W-:Y:S01]  /*6e90*/  SHF.L.U32 R25, R2, 0x10, RZ ;  /* 0x0000001002197819 */ /* 0x004fe200000006ff */
[----:B-1----:R-:W-:-:S05]  /*6ea0*/  FMUL.FTZ R2, R65, R49 ;  /* 0x0000003141027220 */ /* 0x002fca0000410000 */
[----:B------:R4:W-:Y:S02]  /*6eb0*/  STL [R1+0x78], R2 ;  /* 0x0000780201007387 */ /* 0x0009e40000100800 */
[----:B----4-:R-:W-:-:S05]  /*6ec0*/  FMUL.FTZ R2, R26, R51 ;  /* 0x000000331a027220 */ /* 0x010fca0000410000 */
[----:B------:R0:W-:Y:S02]  /*6ed0*/  STL [R1+0x74], R2 ;  /* 0x0000740201007387 */ /* 0x0001e40000100800 */
[----:B0-----:R-:W-:-:S05]  /*6ee0*/  FMUL.FTZ R2, R45, R48 ;  /* 0x000000302d027220 */ /* 0x001fca0000410000 */
[----:B------:R0:W-:Y:S04]  /*6ef0*/  STL [R1+0x88], R2 ;  /* 0x0000880201007387 */ /* 0x0001e80000100800 */
[----:B0-----:R-:W2:Y:S01]  /*6f00*/  LDL.LU R2, [R1+0x7c] ;  /* 0x00007c0001027983 */ /* 0x001ea20000300800 */
[----:B------:R-:W-:Y:S01]  /*6f10*/  FMUL.FTZ R47, R44, -1.4426950216293334961 ;  /* 0xbfb8aa3b2c2f7820 */ /* 0x000fe20000410000 */
[----:B------:R-:W-:-:S05]  /*6f20*/  FADD.FTZ R25, -R28, R25 ;  /* 0x000000191c197221 */ /* 0x000fca0000010100 */
[----:B------:R-:W0:Y:S01]  /*6f30*/  MUFU.EX2 R47, R47 ;  /* 0x0000002f002f7308 */ /* 0x000e220000000800 */
[----:B------:R-:W-:Y:S01]  /*6f40*/  FMUL.FTZ R25, R32, R25 ;  /* 0x0000001920197220 */ /* 0x000fe20000410000 */
[----:B------:R-:W-:-:S03]  /*6f50*/  FMUL.FTZ R46, R64, -1.4426950216293334961 ;  /* 0xbfb8aa3b402e7820 */ /* 0x000fc60000410000 */
[----:B------:R-:W-:-:S04]  /*6f60*/  FFMA.FTZ R25, R34, R25, R33 ;  /* 0x0000001922197223 */ /* 0x000fc80000010021 */
[----:B------:R-:W-:Y:S01]  /*6f70*/  FMUL.FTZ R49, R25, -1.4426950216293334961 ;  /* 0xbfb8aa3b19317820 */ /* 0x000fe20000410000 */
[----:B------:R-:W1:Y:S01]  /*6f80*/  MUFU.EX2 R46, R46 ;  /* 0x0000002e002e7308 */ /* 0x000e620000000800 */
[----:B------:R-:W-:Y:S01]  /*6f90*/  FMUL.FTZ R50, R31, -1.4426950216293334961 ;  /* 0xbfb8aa3b1f327820 */ /* 0x000fe20000410000 */
[----:B0-----:R-:W-:-:S06]  /*6fa0*/  FADD.FTZ R47, R47, 1 ;  /* 0x3f8000002f2f7421 */ /* 0x001fcc0000010000 */
[----:B------:R-:W0:Y:S08]  /*6fb0*/  MUFU.EX2 R49, R49 ;  /* 0x0000003100317308 */ /* 0x000e300000000800 */
[----:B------:R-:W4:Y:S08]  /*6fc0*/  MUFU.RCP R47, R47 ;  /* 0x0000002f002f7308 */ /* 0x000f300000001000 */
[----:B------:R-:W3:Y:S01]  /*6fd0*/  MUFU.EX2 R50, R50 ;  /* 0x0000003200327308 */ /* 0x000ee20000000800 */
[----:B-1----:R-:W-:Y:S01]  /*6fe0*/  FADD.FTZ R46, R46, 1 ;  /* 0x3f8000002e2e7421 */ /* 0x002fe20000010000 */
[----:B0-----:R-:W-:Y:S01]  /*6ff0*/  FADD.FTZ R48, R49, 1 ;  /* 0x3f80000031307421 */ /* 0x001fe20000010000 */
[----:B------:R-:W-:-:S05]  /*7000*/  FMUL.FTZ R45, R42, -1.4426950216293334961 ;  /* 0xbfb8aa3b2a2d7820 */ /* 0x000fca0000410000 */
[----:B------:R-:W0:Y:S01]  /*7010*/  MUFU.RCP R46, R46 ;  /* 0x0000002e002e7308 */ /* 0x000e220000001000 */
[----:B----4-:R-:W-:-:S07]  /*7020*/  FMUL.FTZ R44, R44, R47 ;  /* 0x0000002f2c2c7220 */ /* 0x010fce0000410000 */
[----:B------:R-:W1:Y:S01]  /*7030*/  MUFU.RCP R48, R48 ;  /* 0x0000003000307308 */ /* 0x000e620000001000 */
[----:B---3--:R-:W-:Y:S01]  /*7040*/  FADD.FTZ R47, R50, 1 ;  /* 0x3f800000322f7421 */ /* 0x008fe20000010000 */
[----:B------:R3:W-:Y:S06]  /*7050*/  STL [R1+0x84], R44 ;  /* 0x0000842c01007387 */ /* 0x0007ec0000100800 */
[----:B------:R-:W4:Y:S01]  /*7060*/  MUFU.EX2 R45, R45 ;  /* 0x0000002d002d7308 */ /* 0x000f220000000800 */
[----:B---3--:R-:W-:-:S07]  /*7070*/  SHF.L.U32 R44, R93, 0x10, RZ ;  /* 0x000000105d2c7819 */ /* 0x008fce00000006ff */
[----:B------:R-:W3:Y:S01]  /*7080*/  MUFU.RCP R47, R47 ;  /* 0x0000002f002f7308 */ /* 0x000ee20000001000 */
[----:B------:R-:W-:Y:S01]  /*7090*/  FADD.FTZ R44, -R28, R44 ;  /* 0x0000002c1c2c7221 */ /* 0x000fe20000010100 */
[----:B0-----:R-:W-:Y:S01]  /*70a0*/  FMUL.FTZ R49, R64, R46 ;  /* 0x0000002e40317220 */ /* 0x001fe20000410000 */
[----:B-1----:R-:W-:Y:S02]  /*70b0*/  FMUL.FTZ R25, R25, R48 ;  /* 0x0000003019197220 */ /* 0x002fe40000410000 */
[----:B------:R-:W-:Y:S02]  /*70c0*/  FMUL.FTZ R44, R32, R44 ;  /* 0x0000002c202c7220 */ /* 0x000fe40000410000 */
[----:B------:R-:W-:Y:S01]  /*70d0*/  STL [R1+0x90], R49 ;  /* 0x0000903101007387 */ /* 0x000fe20000100800 */
[----:B----4-:R-:W-:Y:S01]  /*70e0*/  FADD.FTZ R45, R45, 1 ;  /* 0x3f8000002d2d7421 */ /* 0x010fe20000010000 */
[----:B------:R-:W-:Y:S02]  /*70f0*/  FMUL.FTZ R26, R63, -1.4426950216293334961 ;  /* 0xbfb8aa3b3f1a7820 */ /* 0x000fe40000410000 */
[----:B------:R3:W-:Y:S01]  /*7100*/  STL [R1+0x8c], R25 ;  /* 0x00008c1901007387 */ /* 0x0007e20000100800 */
[----:B------:R-:W-:-:S02]  /*7110*/  FFMA.FTZ R44, R34, R44, R33 ;  /* 0x0000002c222c7223 */ /* 0x000fc40000010021 */
[----:B------:R-:W0:Y:S02]  /*7120*/  MUFU.RCP R45, R45 ;  /* 0x0000002d002d7308 */ /* 0x000e240000001000 */
[----:B------:R-:W-:Y:S01]  /*7130*/  FMUL.FTZ R46, R44, -1.4426950216293334961 ;  /* 0xbfb8aa3b2c2e7820 */ /* 0x000fe20000410000 */
[----:B---3--:R-:W-:-:S05]  /*7140*/  FMUL.FTZ R25, R31, R47 ;  /* 0x0000002f1f197220 */ /* 0x008fca0000410000 */
[----:B------:R-:W1:Y:S01]  /*7150*/  MUFU.EX2 R26, R26 ;  /* 0x0000001a001a7308 */ /* 0x000e620000000800 */
[----:B------:R-:W-:Y:S04]  /*7160*/  STL [R1+0xa0], R25 ;  /* 0x0000a01901007387 */ /* 0x000fe80000100800 */
[----:B------:R-:W3:Y:S03]  /*7170*/  LDL.LU R93, [R1+0x80] ;  /* 0x00008000015d7983 */ /* 0x000ee60000300800 */
[----:B------:R-:W4:Y:S01]  /*7180*/  MUFU.EX2 R46, R46 ;  /* 0x0000002e002e7308 */ /* 0x000f220000000800 */
[----:B------:R-:W-:Y:S01]  /*7190*/  FMUL.FTZ R48, R30, -1.4426950216293334961 ;  /* 0xbfb8aa3b1e307820 */ /* 0x000fe20000410000 */
[----:B0-----:R-:W-:-:S06]  /*71a0*/  FMUL.FTZ R42, R42, R45 ;  /* 0x0000002d2a2a7220 */ /* 0x001fcc0000410000 */
[----:B------:R-:W0:Y:S01]  /*71b0*/  MUFU.EX2 R48, R48 ;  /* 0x0000003000307308 */ /* 0x000e220000000800 */
[----:B-1----:R-:W-:Y:S01]  /*71c0*/  FADD.FTZ R26, R26, 1 ;  /* 0x3f8000001a1a7421 */ /* 0x002fe20000010000 */
[----:B------:R1:W-:Y:S01]  /*71d0*/  STL [R1+0x9c], R42 ;  /* 0x00009c2a01007387 */ /* 0x0003e20000100800 */
[----:B----4-:R-:W-:-:S05]  /*71e0*/  FADD.FTZ R46, R46, 1 ;  /* 0x3f8000002e2e7421 */ /* 0x010fca0000010000 */
[----:B-1----:R2:W1:Y:S01]  /*71f0*/  MUFU.RCP R42, R26 ;  /* 0x0000001a002a7308 */ /* 0x0024620000001000 */
[----:B0-----:R-:W-:-:S07]  /*7200*/  FADD.FTZ R45, R48, 1 ;  /* 0x3f800000302d7421 */ /* 0x001fce0000010000 */
[----:B------:R-:W0:Y:S08]  /*7210*/  MUFU.RCP R46, R46 ;  /* 0x0000002e002e7308 */ /* 0x000e300000001000 */
[----:B------:R-:W4:Y:S01]  /*7220*/  MUFU.RCP R45, R45 ;  /* 0x0000002d002d7308 */ /* 0x000f220000001000 */
[----:B--2---:R-:W-:Y:S01]  /*7230*/  SHF.L.U32 R26, R2, 0x10, RZ ;  /* 0x00000010021a7819 */ /* 0x004fe200000006ff */
[----:B-1----:R-:W-:-:S05]  /*7240*/  FMUL.FTZ R2, R63, R42 ;  /* 0x0000002a3f027220 */ /* 0x002fca0000410000 */
[----:B------:R0:W-:Y:S02]  /*7250*/  STL [R1+0xa8], R2 ;  /* 0x0000a80201007387 */ /* 0x0001e40000100800 */
[----:B0-----:R-:W-:-:S05]  /*7260*/  FMUL.FTZ R2, R44, R46 ;  /* 0x0000002e2c027220 */ /* 0x001fca0000410000 */
[----:B------:R4:W-:Y:S02]  /*7270*/  STL [R1+0xa4], R2 ;  /* 0x0000a40201007387 */ /* 0x0009e40000100800 */
[----:B----4-:R-:W-:-:S05]  /*7280*/  FMUL.FTZ R2, R30, R45 ;  /* 0x0000002d1e027220 */ /* 0x010fca0000410000 */
[----:B------:R0:W-:Y:S04]  /*7290*/  STL [R1+0xb8], R2 ;  /* 0x0000b80201007387 */ /* 0x0001e80000100800 */
[----:B0-----:R-:W2:Y:S01]  /*72a0*/  LDL.LU R2, [R1+0x94] ;  /* 0x0000940001027983 */ /* 0x001ea20000300800 */
[----:B------:R-:W-:-:S06]  /*72b0*/  FMUL.FTZ R31, R41, -1.4426950216293334961 ;  /* 0xbfb8aa3b291f7820 */ /* 0x000fcc0000410000 */
[----:B------:R-:W0:Y:S01]  /*72c0*/  MUFU.EX2 R31, R31 ;  /* 0x0000001f001f7308 */ /* 0x000e220000000800 */
[----:B------:R-:W-:-:S04]  /*72d0*/  FADD.FTZ R26, -R28, R26 ;  /* 0x0000001a1c1a7221 */ /* 0x000fc80000010100 */
[----:B------:R-:W-:Y:S01]  /*72e0*/  FMUL.FTZ R26, R32, R26 ;  /* 0x0000001a201a7220 */ /* 0x000fe20000410000 */
[----:B------:R-:W-:-:S03]  /*72f0*/  FMUL.FTZ R25, R62, -1.4426950216293334961 ;  /* 0xbfb8aa3b3e197820 */ /* 0x000fc60000410000 */
[----:B------:R-:W-:-:S04]  /*7300*/  FFMA.FTZ R26, R34, R26, R33 ;  /* 0x0000001a221a7223 */ /* 0x000fc80000010021 */
[----:B------:R-:W-:Y:S01]  /*7310*/  FMUL.FTZ R42, R26, -1.4426950216293334961 ;  /* 0xbfb8aa3b1a2a7820 */ /* 0x000fe20000410000 */
[----:B0-----:R-:W-:Y:S01]  /*7320*/  FADD.FTZ R31, R31, 1 ;  /* 0x3f8000001f1f7421 */ /* 0x001fe20000010000 */
[----:B------:R-:W0:Y:S01]  /*7330*/  MUFU.EX2 R25, R25 ;  /* 0x0000001900197308 */ /* 0x000e220000000800 */
[----:B------:R-:W-:-:S07]  /*7340*/  FMUL.FTZ R44, R21, -1.4426950216293334961 ;  /* 0xbfb8aa3b152c7820 */ /* 0x000fce0000410000 */
[----:B------:R-:W1:Y:S08]  /*7350*/  MUFU.RCP R31, R31 ;  /* 0x0000001f001f7308 */ /* 0x000e700000001000 */
[----:B------:R-:W4:Y:S08]  /*7360*/  MUFU.EX2 R42, R42 ;  /* 0x0000002a002a7308 */ /* 0x000f300000000800 */
[----:B------:R-:W3:Y:S01]  /*7370*/  MUFU.EX2 R44, R44 ;  /* 0x0000002c002c7308 */ /* 0x000ee20000000800 */
[----:B------:R-:W-:Y:S01]  /*7380*/  FMUL.FTZ R45, R40, -1.4426950216293334961 ;  /* 0xbfb8aa3b282d7820 */ /* 0x000fe20000410000 */
[----:B0-----:R-:W-:Y:S01]  /*7390*/  FADD.FTZ R25, R25, 1 ;  /* 0x3f80000019197421 */ /* 0x001fe20000010000 */
[----:B-1----:R-:W-:Y:S01]  /*73a0*/  FMUL.FTZ R31, R41, R31 ;  /* 0x0000001f291f7220 */ /* 0x002fe20000410000 */
[----:B----4-:R-:W-:-:S04]  /*73b0*/  FADD.FTZ R42, R42, 1 ;  /* 0x3f8000002a2a7421 */ /* 0x010fc80000010000 */
[----:B------:R-:W0:Y:S01]  /*73c0*/  MUFU.EX2 R45, R45 ;  /* 0x0000002d002d7308 */ /* 0x000e220000000800 */
[----:B------:R3:W-:Y:S07]  /*73d0*/  STL [R1+0xb4], R31 ;  /* 0x0000b41f01007387 */ /* 0x0007ee0000100800 */
[----:B------:R-:W1:Y:S01]  /*73e0*/  MUFU.RCP R25, R25 ;  /* 0x0000001900197308 */ /* 0x000e620000001000 */
[----:B---3--:R-:W-:-:S07]  /*73f0*/  SHF.L.U32 R31, R93, 0x10, RZ ;  /* 0x000000105d1f7819 */ /* 0x008fce00000006ff */
[----:B------:R3:W-:Y:S01]  /*7400*/  MUFU.RCP R46, R42 ;  /* 0x0000002a002e7308 */ /* 0x0007e20000001000 */
[----:B------:R-:W-:Y:S01]  /*7410*/  FADD.FTZ R31, -R28, R31 ;  /* 0x0000001f1c1f7221 */ /* 0x000fe20000010100 */
[----:B---3--:R-:W-:-:S03]  /*7420*/  FADD.FTZ R42, R44, 1 ;  /* 0x3f8000002c2a7421 */ /* 0x008fc60000010000 */
[----:B------:R-:W-:-:S03]  /*7430*/  FMUL.FTZ R31, R32, R31 ;  /* 0x0000001f201f7220 */ /* 0x000fc60000410000 */
[----:B------:R-:W3:Y:S01]  /*7440*/  MUFU.RCP R42, R42 ;  /* 0x0000002a002a7308 */ /* 0x000ee20000001000 */
[----:B------:R-:W-:Y:S01]  /*7450*/  FMUL.FTZ R30, R43, -1.4426950216293334961 ;  /* 0xbfb8aa3b2b1e7820 */ /* 0x000fe20000410000 */
[----:B------:R-:W-:Y:S01]  /*7460*/  FFMA.FTZ R31, R34, R31, R33 ;  /* 0x0000001f221f7223 */ /* 0x000fe20000010021 */
[----:B0-----:R-:W-:Y:S01]  /*7470*/  FADD.FTZ R41, R45, 1 ;  /* 0x3f8000002d297421 */ /* 0x001fe20000010000 */
[----:B-1----:R-:W-:Y:S02]  /*7480*/  FMUL.FTZ R44, R62, R25 ;  /* 0x000000193e2c7220 */ /* 0x002fe40000410000 */
[----:B------:R-:W-:Y:S02]  /*7490*/  FMUL.FTZ R25, R31, -1.4426950216293334961 ;  /* 0xbfb8aa3b1f197820 */ /* 0x000fe40000410000 */
[----:B------:R-:W0:Y:S01]  /*74a0*/  MUFU.EX2 R30, R30 ;  /* 0x0000001e001e7308 */ /* 0x000e220000000800 */
[----:B------:R1:W-:Y:S07]  /*74b0*/  STL [R1+0xc0], R44 ;  /* 0x0000c02c01007387 */ /* 0x0003ee0000100800 */
[----:B------:R-:W4:Y:S01]  /*74c0*/  MUFU.RCP R41, R41 ;  /* 0x0000002900297308 */ /* 0x000f220000001000 */
[----:B---3--:R-:W-:Y:S01]  /*74d0*/  FMUL.FTZ R21, R21, R42 ;  /* 0x0000002a15157220 */ /* 0x008fe20000410000 */
[----:B-1----:R-:W-:Y:S01]  /*74e0*/  FMUL.FTZ R44, R26, R46 ;  /* 0x0000002e1a2c7220 */ /* 0x002fe20000410000 */
[----:B------:R-:W-:-:S05]  /*74f0*/  FMUL.FTZ R26, R19, -1.4426950216293334961 ;  /* 0xbfb8aa3b131a7820 */ /* 0x000fca0000410000 */
[----:B------:R-:W1:Y:S01]  /*7500*/  MUFU.EX2 R25, R25 ;  /* 0x0000001900197308 */ /* 0x000e620000000800 */
[----:B------:R1:W-:Y:S04]  /*7510*/  STL [R1+0xbc], R44 ;  /* 0x0000bc2c01007387 */ /* 0x0003e80000100800 */
[----:B------:R-:W-:Y:S04]  /*7520*/  STL [R1+0x148], R21 ;  /* 0x0001481501007387 */ /* 0x000fe80000100800 */
[----:B------:R-:W3:Y:S01]  /*7530*/  LDL.LU R93, [R1+0x98] ;  /* 0x00009800015d7983 */ /* 0x000ee20000300800 */
[----:B------:R-:W1:Y:S01]  /*7540*/  MUFU.EX2 R26, R26 ;  /* 0x0000001a001a7308 */ /* 0x000e620000000800 */
[----:B0-----:R-:W-:Y:S01]  /*7550*/  FADD.FTZ R30, R30, 1 ;  /* 0x3f8000001e1e7421 */ /* 0x001fe20000010000 */
[----:B----4-:R-:W-:Y:S01]  /*7560*/  FMUL.FTZ R40, R40, R41 ;  /* 0x0000002928287220 */ /* 0x010fe20000410000 */
[----:B-1----:R-:W-:-:S05]  /*7570*/  FADD.FTZ R44, R25, 1 ;  /* 0x3f800000192c7421 */ /* 0x002fca0000010000 */
[----:B------:R-:W0:Y:S01]  /*7580*/  MUFU.RCP R41, R30 ;  /* 0x0000001e00297308 */ /* 0x000e220000001000 */
[----:B------:R1:W-:Y:S07]  /*7590*/  STL [R1+0xcc], R40 ;  /* 0x0000cc2801007387 */ /* 0x0003ee0000100800 */
[----:B------:R-:W4:Y:S01]  /*75a0*/  MUFU.RCP R44, R44 ;  /* 0x0000002c002c7308 */ /* 0x000f220000001000 */
[----:B------:R-:W-:-:S07]  /*75b0*/  FADD.FTZ R26, R26, 1 ;  /* 0x3f8000001a1a7421 */ /* 0x000fce0000010000 */
[----:B-1----:R-:W1:Y:S01]  /*75c0*/  MUFU.RCP R40, R26 ;  /* 0x0000001a00287308 */ /* 0x002e620000001000 */
[----:B--2---:R-:W-:Y:S01]  /*75d0*/  SHF.L.U32 R25, R2, 0x10, RZ ;  /* 0x0000001002197819 */ /* 0x004fe200000006ff */
[----:B0-----:R-:W-:-:S05]  /*75e0*/  FMUL.FTZ R2, R43, R41 ;  /* 0x000000292b027220 */ /* 0x001fca0000410000 */
[----:B------:R4:W-:Y:S02]  /*75f0*/  STL [R1+0xc8], R2 ;  /* 0x0000c80201007387 */ /* 0x0009e40000100800 */
[----:B----4-:R-:W-:-:S05]  /*7600*/  FMUL.FTZ R2, R31, R44 ;  /* 0x0000002c1f027220 */ /* 0x010fca0000410000 */
[----:B------:R1:W-:Y:S02]  /*7610*/  STL [R1+0xc4], R2 ;  /* 0x0000c40201007387 */ /* 0x0003e40000100800 */
[----:B-1----:R-:W-:-:S05]  /*7620*/  FMUL.FTZ R2, R19, R40 ;  /* 0x0000002813027220 */ /* 0x002fca0000410000 */
[----:B------:R0:W-:Y:S04]  /*7630*/  STL [R1+0xb0], R2 ;  /* 0x0000b00201007387 */ /* 0x0001e80000100800 */
[----:B0-----:R-:W2:Y:S01]  /*7640*/  LDL.LU R2, [R1+0x150] ;  /* 0x0001500001027983 */ /* 0x001ea20000300800 */
[----:B------:R-:W-:-:S06]  /*7650*/  FMUL.FTZ R42, R39, -1.4426950216293334961 ;  /* 0xbfb8aa3b272a7820 */ /* 0x000fcc0000410000 */
[----:B------:R-:W0:Y:S01]  /*7660*/  MUFU.EX2 R42, R42 ;  /* 0x0000002a002a7308 */ /* 0x000e220000000800 */
[----:B------:R-:W-:-:S04]  /*7670*/  FADD.FTZ R25, -R28, R25 ;  /* 0x000000191c197221 */ /* 0x000fc80000010100 */
[----:B------:R-:W-:Y:S01]  /*7680*/  FMUL.FTZ R25, R32, R25 ;  /* 0x0000001920197220 */ /* 0x000fe20000410000 */
[----:B------:R-:W-:-:S03]  /*7690*/  FMUL.FTZ R21, R22, -1.4426950216293334961 ;  /* 0xbfb8aa3b16157820 */ /* 0x000fc60000410000 */
[----:B------:R-:W-:Y:S01]  /*76a0*/  FFMA.FTZ R25, R34, R25, R33 ;  /* 0x0000001922197223 */ /* 0x000fe20000010021 */
[----:B0-----:R-:W-:-:S03]  /*76b0*/  FADD.FTZ R30, R42, 1 ;  /* 0x3f8000002a1e7421 */ /* 0x001fc60000010000 */
[----:B------:R-:W-:Y:S01]  /*76c0*/  FMUL.FTZ R26, R25, -1.4426950216293334961 ;  /* 0xbfb8aa3b191a7820 */ /* 0x000fe20000410000 */
[----:B------:R-:W-:Y:S01]  /*76d0*/  MUFU.EX2 R21, R21 ;  /* 0x0000001500157308 */ /* 0x000fe20000000800 */
[----:B------:R-:W-:-:S07]  /*76e0*/  FMUL.FTZ R31, R17, -1.4426950216293334961 ;  /* 0xbfb8aa3b111f7820 */ /* 0x000fce0000410000 */
[----:B------:R-:W0:Y:S08]  /*76f0*/  MUFU.RCP R30, R30 ;  /* 0x0000001e001e7308 */ /* 0x000e300000001000 */
[----:B------:R-:W1:Y:S08]  /*7700*/  MUFU.EX2 R26, R26 ;  /* 0x0000001a001a7308 */ /* 0x000e700000000800 */
[----:B------:R-:W4:Y:S01]  /*7710*/  MUFU.EX2 R31, R31 ;  /* 0x0000001f001f7308 */ /* 0x000f220000000800 */
[----:B0-----:R-:W-:Y:S01]  /*7720*/  FMUL.FTZ R19, R39, R30 ;  /* 0x0000001e27137220 */ /* 0x001fe20000410000 */
[----:B------:R-:W-:-:S04]  /*7730*/  FADD.FTZ R21, R21, 1 ;  /* 0x3f80000015157421 */ /* 0x000fc80000010000 */
[----:B------:R1:W-:Y:S02]  /*7740*/  STL [R1+0xac], R19 ;  /* 0x0000ac1301007387 */ /* 0x0003e40000100800 */
[----:B------:R-:W0:Y:S01]  /*7750*/  MUFU.RCP R41, R21 ;  /* 0x0000001500297308 */ /* 0x000e220000001000 */
[----:B-1----:R-:W-:Y:S01]  /*7760*/  FADD.FTZ R19, R26, 1 ;  /* 0x3f8000001a137421 */ /* 0x002fe20000010000 */
[----:B----4-:R-:W-:Y:S01]  /*7770*/  FADD.FTZ R31, R31, 1 ;  /* 0x3f8000001f1f7421 */ /* 0x010fe20000010000 */
[----:B------:R-:W-:-:S05]  /*7780*/  FMUL.FTZ R40, R38, -1.4426950216293334961 ;  /* 0xbfb8aa3b26287820 */ /* 0x000fca0000410000 */
[----:B------:R-:W1:Y:S08]  /*7790*/  MUFU.RCP R39, R31 ;  /* 0x0000001f00277308 */ /* 0x000e700000001000 */
[----:B------:R-:W4:Y:S01]  /*77a0*/  MUFU.RCP R19, R19 ;  /* 0x0000001300137308 */ /* 0x000f220000001000 */
[----:B0-----:R-:W-:Y:S01]  /*77b0*/  FMUL.FTZ R22, R22, R41 ;  /* 0x0000002916167220 */ /* 0x001fe20000410000 */
[----:B---3--:R-:W-:-:S06]  /*77c0*/  SHF.L.U32 R21, R93, 0x10, RZ ;  /* 0x000000105d157819 */ /* 0x008fcc00000006ff */
[----:B------:R-:W0:Y:S01]  /*77d0*/  MUFU.EX2 R40, R40 ;  /* 0x0000002800287308 */ /* 0x000e220000000800 */
[----:B------:R4:W-:Y:S01]  /*77e0*/  STL [R1+0x98], R22 ;  /* 0x0000981601007387 */ /* 0x0009e20000100800 */
[----:B------:R-:W-:Y:S01]  /*77f0*/  FADD.FTZ R21, -R28, R21 ;  /* 0x000000151c157221 */ /* 0x000fe20000010100 */
[----:B-1----:R-:W-:Y:S01]  /*7800*/  FMUL.FTZ R17, R17, R39 ;  /* 0x0000002711117220 */ /* 0x002fe20000410000 */
[----:B------:R-:W-:Y:S02]  /*7810*/  FMUL.FTZ R30, R20, -1.4426950216293334961 ;  /* 0xbfb8aa3b141e7820 */ /* 0x000fe40000410000 */
[----:B------:R-:W-:Y:S01]  /*7820*/  FMUL.FTZ R21, R32, R21 ;  /* 0x0000001520157220 */ /* 0x000fe20000410000 */
[----:B----4-:R-:W-:-:S03]  /*7830*/  FMUL.FTZ R22, R25, R19 ;  /* 0x0000001319167220 */ /* 0x010fc60000410000 */
[----:B------:R-:W-:Y:S02]  /*7840*/  FFMA.FTZ R26, R34, R21, R33 ;  /* 0x00000015221a7223 */ /* 0x000fe40000010021 */
[----:B------:R1:W-:Y:S01]  /*7850*/  STL [R1+0x94], R22 ;  /* 0x0000941601007387 */ /* 0x0003e20000100800 */
[----:B0-----:R-:W-:-:S03]  /*7860*/  FADD.FTZ R40, R40, 1 ;  /* 0x3f80000028287421 */ /* 0x001fc60000010000 */
[----:B------:R0:W-:Y:S04]  /*7870*/  STL [R1+0x80], R17 ;  /* 0x0000801101007387 */ /* 0x0001e80000100800 */
[----:B------:R-:W3:Y:S01]  /*7880*/  LDL.LU R93, [R1+0x164] ;  /* 0x00016400015d7983 */ /* 0x000ee20000300800 */
[----:B------:R-:W1:Y:S01]  /*7890*/  MUFU.EX2 R30, R30 ;  /* 0x0000001e001e7308 */ /* 0x000e620000000800 */
[----:B------:R-:W-:-:S07]  /*78a0*/  FMUL.FTZ R31, R26, -1.4426950216293334961 ;  /* 0xbfb8aa3b1a1f7820 */ /* 0x000fce0000410000 */
[----:B------:R-:W0:Y:S01]  /*78b0*/  MUFU.RCP R21, R40 ;  /* 0x0000002800157308 */ /* 0x000e220000001000 */
[----:B------:R-:W-:-:S07]  /*78c0*/  FMUL.FTZ R19, R15, -1.4426950216293334961 ;  /* 0xbfb8aa3b0f137820 */ /* 0x000fce0000410000 */
[----:B------:R-:W4:Y:S01]  /*78d0*/  MUFU.EX2 R31, R31 ;  /* 0x0000001f001f7308 */ /* 0x000f220000000800 */
[----:B-1----:R-:W-:-:S07]  /*78e0*/  FADD.FTZ R22, R30, 1 ;  /* 0x3f8000001e167421 */ /* 0x002fce0000010000 */
[----:B------:R-:W1:Y:S01]  /*78f0*/  MUFU.EX2 R19, R19 ;  /* 0x0000001300137308 */ /* 0x000e620000000800 */
[----:B0-----:R-:W-:-:S05]  /*7900*/  FMUL.FTZ R17, R38, R21 ;  /* 0x0000001526117220 */ /* 0x001fca0000410000 */
[----:B------:R4:W-:Y:S02]  /*7910*/  STL [R1+0x7c], R17 ;  /* 0x00007c1101007387 */ /* 0x0009e40000100800 */
[----:B------:R-:W0:Y:S01]  /*7920*/  MUFU.RCP R22, R22 ;  /* 0x0000001600167308 */ /* 0x000e220000001000 */
[----:B----4-:R-:W-:Y:S01]  /*7930*/  FADD.FTZ R17, R31, 1 ;  /* 0x3f8000001f117421 */ /* 0x010fe20000010000 */
[----:B-1----:R-:W-:-:S06]  /*7940*/  FADD.FTZ R19, R19, 1 ;  /* 0x3f80000013137421 */ /* 0x002fcc0000010000 */
[----:B------:R-:W1:Y:S01]  /*7950*/  MUFU.RCP R17, R17 ;  /* 0x0000001100117308 */ /* 0x000e620000001000 */
[----:B--2---:R-:W-:-:S05]  /*7960*/  SHF.L.U32 R30, R2, 0x10, RZ ;  /* 0x00000010021e7819 */ /* 0x004fca00000006ff */
[----:B------:R-:W-:Y:S02]  /*7970*/  FADD.FTZ R31, -R28, R30 ;  /* 0x0000001e1c1f7221 */ /* 0x000fe40000010100 */
[----:B------:R-:W2:Y:S01]  /*7980*/  MUFU.RCP R30, R19 ;  /* 0x00000013001e7308 */ /* 0x000ea20000001000 */
[----:B0-----:R-:W-:-:S05]  /*7990*/  FMUL.FTZ R2, R20, R22 ;  /* 0x0000001614027220 */ /* 0x001fca0000410000 */
[----:B------:R1:W-:Y:S02]  /*79a0*/  STL [R1+0x68], R2 ;  /* 0x0000680201007387 */ /* 0x0003e40000100800 */
[----:B-1----:R-:W-:-:S05]  /*79b0*/  FMUL.FTZ R2, R26, R17 ;  /* 0x000000111a027220 */ /* 0x002fca0000410000 */
[----:B------:R2:W-:Y:S02]  /*79c0*/  STL [R1+0x64], R2 ;  /* 0x0000640201007387 */ /* 0x0005e40000100800 */
[----:B--2---:R-:W-:-:S05]  /*79d0*/  FMUL.FTZ R2, R15, R30 ;  /* 0x0000001e0f027220 */ /* 0x004fca0000410000 */
[----:B------:R0:W-:Y:S04]  /*79e0*/  STL [R1+0x48], R2 ;  /* 0x0000480201007387 */ /* 0x0001e80000100800 */
[----:B0-----:R-:W2:Y:S01]  /*79f0*/  LDL.LU R2, [R1+0x178] ;  /* 0x0001780001027983 */ /* 0x001ea20000300800 */
[----:B------:R-:W-:-:S06]  /*7a00*/  FMUL.FTZ R25, R37, -1.4426950216293334961 ;  /* 0xbfb8aa3b25197820 */ /* 0x000fcc0000410000 */
[----:B------:R-:W0:Y:S01]  /*7a10*/  MUFU.EX2 R25, R25 ;  /* 0x0000001900197308 */ /* 0x000e220000000800 */
[----:B------:R-:W-:Y:S01]  /*7a20*/  FMUL.FTZ R19, R32, R31 ;  /* 0x0000001f20137220 */ /* 0x000fe20000410000 */
[----:B------:R-:W-:-:S03]  /*7a30*/  FMUL.FTZ R21, R18, -1.4426950216293334961 ;  /* 0xbfb8aa3b12157820 */ /* 0x000fc60000410000 */
[----:B------:R-:W-:-:S03]  /*7a40*/  FFMA.FTZ R19, R34, R19, R33 ;  /* 0x0000001322137223 */ /* 0x000fc60000010021 */
[----:B------:R-:W1:Y:S01]  /*7a50*/  MUFU.EX2 R21, R21 ;  /* 0x0000001500157308 */ /* 0x000e620000000800 */
[----:B------:R-:W-:Y:S01]  /*7a60*/  FMUL.FTZ R22, R19, -1.4426950216293334961 ;  /* 0xbfb8aa3b13167820 */ /* 0x000fe20000410000 */
[----:B0-----:R-:W-:-:S06]  /*7a70*/  FADD.FTZ R25, R25, 1 ;  /* 0x3f80000019197421 */ /* 0x001fcc0000010000 */
[----:B------:R-:W0:Y:S01]  /*7a80*/  MUFU.RCP R25, R25 ;  /* 0x0000001900197308 */ /* 0x000e220000001000 */
[----:B------:R-:W-:-:S07]  /*7a90*/  FMUL.FTZ R17, R13, -1.4426950216293334961 ;  /* 0xbfb8aa3b0d117820 */ /* 0x000fce0000410000 */
[----:B------:R-:W4:Y:S01]  /*7aa0*/  MUFU.EX2 R22, R22 ;  /* 0x0000001600167308 */ /* 0x000f220000000800 */
[----:B-1----:R-:W-:Y:S01]  /*7ab0*/  FADD.FTZ R21, R21, 1 ;  /* 0x3f80000015157421 */ /* 0x002fe20000010000 */
[----:B------:R-:W-:-:S06]  /*7ac0*/  FMUL.FTZ R15, R36, -1.4426950216293334961 ;  /* 0xbfb8aa3b240f7820 */ /* 0x000fcc0000410000 */
[----:B------:R-:W1:Y:S01]  /*7ad0*/  MUFU.EX2 R17, R17 ;  /* 0x0000001100117308 */ /* 0x000e620000000800 */
[----:B0-----:R-:W-:-:S05]  /*7ae0*/  FMUL.FTZ R25, R37, R25 ;  /* 0x0000001925197220 */ /* 0x001fca0000410000 */
[----:B------:R4:W-:Y:S02]  /*7af0*/  STL [R1+0x44], R25 ;  /* 0x0000441901007387 */ /* 0x0009e40000100800 */
[----:B------:R-:W0:Y:S01]  /*7b00*/  MUFU.RCP R21, R21 ;  /* 0x0000001500157308 */ /* 0x000e220000001000 */
[----:B----4-:R-:W-:-:S07]  /*7b10*/  FADD.FTZ R25, R22, 1 ;  /* 0x3f80000016197421 */ /* 0x010fce0000010000 */
[----:B------:R-:W4:Y:S01]  /*7b20*/  MUFU.EX2 R15, R15 ;  /* 0x0000000f000f7308 */ /* 0x000f220000000800 */
[----:B---3--:R-:W-:Y:S01]  /*7b30*/  SHF.L.U32 R22, R93, 0x10, RZ ;  /* 0x000000105d167819 */ /* 0x008fe200000006ff */
[----:B-1----:R-:W-:-:S06]  /*7b40*/  FADD.FTZ R17, R17, 1 ;  /* 0x3f80000011117421 */ /* 0x002fcc0000010000 */
[----:B------:R-:W1:Y:S01]  /*7b50*/  MUFU.RCP R25, R25 ;  /* 0x0000001900197308 */ /* 0x000e620000001000 */
[----:B------:R-:W-:Y:S01]  /*7b60*/  FADD.FTZ R26, -R28, R22 ;  /* 0x000000161c1a7221 */ /* 0x000fe20000010100 */
[----:B0-----:R-:W-:-:S06]  /*7b70*/  FMUL.FTZ R18, R18, R21 ;  /* 0x0000001512127220 */ /* 0x001fcc0000410000 */
[----:B------:R0:W3:Y:S01]  /*7b80*/  MUFU.RCP R22, R17 ;  /* 0x0000001100167308 */ /* 0x0000e20000001000 */
[----:B----4-:R-:W-:Y:S01]  /*7b90*/  FADD.FTZ R15, R15, 1 ;  /* 0x3f8000000f0f7421 */ /* 0x010fe20000010000 */
[----:B------:R1:W-:Y:S01]  /*7ba0*/  STL [R1+0x30], R18 ;  /* 0x0000301201007387 */ /* 0x0003e20000100800 */
[----:B------:R-:W-:-:S05]  /*7bb0*/  FMUL.FTZ R20, R16, -1.4426950216293334961 ;  /* 0xbfb8aa3b10147820 */ /* 0x000fca0000410000 */
[----:B------:R-:W4:Y:S01]  /*7bc0*/  MUFU.RCP R15, R15 ;  /* 0x0000000f000f7308 */ /* 0x000f220000001000 */
[----:B-1----:R-:W-:-:S05]  /*7bd0*/  FMUL.FTZ R18, R19, R25 ;  /* 0x0000001913127220 */ /* 0x002fca0000410000 */
[----:B------:R3:W-:Y:S02]  /*7be0*/  STL [R1+0x2c], R18 ;  /* 0x00002c1201007387 */ /* 0x0007e40000100800 */
[----:B------:R-:W1:Y:S01]  /*7bf0*/  MUFU.EX2 R20, R20 ;  /* 0x0000001400147308 */ /* 0x000e620000000800 */
[----:B0-----:R-:W-:Y:S01]  /*7c00*/  FMUL.FTZ R17, R32, R26 ;  /* 0x0000001a20117220 */ /* 0x001fe20000410000 */
[----:B---3--:R-:W-:-:S05]  /*7c10*/  FMUL.FTZ R18, R13, R22 ;  /* 0x000000160d127220 */ /* 0x008fca0000410000 */
[----:B------:R4:W-:Y:S04]  /*7c20*/  STL [R1+0x18], R18 ;  /* 0x0000181201007387 */ /* 0x0009e80000100800 */
[----:B------:R-:W3:Y:S01]  /*7c30*/  LDL.LU R111, [R1+0x18c] ;  /* 0x00018c00016f7983 */ /* 0x000ee20000300800 */
[----:B------:R-:W-:Y:S01]  /*7c40*/  FFMA.FTZ R17, R34, R17, R33 ;  /* 0x0000001122117223 */ /* 0x000fe20000010021 */
[----:B----4-:R-:W-:-:S03]  /*7c50*/  FMUL.FTZ R18, R36, R15 ;  /* 0x0000000f24127220 */ /* 0x010fc60000410000 */
[----:B------:R-:W-:Y:S02]  /*7c60*/  FMUL.FTZ R21, R17, -1.4426950216293334961 ;  /* 0xbfb8aa3b11157820 */ /* 0x000fe40000410000 */
[----:B------:R1:W-:Y:S04]  /*7c70*/  STL [R1+0x14], R18 ;  /* 0x0000141201007387 */ /* 0x0003e80000100800 */
[----:B------:R-:W0:Y:S01]  /*7c80*/  MUFU.EX2 R21, R21 ;  /* 0x0000001500157308 */ /* 0x000e220000000800 */
[----:B-1----:R-:W-:-:S07]  /*7c90*/  FADD.FTZ R18, R20, 1 ;  /* 0x3f80000014127421 */ /* 0x002fce0000010000 */
[----:B------:R-:W1:Y:S01]  /*7ca0*/  MUFU.RCP R18, R18 ;  /* 0x0000001200127308 */ /* 0x000e620000001000 */
[----:B0-----:R-:W-:Y:S01]  /*7cb0*/  FADD.FTZ R20, R21, 1 ;  /* 0x3f80000015147421 */ /* 0x001fe20000010000 */
[----:B--2---:R-:W-:Y:S01]  /*7cc0*/  SHF.L.U32 R21, R2, 0x10, RZ ;  /* 0x0000001002157819 */ /* 0x004fe200000006ff */
[----:B-1----:R-:W-:-:S05]  /*7cd0*/  FMUL.FTZ R2, R16, R18 ;  /* 0x0000001210027220 */ /* 0x002fca0000410000 */
[----:B------:R0:W-:Y:S04]  /*7ce0*/  STL [R1+0x2a8], R2 ;  /* 0x0002a80201007387 */ /* 0x0001e80000100800 */
[----:B------:R-:W2:Y:S01]  /*7cf0*/  LDL.LU R123, [R1+0x190] ;  /* 0x00019000017b7983 */ /* 0x000ea20000300800 */
[----:B------:R-:W-:Y:S01]  /*7d00*/  FMUL.FTZ R19, R11, -1.4426950216293334961 ;  /* 0xbfb8aa3b0b137820 */ /* 0x000fe20000410000 */
[----:B------:R-:W-:-:S05]  /*7d10*/  FMUL.FTZ R13, R35, -1.4426950216293334961 ;  /* 0xbfb8aa3b230d7820 */ /* 0x000fca0000410000 */
[----:B------:R-:W1:Y:S08]  /*7d20*/  MUFU.EX2 R19, R19 ;  /* 0x0000001300137308 */ /* 0x000e700000000800 */
[----:B------:R-:W4:Y:S01]  /*7d30*/  MUFU.EX2 R13, R13 ;  /* 0x0000000d000d7308 */ /* 0x000f220000000800 */
[----:B------:R-:W-:Y:S01]  /*7d40*/  FADD.FTZ R21, -R28, R21 ;  /* 0x000000151c157221 */ /* 0x000fe20000010100 */
[----:B------:R-:W-:-:S03]  /*7d50*/  FMUL.FTZ R15, R114, -1.4426950216293334961 ;  /* 0xbfb8aa3b720f7820 */ /* 0x000fc60000410000 */
[----:B------:R-:W-:Y:S01]  /*7d60*/  FMUL.FTZ R21, R32, R21 ;  /* 0x0000001520157220 */ /* 0x000fe20000410000 */
[----:B-1----:R-:W-:Y:S02]  /*7d70*/  FADD.FTZ R19, R19, 1 ;  /* 0x3f80000013137421 */ /* 0x002fe40000010000 */
[----:B------:R-:W0:Y:S01]  /*7d80*/  MUFU.RCP R20, R20 ;  /* 0x0000001400147308 */ /* 0x000e220000001000 */
[----:B------:R-:W-:Y:S01]  /*7d90*/  FFMA.FTZ R115, R34, R21, R33 ;  /* 0x0000001522737223 */ /* 0x000fe20000010021 */
[----:B----4-:R-:W-:-:S06]  /*7da0*/  FADD.FTZ R13, R13, 1 ;  /* 0x3f8000000d0d7421 */ /* 0x010fcc0000010000 */
[----:B------:R-:W1:Y:S01]  /*7db0*/  MUFU.RCP R19, R19 ;  /* 0x0000001300137308 */ /* 0x000e620000001000 */
[----:B------:R-:W-:-:S07]  /*7dc0*/  FMUL.FTZ R18, R115, -1.4426950216293334961 ;  /* 0xbfb8aa3b73127820 */ /* 0x000fce0000410000 */
[----:B------:R-:W4:Y:S08]  /*7dd0*/  MUFU.EX2 R15, R15 ;  /* 0x0000000f000f7308 */ /* 0x000f300000000800 */
[----:B------:R-:W4:Y:S01]  /*7de0*/  MUFU.RCP R13, R13 ;  /* 0x0000000d000d7308 */ /* 0x000f220000001000 */
[----:B0-----:R-:W-:-:S07]  /*7df0*/  FMUL.FTZ R2, R17, R20 ;  /* 0x0000001411027220 */ /* 0x001fce0000410000 */
[----:B------:R-:W0:Y:S01]  /*7e00*/  MUFU.EX2 R18, R18 ;  /* 0x0000001200127308 */ /* 0x000e220000000800 */
[----:B------:R-:W-:Y:S01]  /*7e10*/  FMUL.FTZ R17, R9, -1.4426950216293334961 ;  /* 0xbfb8aa3b09117820 */ /* 0x000fe20000410000 */
[----:B-1----:R-:W-:Y:S01]  /*7e20*/  FMUL.FTZ R92, R11, R19 ;  /* 0x000000130b5c7220 */ /* 0x002fe20000410000 */
[----:B------:R-:W-:Y:S01]  /*7e30*/  FMUL.FTZ R11, R113, -1.4426950216293334961 ;  /* 0xbfb8aa3b710b7820 */ /* 0x000fe20000410000 */
[----:B----4-:R-:W-:Y:S01]  /*7e40*/  FADD.FTZ R15, R15, 1 ;  /* 0x3f8000000f0f7421 */ /* 0x010fe20000010000 */
[----:B------:R1:W-:Y:S03]  /*7e50*/  STL [R1+0x8], R2 ;  /* 0x0000080201007387 */ /* 0x0003e60000100800 */
[----:B------:R-:W4:Y:S01]  /*7e60*/  MUFU.EX2 R17, R17 ;  /* 0x0000001100117308 */ /* 0x000f220000000800 */
[----:B------:R-:W-:Y:S01]  /*7e70*/  FMUL.FTZ R93, R35, R13 ;  /* 0x0000000d235d7220 */ /* 0x000fe20000410000 */
[----:B------:R-:W-:Y:S06]  /*7e80*/  STL [R1+0x2ac], R92 ;  /* 0x0002ac5c01007387 */ /* 0x000fec0000100800 */
[----:B------:R-:W1:Y:S01]  /*7e90*/  MUFU.EX2 R11, R11 ;  /* 0x0000000b000b7308 */ /* 0x000e620000000800 */
[----:B------:R-:W-:Y:S04]  /*7ea0*/  STL [R1+0x2b0], R93 ;  /* 0x0002b05d01007387 */ /* 0x000fe80000100800 */
[----:B------:R-:W2:Y:S03]  /*7eb0*/  LDL.LU R103, [R1+0x198] ;  /* 0x0001980001677983 */ /* 0x000ea60000300800 */
[----:B------:R0:W1:Y:S02]  /*7ec0*/  MUFU.RCP R16, R15 ;  /* 0x0000000f00107308 */ /* 0x0000640000001000 */
[----:B0-----:R-:W-:Y:S01]  /*7ed0*/  FADD.FTZ R15, R18, 1 ;  /* 0x3f800000120f7421 */ /* 0x001fe20000010000 */
[----:B------:R-:W-:Y:S01]  /*7ee0*/  FMUL.FTZ R13, R110, -1.4426950216293334961 ;  /* 0xbfb8aa3b6e0d7820 */ /* 0x000fe20000410000 */
[----:B----4-:R-:W-:Y:S01]  /*7ef0*/  FADD.FTZ R17, R17, 1 ;  /* 0x3f80000011117421 */ /* 0x010fe20000010000 */
[----:B---3--:R-:W-:-:S05]  /*7f00*/  SHF.L.U32 R18, R111, 0x10, RZ ;  /* 0x000000106f127819 */ /* 0x008fca00000006ff */
[----:B------:R-:W-:-:S04]  /*7f10*/  FADD.FTZ R18, -R28, R18 ;  /* 0x000000121c127221 */ /* 0x000fc80000010100 */
[----:B------:R-:W-:Y:S01]  /*7f20*/  FMUL.FTZ R18, R32, R18 ;  /* 0x0000001220127220 */ /* 0x000fe20000410000 */
[----:B-1----:R-:W-:-:S03]  /*7f30*/  FADD.FTZ R11, R11, 1 ;  /* 0x3f8000000b0b7421 */ /* 0x002fc60000010000 */
[----:B------:R-:W-:Y:S01]  /*7f40*/  FFMA.FTZ R111, R34, R18, R33 ;  /* 0x00000012226f7223 */ /* 0x000fe20000010021 */
[----:B------:R-:W0:Y:S08]  /*7f50*/  MUFU.RCP R15, R15 ;  /* 0x0000000f000f7308 */ /* 0x000e300000001000 */
[----:B------:R1:W3:Y:S08]  /*7f60*/  MUFU.RCP R112, R17 ;  /* 0x0000001100707308 */ /* 0x0002f00000001000 */
[----:B------:R-:W4:Y:S01]  /*7f70*/  MUFU.EX2 R13, R13 ;  /* 0x0000000d000d7308 */ /* 0x000f220000000800 */
[----:B-1----:R-:W-:-:S07]  /*7f80*/  FMUL.FTZ R17, R111, -1.4426950216293334961 ;  /* 0xbfb8aa3b6f117820 */ /* 0x002fce0000410000 */
[----:B------:R-:W1:Y:S08]  /*7f90*/  MUFU.RCP R11, R11 ;  /* 0x0000000b000b7308 */ /* 0x000e700000001000 */
[----:B------:R-:W1:Y:S01]  /*7fa0*/  MUFU.EX2 R17, R17 ;  /* 0x0000001100117308 */ /* 0x000e620000000800 */
[----:B------:R-:W-:Y:S01]  /*7fb0*/  FMUL.FTZ R114, R114, R16 ;  /* 0x0000001072727220 */ /* 0x000fe20000410000 */
[----:B0-----:R-:W-:Y:S01]  /*7fc0*/  FMUL.FTZ R115, R115, R15 ;  /* 0x0000000f73737220 */ /* 0x001fe20000410000 */
[----:B---3--:R-:W-:Y:S01]  /*7fd0*/  FMUL.FTZ R112, R9, R112 ;  /* 0x0000007009707220 */ /* 0x008fe20000410000 */
[----:B----4-:R-:W-:-:S02]  /*7fe0*/  FADD.FTZ R13, R13, 1 ;  /* 0x3f8000000d0d7421 */ /* 0x010fc40000010000 */
[----:B------:R0:W-:Y:S01]  /*7ff0*/  STL [R1+0x2b4], R114 ;  /* 0x0002b47201007387 */ /* 0x0001e20000100800 */
[----:B-1----:R-:W-:-:S03]  /*8000*/  FMUL.FTZ R113, R113, R11 ;  /* 0x0000000b71717220 */ /* 0x002fc60000410000 */
[----:B------:R-:W-:Y:S01]  /*8010*/  STL [R1+0x2b8], R115 ;  /* 0x0002b87301007387 */ /* 0x000fe20000100800 */
[----:B------:R1:W-:Y:S03]  /*8020*/  MUFU.RCP R15, R13 ;  /* 0x0000000d000f7308 */ /* 0x0003e60000001000 */
[----:B------:R-:W-:Y:S04]  /*8030*/  STL [R1+0x2bc], R112 ;  /* 0x0002bc7001007387 */ /* 0x000fe80000100800 */
[----:B------:R-:W-:Y:S01]  /*8040*/  STL [R1+0x2d8], R112 ;  /* 0x0002d87001007387 */ /* 0x000fe20000100800 */
[----:B-1----:R-:W-:-:S03]  /*8050*/  FADD.FTZ R13, R17, 1 ;  /* 0x3f800000110d7421 */ /* 0x002fc60000010000 */
[----:B------:R-:W-:Y:S01]  /*8060*/  STL [R1+0x2c0], R113 ;  /* 0x0002c07101007387 */ /* 0x000fe20000100800 */
[----:B--2---:R-:W-:-:S03]  /*8070*/  SHF.L.U32 R17, R123, 0x10, RZ ;  /* 0x000000107b117819 */ /* 0x004fc600000006ff */
[----:B------:R-:W2:Y:S01]  /*8080*/  LDL.LU R123, [R1+0x1a4] ;  /* 0x0001a400017b7983 */ /* 0x000ea20000300800 */
[----:B------:R-:W-:Y:S01]  /*8090*/  FMUL.FTZ R16, R7, -1.4426950216293334961 ;  /* 0xbfb8aa3b07107820 */ /* 0x000fe20000410000 */
[----:B------:R-:W-:-:S05]  /*80a0*/  FMUL.FTZ R9, R109, -1.4426950216293334961 ;  /* 0xbfb8aa3b6d097820 */ /* 0x000fca0000410000 */
[----:B------:R-:W1:Y:S08]  /*80b0*/  MUFU.EX2 R16, R16 ;  /* 0x0000001000107308 */ /* 0x000e700000000800 */
[----:B------:R-:W3:Y:S01]  /*80c0*/  MUFU.EX2 R9, R9 ;  /* 0x0000000900097308 */ /* 0x000ee20000000800 */
[----:B------:R-:W-:Y:S01]  /*80d0*/  FADD.FTZ R17, -R28, R17 ;  /* 0x000000111c117221 */ /* 0x000fe20000010100 */
[----:B------:R-:W-:-:S03]  /*80e0*/  FMUL.FTZ R11, R106, -1.4426950216293334961 ;  /* 0xbfb8aa3b6a0b7820 */ /* 0x000fc60000410000 */
[----:B------:R-:W-:Y:S01]  /*80f0*/  FMUL.FTZ R17, R32, R17 ;  /* 0x0000001120117220 */ /* 0x000fe20000410000 */
[----:B-1----:R-:W-:-:S03]  /*8100*/  FADD.FTZ R16, R16, 1 ;  /* 0x3f80000010107421 */ /* 0x002fc60000010000 */
[----:B------:R-:W-:Y:S01]  /*8110*/  FFMA.FTZ R107, R34, R17, R33 ;  /* 0x00000011226b7223 */ /* 0x000fe20000010021 */
[----:B------:R-:W1:Y:S01]  /*8120*/  MUFU.RCP R13, R13 ;  /* 0x0000000d000d7308 */ /* 0x000e620000001000 */
[----:B---3--:R-:W-:-:S07]  /*8130*/  FADD.FTZ R9, R9, 1 ;  /* 0x3f80000009097421 */ /* 0x008fce0000010000 */
[----:B------:R3:W4:Y:S08]  /*8140*/  MUFU.RCP R108, R16 ;  /* 0x00000010006c7308 */ /* 0x0007300000001000 */
[----:B------:R-:W0:Y:S01]  /*8150*/  MUFU.EX2 R11, R11 ;  /* 0x0000000b000b7308 */ /* 0x000e220000000800 */
[----:B---3--:R-:W-:-:S07]  /*8160*/  FMUL.FTZ R16, R107, -1.4426950216293334961 ;  /* 0xbfb8aa3b6b107820 */ /* 0x008fce0000410000 */
[----:B------:R-:W3:Y:S01]  /*8170*/  MUFU.RCP R9, R9 ;  /* 0x0000000900097308 */ /* 0x000ee20000001000 */
[----:B------:R-:W-:-:S07]  /*8180*/  FMUL.FTZ R110, R110, R15 ;  /* 0x0000000f6e6e7220 */ /* 0x000fce0000410000 */
[----:B------:R-:W3:Y:S01]  /*8190*/  MUFU.EX2 R16, R16 ;  /* 0x0000001000107308 */ /* 0x000ee20000000800 */
[----:B------:R-:W-:Y:S01]  /*81a0*/  FMUL.FTZ R15, R3, -1.4426950216293334961 ;  /* 0xbfb8aa3b030f7820 */ /* 0x000fe20000410000 */
[----:B-1----:R-:W-:Y:S01]  /*81b0*/  FMUL.FTZ R111, R111, R13 ;  /* 0x0000000d6f6f7220 */ /* 0x002fe20000410000 */
[----:B----4-:R-:W-:Y:S01]  /*81c0*/  FMUL.FTZ R108, R7, R108 ;  /* 0x0000006c076c7220 */ /* 0x010fe20000410000 */
[----:B0-----:R-:W-:Y:S01]  /*81d0*/  FADD.FTZ R11, R11, 1 ;  /* 0x3f8000000b0b7421 */ /* 0x001fe20000010000 */
[----:B------:R0:W-:Y:S03]  /*81e0*/  STL [R1+0x2c4], R110 ;  /* 0x0002c46e01007387 */ /* 0x0001e60000100800 */
[----:B------:R-:W1:Y:S01]  /*81f0*/  MUFU.EX2 R15, R15 ;  /* 0x0000000f000f7308 */ /* 0x000e620000000800 */
[----:B---3--:R-:W-:Y:S01]  /*8200*/  FMUL.FTZ R109, R109, R9 ;  /* 0x000000096d6d7220 */ /* 0x008fe20000410000 */
[----:B------:R-:W-:Y:S04]  /*8210*/  STL [R1+0x2c8], R111 ;  /* 0x0002c86f01007387 */ /* 0x000fe80000100800 */
[----:B------:R-:W-:Y:S02]  /*8220*/  STL [R1+0x2cc], R108 ;  /* 0x0002cc6c01007387 */ /* 0x000fe40000100800 */
[----:B------:R3:W-:Y:S02]  /*8230*/  MUFU.RCP R13, R11 ;  /* 0x0000000b000d7308 */ /* 0x0007e40000001000 */
[----:B------:R4:W-:Y:S04]  /*8240*/  STL [R1+0x2d0], R109 ;  /* 0x0002d06d01007387 */ /* 0x0009e80000100800 */
[----:B------:R-:W4:Y:S01]  /*8250*/  LDL.LU R75, [R1+0x1b0] ;  /* 0x0001b000014b7983 */ /* 0x000f220000300800 */
[----:B---3--:R-:W-:Y:S01]  /*8260*/  FADD.FTZ R11, R16, 1 ;  /* 0x3f800000100b7421 */ /* 0x008fe20000010000 */
[----:B------:R-:W-:-:S05]  /*8270*/  SHF.L.U32 R16, R103, 0x10, RZ ;  /* 0x0000001067107819 */ /* 0x000fca00000006ff */
[----:B------:R-:W-:Y:S01]  /*8280*/  FADD.FTZ R16, -R28, R16 ;  /* 0x000000101c107221 */ /* 0x000fe20000010100 */
[----:B------:R-:W-:-:S03]  /*8290*/  FMUL.FTZ R9, R102, -1.4426950216293334961 ;  /* 0xbfb8aa3b66097820 */ /* 0x000fc60000410000 */
[----:B------:R-:W-:Y:S01]  /*82a0*/  FMUL.FTZ R16, R32, R16 ;  /* 0x0000001020107220 */ /* 0x000fe20000410000 */
[----:B-1----:R-:W-:-:S03]  /*82b0*/  FADD.FTZ R15, R15, 1 ;  /* 0x3f8000000f0f7421 */ /* 0x002fc60000010000 */
[----:B------:R-:W-:Y:S01]  /*82c0*/  FFMA.FTZ R103, R34, R16, R33 ;  /* 0x0000001022677223 */ /* 0x000fe20000010021 */
[----:B------:R1:W-:Y:S08]  /*82d0*/  MUFU.RCP R104, R15 ;  /* 0x0000000f00687308 */ /* 0x0003f00000001000 */
[----:B------:R-:W3:Y:S01]  /*82e0*/  MUFU.EX2 R9, R9 ;  /* 0x0000000900097308 */ /* 0x000ee20000000800 */
[----:B-1----:R-:W-:-:S07]  /*82f0*/  FMUL.FTZ R15, R103, -1.4426950216293334961 ;  /* 0xbfb8aa3b670f7820 */ /* 0x002fce0000410000 */
[----:B------:R-:W1:Y:S08]  /*8300*/  MUFU.RCP R11, R11 ;  /* 0x0000000b000b7308 */ /* 0x000e700000001000 */
[----:B------:R-:W0:Y:S01]  /*8310*/  MUFU.EX2 R15, R15 ;  /* 0x0000000f000f7308 */ /* 0x000e220000000800 */
[----:B---3--:R-:W-:Y:S01]  /*8320*/  FADD.FTZ R9, R9, 1 ;  /* 0x3f80000009097421 */ /* 0x008fe20000010000 */
[----:B------:R-:W-:Y:S01]  /*8330*/  FMUL.FTZ R106, R106, R13 ;  /* 0x0000000d6a6a7220 */ /* 0x000fe20000410000 */
[----:B-1----:R-:W-:-:S05]  /*8340*/  FMUL.FTZ R107, R107, R11 ;  /* 0x0000000b6b6b7220 */ /* 0x002fca0000410000 */
[----:B------:R0:W-:Y:S01]  /*8350*/  MUFU.RCP R11, R9 ;  /* 0x00000009000b7308 */ /* 0x0001e20000001000 */
[----:B------:R1:W-:Y:S01]  /*8360*/  STL [R1+0x2d4], R106 ;  /* 0x0002d46a01007387 */ /* 0x0003e20000100800 */
[----:B0-----:R-:W-:Y:S01]  /*8370*/  FADD.FTZ R9, R15, 1 ;  /* 0x3f8000000f097421 */ /* 0x001fe20000010000 */
[----:B--2---:R-:W-:Y:S02]  /*8380*/  SHF.L.U32 R15, R123, 0x10, RZ ;  /* 0x000000107b0f7819 */ /* 0x004fe400000006ff */
[----:B------:R-:W2:Y:S01]  /*8390*/  LDL.LU R123, [R1+0x1b4] ;  /* 0x0001b400017b7983 */ /* 0x000ea20000300800 */
[----:B------:R-:W-:-:S06]  /*83a0*/  FMUL.FTZ R7, R105, -1.4426950216293334961 ;  /* 0xbfb8aa3b69077820 */ /* 0x000fcc0000410000 */
[----:B------:R-:W0:Y:S01]  /*83b0*/  MUFU.EX2 R7, R7 ;  /* 0x0000000700077308 */ /* 0x000e220000000800 */
[----:B------:R-:W-:Y:S01]  /*83c0*/  FMUL.FTZ R13, R100, -1.4426950216293334961 ;  /* 0xbfb8aa3b640d7820 */ /* 0x000fe20000410000 */
[----:B0-----:R-:W-:-:S06]  /*83d0*/  FADD.FTZ R7, R7, 1 ;  /* 0x3f80000007077421 */ /* 0x001fcc0000010000 */
[----:B------:R-:W0:Y:S08]  /*83e0*/  MUFU.EX2 R13, R13 ;  /* 0x0000000d000d7308 */ /* 0x000e300000000800 */
[----:B------:R-:W3:Y:S01]  /*83f0*/  MUFU.RCP R7, R7 ;  /* 0x0000000700077308 */ /* 0x000ee20000001000 */
[----:B------:R-:W-:Y:S01]  /*8400*/  FMUL.FTZ R104, R3, R104 ;  /* 0x0000006803687220 */ /* 0x000fe20000410000 */
[----:B------:R-:W-:Y:S01]  /*8410*/  FADD.FTZ R15, -R28, R15 ;  /* 0x0000000f1c0f7221 */ /* 0x000fe20000010100 */
[----:B------:R-:W-:-:S03]  /*8420*/  FMUL.FTZ R3, R101, -1.4426950216293334961 ;  /* 0xbfb8aa3b65037820 */ /* 0x000fc60000410000 */
[----:B------:R-:W-:-:S03]  /*8430*/  FMUL.FTZ R15, R32, R15 ;  /* 0x0000000f200f7220 */ /* 0x000fc60000410000 */
[----:B------:R-:W1:Y:S01]  /*8440*/  MUFU.EX2 R3, R3 ;  /* 0x0000000300037308 */ /* 0x000e620000000800 */
[----:B------:R-:W-:Y:S01]  /*8450*/  FFMA.FTZ R99, R34, R15, R33 ;  /* 0x0000000f22637223 */ /* 0x000fe20000010021 */
[----:B0-----:R-:W-:Y:S01]  /*8460*/  FADD.FTZ R13, R13, 1 ;  /* 0x3f8000000d0d7421 */ /* 0x001fe20000010000 */
[----:B------:R-:W-:Y:S01]  /*8470*/  FMUL.FTZ R102, R102, R11 ;  /* 0x0000000b66667220 */ /* 0x000fe20000410000 */
[----:B---3--:R-:W-:Y:S01]  /*8480*/  FMUL.FTZ R105, R105, R7 ;  /* 0x0000000769697220 */ /* 0x008fe20000410000 */
[----:B------:R-:W-:Y:S01]  /*8490*/  FMUL.FTZ R7, R98, -1.4426950216293334961 ;  /* 0xbfb8aa3b62077820 */ /* 0x000fe20000410000 */
[----:B------:R-:W-:Y:S02]  /*84a0*/  FMUL.FTZ R11, R99, -1.4426950216293334961 ;  /* 0xbfb8aa3b630b7820 */ /* 0x000fe40000410000 */
[----:B------:R-:W0:Y:S08]  /*84b0*/  MUFU.RCP R13, R13 ;  /* 0x0000000d000d7308 */ /* 0x000e300000001000 */
[----:B------:R-:W3:Y:S01]  /*84c0*/  MUFU.EX2 R7, R7 ;  /* 0x0000000700077308 */ /* 0x000ee20000000800 */
[----:B-1----:R-:W-:-:S07]  /*84d0*/  FADD.FTZ R3, R3, 1 ;  /* 0x3f80000003037421 */ /* 0x002fce0000010000 */
[----:B------:R-:W1:Y:S01]  /*84e0*/  MUFU.EX2 R11, R11 ;  /* 0x0000000b000b7308 */ /* 0x000e620000000800 */
[----:B0-----:R-:W-:-:S07]  /*84f0*/  FMUL.FTZ R100, R100, R13 ;  /* 0x0000000d64647220 */ /* 0x001fce0000410000 */
[----:B------:R-:W0:Y:S01]  /*8500*/  MUFU.RCP R3, R3 ;  /* 0x0000000300037308 */ /* 0x000e220000001000 */
[----:B---3--:R-:W-:-:S07]  /*8510*/  FADD.FTZ R7, R7, 1 ;  /* 0x3f80000007077421 */ /* 0x008fce0000010000 */
[----:B------:R1:W3:Y:S02]  /*8520*/  MUFU.RCP R13, R7 ;  /* 0x00000007000d7308 */ /* 0x0002e40000001000 */
[----:B-1----:R-:W-:Y:S01]  /*8530*/  FADD.FTZ R7, R11, 1 ;  /* 0x3f8000000b077421 */ /* 0x002fe20000010000 */
[----:B----4-:R-:W-:Y:S02]  /*8540*/  SHF.L.U32 R11, R75, 0x10, RZ ;  /* 0x000000104b0b7819 */ /* 0x010fe400000006ff */
[----:B------:R-:W4:Y:S03]  /*8550*/  LDL.LU R75, [R1+0x1b8] ;  /* 0x0001b800014b7983 */ /* 0x000f260000300800 */
[----:B------:R-:W-:Y:S01]  /*8560*/  FADD.FTZ R16, -R28, R11 ;  /* 0x0000000b1c107221 */ /* 0x000fe20000010100 */
[----:B0-----:R-:W-:-:S03]  /*8570*/  FMUL.FTZ R101, R101, R3 ;  /* 0x0000000365657220 */ /* 0x001fc60000410000 */
[----:B------:R-:W-:Y:S01]  /*8580*/  FMUL.FTZ R16, R32, R16 ;  /* 0x0000001020107220 */ /* 0x000fe20000410000 */
[----:B------:R-:W-:-:S03]  /*8590*/  FMUL.FTZ R3, R14, -1.4426950216293334961 ;  /* 0xbfb8aa3b0e037820 */ /* 0x000fc60000410000 */
[----:B------:R-:W-:Y:S01]  /*85a0*/  FFMA.FTZ R31, R34, R16, R33 ;  /* 0x00000010221f7223 */ /* 0x000fe20000010021 */
[----:B---3--:R-:W-:Y:S02]  /*85b0*/  FMUL.FTZ R98, R98, R13 ;  /* 0x0000000d62627220 */ /* 0x008fe40000410000 */
[----:B------:R-:W0:Y:S01]  /*85c0*/  MUFU.EX2 R3, R3 ;  /* 0x0000000300037308 */ /* 0x000e220000000800 */
[----:B------:R-:W-:-:S07]  /*85d0*/  FMUL.FTZ R13, R31, -1.4426950216293334961 ;  /* 0xbfb8aa3b1f0d7820 */ /* 0x000fce0000410000 */
[----:B------:R-:W1:Y:S01]  /*85e0*/  MUFU.EX2 R13, R13 ;  /* 0x0000000d000d7308 */ /* 0x000e620000000800 */
[----:B0-----:R-:W-:-:S07]  /*85f0*/  FADD.FTZ R3, R3, 1 ;  /* 0x3f80000003037421 */ /* 0x001fce0000010000 */
[----:B------:R1:W-:Y:S02]  /*8600*/  MUFU.RCP R30, R3 ;  /* 0x00000003001e7308 */ /* 0x0003e40000001000 */
[----:B-1----:R-:W-:-:S06]  /*8610*/  FADD.FTZ R3, R13, 1 ;  /* 0x3f8000000d037421 */ /* 0x002fcc0000010000 */
[----:B------:R-:W0:Y:S01]  /*8620*/  MUFU.RCP R9, R9 ;  /* 0x0000000900097308 */ /* 0x000e220000001000 */
[----:B--2---:R-:W-:Y:S02]  /*8630*/  SHF.L.U32 R13, R123, 0x10, RZ ;  /* 0x000000107b0d7819 */ /* 0x004fe400000006ff */
[----:B------:R-:W2:Y:S01]  /*8640*/  LDL.LU R123, [R1+0x1bc] ;  /* 0x0001bc00017b7983 */ /* 0x000ea20000300800 */
[----:B0-----:R-:W-:Y:S01]  /*8650*/  FMUL.FTZ R103, R103, R9 ;  /* 0x0000000967677220 */ /* 0x001fe20000410000 */
[----:B------:R-:W-:-:S06]  /*8660*/  FMUL.FTZ R9, R96, -1.4426950216293334961 ;  /* 0xbfb8aa3b60097820 */ /* 0x000fcc0000410000 */
[----:B------:R-:W0:Y:S01]  /*8670*/  MUFU.EX2 R9, R9 ;  /* 0x0000000900097308 */ /* 0x000e220000000800 */
[----:B------:R-:W-:-:S07]  /*8680*/  FMUL.FTZ R15, R97, -1.4426950216293334961 ;  /* 0xbfb8aa3b610f7820 */ /* 0x000fce0000410000 */
[----:B------:R-:W1:Y:S08]  /*8690*/  MUFU.RCP R7, R7 ;  /* 0x0000000700077308 */ /* 0x000e700000001000 */
[----:B------:R-:W3:Y:S01]  /*86a0*/  MUFU.EX2 R15, R15 ;  /* 0x0000000f000f7308 */ /* 0x000ee20000000800 */
[----:B0-----:R-:W-:-:S07]  /*86b0*/  FADD.FTZ R9, R9, 1 ;  /* 0x3f80000009097421 */ /* 0x001fce0000010000 */
[----:B------:R3:W0:Y:S01]  /*86c0*/  MUFU.RCP R11, R9 ;  /* 0x00000009000b7308 */ /* 0x0006220000001000 */
[----:B-1----:R-:W-:Y:S01]  /*86d0*/  FMUL.FTZ R99, R99, R7 ;  /* 0x0000000763637220 */ /* 0x002fe20000410000 */
[----:B------:R-:W-:Y:S01]  /*86e0*/  FMUL.FTZ R7, R27, -1.4426950216293334961 ;  /* 0xbfb8aa3b1b077820 */ /* 0x000fe20000410000 */
[----:B---3--:R-:W-:-:S05]  /*86f0*/  FADD.FTZ R9, R15, 1 ;  /* 0x3f8000000f097421 */ /* 0x008fca0000010000 */
[----:B------:R-:W1:Y:S01]  /*8700*/  MUFU.EX2 R7, R7 ;  /* 0x0000000700077308 */ /* 0x000e620000000800 */
[----:B0-----:R-:W-:Y:S01]  /*8710*/  FMUL.FTZ R96, R96, R11 ;  /* 0x0000000b60607220 */ /* 0x001fe20000410000 */
[----:B------:R-:W-:-:S06]  /*8720*/  FMUL.FTZ R11, R29, -1.4426950216293334961 ;  /* 0xbfb8aa3b1d0b7820 */ /* 0x000fcc0000410000 */
[----:B------:R-:W0:Y:S01]  /*8730*/  MUFU.RCP R9, R9 ;  /* 0x0000000900097308 */ /* 0x000e220000001000 */
[----:B------:R-:W-:-:S07]  /*8740*/  FADD.FTZ R15, -R28, R13 ;  /* 0x0000000d1c0f7221 */ /* 0x000fce0000010100 */
[----:B------:R-:W3:Y:S01]  /*8750*/  MUFU.EX2 R11, R11 ;  /* 0x0000000b000b7308 */ /* 0x000ee20000000800 */
[----:B------:R-:W-:Y:S01]  /*8760*/  FMUL.FTZ R15, R32, R15 ;  /* 0x0000000f200f7220 */ /* 0x000fe20000410000 */
[----:B-1----:R-:W-:-:S03]  /*8770*/  FADD.FTZ R7, R7, 1 ;  /* 0x3f80000007077421 */ /* 0x002fc60000010000 */
[----:B------:R-:W-:Y:S01]  /*8780*/  FFMA.FTZ R26, R34, R15, R33 ;  /* 0x0000000f221a7223 */ /* 0x000fe20000010021 */
[----:B0-----:R-:W-:Y:S01]  /*8790*/  FMUL.FTZ R97, R97, R9 ;  /* 0x0000000961617220 */ /* 0x001fe20000410000 */
[----:B------:R-:W-:Y:S01]  /*87a0*/  FMUL.FTZ R9, R12, -1.4426950216293334961 ;  /* 0xbfb8aa3b0c097820 */ /* 0x000fe20000410000 */
[----:B------:R3:W-:Y:S02]  /*87b0*/  MUFU.RCP R13, R7 ;  /* 0x00000007000d7308 */ /* 0x0007e40000001000 */
[----:B---3--:R-:W-:Y:S01]  /*87c0*/  FADD.FTZ R7, R11, 1 ;  /* 0x3f8000000b077421 */ /* 0x008fe20000010000 */
[----:B------:R-:W-:-:S05]  /*87d0*/  FMUL.FTZ R11, R26, -1.4426950216293334961 ;  /* 0xbfb8aa3b1a0b7820 */ /* 0x000fca0000410000 */
[----:B------:R-:W0:Y:S08]  /*87e0*/  MUFU.EX2 R9, R9 ;  /* 0x0000000900097308 */ /* 0x000e300000000800 */
[----:B------:R-:W1:Y:S08]  /*87f0*/  MUFU.EX2 R11, R11 ;  /* 0x0000000b000b7308 */ /* 0x000e700000000800 */
[----:B------:R-:W3:Y:S01]  /*8800*/  MUFU.RCP R7, R7 ;  /* 0x0000000700077308 */ /* 0x000ee20000001000 */
[----:B0-----:R-:W-:Y:S01]  /*8810*/  FADD.FTZ R9, R9, 1 ;  /* 0x3f80000009097421 */ /* 0x001fe20000010000 */
[----:B------:R-:W-:-:S06]  /*8820*/  FMUL.FTZ R30, R14, R30 ;  /* 0x0000001e0e1e7220 */ /* 0x000fcc0000410000 */
[----:B------:R1:W0:Y:S02]  /*8830*/  MUFU.RCP R25, R9 ;  /* 0x0000000900197308 */ /* 0x0002240000001000 */
[----:B-1----:R-:W-:Y:S01]  /*8840*/  FADD.FTZ R9, R11, 1 ;  /* 0x3f8000000b097421 */ /* 0x002fe20000010000 */
[----:B----4-:R-:W-:Y:S01]  /*8850*/  SHF.L.U32 R11, R75, 0x10, RZ ;  /* 0x000000104b0b7819 */ /* 0x010fe200000006ff */
[----:B---3--:R-:W-:Y:S01]  /*8860*/  FMUL.FTZ R29, R29, R7 ;  /* 0x000000071d1d7220 */ /* 0x008fe20000410000 */
[----:B------:R-:W3:Y:S03]  /*8870*/  LDL.LU R75, [R1+0x1c0] ;  /* 0x0001c000014b7983 */ /* 0x000ee60000300800 */
[----:B------:R-:W-:Y:S01]  /*8880*/  FADD.FTZ R14, -R28, R11 ;  /* 0x0000000b1c0e7221 */ /* 0x000fe20000010100 */
[----:B------:R-:W-:-:S03]  /*8890*/  FMUL.FTZ R7, R10, -1.4426950216293334961 ;  /* 0xbfb8aa3b0a077820 */ /* 0x000fc60000410000 */
[----:B------:R-:W-:Y:S01]  /*88a0*/  FMUL.FTZ R14, R32, R14 ;  /* 0x0000000e200e7220 */ /* 0x000fe20000410000 */
[----:B0-----:R-:W-:-:S03]  /*88b0*/  FMUL.FTZ R25, R12, R25 ;  /* 0x000000190c197220 */ /* 0x001fc60000410000 */
[----:B------:R-:W-:Y:S01]  /*88c0*/  FFMA.FTZ R22, R34, R14, R33 ;  /* 0x0000000e22167223 */ /* 0x000fe20000010021 */
[----:B------:R-:W0:Y:S03]  /*88d0*/  MUFU.EX2 R7, R7 ;  /* 0x0000000700077308 */ /* 0x000e260000000800 */
[----:B------:R-:W-:-:S06]  /*88e0*/  FMUL.FTZ R12, R22, -1.4426950216293334961 ;  /* 0xbfb8aa3b160c7820 */ /* 0x000fcc0000410000 */
[----:B------:R-:W1:Y:S01]  /*88f0*/  MUFU.EX2 R12, R12 ;  /* 0x0000000c000c7308 */ /* 0x000e620000000800 */
[----:B0-----:R-:W-:-:S07]  /*8900*/  FADD.FTZ R7, R7, 1 ;  /* 0x3f80000007077421 */ /* 0x001fce0000010000 */
[----:B------:R1:W0:Y:S02]  /*8910*/  MUFU.RCP R21, R7 ;  /* 0x0000000700157308 */ /* 0x0002240000001000 */
[----:B-1----:R-:W-:Y:S01]  /*8920*/  FADD.FTZ R7, R12, 1 ;  /* 0x3f8000000c077421 */ /* 0x002fe20000010000 */
[----:B--2---:R-:W-:Y:S02]  /*8930*/  SHF.L.U32 R12, R123, 0x10, RZ ;  /* 0x000000107b0c7819 */ /* 0x004fe400000006ff */
[----:B------:R-:W2:Y:S01]  /*8940*/  LDL.LU R123, [R1+0x1c4] ;  /* 0x0001c400017b7983 */ /* 0x000ea20000300800 */
[----:B0-----:R-:W-:Y:S01]  /*8950*/  FMUL.FTZ R21, R10, R21 ;  /* 0x000000150a157220 */ /* 0x001fe20000410000 */
[----:B---3--:R-:W-:Y:S02]  /*8960*/  SHF.L.U32 R14, R75, 0x10, RZ ;  /* 0x000000104b0e7819 */ /* 0x008fe400000006ff */
[----:B------:R-:W3:Y:S01]  /*8970*/  LDL.LU R75, [R1+0x1d4] ;  /* 0x0001d400014b7983 */ /* 0x000ee20000300800 */
[----:B------:R-:W0:Y:S01]  /*8980*/  MUFU.RCP R3, R3 ;  /* 0x0000000300037308 */ /* 0x000e220000001000 */
[----:B------:R-:W-:Y:S01]  /*8990*/  FMUL.FTZ R27, R27, R13 ;  /* 0x0000000d1b1b7220 */ /* 0x000fe20000410000 */
[----:B------:R-:W-:Y:S01]  /*89a0*/  FMUL.FTZ R13, R24, -1.4426950216293334961 ;  /* 0xbfb8aa3b180d7820 */ /* 0x000fe20000410000 */
[----:B0-----:R-:W-:Y:S01]  /*89b0*/  FMUL.FTZ R31, R31, R3 ;  /* 0x000000031f1f7220 */ /* 0x001fe20000410000 */
[----:B------:R-:W-:-:S04]  /*89c0*/  FMUL.FTZ R3, R23, -1.4426950216293334961 ;  /* 0xbfb8aa3b17037820 */ /* 0x000fc80000410000 */
[----:B------:R-:W-:Y:S08]  /*89d0*/  MUFU.EX2 R13, R13 ;  /* 0x0000000d000d7308 */ /* 0x000ff00000000800 */
[----:B------:R-:W0:Y:S01]  /*89e0*/  MUFU.EX2 R3, R3 ;  /* 0x0000000300037308 */ /* 0x000e220000000800 */
[----:B--2---:R-:W-:Y:S02]  /*89f0*/  SHF.L.U32 R10, R123, 0x10, RZ ;  /* 0x000000107b0a7819 */ /* 0x004fe400000006ff */
[----:B------:R-:W2:Y:S04]  /*8a00*/  LDL.LU R123, [R1+0x210] ;  /* 0x00021000017b7983 */ /* 0x000ea80000300800 */
[----:B------:R-:W4:Y:S04]  /*8a10*/  LDL.LU R120, [R1+0x194] ;  /* 0x0001940001787983 */ /* 0x000f280000300800 */
[----:B------:R-:W2:Y:S04]  /*8a20*/  LDL.LU R122, [R1+0x244] ;  /* 0x00024400017a7983 */ /* 0x000ea80000300800 */
[----:B------:R-:W2:Y:S04]  /*8a30*/  LDL.LU R70, [R1+0x19c] ;  /* 0x00019c0001467983 */ /* 0x000ea80000300800 */
[----:B------:R-:W2:Y:S04]  /*8a40*/  LDL.LU R89, [R1+0x1a8] ;  /* 0x0001a80001597983 */ /* 0x000ea80000300800 */
[----:B------:R-:W2:Y:S01]  /*8a50*/  LDL.LU R73, [R1+0x1a0] ;  /* 0x0001a00001497983 */ /* 0x000ea20000300800 */
[----:B------:R-:W1:Y:S01]  /*8a60*/  MUFU.RCP R9, R9 ;  /* 0x0000000900097308 */ /* 0x000e620000001000 */
[----:B0-----:R-:W-:-:S07]  /*8a70*/  FADD.FTZ R3, R3, 1 ;  /* 0x3f80000003037421 */ /* 0x001fce0000010000 */
[----:B------:R0:W-:Y:S02]  /*8a80*/  MUFU.RCP R11, R3 ;  /* 0x00000003000b7308 */ /* 0x0001e40000001000 */
[----:B0-----:R-:W-:Y:S01]  /*8a90*/  FADD.FTZ R3, R13, 1 ;  /* 0x3f8000000d037421 */ /* 0x001fe20000010000 */
[----:B-1----:R-:W-:Y:S01]  /*8aa0*/  FMUL.FTZ R26, R26, R9 ;  /* 0x000000091a1a7220 */ /* 0x002fe20000410000 */
[----:B------:R-:W-:-:S04]  /*8ab0*/  FMUL.FTZ R9, R90, -1.4426950216293334961 ;  /* 0xbfb8aa3b5a097820 */ /* 0x000fc80000410000 */
[----:B------:R-:W0:Y:S08]  /*8ac0*/  MUFU.RCP R3, R3 ;  /* 0x0000000300037308 */ /* 0x000e300000001000 */
[----:B------:R-:W1:Y:S01]  /*8ad0*/  MUFU.EX2 R9, R9 ;  /* 0x0000000900097308 */ /* 0x000e620000000800 */
[----:B------:R-:W-:-:S04]  /*8ae0*/  FADD.FTZ R12, -R28, R12 ;  /* 0x0000000c1c0c7221 */ /* 0x000fc80000010100 */
[----:B------:R-:W-:-:S03]  /*8af0*/  FMUL.FTZ R12, R32, R12 ;  /* 0x0000000c200c7220 */ /* 0x000fc60000410000 */
[----:B------:R-:W1:Y:S01]  /*8b00*/  MUFU.RCP R7, R7 ;  /* 0x0000000700077308 */ /* 0x000e620000001000 */
[----:B0-----:R-:W-:Y:S01]  /*8b10*/  FMUL.FTZ R24, R24, R3 ;  /* 0x0000000318187220 */ /* 0x001fe20000410000 */
[----:B------:R-:W-:Y:S01]  /*8b20*/  FMUL.FTZ R3, R8, -1.4426950216293334961 ;  /* 0xbfb8aa3b08037820 */ /* 0x000fe20000410000 */
[----:B------:R-:W-:Y:S01]  /*8b30*/  FFMA.FTZ R18, R34, R12, R33 ;  /* 0x0000000c22127223 */ /* 0x000fe20000010021 */
[----:B-1----:R-:W-:-:S04]  /*8b40*/  FADD.FTZ R9, R9, 1 ;  /* 0x3f80000009097421 */ /* 0x002fc80000010000 */
[----:B------:R-:W0:Y:S08]  /*8b50*/  MUFU.EX2 R3, R3 ;  /* 0x0000000300037308 */ /* 0x000e300000000800 */
[----:B------:R1:W-:Y:S01]  /*8b60*/  MUFU.RCP R19, R9 ;  /* 0x0000000900137308 */ /* 0x0003e20000001000 */
[----:B------:R-:W-:Y:S01]  /*8b70*/  FMUL.FTZ R22, R22, R7 ;  /* 0x0000000716167220 */ /* 0x000fe20000410000 */
[----:B------:R-:W-:Y:S01]  /*8b80*/  FMUL.FTZ R7, R6, -1.4426950216293334961 ;  /* 0xbfb8aa3b06077820 */ /* 0x000fe20000410000 */
[----:B-1----:R-:W-:-:S06]  /*8b90*/  FMUL.FTZ R9, R18, -1.4426950216293334961 ;  /* 0xbfb8aa3b12097820 */ /* 0x002fcc0000410000 */
[----:B------:R-:W1:Y:S01]  /*8ba0*/  MUFU.EX2 R9, R9 ;  /* 0x0000000900097308 */ /* 0x000e620000000800 */
[----:B0-----:R-:W-:-:S07]  /*8bb0*/  FADD.FTZ R3, R3, 1 ;  /* 0x3f80000003037421 */ /* 0x001fce0000010000 */
[----:B------:R-:W0:Y:S08]  /*8bc0*/  MUFU.EX2 R7, R7 ;  /* 0x0000000700077308 */ /* 0x000e300000000800 */
[----:B------:R1:W-:Y:S02]  /*8bd0*/  MUFU.RCP R17, R3 ;  /* 0x0000000300117308 */ /* 0x0003e40000001000 */
[----:B-1----:R-:W-:Y:S01]  /*8be0*/  FADD.FTZ R3, R9, 1 ;  /* 0x3f80000009037421 */ /* 0x002fe20000010000 */
[----:B0-----:R-:W-:-:S05]  /*8bf0*/  FADD.FTZ R7, R7, 1 ;  /* 0x3f80000007077421 */ /* 0x001fca0000010000 */
[----:B------:R-:W0:Y:S01]  /*8c00*/  MUFU.RCP R3, R3 ;  /* 0x0000000300037308 */ /* 0x000e220000001000 */
[----:B------:R-:W-:-:S07]  /*8c10*/  FADD.FTZ R10, -R28, R10 ;  /* 0x0000000a1c0a7221 */ /* 0x000fce0000010100 */
[----:B------:R-:W1:Y:S01]  /*8c20*/  MUFU.RCP R13, R7 ;  /* 0x00000007000d7308 */ /* 0x000e620000001000 */
[----:B------:R-:W-:-:S04]  /*8c30*/  FMUL.FTZ R10, R32, R10 ;  /* 0x0000000a200a7220 */ /* 0x000fc80000410000 */
[----:B------:R-:W-:Y:S01]  /*8c40*/  FFMA.FTZ R10, R34, R10, R33 ;  /* 0x0000000a220a7223 */ /* 0x000fe20000010021 */
[----:B0-----:R-:W-:Y:S01]  /*8c50*/  FMUL.FTZ R18, R18, R3 ;  /* 0x0000000312127220 */ /* 0x001fe20000410000 */
[----:B------:R-:W-:Y:S01]  /*8c60*/  FMUL.FTZ R3, R4, -1.4426950216293334961 ;  /* 0xbfb8aa3b04037820 */ /* 0x000fe20000410000 */
[----:B-1----:R-:W-:Y:S01]  /*8c70*/  FMUL.FTZ R13, R6, R13 ;  /* 0x0000000d060d7220 */ /* 0x002fe20000410000 */
[----:B------:R-:W-:-:S04]  /*8c80*/  FMUL.FTZ R6, R10, -1.4426950216293334961 ;  /* 0xbfb8aa3b0a067820 */ /* 0x000fc80000410000 */
[----:B------:R-:W0:Y:S08]  /*8c90*/  MUFU.EX2 R3, R3 ;  /* 0x0000000300037308 */ /* 0x000e300000000800 */
[----:B------:R-:W1:Y:S01]  /*8ca0*/  MUFU.EX2 R6, R6 ;  /* 0x0000000600067308 */ /* 0x000e620000000800 */
[----:B0-----:R-:W-:-:S07]  /*8cb0*/  FADD.FTZ R3, R3, 1 ;  /* 0x3f80000003037421 */ /* 0x001fce0000010000 */
[----:B------:R1:W0:Y:S01]  /*8cc0*/  MUFU.RCP R9, R3 ;  /* 0x0000000300097308 */ /* 0x0002220000001000 */
[----:B------:R-:W-:Y:S01]  /*8cd0*/  FADD.FTZ R14, -R28, R14 ;  /* 0x0000000e1c0e7221 */ /* 0x000fe20000010100 */
[----:B-1----:R-:W-:-:S03]  /*8ce0*/  FADD.FTZ R3, R6, 1 ;  /* 0x3f80000006037421 */ /* 0x002fc60000010000 */
[----:B------:R-:W-:-:S03]  /*8cf0*/  FMUL.FTZ R14, R32, R14 ;  /* 0x0000000e200e7220 */ /* 0x000fc60000410000 */
[----:B------:R-:W1:Y:S01]  /*8d00*/  MUFU.RCP R3, R3 ;  /* 0x0000000300037308 */ /* 0x000e620000001000 */
[----:B------:R-:W-:Y:S01]  /*8d10*/  FFMA.FTZ R14, R34, R14, R33 ;  /* 0x0000000e220e7223 */ /* 0x000fe20000010021 */
[----:B---3--:R-:W-:Y:S01]  /*8d20*/  SHF.L.U32 R6, R75, 0x10, RZ ;  /* 0x000000104b067819 */ /* 0x008fe200000006ff */
[----:B------:R-:W-:Y:S01]  /*8d30*/  FMUL.FTZ R17, R8, R17 ;  /* 0x0000001108117220 */ /* 0x000fe20000410000 */
[----:B------:R-:W-:Y:S01]  /*8d40*/  FMUL.FTZ R36, R5, -1.4426950216293334961 ;  /* 0xbfb8aa3b05247820 */ /* 0x000fe20000410000 */
[----:B------:R-:W-:Y:S01]  /*8d50*/  FMUL.FTZ R8, R14, -1.4426950216293334961 ;  /* 0xbfb8aa3b0e087820 */ /* 0x000fe20000410000 */
[----:B------:R-:W-:Y:S01]  /*8d60*/  FMUL.FTZ R35, R88, -1.4426950216293334961 ;  /* 0xbfb8aa3b58237820 */ /* 0x000fe20000410000 */
[----:B------:R-:W-:Y:S01]  /*8d70*/  FADD.FTZ R6, -R28, R6 ;  /* 0x000000061c067221 */ /* 0x000fe20000010100 */
[----:B------:R-:W-:Y:S01]  /*8d80*/  FMUL.FTZ R23, R23, R11 ;  /* 0x0000000b17177220 */ /* 0x000fe20000410000 */
[----:B0-----:R-:W-:Y:S01]  /*8d90*/  FMUL.FTZ R9, R4, R9 ;  /* 0x0000000904097220 */ /* 0x001fe20000410000 */
[----:B------:R-:W3:Y:S01]  /*8da0*/  LDL.LU R75, [R1+0x1ac] ;  /* 0x0001ac00014b7983 */ /* 0x000ee20000300800 */
[----:B------:R-:W0:Y:S01]  /*8db0*/  MUFU.EX2 R8, R8 ;  /* 0x0000000800087308 */ /* 0x000e220000000800 */
[----:B------:R-:W-:Y:S01]  /*8dc0*/  FMUL.FTZ R6, R32, R6 ;  /* 0x0000000620067220 */ /* 0x000fe20000410000 */
[----:B-1----:R-:W-:-:S03]  /*8dd0*/  FMUL.FTZ R10, R10, R3 ;  /* 0x000000030a0a7220 */ /* 0x002fc60000410000 */
[----:B------:R-:W-:-:S03]  /*8de0*/  FFMA.FTZ R6, R34, R6, R33 ;  /* 0x0000000622067223 */ /* 0x000fc60000010021 */
[----:B------:R-:W1:Y:S01]  /*8df0*/  MUFU.EX2 R36, R36 ;  /* 0x0000002400247308 */ /* 0x000e620000000800 */
[----:B------:R-:W-:-:S07]  /*8e00*/  FMUL.FTZ R11, R80, -1.4426950216293334961 ;  /* 0xbfb8aa3b500b7820 */ /* 0x000fce0000410000 */
[----:B------:R-:W1:Y:S01]  /*8e10*/  MUFU.EX2 R35, R35 ;  /* 0x0000002300237308 */ /* 0x000e620000000800 */
[----:B------:R-:W-:Y:S01]  /*8e20*/  FMUL.FTZ R38, R6, -1.4426950216293334961 ;  /* 0xbfb8aa3b06267820 */ /* 0x000fe20000410000 */
[----:B0-----:R-:W-:Y:S01]  /*8e30*/  FADD.FTZ R7, R8, 1 ;  /* 0x3f80000008077421 */ /* 0x001fe20000010000 */
[----:B------:R-:W-:Y:S01]  /*8e40*/  FMUL.FTZ R4, R0, -1.4426950216293334961 ;  /* 0xbfb8aa3b00047820 */ /* 0x000fe20000410000 */
[----:B------:R-:W3:Y:S04]  /*8e50*/  LDL.LU R68, [R1+0x250] ;  /* 0x0002500001447983 */ /* 0x000ee80000300800 */
[----:B------:R-:W-:Y:S01]  /*8e60*/  MUFU.EX2 R38, R38 ;  /* 0x0000002600267308 */ /* 0x000fe20000000800 */
[----:B-1----:R-:W-:Y:S01]  /*8e70*/  FADD.FTZ R36, R36, 1 ;  /* 0x3f80000024247421 */ /* 0x002fe20000010000 */
[----:B------:R-:W3:Y:S04]  /*8e80*/  LDL.LU R58, [R1+0x1cc] ;  /* 0x0001cc00013a7983 */ /* 0x000ee80000300800 */
[----:B------:R-:W3:Y:S02]  /*8e90*/  LDL.LU R57, [R1+0x50] ;  /* 0x0000500001397983 */ /* 0x000ee40000300800 */
[----:B------:R-:W0:Y:S01]  /*8ea0*/  MUFU.EX2 R11, R11 ;  /* 0x0000000b000b7308 */ /* 0x000e220000000800 */
[----:B------:R-:W-:Y:S01]  /*8eb0*/  FADD.FTZ R35, R35, 1 ;  /* 0x3f80000023237421 */ /* 0x000fe20000010000 */
[----:B------:R-:W3:Y:S04]  /*8ec0*/  LDL.LU R56, [R1+0x1d0] ;  /* 0x0001d00001387983 */ /* 0x000ee80000300800 */
[----:B------:R-:W3:Y:S02]  /*8ed0*/  LDL.LU R43, [R1+0x58] ;  /* 0x00005800012b7983 */ /* 0x000ee40000300800 */
[----:B------:R-:W1:Y:S08]  /*8ee0*/  MUFU.RCP R7, R7 ;  /* 0x0000000700077308 */ /* 0x000e700000001000 */
[----:B------:R1:W-:Y:S01]  /*8ef0*/  MUFU.RCP R37, R36 ;  /* 0x0000002400257308 */ /* 0x0003e20000001000 */
[----:B0-----:R-:W-:Y:S01]  /*8f00*/  FADD.FTZ R11, R11, 1 ;  /* 0x3f8000000b0b7421 */ /* 0x001fe20000010000 */
[----:B-1----:R-:W-:-:S06]  /*8f10*/  FADD.FTZ R36, R38, 1 ;  /* 0x3f80000026247421 */ /* 0x002fcc0000010000 */
[----:B------:R-:W-:Y:S01]  /*8f20*/  MUFU.EX2 R4, R4 ;  /* 0x0000000400047308 */ /* 0x000fe20000000800 */
[----:B------:R-:W-:Y:S01]  /*8f30*/  FMUL.FTZ R14, R14, R7 ;  /* 0x000000070e0e7220 */ /* 0x000fe20000410000 */
[----:B------:R-:W-:-:S06]  /*8f40*/  FMUL.FTZ R7, R121, -1.4426950216293334961 ;  /* 0xbfb8aa3b79077820 */ /* 0x000fcc0000410000 */
[----:B------:R-:W-:Y:S01]  /*8f50*/  MUFU.RCP R36, R36 ;  /* 0x0000002400247308 */ /* 0x000fe20000001000 */
[----:B----4-:R-:W-:-:S07]  /*8f60*/  FMUL.FTZ R3, R120, -1.4426950216293334961 ;  /* 0xbfb8aa3b78037820 */ /* 0x010fce0000410000 */
[----:B------:R-:W0:Y:S02]  /*8f70*/  MUFU.EX2 R3, R3 ;  /* 0x0000000300037308 */ /* 0x000e240000000800 */
[----:B0-----:R-:W-:-:S06]  /*8f80*/  FADD.FTZ R3, R3, 1 ;  /* 0x3f80000003037421 */ /* 0x001fcc0000010000 */
[----:B------:R-:W0:Y:S08]  /*8f90*/  MUFU.RCP R3, R3 ;  /* 0x0000000300037308 */ /* 0x000e300000001000 */
[----:B------:R1:W-:Y:S08]  /*8fa0*/  MUFU.RCP R20, R11 ;  /* 0x0000000b00147308 */ /* 0x0003f00000001000 */
[----:B------:R-:W4:Y:S01]  /*8fb0*/  MUFU.RCP R35, R35 ;  /* 0x0000002300237308 */ /* 0x000f220000001000 */
[----:B-1----:R-:W-:Y:S01]  /*8fc0*/  FMUL.FTZ R11, R117, -1.4426950216293334961 ;  /* 0xbfb8aa3b750b7820 */ /* 0x002fe20000410000 */
[----:B0-----:R-:W-:Y:S01]  /*8fd0*/  FMUL.FTZ R3, R120, R3 ;  /* 0x0000000378037220 */ /* 0x001fe20000410000 */
[----:B--2---:R-:W-:-:S05]  /*8fe0*/  SHF.L.U32 R120, R122, 0x10, RZ ;  /* 0x000000107a787819 */ /* 0x004fca00000006ff */
[----:B------:R-:W0:Y:S01]  /*8ff0*/  MUFU.EX2 R7, R7 ;  /* 0x0000000700077308 */ /* 0x000e220000000800 */
[----:B------:R-:W-:Y:S01]  /*9000*/  FADD.FTZ R120, -R28, R120 ;  /* 0x000000781c787221 */ /* 0x000fe20000010100 */
[----:B------:R-:W-:-:S06]  /*9010*/  FMUL.FTZ R6, R6, R36 ;  /* 0x0000002406067220 */ /* 0x000fcc0000410000 */
[----:B------:R-:W1:Y:S01]  /*9020*/  MUFU.EX2 R11, R11 ;  /* 0x0000000b000b7308 */ /* 0x000e620000000800 */
[----:B------:R-:W-:Y:S01]  /*9030*/  FADD.FTZ R36, R4, 1 ;  /* 0x3f80000004247421 */ /* 0x000fe20000010000 */
[----:B------:R-:W-:Y:S01]  /*9040*/  FMUL.FTZ R5, R5, R37 ;  /* 0x0000002505057220 */ /* 0x000fe20000410000 */
[----:B------:R-:W-:Y:S01]  /*9050*/  FMUL.FTZ R120, R32, R120 ;  /* 0x0000007820787220 */ /* 0x000fe20000410000 */
[----:B----4-:R-:W-:Y:S01]  /*9060*/  FMUL.FTZ R4, R88, R35 ;  /* 0x0000002358047220 */ /* 0x010fe20000410000 */
[----:B------:R-:W-:Y:S01]  /*9070*/  FMUL.FTZ R37, R89, -1.4426950216293334961 ;  /* 0xbfb8aa3b59257820 */ /* 0x000fe20000410000 */
[----:B------:R-:W-:Y:S02]  /*9080*/  FMUL.FTZ R42, R70, -1.4426950216293334961 ;  /* 0xbfb8aa3b462a7820 */ /* 0x000fe40000410000 */
[----:B------:R2:W-:Y:S01]  /*9090*/  MUFU.RCP R35, R36 ;  /* 0x0000002400237308 */ /* 0x0005e20000001000 */
[----:B------:R-:W-:Y:S01]  /*90a0*/  FFMA.FTZ R120, R34, R120, R33 ;  /* 0x0000007822787223 */ /* 0x000fe20000010021 */
[----:B------:R-:W-:Y:S01]  /*90b0*/  FMUL.FTZ R40, R73, -1.4426950216293334961 ;  /* 0xbfb8aa3b49287820 */ /* 0x000fe20000410000 */
[----:B0-----:R-:W-:Y:S01]  /*90c0*/  FADD.FTZ R7, R7, 1 ;  /* 0x3f80000007077421 */ /* 0x001fe20000010000 */
[----:B--2---:R-:W-:-:S04]  /*90d0*/  FMUL.FTZ R36, R119, -1.4426950216293334961 ;  /* 0xbfb8aa3b77247820 */ /* 0x004fc80000410000 */
[----:B------:R-:W0:Y:S01]  /*90e0*/  MUFU.EX2 R37, R37 ;  /* 0x0000002500257308 */ /* 0x000e220000000800 */
[----:B-1----:R-:W-:Y:S01]  /*90f0*/  FADD.FTZ R11, R11, 1 ;  /* 0x3f8000000b0b7421 */ /* 0x002fe20000010000 */
[----:B------:R-:W-:-:S06]  /*9100*/  FMUL.FTZ R41, R120, -1.4426950216293334961 ;  /* 0xbfb8aa3b78297820 */ /* 0x000fcc0000410000 */
[----:B------:R-:W1:Y:S08]  /*9110*/  MUFU.EX2 R42, R42 ;  /* 0x0000002a002a7308 */ /* 0x000e700000000800 */
[----:B------:R-:W2:Y:S08]  /*9120*/  MUFU.EX2 R36, R36 ;  /* 0x0000002400247308 */ /* 0x000eb00000000800 */
[----:B------:R-:W4:Y:S08]  /*9130*/  MUFU.EX2 R40, R40 ;  /* 0x0000002800287308 */ /* 0x000f300000000800 */
[----:B------:R-:W4:Y:S08]  /*9140*/  MUFU.RCP R7, R7 ;  /* 0x0000000700077308 */ /* 0x000f300000001000 */
[----:B------:R-:W4:Y:S08]  /*9150*/  MUFU.RCP R11, R11 ;  /* 0x0000000b000b7308 */ /* 0x000f300000001000 */
[----:B------:R-:W4:Y:S01]  /*9160*/  MUFU.EX2 R41, R41 ;  /* 0x0000002900297308 */ /* 0x000f220000000800 */
[----:B0-----:R-:W-:Y:S01]  /*9170*/  FADD.FTZ R37, R37, 1 ;  /* 0x3f80000025257421 */ /* 0x001fe20000010000 */
[----:B-1----:R-:W-:Y:S01]  /*9180*/  FADD.FTZ R42, R42, 1 ;  /* 0x3f8000002a2a7421 */ /* 0x002fe20000010000 */
[----:B--2---:R-:W-:Y:S01]  /*9190*/  FADD.FTZ R36, R36, 1 ;  /* 0x3f80000024247421 */ /* 0x004fe20000010000 */
[----:B----4-:R-:W-:Y:S01]  /*91a0*/  FADD.FTZ R40, R40, 1 ;  /* 0x3f80000028287421 */ /* 0x010fe20000010000 */
[----:B------:R-:W-:-:S03]  /*91b0*/  FMUL.FTZ R7, R121, R7 ;  /* 0x0000000779077220 */ /* 0x000fc60000410000 */
[----:B------:R-:W-:Y:S01]  /*91c0*/  MUFU.RCP R122, R37 ;  /* 0x00000025007a7308 */ /* 0x000fe20000001000 */
[----:B------:R-:W-:-:S07]  /*91d0*/  FMUL.FTZ R11, R117, R11 ;  /* 0x0000000b750b7220 */ /* 0x000fce0000410000 */
[----:B------:R0:W-:Y:S08]  /*91e0*/  MUFU.RCP R121, R42 ;  /* 0x0000002a00797308 */ /* 0x0001f00000001000 */
[----:B------:R1:W-:Y:S01]  /*91f0*/  MUFU.RCP R37, R36 ;  /* 0x0000002400257308 */ /* 0x0003e20000001000 */
[----:B0-----:R-:W2:Y:S07]  /*9200*/  LDL.LU R42, [R1+0x1d8] ;  /* 0x0001d800012a7983 */ /* 0x001eae0000300800 */
[----:B------:R0:W-:Y:S01]  /*9210*/  MUFU.RCP R117, R40 ;  /* 0x0000002800757308 */ /* 0x0001e20000001000 */
[----:B-1----:R-:W-:-:S02]  /*9220*/  FADD.FTZ R36, R41, 1 ;  /* 0x3f80000029247421 */ /* 0x002fc40000010000 */
[----:B------:R-:W4:Y:S04]  /*9230*/  LDL.LU R41, [R1+0xd0] ;  /* 0x0000d00001297983 */ /* 0x000f280000300800 */
[----:B0-----:R-:W2:Y:S04]  /*9240*/  LDL.LU R40, [R1+0x1dc] ;  /* 0x0001dc0001287983 */ /* 0x001ea80000300800 */
[----:B------:R-:W4:Y:S01]  /*9250*/  LDL.LU R2, [R1+0xd4] ;  /* 0x0000d40001027983 */ /* 0x000f220000300800 */
[----:B------:R-:W-:Y:S01]  /*9260*/  SHF.L.U32 R123, R123, 0x10, RZ ;  /* 0x000000107b7b7819 */ /* 0x000fe200000006ff */
[----:B------:R-:W-:-:S02]  /*9270*/  FMUL.FTZ R0, R0, R35 ;  /* 0x0000002300007220 */ /* 0x000fc40000410000 */
[----:B------:R-:W2:Y:S02]  /*9280*/  LDL.LU R46, [R1+0xd8] ;  /* 0x0000d800012e7983 */ /* 0x000ea40000300800 */
[----:B------:R-:W-:Y:S01]  /*9290*/  FADD.FTZ R123, -R28, R123 ;  /* 0x0000007b1c7b7221 */ /* 0x000fe20000010100 */
[----:B------:R-:W-:Y:S01]  /*92a0*/  FMUL.FTZ R35, R116, -1.4426950216293334961 ;  /* 0xbfb8aa3b74237820 */ /* 0x000fe20000410000 */
[----:B------:R-:W2:Y:S02]  /*92b0*/  LDL.LU R44, [R1+0xdc] ;  /* 0x0000dc00012c7983 */ /* 0x000ea40000300800 */
[----:B------:R-:W-:Y:S02]  /*92c0*/  FMUL.FTZ R123, R32, R123 ;  /* 0x0000007b207b7220 */ /* 0x000fe40000410000 */
[----:B------:R-:W2:Y:S02]  /*92d0*/  LDL.LU R47, [R1+0x1e4] ;  /* 0x0001e400012f7983 */ /* 0x000ea40000300800 */
[----:B------:R-:W-:Y:S01]  /*92e0*/  FFMA.FTZ R123, R34, R123, R33 ;  /* 0x0000007b227b7223 */ /* 0x000fe20000010021 */
[----:B------:R-:W0:Y:S01]  /*92f0*/  MUFU.EX2 R35, R35 ;  /* 0x0000002300237308 */ /* 0x000e220000000800 */
[----:B------:R-:W2:Y:S02]  /*9300*/  LDL.LU R45, [R1+0x1e8] ;  /* 0x0001e800012d7983 */ /* 0x000ea40000300800 */
[----:B------:R-:W-:-:S02]  /*9310*/  FMUL.FTZ R38, R123, -1.4426950216293334961 ;  /* 0xbfb8aa3b7b267820 */ /* 0x000fc40000410000 */
[----:B------:R-:W2:Y:S01]  /*9320*/  LDL.LU R51, [R1+0x1ec] ;  /* 0x0001ec0001337983 */ /* 0x000ea20000300800 */
[----:B---3--:R-:W-:-:S03]  /*9330*/  FMUL.FTZ R39, R75, -1.4426950216293334961 ;  /* 0xbfb8aa3b4b277820 */ /* 0x008fc60000410000 */
[----:B------:R-:W1:Y:S01]  /*9340*/  MUFU.EX2 R38, R38 ;  /* 0x0000002600267308 */ /* 0x000e620000000800 */
[----:B------:R-:W3:Y:S04]  /*9350*/  LDL.LU R50, [R1+0xe0] ;  /* 0x0000e00001327983 */ /* 0x000ee80000300800 */
[----:B------:R-:W3:Y:S03]  /*9360*/  LDL.LU R48, [R1+0xe4] ;  /* 0x0000e40001307983 */ /* 0x000ee60000300800 */
[----:B------:R-:W1:Y:S01]  /*9370*/  MUFU.EX2 R39, R39 ;  /* 0x0000002700277308 */ /* 0x000e620000000800 */
[----:B0-----:R-:W-:Y:S01]  /*9380*/  FADD.FTZ R35, R35, 1 ;  /* 0x3f80000023237421 */ /* 0x001fe20000010000 */
[----:B------:R-:W3:Y:S04]  /*9390*/  LDL.LU R49, [R1+0x1f4] ;  /* 0x0001f40001317983 */ /* 0x000ee80000300800 */
[----:B------:R-:W3:Y:S01]  /*93a0*/  LDL.LU R55, [R1+0x1f8] ;  /* 0x0001f80001377983 */ /* 0x000ee20000300800 */
[----:B-1----:R-:W-:Y:S01]  /*93b0*/  FADD.FTZ R38, R38, 1 ;  /* 0x3f80000026267421 */ /* 0x002fe20000010000 */
[----:B------:R-:W0:Y:S02]  /*93c0*/  MUFU.RCP R35, R35 ;  /* 0x0000002300237308 */ /* 0x000e240000001000 */
[----:B------:R-:W3:Y:S04]  /*93d0*/  LDL.LU R54, [R1+0xe8] ;  /* 0x0000e80001367983 */ /* 0x000ee80000300800 */
[----:B------:R-:W3:Y:S01]  /*93e0*/  LDL.LU R53, [R1+0x200] ;  /* 0x0002000001357983 */ /* 0x000ee20000300800 */
[----:B------:R-:W-:Y:S01]  /*93f0*/  FADD.FTZ R39, R39, 1 ;  /* 0x3f80000027277421 */ /* 0x000fe20000010000 */
[----:B------:R-:W1:Y:S02]  /*9400*/  MUFU.RCP R38, R38 ;  /* 0x0000002600267308 */ /* 0x000e640000001000 */
[----:B------:R-:W3:Y:S06]  /*9410*/  LDL.LU R52, [R1+0xec] ;  /* 0x0000ec0001347983 */ /* 0x000eec0000300800 */
[----:B------:R0:W-:Y:S02]  /*9420*/  MUFU.RCP R118, R39 ;  /* 0x0000002700767308 */ /* 0x0001e40000001000 */
[----:B0-----:R-:W-:-:S05]  /*9430*/  SHF.L.U32 R39, R68, 0x10, RZ ;  /* 0x0000001044277819 */ /* 0x001fca00000006ff */
[----:B------:R-:W-:-:S04]  /*9440*/  FADD.FTZ R39, -R28, R39 ;  /* 0x000000271c277221 */ /* 0x000fc80000010100 */
[----:B------:R-:W-:Y:S01]  /*9450*/  FMUL.FTZ R28, R32, R39 ;  /* 0x00000027201c7220 */ /* 0x000fe20000410000 */
[----:B------:R-:W-:-:S03]  /*9460*/  LEA R32, P1, R57, UR10, 0x1 ;  /* 0x0000000a39207c11 */ /* 0x000fc6000f8208ff */
[----:B------:R-:W-:Y:S01]  /*9470*/  FFMA.FTZ R28, R34, R28, R33 ;  /* 0x0000001c221c7223 */ /* 0x000fe20000010021 */
[----:B------:R-:W-:Y:S01]  /*9480*/  LEA R34, P2, R43, UR10, 0x1 ;  /* 0x0000000a2b227c11 */ /* 0x000fe2000f8408ff */
[----:B------:R-:W-:Y:S01]  /*9490*/  FMUL.FTZ R116, R116, R35 ;  /* 0x0000002374747220 */ /* 0x000fe20000410000 */
[----:B------:R-:W-:Y:S01]  /*94a0*/  LEA.HI.X R33, R57, UR11, R58, 0x1, P1 ;  /* 0x0000000b39217c11 */ /* 0x000fe200088f0c3a */
[----:B-1----:R-:W-:Y:S01]  /*94b0*/  FMUL.FTZ R123, R123, R38 ;  /* 0x000000267b7b7220 */ /* 0x002fe20000410000 */
[----:B------:R-:W3:Y:S01]  /*94c0*/  LDL.LU R58, [R1+0xf0] ;  /* 0x0000f000013a7983 */ /* 0x000ee20000300800 */
[----:B------:R-:W-:-:S03]  /*94d0*/  LEA.HI.X R35, R43, UR11, R56, 0x1, P2 ;  /* 0x0000000b2b237c11 */ /* 0x000fc600090f0c38 */
[----:B------:R-:W3:Y:S04]  /*94e0*/  LDL.LU R59, [R1+0x204] ;  /* 0x00020400013b7983 */ /* 0x000ee80000300800 */
[----:B------:R-:W3:Y:S04]  /*94f0*/  LDL.LU R56, [R1+0xf4] ;  /* 0x0000f40001387983 */ /* 0x000ee80000300800 */
[----:B------:R-:W3:Y:S04]  /*9500*/  LDL.LU R57, [R1+0x208] ;  /* 0x0002080001397983 */ /* 0x000ee80000300800 */
[----:B------:R-:W3:Y:S01]  /*9510*/  LDL.LU R62, [R1+0x214] ;  /* 0x00021400013e7983 */ /* 0x000ee20000300800 */
[----:B----4-:R-:W-:-:S04]  /*9520*/  LEA R38, P2, R2, UR10, 0x1 ;  /* 0x0000000a02267c11 */ /* 0x010fc8000f8408ff */
[----:B--2---:R-:W-:Y:S02]  /*9530*/  LEA.HI.X R39, R2, UR11, R40, 0x1, P2 ;  /* 0x0000000b02277c11 */ /* 0x004fe400090f0c28 */
[----:B------:R-:W2:Y:S01]  /*9540*/  LDL.LU R2, [R1+0xf8] ;  /* 0x0000f80001027983 */ /* 0x000ea20000300800 */
[----:B------:R-:W0:Y:S01]  /*9550*/  MUFU.RCP R36, R36 ;  /* 0x0000002400247308 */ /* 0x000e220000001000 */
[----:B------:R-:W-:Y:S02]  /*9560*/  FMUL.FTZ R119, R119, R37 ;  /* 0x0000002577777220 */ /* 0x000fe40000410000 */
[----:B------:R-:W4:Y:S04]  /*9570*/  LDL.LU R60, [R1+0xfc] ;  /* 0x0000fc00013c7983 */ /* 0x000f280000300800 */
[----:B------:R-:W4:Y:S04]  /*9580*/  LDL.LU R61, [R1+0x218] ;  /* 0x00021800013d7983 */ /* 0x000f280000300800 */
[----:B------:R-:W4:Y:S01]  /*9590*/  LDL.LU R67, [R1+0x220] ;  /* 0x0002200001437983 */ /* 0x000f220000300800 */
[----:B------:R-:W-:-:S03]  /*95a0*/  FMUL.FTZ R121, R70, R121 ;  /* 0x0000007946797220 */ /* 0x000fc60000410000 */
[----:B------:R-:W4:Y:S01]  /*95b0*/  LDL.LU R66, [R1+0x100] ;  /* 0x0001000001427983 */ /* 0x000f220000300800 */
[----:B0-----:R-:W-:Y:S01]  /*95c0*/  FMUL.FTZ R120, R120, R36 ;  /* 0x0000002478787220 */ /* 0x001fe20000410000 */
[C---:B------:R-:W-:Y:S02]  /*95d0*/  LEA R36, P1, R41.reuse, UR10, 0x1 ;  /* 0x0000000a29247c11 */ /* 0x040fe4000f8208ff */
[----:B------:R-:W4:Y:S02]  /*95e0*/  LDL.LU R65, [R1+0x224] ;  /* 0x0002240001417983 */ /* 0x000f240000300800 */
[----:B------:R-:W-:Y:S02]  /*95f0*/  LEA.HI.X R37, R41, UR11, R42, 0x1, P1 ;  /* 0x0000000b29257c11 */ /* 0x000fe400088f0c2a */
[----:B------:R-:W4:Y:S01]  /*9600*/  LDL.LU R64, [R1+0x104] ;  /* 0x0001040001407983 */ /* 0x000f220000300800 */
[----:B------:R-:W-:Y:S02]  /*9610*/  LEA R40, P1, R46, UR10, 0x1 ;  /* 0x0000000a2e287c11 */ /* 0x000fe4000f8208ff */
[----:B------:R-:W-:Y:S01]  /*9620*/  LEA R42, P2, R44, UR10, 0x1 ;  /* 0x0000000a2c2a7c11 */ /* 0x000fe2000f8408ff */
[----:B------:R-:W4:Y:S01]  /*9630*/  LDL.LU R70, [R1+0x108] ;  /* 0x0001080001467983 */ /* 0x000f220000300800 */
[----:B------:R-:W-:-:S02]  /*9640*/  LEA.HI.X R41, R46, UR11, R47, 0x1, P1 ;  /* 0x0000000b2e297c11 */ /* 0x000fc400088f0c2f */
[----:B------:R-:W-:Y:S01]  /*9650*/  LEA.HI.X R43, R44, UR11, R45, 0x1, P2 ;  /* 0x0000000b2c2b7c11 */ /* 0x000fe200090f0c2d */
[----:B------:R-:W4:Y:S01]  /*9660*/  LDL.LU R71, [R1+0x230] ;  /* 0x0002300001477983 */ /* 0x000f220000300800 */
[----:B---3--:R-:W-:Y:S02]  /*9670*/  LEA R44, P1, R50, UR10, 0x1 ;  /* 0x0000000a322c7c11 */ /* 0x008fe4000f8208ff */
[----:B------:R-:W-:Y:S01]  /*9680*/  LEA R46, P2, R48, UR10, 0x1 ;  /* 0x0000000a302e7c11 */ /* 0x000fe2000f8408ff */
[----:B------:R-:W3:Y:S01]  /*9690*/  LDL.LU R69, [R1+0x234] ;  /* 0x0002340001457983 */ /* 0x000ee20000300800 */
[----:B------:R-:W-:Y:S02]  /*96a0*/  LEA.HI.X R45, R50, UR11, R51, 0x1, P1 ;  /* 0x0000000b322d7c11 */ /* 0x000fe400088f0c33 */
[----:B------:R-:W-:Y:S01]  /*96b0*/  LEA.HI.X R47, R48, UR11, R49, 0x1, P2 ;  /* 0x0000000b302f7c11 */ /* 0x000fe200090f0c31 */
[----:B------:R-:W3:Y:S01]  /*96c0*/  LDL.LU R68, [R1+0x10c] ;  /* 0x00010c0001447983 */ /* 0x000ee20000300800 */
[----:B------:R-:W-:Y:S01]  /*96d0*/  LEA R48, P1, R54, UR10, 0x1 ;  /* 0x0000000a36307c11 */ /* 0x000fe2000f8208ff */
[----:B------:R-:W-:-:S02]  /*96e0*/  FMUL.FTZ R117, R73, R117 ;  /* 0x0000007549757220 */ /* 0x000fc40000410000 */
[----:B------:R-:W3:Y:S01]  /*96f0*/  LDL.LU R76, [R1+0x110] ;  /* 0x00011000014c7983 */ /* 0x000ee20000300800 */
[----:B------:R-:W-:Y:S02]  /*9700*/  LEA R50, P2, R52, UR10, 0x1 ;  /* 0x0000000a34327c11 */ /* 0x000fe4000f8408ff */
[----:B------:R-:W-:Y:S01]  /*9710*/  LEA.HI.X R49, R54, UR11, R55, 0x1, P1 ;  /* 0x0000000b36317c11 */ /* 0x000fe200088f0c37 */
[----:B------:R-:W3:Y:S01]  /*9720*/  LDL.LU R77, [R1+0x238] ;  /* 0x00023800014d7983 */ /* 0x000ee20000300800 */
[----:B------:R-:W-:-:S03]  /*9730*/  LEA.HI.X R51, R52, UR11, R53, 0x1, P2 ;  /* 0x0000000b34337c11 */ /* 0x000fc600090f0c35 */
[----:B------:R-:W3:Y:S01]  /*9740*/  LDL.LU R73, [R1+0x228] ;  /* 0x0002280001497983 */ /* 0x000ee20000300800 */
[----:B------:R-:W-:-:S04]  /*9750*/  LEA R52, P1, R58, UR10, 0x1 ;  /* 0x0000000a3a347c11 */ /* 0x000fc8000f8208ff */
[----:B------:R-:W-:Y:S02]  /*9760*/  LEA.HI.X R53, R58, UR11, R59, 0x1, P1 ;  /* 0x0000000b3a357c11 */ /* 0x000fe400088f0c3b */
[----:B------:R-:W-:-:S04]  /*9770*/  LEA R54, P2, R56, UR10, 0x1 ;  /* 0x0000000a38367c11 */ /* 0x000fc8000f8408ff */
[----:B------:R-:W-:Y:S02]  /*9780*/  LEA.HI.X R55, R56, UR11, R57, 0x1, P2 ;  /* 0x0000000b38377c11 */ /* 0x000fe400090f0c39 */
[----:B--2---:R-:W-:-:S04]  /*9790*/  LEA R56, P1, R2, UR10, 0x1 ;  /* 0x0000000a02387c11 */ /* 0x004fc8000f8208ff */
[----:B------:R-:W-:Y:S02]  /*97a0*/  LEA.HI.X R57, R2, UR11, R62, 0x1, P1 ;  /* 0x0000000b02397c11 */ /* 0x000fe400088f0c3e */
[----:B------:R-:W2:Y:S01]  /*97b0*/  LDL.LU R2, [R1+0x114] ;  /* 0x0001140001027983 */ /* 0x000ea20000300800 */
[----:B----4-:R-:W-:-:S04]  /*97c0*/  LEA R58, P2, R60, UR10, 0x1 ;  /* 0x0000000a3c3a7c11 */ /* 0x010fc8000f8408ff */
[----:B------:R-:W-:Y:S01]  /*97d0*/  LEA.HI.X R59, R60, UR11, R61, 0x1, P2 ;  /* 0x0000000b3c3b7c11 */ /* 0x000fe200090f0c3d */
[----:B------:R-:W-:Y:S02]  /*97e0*/  FMUL.FTZ R118, R75, R118 ;  /* 0x000000764b767220 */ /* 0x000fe40000410000 */
[----:B------:R-:W4:Y:S01]  /*97f0*/  LDL.LU R75, [R1+0x248] ;  /* 0x00024800014b7983 */ /* 0x000f220000300800 */
[----:B------:R-:W-:-:S03]  /*9800*/  LEA R60, P1, R66, UR10, 0x1 ;  /* 0x0000000a423c7c11 */ /* 0x000fc6000f8208ff */
[----:B------:R-:W4:Y:S01]  /*9810*/  LDL.LU R74, [R1+0x118] ;  /* 0x00011800014a7983 */ /* 0x000f220000300800 */
[----:B------:R-:W-:Y:S01]  /*9820*/  LEA.HI.X R61, R66, UR11, R67, 0x1, P1 ;  /* 0x0000000b423d7c11 */ /* 0x000fe200088f0c43 */
[----:B------:R-:W-:Y:S02]  /*9830*/  FMUL.FTZ R20, R80, R20 ;  /* 0x0000001450147220 */ /* 0x000fe40000410000 */
[----:B------:R-:W4:Y:S01]  /*9840*/  LDL.LU R81, [R1+0x24c] ;  /* 0x00024c0001517983 */ /* 0x000f220000300800 */
[----:B------:R-:W-:-:S03]  /*9850*/  LEA R62, P2, R64, UR10, 0x1 ;  /* 0x0000000a403e7c11 */ /* 0x000fc6000f8408ff */
[----:B------:R-:W4:Y:S01]  /*9860*/  LDL.LU R80, [R1+0x11c] ;  /* 0x00011c0001507983 */ /* 0x000f220000300800 */
[----:B------:R-:W-:Y:S02]  /*9870*/  LEA.HI.X R63, R64, UR11, R65, 0x1, P2 ;  /* 0x0000000b403f7c11 */ /* 0x000fe400090f0c41 */
[C---:B------:R-:W-:Y:S01]  /*9880*/  LEA R64, P1, R70.reuse, UR10, 0x1 ;  /* 0x0000000a46407c11 */ /* 0x040fe2000f8208ff */
[----:B------:R-:W4:Y:S03]  /*9890*/  LDL.LU R79, [R1+0x23c] ;  /* 0x00023c00014f7983 */ /* 0x000f260000300800 */
[----:B------:R-:W-:Y:S01]  /*98a0*/  LEA.HI.X R65, R70, UR11, R71, 0x1, P1 ;  /* 0x0000000b46417c11 */ /* 0x000fe200088f0c47 */
[----:B------:R-:W4:Y:S01]  /*98b0*/  LDL.LU R78, [R1+0x120] ;  /* 0x00012000014e7983 */ /* 0x000f220000300800 */
[----:B---3--:R-:W-:-:S04]  /*98c0*/  LEA R66, P2, R68, UR10, 0x1 ;  /* 0x0000000a44427c11 */ /* 0x008fc8000f8408ff */
[----:B------:R-:W-:Y:S01]  /*98d0*/  LEA.HI.X R67, R68, UR11, R69, 0x1, P2 ;  /* 0x0000000b44437c11 */ /* 0x000fe200090f0c45 */
[----:B------:R-:W-:Y:S02]  /*98e0*/  FMUL.FTZ R122, R89, R122 ;  /* 0x0000007a597a7220 */ /* 0x000fe40000410000 */
[----:B------:R-:W3:Y:S01]  /*98f0*/  LDL.LU R89, [R1+0x240] ;  /* 0x0002400001597983 */ /* 0x000ee20000300800 */
[----:B------:R-:W-:Y:S01]  /*9900*/  FMUL.FTZ R16, R82, -1.4426950216293334961 ;  /* 0xbfb8aa3b52107820 */ /* 0x000fe20000410000 */
[----:B------:R-:W-:Y:S01]  /*9910*/  FMUL.FTZ R12, R84, -1.4426950216293334961 ;  /* 0xbfb8aa3b540c7820 */ /* 0x000fe20000410000 */
[----:B--2---:R-:W-:-:S04]  /*9920*/  LEA R70, P2, R2, UR10, 0x1 ;  /* 0x0000000a02467c11 */ /* 0x004fc8000f8408ff */
[----:B------:R-:W-:Y:S02]  /*9930*/  LEA.HI.X R71, R2, UR11, R73, 0x1, P2 ;  /* 0x0000000b02477c11 */ /* 0x000fe400090f0c49 */
[----:B------:R-:W2:Y:S01]  /*9940*/  LDL.LU R2, [R1+0x130] ;  /* 0x0001300001027983 */ /* 0x000ea20000300800 */
[----:B------:R-:W0:Y:S01]  /*9950*/  MUFU.EX2 R16, R16 ;  /* 0x0000001000107308 */ /* 0x000e220000000800 */
[----:B------:R-:W-:Y:S01]  /*9960*/  FMUL.FTZ R8, R86, -1.4426950216293334961 ;  /* 0xbfb8aa3b56087820 */ /* 0x000fe20000410000 */
[----:B------:R-:W-:-:S06]  /*9970*/  FMUL.FTZ R15, R91, -1.4426950216293334961 ;  /* 0xbfb8aa3b5b0f7820 */ /* 0x000fcc0000410000 */
[----:B------:R-:W1:Y:S08]  /*9980*/  MUFU.EX2 R12, R12 ;  /* 0x0000000c000c7308 */ /* 0x000e700000000800 */
[----:B------:R-:W4:Y:S01]  /*9990*/  MUFU.EX2 R8, R8 ;  /* 0x0000000800087308 */ /* 0x000f220000000800 */
[----:B0-----:R-:W-:-:S07]  /*99a0*/  FADD.FTZ R16, R16, 1 ;  /* 0x3f80000010107421 */ /* 0x001fce0000010000 */
[----:B------:R-:W0:Y:S01]  /*99b0*/  MUFU.EX2 R15, R15 ;  /* 0x0000000f000f7308 */ /* 0x000e220000000800 */
[----:B-1----:R-:W-:-:S07]  /*99c0*/  FADD.FTZ R12, R12, 1 ;  /* 0x3f8000000c0c7421 */ /* 0x002fce0000010000 */
[----:B------:R-:W1:Y:S01]  /*99d0*/  MUFU.RCP R16, R16 ;  /* 0x0000001000107308 */ /* 0x000e620000001000 */
[----:B----4-:R-:W-:-:S07]  /*99e0*/  FADD.FTZ R8, R8, 1 ;  /* 0x3f80000008087421 */ /* 0x010fce0000010000 */
[----:B------:R-:W4:Y:S01]  /*99f0*/  MUFU.RCP R12, R12 ;  /* 0x0000000c000c7308 */ /* 0x000f220000001000 */
[----:B0-----:R-:W-:Y:S01]  /*9a00*/  FADD.FTZ R15, R15, 1 ;  /* 0x3f8000000f0f7421 */ /* 0x001fe20000010000 */
[----:B------:R-:W-:-:S06]  /*9a10*/  LEA R68, P1, R76, UR10, 0x1 ;  /* 0x0000000a4c447c11 */ /* 0x000fcc000f8208ff */
[----:B------:R-:W0:Y:S01]  /*9a20*/  MUFU.RCP R8, R8 ;  /* 0x0000000800087308 */ /* 0x000e220000001000 */
[----:B-1----:R-:W-:Y:S01]  /*9a30*/  FMUL.FTZ R16, R82, R16 ;  /* 0x0000001052107220 */ /* 0x002fe20000410000 */
[----:B------:R-:W-:Y:S01]  /*9a40*/  LEA.HI.X R69, R76, UR11, R77, 0x1, P1 ;  /* 0x0000000b4c457c11 */ /* 0x000fe200088f0c4d */
[----:B------:R-:W3:Y:S01]  /*9a50*/  LDL.LU R82, [R1+0x124] ;  /* 0x0001240001527983 */ /* 0x000ee20000300800 */
[----:B------:R-:W-:Y:S01]  /*9a60*/  F2FP.BF16.F32.PACK_AB R125, R125, R72 ;  /* 0x000000487d7d723e */ /* 0x000fe200000010ff */
[----:B------:R-:W-:-:S03]  /*9a70*/  FMUL.FTZ R73, R28, -1.4426950216293334961 ;  /* 0xbfb8aa3b1c497820 */ /* 0x000fc60000410000 */
[----:B------:R-:W1:Y:S01]  /*9a80*/  MUFU.RCP R15, R15 ;  /* 0x0000000f000f7308 */ /* 0x000e620000001000 */
[----:B------:R-:W-:Y:S01]  /*9a90*/  LEA R72, P1, R74, UR10, 0x1 ;  /* 0x0000000a4a487c11 */ /* 0x000fe2000f8208ff */
[----:B------:R-:W3:Y:S01]  /*9aa0*/  LDL.LU R83, [R1+0x22c] ;  /* 0x00022c0001537983 */ /* 0x000ee20000300800 */
[----:B----4-:R-:W-:-:S03]  /*9ab0*/  FMUL.FTZ R12, R84, R12 ;  /* 0x0000000c540c7220 */ /* 0x010fc60000410000 */
[----:B------:R-:W4:Y:S02]  /*9ac0*/  LDL.LU R114, [R1+0x184] ;  /* 0x0001840001727983 */ /* 0x000f240000300800 */
[----:B------:R0:W3:Y:S02]  /*9ad0*/  MUFU.EX2 R85, R73 ;  /* 0x0000004900557308 */ /* 0x0000e40000000800 */
[----:B------:R-:W4:Y:S01]  /*9ae0*/  LDL.LU R88, [R1+0x21c] ;  /* 0x00021c0001587983 */ /* 0x000f220000300800 */
[----:B------:R-:W-:-:S03]  /*9af0*/  LEA R76, P2, R78, UR10, 0x1 ;  /* 0x0000000a4e4c7c11 */ /* 0x000fc6000f8408ff */
[----:B------:R-:W4:Y:S01]  /*9b00*/  LDL.LU R84, [R1+0x128] ;  /* 0x0001280001547983 */ /* 0x000f220000300800 */
[----:B0-----:R-:W-:Y:S01]  /*9b10*/  LEA.HI.X R73, R74, UR11, R75, 0x1, P1 ;  /* 0x0000000b4a497c11 */ /* 0x001fe200088f0c4b */
[----:B------:R-:W-:Y:S01]  /*9b20*/  FMUL.FTZ R8, R86, R8 ;  /* 0x0000000856087220 */ /* 0x000fe20000410000 */
[----:B------:R-:W-:Y:S01]  /*9b30*/  LEA R74, P1, R80, UR10, 0x1 ;  /* 0x0000000a504a7c11 */ /* 0x000fe2000f8208ff */
[----:B------:R-:W4:Y:S01]  /*9b40*/  LDL.LU R87, [R1+0x20c] ;  /* 0x00020c0001577983 */ /* 0x000f220000300800 */
[----:B------:R-:W-:Y:S02]  /*9b50*/  LEA.HI.X R77, R78, UR11, R79, 0x1, P2 ;  /* 0x0000000b4e4d7c11 */ /* 0x000fe400090f0c4f */
[----:B------:R-:W-:Y:S01]  /*9b60*/  LEA.HI.X R75, R80, UR11, R81, 0x1, P1 ;  /* 0x0000000b504b7c11 */ /* 0x000fe200088f0c51 */
[----:B------:R-:W4:Y:S01]  /*9b70*/  LDL.LU R86, [R1+0x134] ;  /* 0x0001340001567983 */ /* 0x000f220000300800 */
[----:B-1----:R-:W-:-:S03]  /*9b80*/  FMUL.FTZ R15, R91, R15 ;  /* 0x0000000f5b0f7220 */ /* 0x002fc60000410000 */
[----:B------:R-:W4:Y:S04]  /*9b90*/  LDL.LU R110, [R1+0x17c] ;  /* 0x00017c00016e7983 */ /* 0x000f280000300800 */
[----:B------:R-:W4:Y:S04]  /*9ba0*/  LDL.LU R113, [R1+0x180] ;  /* 0x0001800001717983 */ /* 0x000f280000300800 */
[----:B------:R-:W4:Y:S01]  /*9bb0*/  LDL.LU R91, [R1+0x138] ;  /* 0x00013800015b7983 */ /* 0x000f220000300800 */
[----:B------:R-:W-:Y:S01]  /*9bc0*/  FMUL.FTZ R19, R90, R19 ;  /* 0x000000135a137220 */ /* 0x000fe20000410000 */
[----:B--2---:R-:W-:-:S04]  /*9bd0*/  LEA R78, P1, R2, UR10, 0x1 ;  /* 0x0000000a024e7c11 */ /* 0x004fc8000f8208ff */
[----:B---3--:R-:W-:Y:S02]  /*9be0*/  LEA.HI.X R79, R2, UR11, R89, 0x1, P1 ;  /* 0x0000000b024f7c11 */ /* 0x008fe400088f0c59 */
[----:B------:R-:W2:Y:S04]  /*9bf0*/  LDL.LU R2, [R1+0x12c] ;  /* 0x00012c0001027983 */ /* 0x000ea80000300800 */
[----:B------:R-:W3:Y:S04]  /*9c00*/  LDL.LU R92, [R1+0x1fc] ;  /* 0x0001fc00015c7983 */ /* 0x000ee80000300800 */
[----:B------:R-:W3:Y:S04]  /*9c10*/  LDL.LU R90, [R1+0x1f0] ;  /* 0x0001f000015a7983 */ /* 0x000ee80000300800 */
[----:B------:R-:W3:Y:S04]  /*9c20*/  LDL.LU R94, [R1+0x140] ;  /* 0x00014000015e7983 */ /* 0x000ee80000300800 */
[----:B------:R-:W3:Y:S01]  /*9c30*/  LDL.LU R124, [R1+0x1e0] ;  /* 0x0001e000017c7983 */ /* 0x000ee20000300800 */
[----:B------:R-:W-:-:S03]  /*9c40*/  FADD.FTZ R85, R85, 1 ;  /* 0x3f80000055557421 */ /* 0x000fc60000010000 */
[----:B------:R-:W3:Y:S01]  /*9c50*/  LDL.LU R112, [R1+0x13c] ;  /* 0x00013c0001707983 */ /* 0x000ee20000300800 */
[----:B------:R0:W1:Y:S03]  /*9c60*/  MUFU.RCP R93, R85 ;  /* 0x00000055005d7308 */ /* 0x0000660000001000 */
[----:B------:R-:W3:Y:S04]  /*9c70*/  LDL.LU R109, [R1+0x16c] ;  /* 0x00016c00016d7983 */ /* 0x000ee80000300800 */
[----:B------:R-:W3:Y:S04]  /*9c80*/  LDL.LU R115, [R1+0x174] ;  /* 0x0001740001737983 */ /* 0x000ee80000300800 */
[----:B------:R-:W3:Y:S04]  /*9c90*/  LDL.LU R108, [R1+0x168] ;  /* 0x00016800016c7983 */ /* 0x000ee80000300800 */
[----:B------:R-:W3:Y:S01]  /*9ca0*/  LDL.LU R111, [R1+0x170] ;  /* 0x00017000016f7983 */ /* 0x000ee20000300800 */
[----:B------:R-:W-:-:S04]  /*9cb0*/  LEA R80, P2, R82, UR10, 0x1 ;  /* 0x0000000a52507c11 */ /* 0x000fc8000f8408ff */
[----:B------:R-:W-:Y:S02]  /*9cc0*/  LEA.HI.X R81, R82, UR11, R83, 0x1, P2 ;  /* 0x0000000b52517c11 */ /* 0x000fe400090f0c53 */
[----:B----4-:R-:W-:-:S04]  /*9cd0*/  LEA R82, P1, R84, UR10, 0x1 ;  /* 0x0000000a54527c11 */ /* 0x010fc8000f8208ff */
[----:B------:R-:W-:Y:S02]  /*9ce0*/  LEA.HI.X R83, R84, UR11, R88, 0x1, P1 ;  /* 0x0000000b54537c11 */ /* 0x000fe400088f0c58 */
[----:B------:R-:W-:-:S04]  /*9cf0*/  LEA R84, P1, R86, UR10, 0x1 ;  /* 0x0000000a56547c11 */ /* 0x000fc8000f8208ff */
[----:B0-----:R-:W-:Y:S02]  /*9d00*/  LEA.HI.X R85, R86, UR11, R87, 0x1, P1 ;  /* 0x0000000b56557c11 */ /* 0x001fe400088f0c57 */
[C---:B------:R-:W-:Y:S02]  /*9d10*/  LEA R86, P1, R91.reuse, UR10, 0x1 ;  /* 0x0000000a5b567c11 */ /* 0x040fe4000f8208ff */
[C---:B--2---:R-:W-:Y:S02]  /*9d20*/  LEA R88, P2, R2.reuse, UR10, 0x1 ;  /* 0x0000000a02587c11 */ /* 0x044fe4000f8408ff */
[----:B---3--:R-:W-:Y:S02]  /*9d30*/  LEA.HI.X R87, R91, UR11, R92, 0x1, P1 ;  /* 0x0000000b5b577c11 */ /* 0x008fe400088f0c5c */
[----:B------:R-:W2:Y:S01]  /*9d40*/  LDL.LU R92, [R1+0x158] ;  /* 0x00015800015c7983 */ /* 0x000ea20000300800 */
[----:B------:R-:W-:-:S03]  /*9d50*/  LEA.HI.X R89, R2, UR11, R90, 0x1, P2 ;  /* 0x0000000b02597c11 */ /* 0x000fc600090f0c5a */
[----:B------:R-:W2:Y:S04]  /*9d60*/  LDL.LU R2, [R1+0x160] ;  /* 0x0001600001027983 */ /* 0x000ea80000300800 */
[----:B------:R-:W3:Y:S01]  /*9d70*/  LDL.LU R95, [R1+0x1c8] ;  /* 0x0001c800015f7983 */ /* 0x000ee20000300800 */
[----:B------:R-:W-:Y:S02]  /*9d80*/  LEA R90, P1, R94, UR10, 0x1 ;  /* 0x0000000a5e5a7c11 */ /* 0x000fe4000f8208ff */
[----:B------:R-:W-:-:S04]  /*9d90*/  MOV R91, R94 ;  /* 0x0000005e005b7202 */ /* 0x000fc80000000f00 */
[----:B------:R-:W-:Y:S02]  /*9da0*/  LEA.HI.X R91, R91, UR11, R124, 0x1, P1 ;  /* 0x0000000b5b5b7c11 */ /* 0x000fe400088f0c7c */
[----:B------:R-:W4:Y:S01]  /*9db0*/  LDL.LU R124, [R1+0x2dc] ;  /* 0x0002dc00017c7983 */ /* 0x000f220000300800 */
[----:B------:R-:W-:Y:S01]  /*9dc0*/  LEA R94, P2, R112, UR10, 0x1 ;  /* 0x0000000a705e7c11 */ /* 0x000fe2000f8408ff */
[----:B-1----:R-:W-:-:S03]  /*9dd0*/  FMUL.FTZ R28, R28, R93 ;  /* 0x0000005d1c1c7220 */ /* 0x002fc60000410000 */
[----:B---3--:R-:W-:Y:S01]  /*9de0*/  LEA.HI.X R95, R112, UR11, R95, 0x1, P2 ;  /* 0x0000000b705f7c11 */ /* 0x008fe200090f0c5f */
[----:B------:R0:W-:Y:S01]  /*9df0*/  STG.E.U16 desc[UR6][R32.64], R125 ;  /* 0x0000007d20007986 */ /* 0x0001e2000c101506 */
[----:B----4-:R-:W-:-:S03]  /*9e00*/  F2FP.BF16.F32.PACK_AB R124, R124, R114 ;  /* 0x000000727c7c723e */ /* 0x010fc600000010ff */
[----:B------:R-:W3:Y:S01]  /*9e10*/  LDL.LU R112, [R1+0x2d8] ;  /* 0x0002d80001707983 */ /* 0x000ee20000300800 */
[----:B------:R-:W-:Y:S01]  /*9e20*/  PRMT R106, R125, 0x7632, R106 ;  /* 0x000076327d6a7816 */ /* 0x000fe2000000006a */
[----:B------:R-:W-:Y:S02]  /*9e30*/  ULDC.64 UR10, c[0x0][0x238] ;  /* 0x00008e00000a7ab9 */ /* 0x000fe40000000a00 */
[----:B------:R-:W4:Y:S04]  /*9e40*/  LDL.LU R114, [R1+0x154] ;  /* 0x0001540001727983 */ /* 0x000f280000300800 */
[----:B------:R-:W4:Y:S01]  /*9e50*/  LDL.LU R93, [R1+0x15c] ;  /* 0x00015c00015d7983 */ /* 0x000f220000300800 */
[----:B0-----:R-:W-:-:S03]  /*9e60*/  F2FP.BF16.F32.PACK_AB R125, R110, R113 ;  /* 0x000000716e7d723e */ /* 0x001fc600000010ff */
[----:B------:R-:W4:Y:S04]  /*9e70*/  LDL.LU R110, [R1+0x10] ;  /* 0x00001000016e7983 */ /* 0x000f280000300800 */
[----:B------:R-:W4:Y:S04]  /*9e80*/  LDL.LU R113, [R1+0x14c] ;  /* 0x00014c0001717983 */ /* 0x000f280000300800 */
[----:B------:R0:W-:Y:S04]  /*9e90*/  STG.E.U16 desc[UR6][R32.64+0x2], R106 ;  /* 0x0000026a20007986 */ /* 0x0001e8000c101506 */
[----:B------:R1:W-:Y:S04]  /*9ea0*/  STG.E.U16 desc[UR6][R32.64+0x4], R124 ;  /* 0x0000047c20007986 */ /* 0x0003e8000c101506 */
[----:B0-----:R-:W4:Y:S01]  /*9eb0*/  LDL.LU R106, [R1+0x2d4] ;  /* 0x0002d400016a7983 */ /* 0x001f220000300800 */
[----:B---3--:R-:W-:-:S02]  /*9ec0*/  PRMT R112, R124, 0x7632, R112 ;  /* 0x000076327c707816 */ /* 0x008fc40000000070 */
[----:B-1----:R-:W-:Y:S02]  /*9ed0*/  F2FP.BF16.F32.PACK_AB R124, R109, R115 ;  /* 0x000000736d7c723e */ /* 0x002fe400000010ff */
[----:B------:R-:W3:Y:S04]  /*9ee0*/  LDL.LU R109, [R1+0x2d0] ;  /* 0x0002d000016d7983 */ /* 0x000ee80000300800 */
[----:B------:R0:W-:Y:S04]  /*9ef0*/  STG.E.U16 desc[UR6][R32.64+0x6], R112 ;  /* 0x0000067020007986 */ /* 0x0001e8000c101506 */
[----:B------:R1:W-:Y:S04]  /*9f00*/  STG.E.U16 desc[UR6][R34.64], R125 ;  /* 0x0000007d22007986 */ /* 0x0003e8000c101506 */
[----:B0-----:R-:W3:Y:S01]  /*9f10*/  LDL.LU R112, [R1+0x1c] ;  /* 0x00001c0001707983 */ /* 0x001ee20000300800 */
[----:B------:R-:W-:-:S03]  /*9f20*/  PRMT R33, R125, 0x7632, R33 ;  /* 0x000076327d217816 */ /* 0x000fc60000000021 */
[----:B------:R-:W3:Y:S01]  /*9f30*/  LDL.LU R115, [R1+0x20] ;  /* 0x0000200001737983 */ /* 0x000ee20000300800 */
[----:B-1----:R-:W-:Y:S02]  /*9f40*/  PRMT R125, R124, 0x7632, R125 ;  /* 0x000076327c7d7816 */ /* 0x002fe4000000007d */
[----:B------:R-:W-:Y:S02]  /*9f50*/  F2FP.BF16.F32.PACK_AB R32, R108, R111 ;  /* 0x0000006f6c20723e */ /* 0x000fe400000010ff */
[----:B------:R-:W3:Y:S04]  /*9f60*/  LDL.LU R108, [R1+0x24] ;  /* 0x00002400016c7983 */ /* 0x000ee80000300800 */
[----:B------:R-:W3:Y:S04]  /*9f70*/  LDL.LU R111, [R1+0x28] ;  /* 0x00002800016f7983 */ /* 0x000ee80000300800 */
[----:B------:R2:W-:Y:S04]  /*9f80*/  STG.E.U16 desc[UR6][R34.64+0x2], R33 ;  /* 0x0000022122007986 */ /* 0x0005e8000c101506 */
[----:B------:R-:W-:Y:S04]  /*9f90*/  STG.E.U16 desc[UR6][R34.64+0x4], R124 ;  /* 0x0000047c22007986 */ /* 0x000fe8000c101506 */
[----:B------:R0:W-:Y:S01]  /*9fa0*/  STG.E.U16 desc[UR6][R34.64+0x6], R125 ;  /* 0x0000067d22007986 */ /* 0x0001e2000c101506 */
[----:B--2---:R-:W-:-:S03]  /*9fb0*/  F2FP.BF16.F32.PACK_AB R33, R92, R2 ;  /* 0x000000025c21723e */ /* 0x004fc600000010ff */
[----:B------:R4:W-:Y:S04]  /*9fc0*/  STG.E.U16 desc[UR6][R36.64], R32 ;  /* 0x0000002024007986 */ /* 0x0009e8000c101506 */
[----:B------:R-:W2:Y:S01]  /*9fd0*/  LDL.LU R92, [R1+0x34] ;  /* 0x00003400015c7983 */ /* 0x000ea20000300800 */
[----:B0-----:R-:W-:-:S03]  /*9fe0*/  PRMT R34, R32, 0x7632, R34 ;  /* 0x0000763220227816 */ /* 0x001fc60000000022 */
[----:B------:R-:W2:Y:S01]  /*9ff0*/  LDL.LU R2, [R1+0x38] ;  /* 0x0000380001027983 */ /* 0x000ea20000300800 */
[----:B----4-:R-:W-:-:S03]  /*a000*/  F2FP.BF16.F32.PACK_AB R32, R114, R93 ;  /* 0x0000005d7220723e */ /* 0x010fc600000010ff */
[----:B------:R-:W4:Y:S04]  /*a010*/  LDL.LU R114, [R1+0x3c] ;  /* 0x00003c0001727983 */ /* 0x000f280000300800 */
[----:B------:R-:W4:Y:S01]  /*a020*/  LDL.LU R93, [R1+0x40] ;  /* 0x00004000015d7983 */ /* 0x000f220000300800 */
[----:B------:R-:W-:-:S03]  /*a030*/  PRMT R35, R33, 0x7632, R35 ;  /* 0x0000763221237816 */ /* 0x000fc60000000023 */
[----:B------:R0:W-:Y:S04]  /*a040*/  STG.E.U16 desc[UR6][R36.64+0x4], R33 ;  /* 0x0000042124007986 */ /* 0x0001e8000c101506 */
[----:B------:R-:W-:Y:S04]  /*a050*/  STG.E.U16 desc[UR6][R36.64+0x2], R34 ;  /* 0x0000022224007986 */ /* 0x000fe8000c101506 */
[----:B------:R1:W-:Y:S01]  /*a060*/  STG.E.U16 desc[UR6][R36.64+0x6], R35 ;  /* 0x0000062324007986 */ /* 0x0003e2000c101506 */
[----:B0-----:R-:W-:-:S03]  /*a070*/  F2FP.BF16.F32.PACK_AB R33, R110, R113 ;  /* 0x000000716e21723e */ /* 0x001fc600000010ff */
[----:B------:R3:W-:Y:S04]  /*a080*/  STG.E.U16 desc[UR6][R38.64], R32 ;  /* 0x0000002026007986 */ /* 0x0007e8000c101506 */
[----:B------:R-:W4:Y:S01]  /*a090*/  LDL.LU R110, [R1+0x4c] ;  /* 0x00004c00016e7983 */ /* 0x000f220000300800 */
[----:B-1----:R-:W-:-:S03]  /*a0a0*/  PRMT R35, R32, 0x7632, R35 ;  /* 0x0000763220237816 */ /* 0x002fc60000000023 */
[----:B------:R-:W4:Y:S01]  /*a0b0*/  LDL.LU R113, [R1+0x54] ;  /* 0x0000540001717983 */ /* 0x000f220000300800 */
[----:B------:R-:W-:-:S03]  /*a0c0*/  PRMT R34, R33, 0x7632, R34 ;  /* 0x0000763221227816 */ /* 0x000fc60000000022 */
[----:B------:R0:W-:Y:S04]  /*a0d0*/  STG.E.U16 desc[UR6][R38.64+0x4], R33 ;  /* 0x0000042126007986 */ /* 0x0001e8000c101506 */
[----:B------:R1:W-:Y:S04]  /*a0e0*/  STG.E.U16 desc[UR6][R38.64+0x2], R35 ;  /* 0x0000022326007986 */ /* 0x0003e8000c101506 */
[----:B------:R1:W-:Y:S01]  /*a0f0*/  STG.E.U16 desc[UR6][R38.64+0x6], R34 ;  /* 0x0000062226007986 */ /* 0x0003e2000c101506 */
[----:B---3--:R-:W-:-:S03]  /*a100*/  F2FP.BF16.F32.PACK_AB R32, R112, R115 ;  /* 0x000000737020723e */ /* 0x008fc600000010ff */
[----:B------:R-:W3:Y:S04]  /*a110*/  LDL.LU R112, [R1+0x5c] ;  /* 0x00005c0001707983 */ /* 0x000ee80000300800 */
[----:B------:R-:W3:Y:S01]  /*a120*/  LDL.LU R115, [R1+0x60] ;  /* 0x0000600001737983 */ /* 0x000ee20000300800 */
[----:B0-----:R-:W-:-:S03]  /*a130*/  F2FP.BF16.F32.PACK_AB R33, R108, R111 ;  /* 0x0000006f6c21723e */ /* 0x001fc600000010ff */
[----:B------:R-:W3:Y:S01]  /*a140*/  LDL.LU R108, [R1+0x6c] ;  /* 0x00006c00016c7983 */ /* 0x000ee20000300800 */
[----:B-1----:R-:W-:-:S03]  /*a150*/  PRMT R35, R32, 0x7632, R35 ;  /* 0x0000763220237816 */ /* 0x002fc60000000023 */
[----:B------:R-:W3:Y:S01]  /*a160*/  LDL.LU R111, [R1+0x70] ;  /* 0x00007000016f7983 */ /* 0x000ee20000300800 */
[----:B------:R-:W-:-:S03]  /*a170*/  PRMT R34, R33, 0x7632, R34 ;  /* 0x0000763221227816 */ /* 0x000fc60000000022 */
[----:B------:R2:W-:Y:S04]  /*a180*/  STG.E.U16 desc[UR6][R40.64], R32 ;  /* 0x0000002028007986 */ /* 0x0005e8000c101506 */
[----:B------:R4:W-:Y:S01]  /*a190*/  STG.E.U16 desc[UR6][R40.64+0x4], R33 ;  /* 0x0000042128007986 */ /* 0x0009e2000c101506 */
[----:B--2---:R-:W-:-:S03]  /*a1a0*/  F2FP.BF16.F32.PACK_AB R32, R92, R2 ;  /* 0x000000025c20723e */ /* 0x004fc600000010ff */
[----:B------:R-:W2:Y:S04]  /*a1b0*/  LDL.LU R92, [R1+0x74] ;  /* 0x00007400015c7983 */ /* 0x000ea80000300800 */
[----:B------:R-:W2:Y:S01]  /*a1c0*/  LDL.LU R2, [R1+0x78] ;  /* 0x0000780001027983 */ /* 0x000ea20000300800 */
[----:B----4-:R-:W-:-:S03]  /*a1d0*/  F2FP.BF16.F32.PACK_AB R33, R114, R93 ;  /* 0x0000005d7221723e */ /* 0x010fc600000010ff */
[----:B------:R-:W4:Y:S04]  /*a1e0*/  LDL.LU R114, [R1+0x84] ;  /* 0x0000840001727983 */ /* 0x000f280000300800 */
[----:B------:R-:W4:Y:S04]  /*a1f0*/  LDL.LU R93, [R1+0x88] ;  /* 0x00008800015d7983 */ /* 0x000f280000300800 */
[----:B------:R0:W-:Y:S04]  /*a200*/  STG.E.U16 desc[UR6][R40.64+0x2], R35 ;  /* 0x0000022328007986 */ /* 0x0001e8000c101506 */
[----:B------:R1:W-:Y:S04]  /*a210*/  STG.E.U16 desc[UR6][R40.64+0x6], R34 ;  /* 0x0000062228007986 */ /* 0x0003e8000c101506 */
[----:B------:R1:W-:Y:S01]  /*a220*/  STG.E.U16 desc[UR6][R42.64], R32 ;  /* 0x000000202a007986 */ /* 0x0003e2000c101506 */
[----:B0-----:R-:W-:-:S03]  /*a230*/  PRMT R35, R32, 0x7632, R35 ;  /* 0x0000763220237816 */ /* 0x001fc60000000023 */
[----:B------:R-:W-:Y:S01]  /*a240*/  STG.E.U16 desc[UR6][R42.64+0x4], R33 ;  /* 0x000004212a007986 */ /* 0x000fe2000c101506 */
[----:B-1----:R-:W-:Y:S02]  /*a250*/  PRMT R34, R33, 0x7632, R34 ;  /* 0x0000763221227816 */ /* 0x002fe40000000022 */
[----:B------:R-:W-:Y:S02]  /*a260*/  F2FP.BF16.F32.PACK_AB R32, R110, R113 ;  /* 0x000000716e20723e */ /* 0x000fe400000010ff */
[----:B------:R-:W4:Y:S04]  /*a270*/  LDL.LU R110, [R1+0x8c] ;  /* 0x00008c00016e7983 */ /* 0x000f280000300800 */
[----:B------:R-:W4:Y:S04]  /*a280*/  LDL.LU R113, [R1+0x90] ;  /* 0x0000900001717983 */ /* 0x000f280000300800 */
[----:B------:R0:W-:Y:S04]  /*a290*/  STG.E.U16 desc[UR6][R42.64+0x2], R35 ;  /* 0x000002232a007986 */ /* 0x0001e8000c101506 */
[----:B------:R1:W-:Y:S04]  /*a2a0*/  STG.E.U16 desc[UR6][R42.64+0x6], R34 ;  /* 0x000006222a007986 */ /* 0x0003e8000c101506 */
[----:B------:R1:W-:Y:S01]  /*a2b0*/  STG.E.U16 desc[UR6][R44.64], R32 ;  /* 0x000000202c007986 */ /* 0x0003e2000c101506 */
[----:B0-----:R-:W-:-:S05]  /*a2c0*/  PRMT R35, R32, 0x7632, R35 ;  /* 0x0000763220237816 */ /* 0x001fca0000000023 */
[----:B------:R0:W-:Y:S01]  /*a2d0*/  STG.E.U16 desc[UR6][R44.64+0x2], R35 ;  /* 0x000002232c007986 */ /* 0x0001e2000c101506 */
[----:B---3--:R-:W-:-:S03]  /*a2e0*/  F2FP.BF16.F32.PACK_AB R33, R112, R115 ;  /* 0x000000737021723e */ /* 0x008fc600000010ff */
[----:B------:R-:W3:Y:S01]  /*a2f0*/  LDL.LU R112, [R1+0x9c] ;  /* 0x00009c0001707983 */ /* 0x000ee20000300800 */
[----:B-1----:R-:W-:-:S03]  /*a300*/  PRMT R34, R33, 0x7632, R34 ;  /* 0x0000763221227816 */ /* 0x002fc60000000022 */
[----:B------:R-:W3:Y:S01]  /*a310*/  LDL.LU R115, [R1+0xa0] ;  /* 0x0000a00001737983 */ /* 0x000ee20000300800 */
[----:B------:R-:W-:-:S03]  /*a320*/  F2FP.BF16.F32.PACK_AB R32, R108, R111 ;  /* 0x0000006f6c20723e */ /* 0x000fc600000010ff */
[----:B------:R-:W3:Y:S04]  /*a330*/  LDL.LU R125, [R1+0xa4] ;  /* 0x0000a400017d7983 */ /* 0x000ee80000300800 */
[----:B------:R-:W3:Y:S01]  /*a340*/  LDL.LU R124, [R1+0xa8] ;  /* 0x0000a800017c7983 */ /* 0x000ee20000300800 */
[----:B0-----:R-:W-:-:S03]  /*a350*/  PRMT R35, R32, 0x7632, R35 ;  /* 0x0000763220237816 */ /* 0x001fc60000000023 */
[----:B------:R-:W3:Y:S04]  /*a360*/  LDL.LU R108, [R1+0x2cc] ;  /* 0x0002cc00016c7983 */ /* 0x000ee80000300800 */
[----:B------:R2:W-:Y:S04]  /*a370*/  STG.E.U16 desc[UR6][R44.64+0x4], R33 ;  /* 0x000004212c007986 */ /* 0x0005e8000c101506 */
[----:B------:R-:W3:Y:S04]  /*a380*/  LDL.LU R111, [R1+0x2c8] ;  /* 0x0002c800016f7983 */ /* 0x000ee80000300800 */
[----:B------:R-:W-:Y:S01]  /*a390*/  STG.E.U16 desc[UR6][R44.64+0x6], R34 ;  /* 0x000006222c007986 */ /* 0x000fe2000c101506 */
[----:B--2---:R-:W-:-:S03]  /*a3a0*/  F2FP.BF16.F32.PACK_AB R33, R92, R2 ;  /* 0x000000025c21723e */ /* 0x004fc600000010ff */
[----:B------:R4:W-:Y:S04]  /*a3b0*/  STG.E.U16 desc[UR6][R46.64], R32 ;  /* 0x000000202e007986 */ /* 0x0009e8000c101506 */
[----:B------:R-:W2:Y:S04]  /*a3c0*/  LDL.LU R92, [R1+0xb4] ;  /* 0x0000b400015c7983 */ /* 0x000ea80000300800 */
[----:B------:R-:W2:Y:S01]  /*a3d0*/  LDL.LU R2, [R1+0xb8] ;  /* 0x0000b80001027983 */ /* 0x000ea20000300800 */
[----:B----4-:R-:W-:-:S03]  /*a3e0*/  F2FP.BF16.F32.PACK_AB R32, R114, R93 ;  /* 0x0000005d7220723e */ /* 0x010fc600000010ff */
[----:B------:R-:W4:Y:S04]  /*a3f0*/  LDL.LU R114, [R1+0xbc] ;  /* 0x0000bc0001727983 */ /* 0x000f280000300800 */
[----:B------:R-:W4:Y:S01]  /*a400*/  LDL.LU R93, [R1+0xc0] ;  /* 0x0000c000015d7983 */ /* 0x000f220000300800 */
[----:B------:R-:W-:-:S03]  /*a410*/  PRMT R34, R33, 0x7632, R34 ;  /* 0x0000763221227816 */ /* 0x000fc60000000022 */
[----:B------:R0:W-:Y:S04]  /*a420*/  STG.E.U16 desc[UR6][R46.64+0x4], R33 ;  /* 0x000004212e007986 */ /* 0x0001e8000c101506 */
[----:B------:R1:W-:Y:S04]  /*a430*/  STG.E.U16 desc[UR6][R46.64+0x2], R35 ;  /* 0x000002232e007986 */ /* 0x0003e8000c101506 */
[----:B------:R1:W-:Y:S04]  /*a440*/  STG.E.U16 desc[UR6][R46.64+0x6], R34 ;  /* 0x000006222e007986 */ /* 0x0003e8000c101506 */
[----:B------:R3:W-:Y:S01]  /*a450*/  STG.E.U16 desc[UR6][R48.64], R32 ;  /* 0x0000002030007986 */ /* 0x0007e2000c101506 */
[----:B0-----:R-:W-:-:S03]  /*a460*/  F2FP.BF16.F32.PACK_AB R33, R110, R113 ;  /* 0x000000716e21723e */ /* 0x001fc600000010ff */
[----:B------:R-:W4:Y:S01]  /*a470*/  LDL.LU R110, [R1+0x2c4] ;  /* 0x0002c400016e7983 */ /* 0x000f220000300800 */
[----:B-1----:R-:W-:Y:S02]  /*a480*/  PRMT R35, R32, 0x7632, R35 ;  /* 0x0000763220237816 */ /* 0x002fe40000000023 */
[----:B------:R-:W-:Y:S01]  /*a490*/  PRMT R34, R33, 0x7632, R34 ;  /* 0x0000763221227816 */ /* 0x000fe20000000022 */
[----:B------:R-:W4:Y:S04]  /*a4a0*/  LDL.LU R113, [R1+0x2c0] ;  /* 0x0002c00001717983 */ /* 0x000f280000300800 */
[----:B------:R-:W4:Y:S04]  /*a4b0*/  LDL.LU R46, [R1+0xc8] ;  /* 0x0000c800012e7983 */ /* 0x000f280000300800 */
        /* <DEDUP_REMOVED lines=8> */
[----:B-1----:R-:W-:Y:S02]  /*a540*/  PRMT R35, R32, 0x7632, R35 ;  /* 0x0000763220237816 */ /* 0x002fe40000000023 */
[----:B------:R-:W-:Y:S01]  /*a550*/  PRMT R34, R33, 0x7632, R34 ;  /* 0x0000763221227816 */ /* 0x000fe20000000022 */
[----:B------:R-:W3:Y:S04]  /*a560*/  LDL.LU R124, [R1+0xb0] ;  /* 0x0000b000017c7983 */ /* 0x000ee80000300800 */
[----:B------:R-:W3:Y:S04]  /*a570*/  LDL.LU R48, [R1+0x148] ;  /* 0x0001480001307983 */ /* 0x000ee80000300800 */
[----:B------:R2:W-:Y:S04]  /*a580*/  STG.E.U16 desc[UR6][R50.64], R32 ;  /* 0x0000002032007986 */ /* 0x0005e8000c101506 */
[----:B------:R-:W3:Y:S04]  /*a590*/  LDL.LU R49, [R1+0xc4] ;  /* 0x0000c40001317983 */ /* 0x000ee80000300800 */
[----:B------:R4:W-:Y:S01]  /*a5a0*/  STG.E.U16 desc[UR6][R50.64+0x4], R33 ;  /* 0x0000042132007986 */ /* 0x0009e2000c101506 */
[----:B--2---:R-:W-:-:S03]  /*a5b0*/  F2FP.BF16.F32.PACK_AB R32, R92, R2 ;  /* 0x000000025c20723e */ /* 0x004fc600000010ff */
[----:B------:R-:W2:Y:S04]  /*a5c0*/  LDL.LU R92, [R1+0x94] ;  /* 0x00009400015c7983 */ /* 0x000ea80000300800 */
[----:B------:R-:W2:Y:S01]  /*a5d0*/  LDL.LU R2, [R1+0x98] ;  /* 0x0000980001027983 */ /* 0x000ea20000300800 */
[----:B----4-:R-:W-:-:S03]  /*a5e0*/  F2FP.BF16.F32.PACK_AB R33, R114, R93 ;  /* 0x0000005d7221723e */ /* 0x010fc600000010ff */
[----:B------:R-:W-:Y:S04]  /*a5f0*/  STG.E.U16 desc[UR6][R50.64+0x2], R35 ;  /* 0x0000022332007986 */ /* 0x000fe8000c101506 */
[----:B------:R-:W4:Y:S04]  /*a600*/  LDL.LU R114, [R1+0x2b4] ;  /* 0x0002b40001727983 */ /* 0x000f280000300800 */
[----:B------:R-:W4:Y:S04]  /*a610*/  LDL.LU R93, [R1+0x2b0] ;  /* 0x0002b000015d7983 */ /* 0x000f280000300800 */
[----:B------:R0:W-:Y:S04]  /*a620*/  STG.E.U16 desc[UR6][R50.64+0x6], R34 ;  /* 0x0000062232007986 */ /* 0x0001e8000c101506 */
[----:B0-----:R-:W2:Y:S01]  /*a630*/  LDL.LU R51, [R1+0xcc] ;  /* 0x0000cc0001337983 */ /* 0x001ea20000300800 */
[----:B------:R-:W-:-:S02]  /*a640*/  PRMT R34, R33, 0x7610, R34 ;  /* 0x0000761021227816 */ /* 0x000fc40000000022 */
[----:B------:R-:W-:Y:S01]  /*a650*/  PRMT R33, R33, 0x7632, R33 ;  /* 0x0000763221217816 */ /* 0x000fe20000000021 */
[----:B------:R-:W-:Y:S01]  /*a660*/  STG.E.U16 desc[UR6][R52.64], R32 ;  /* 0x0000002034007986 */ /* 0x000fe2000c101506 */
[----:B------:R-:W-:-:S03]  /*a670*/  PRMT R35, R32, 0x7632, R35 ;  /* 0x0000763220237816 */ /* 0x000fc60000000023 */
[----:B------:R3:W-:Y:S04]  /*a680*/  STG.E.U16 desc[UR6][R52.64+0x4], R34 ;  /* 0x0000042234007986 */ /* 0x0007e8000c101506 */
[----:B------:R-:W4:Y:S04]  /*a690*/  LDL.LU R50, [R1+0x44] ;  /* 0x0000440001327983 */ /* 0x000f280000300800 */
[----:B------:R-:W-:Y:S04]  /*a6a0*/  STG.E.U16 desc[UR6][R52.64+0x6], R33 ;  /* 0x0000062134007986 */ /* 0x000fe8000c101506 */
[----:B------:R0:W-:Y:S01]  /*a6b0*/  STG.E.U16 desc[UR6][R52.64+0x2], R35 ;  /* 0x0000022334007986 */ /* 0x0001e2000c101506 */
[----:B---3--:R-:W-:-:S04]  /*a6c0*/  F2FP.BF16.F32.PACK_AB R34, R49, R46 ;  /* 0x0000002e3122723e */ /* 0x008fc800000010ff */
[----:B0-----:R-:W-:Y:S01]  /*a6d0*/  PRMT R35, R34, 0x7632, R35 ;  /* 0x0000763222237816 */ /* 0x001fe20000000023 */
[----:B------:R-:W-:Y:S04]  /*a6e0*/  STG.E.U16 desc[UR6][R54.64+0x4], R34 ;  /* 0x0000042236007986 */ /* 0x000fe8000c101506 */
[----:B------:R-:W-:Y:S01]  /*a6f0*/  STG.E.U16 desc[UR6][R54.64+0x6], R35 ;  /* 0x0000062336007986 */ /* 0x000fe2000c101506 */
[----:B--2---:R-:W-:-:S03]  /*a700*/  F2FP.BF16.F32.PACK_AB R32, R51, R48 ;  /* 0x000000303320723e */ /* 0x004fc600000010ff */
[----:B------:R-:W4:Y:S01]  /*a710*/  LDL.LU R51, [R1+0x48] ;  /* 0x0000480001337983 */ /* 0x000f220000300800 */
[----:B------:R-:W-:-:S03]  /*a720*/  PRMT R33, R32, 0x7632, R33 ;  /* 0x0000763220217816 */ /* 0x000fc60000000021 */
[----:B------:R-:W2:Y:S04]  /*a730*/  LDL.LU R48, [R1+0x2c] ;  /* 0x00002c0001307983 */ /* 0x000ea80000300800 */
[----:B------:R-:W2:Y:S04]  /*a740*/  LDL.LU R49, [R1+0x30] ;  /* 0x0000300001317983 */ /* 0x000ea80000300800 */
[----:B------:R-:W3:Y:S04]  /*a750*/  LDL.LU R52, [R1+0x64] ;  /* 0x0000640001347983 */ /* 0x000ee80000300800 */
[----:B------:R-:W3:Y:S04]  /*a760*/  LDL.LU R53, [R1+0x68] ;  /* 0x0000680001357983 */ /* 0x000ee80000300800 */
[----:B------:R0:W-:Y:S04]  /*a770*/  STG.E.U16 desc[UR6][R54.64], R32 ;  /* 0x0000002036007986 */ /* 0x0001e8000c101506 */
[----:B------:R-:W4:Y:S04]  /*a780*/  LDL.LU R46, [R1+0x14] ;  /* 0x00001400012e7983 */ /* 0x000f280000300800 */
[----:B------:R1:W-:Y:S01]  /*a790*/  STG.E.U16 desc[UR6][R54.64+0x2], R33 ;  /* 0x0000022136007986 */ /* 0x0003e2000c101506 */
[----:B0-----:R-:W-:-:S03]  /*a7a0*/  F2FP.BF16.F32.PACK_AB R32, R125, R124 ;  /* 0x0000007c7d20723e */ /* 0x001fc600000010ff */
[----:B------:R-:W4:Y:S04]  /*a7b0*/  LDL.LU R125, [R1+0x18] ;  /* 0x00001800017d7983 */ /* 0x000f280000300800 */
[----:B------:R-:W2:Y:S01]  /*a7c0*/  LDL.LU R124, [R1+0x8] ;  /* 0x00000800017c7983 */ /* 0x000ea20000300800 */
[----:B-1----:R-:W-:-:S03]  /*a7d0*/  F2FP.BF16.F32.PACK_AB R33, R92, R2 ;  /* 0x000000025c21723e */ /* 0x002fc600000010ff */
[----:B------:R-:W2:Y:S04]  /*a7e0*/  LDL.LU R92, [R1+0x2ac] ;  /* 0x0002ac00015c7983 */ /* 0x000ea80000300800 */
[----:B------:R-:W2:Y:S04]  /*a7f0*/  LDL.LU R2, [R1+0x2a8] ;  /* 0x0002a80001027983 */ /* 0x000ea80000300800 */
[----:B------:R-:W2:Y:S04]  /*a800*/  LDL.LU R54, [R1+0x7c] ;  /* 0x00007c0001367983 */ /* 0x000ea80000300800 */
[----:B------:R-:W2:Y:S01]  /*a810*/  LDL.LU R55, [R1+0x80] ;  /* 0x0000800001377983 */ /* 0x000ea20000300800 */
[----:B------:R-:W-:-:S02]  /*a820*/  PRMT R34, R32, 0x7632, R34 ;  /* 0x0000763220227816 */ /* 0x000fc40000000022 */
[----:B------:R-:W-:Y:S01]  /*a830*/  PRMT R35, R33, 0x7632, R35 ;  /* 0x0000763221237816 */ /* 0x000fe20000000023 */
[----:B------:R-:W-:Y:S04]  /*a840*/  STG.E.U16 desc[UR6][R56.64], R32 ;  /* 0x0000002038007986 */ /* 0x000fe8000c101506 */
[----:B------:R3:W-:Y:S04]  /*a850*/  STG.E.U16 desc[UR6][R56.64+0x4], R33 ;  /* 0x0000042138007986 */ /* 0x0007e8000c101506 */
[----:B------:R-:W-:Y:S04]  /*a860*/  STG.E.U16 desc[UR6][R56.64+0x2], R34 ;  /* 0x0000022238007986 */ /* 0x000fe8000c101506 */
[----:B------:R0:W-:Y:S01]  /*a870*/  STG.E.U16 desc[UR6][R56.64+0x6], R35 ;  /* 0x0000062338007986 */ /* 0x0001e2000c101506 */
[----:B---3--:R-:W-:-:S04]  /*a880*/  F2FP.BF16.F32.PACK_AB R33, R52, R53 ;  /* 0x000000353421723e */ /* 0x008fc800000010ff */
[----:B0-----:R-:W-:Y:S01]  /*a890*/  PRMT R35, R33, 0x7632, R35 ;  /* 0x0000763221237816 */ /* 0x001fe20000000023 */
[----:B------:R-:W-:Y:S04]  /*a8a0*/  STG.E.U16 desc[UR6][R58.64+0x4], R33 ;  /* 0x000004213a007986 */ /* 0x000fe8000c101506 */
[----:B------:R-:W-:Y:S01]  /*a8b0*/  STG.E.U16 desc[UR6][R58.64+0x6], R35 ;  /* 0x000006233a007986 */ /* 0x000fe2000c101506 */
[----:B----4-:R-:W-:Y:S02]  /*a8c0*/  F2FP.BF16.F32.PACK_AB R36, R46, R125 ;  /* 0x0000007d2e24723e */ /* 0x010fe400000010ff */
[----:B--2---:R-:W-:-:S04]  /*a8d0*/  F2FP.BF16.F32.PACK_AB R32, R54, R55 ;  /* 0x000000373620723e */ /* 0x004fc800000010ff */
[----:B------:R-:W-:Y:S01]  /*a8e0*/  PRMT R34, R32, 0x7632, R34 ;  /* 0x0000763220227816 */ /* 0x000fe20000000022 */
[----:B------:R0:W-:Y:S01]  /*a8f0*/  STG.E.U16 desc[UR6][R58.64], R32 ;  /* 0x000000203a007986 */ /* 0x0001e2000c101506 */
[----:B------:R-:W-:-:S03]  /*a900*/  F2FP.BF16.F32.PACK_AB R38, R124, R2 ;  /* 0x000000027c26723e */ /* 0x000fc600000010ff */
[----:B------:R1:W-:Y:S04]  /*a910*/  STG.E.U16 desc[UR6][R58.64+0x2], R34 ;  /* 0x000002223a007986 */ /* 0x0003e8000c101506 */
[----:B------:R-:W2:Y:S01]  /*a920*/  LDL.LU R2, [R1+0x2a4] ;  /* 0x0002a40001027983 */ /* 0x000ea20000300800 */
[----:B0-----:R-:W-:-:S04]  /*a930*/  F2FP.BF16.F32.PACK_AB R32, R50, R51 ;  /* 0x000000333220723e */ /* 0x001fc800000010ff */
[----:B-1----:R-:W-:Y:S01]  /*a940*/  PRMT R34, R32, 0x7632, R34 ;  /* 0x0000763220227816 */ /* 0x002fe20000000022 */
[----:B------:R0:W-:Y:S02]  /*a950*/  STG.E.U16 desc[UR6][R60.64], R32 ;  /* 0x000000203c007986 */ /* 0x0001e4000c101506 */
[----:B0-----:R-:W-:Y:S02]  /*a960*/  F2FP.BF16.F32.PACK_AB R32, R93, R92 ;  /* 0x0000005c5d20723e */ /* 0x001fe400000010ff */
[----:B------:R0:W5:Y:S04]  /*a970*/  LDL.LU R93, [R1+0x2a0] ;  /* 0x0002a000015d7983 */ /* 0x0001680000300800 */
[----:B------:R0:W5:Y:S04]  /*a980*/  LDL.LU R92, [R1+0x29c] ;  /* 0x00029c00015c7983 */ /* 0x0001680000300800 */
[----:B------:R-:W3:Y:S04]  /*a990*/  LDL.LU R125, [R1+0x144] ;  /* 0x00014400017d7983 */ /* 0x000ee80000300800 */
[----:B------:R-:W4:Y:S01]  /*a9a0*/  LDL.LU R124, [R1+0x188] ;  /* 0x00018800017c7983 */ /* 0x000f220000300800 */
[----:B------:R-:W-:-:S02]  /*a9b0*/  F2FP.BF16.F32.PACK_AB R33, R48, R49 ;  /* 0x000000313021723e */ /* 0x000fc400000010ff */
[----:B------:R-:W-:Y:S02]  /*a9c0*/  PRMT R35, R36, 0x7632, R35 ;  /* 0x0000763224237816 */ /* 0x000fe40000000023 */
[----:B------:R-:W-:Y:S01]  /*a9d0*/  PRMT R37, R33, 0x7632, R37 ;  /* 0x0000763221257816 */ /* 0x000fe20000000025 */
[----:B------:R1:W-:Y:S01]  /*a9e0*/  STG.E.U16 desc[UR6][R60.64+0x4], R33 ;  /* 0x000004213c007986 */ /* 0x0003e2000c101506 */
[----:B------:R-:W-:Y:S02]  /*a9f0*/  PRMT R39, R38, 0x7632, R39 ;  /* 0x0000763226277816 */ /* 0x000fe40000000027 */
[----:B------:R-:W-:Y:S01]  /*aa00*/  F2FP.BF16.F32.PACK_AB R114, R115, R114 ;  /* 0x000000727372723e */ /* 0x000fe200000010ff */
[----:B------:R0:W-:Y:S01]  /*aa10*/  STG.E.U16 desc[UR6][R60.64+0x2], R34 ;  /* 0x000002223c007986 */ /* 0x0001e2000c101506 */
[----:B------:R-:W-:Y:S02]  /*aa20*/  F2FP.BF16.F32.PACK_AB R112, R113, R112 ;  /* 0x000000707170723e */ /* 0x000fe400000010ff */
[----:B------:R-:W-:Y:S01]  /*aa30*/  F2FP.BF16.F32.PACK_AB R110, R111, R110 ;  /* 0x0000006e6f6e723e */ /* 0x000fe200000010ff */
[----:B------:R-:W-:Y:S01]  /*aa40*/  STG.E.U16 desc[UR6][R60.64+0x6], R37 ;  /* 0x000006253c007986 */ /* 0x000fe2000c101506 */
[----:B------:R-:W-:-:S02]  /*aa50*/  F2FP.BF16.F32.PACK_AB R106, R107, R106 ;  /* 0x0000006a6b6a723e */ /* 0x000fc400000010ff */
[----:B-1----:R-:W-:Y:S01]  /*aa60*/  PRMT R33, R32, 0x7632, R33 ;  /* 0x0000763220217816 */ /* 0x002fe20000000021 */
[----:B------:R-:W-:Y:S01]  /*aa70*/  STG.E.U16 desc[UR6][R62.64], R36 ;  /* 0x000000243e007986 */ /* 0x000fe2000c101506 */
[----:B------:R-:W-:Y:S02]  /*aa80*/  F2FP.BF16.F32.PACK_AB R108, R109, R108 ;  /* 0x0000006c6d6c723e */ /* 0x000fe400000010ff */
[----:B0-----:R-:W-:Y:S01]  /*aa90*/  PRMT R34, R114, 0x7632, R34 ;  /* 0x0000763272227816 */ /* 0x001fe20000000022 */
[----:B------:R0:W-:Y:S04]  /*aaa0*/  STG.E.U16 desc[UR6][R62.64+0x2], R35 ;  /* 0x000002233e007986 */ /* 0x0001e8000c101506 */
[----:B------:R-:W-:Y:S04]  /*aab0*/  STG.E.U16 desc[UR6][R62.64+0x4], R38 ;  /* 0x000004263e007986 */ /* 0x000fe8000c101506 */
[----:B------:R-:W-:Y:S01]  /*aac0*/  STG.E.U16 desc[UR6][R62.64+0x6], R39 ;  /* 0x000006273e007986 */ /* 0x000fe2000c101506 */
[----:B------:R-:W-:-:S03]  /*aad0*/  F2FP.BF16.F32.PACK_AB R104, R105, R104 ;  /* 0x000000686968723e */ /* 0x000fc600000010ff */
[----:B------:R1:W-:Y:S01]  /*aae0*/  STG.E.U16 desc[UR6][R64.64], R32 ;  /* 0x0000002040007986 */ /* 0x0003e2000c101506 */
[----:B0-----:R-:W-:-:S03]  /*aaf0*/  PRMT R35, R112, 0x7632, R35 ;  /* 0x0000763270237816 */ /* 0x001fc60000000023 */
[----:B------:R0:W-:Y:S01]  /*ab00*/  STG.E.U16 desc[UR6][R64.64+0x2], R33 ;  /* 0x0000022140007986 */ /* 0x0001e2000c101506 */
[----:B------:R-:W-:Y:S02]  /*ab10*/  F2FP.BF16.F32.PACK_AB R102, R103, R102 ;  /* 0x000000666766723e */ /* 0x000fe400000010ff */
[----:B------:R-:W-:Y:S01]  /*ab20*/  F2FP.BF16.F32.PACK_AB R100, R101, R100 ;  /* 0x000000646564723e */ /* 0x000fe200000010ff */
[----:B------:R-:W-:Y:S01]  /*ab30*/  STG.E.U16 desc[UR6][R64.64+0x4], R114 ;  /* 0x0000047240007986 */ /* 0x000fe2000c101506 */
[----:B------:R-:W-:Y:S02]  /*ab40*/  F2FP.BF16.F32.PACK_AB R98, R99, R98 ;  /* 0x000000626362723e */ /* 0x000fe400000010ff */
[----:B-1----:R-:W-:Y:S01]  /*ab50*/  PRMT R32, R110, 0x7632, R32 ;  /* 0x000076326e207816 */ /* 0x002fe20000000020 */
[----:B------:R1:W-:Y:S01]  /*ab60*/  STG.E.U16 desc[UR6][R64.64+0x6], R34 ;  /* 0x0000062240007986 */ /* 0x0003e2000c101506 */
[----:B0-----:R-:W-:-:S03]  /*ab70*/  PRMT R33, R106, 0x7632, R33 ;  /* 0x000076326a217816 */ /* 0x001fc60000000021 */
[----:B------:R-:W-:Y:S01]  /*ab80*/  STG.E.U16 desc[UR6][R66.64], R112 ;  /* 0x0000007042007986 */ /* 0x000fe2000c101506 */
[----:B------:R-:W-:Y:S02]  /*ab90*/  F2FP.BF16.F32.PACK_AB R96, R97, R96 ;  /* 0x000000606160723e */ /* 0x000fe400000010ff */
[----:B------:R-:W-:Y:S01]  /*aba0*/  F2FP.BF16.F32.PACK_AB R30, R31, R30 ;  /* 0x0000001e1f1e723e */ /* 0x000fe200000010ff */
[----:B------:R0:W-:Y:S01]  /*abb0*/  STG.E.U16 desc[UR6][R66.64+0x2], R35 ;  /* 0x0000022342007986 */ /* 0x0001e2000c101506 */
[----:B------:R-:W-:Y:S02]  /*abc0*/  F2FP.BF16.F32.PACK_AB R27, R29, R27 ;  /* 0x0000001b1d1b723e */ /* 0x000fe400000010ff */
[----:B------:R-:W-:Y:S01]  /*abd0*/  F2FP.BF16.F32.PACK_AB R25, R26, R25 ;  /* 0x000000191a19723e */ /* 0x000fe200000010ff */
[----:B------:R-:W-:Y:S01]  /*abe0*/  STG.E.U16 desc[UR6][R66.64+0x4], R110 ;  /* 0x0000046e42007986 */ /* 0x000fe2000c101506 */
[----:B-1----:R-:W-:Y:S02]  /*abf0*/  PRMT R34, R108, 0x7632, R34 ;  /* 0x000076326c227816 */ /* 0x002fe40000000022 */
[----:B------:R-:W-:Y:S01]  /*ac00*/  F2FP.BF16.F32.PACK_AB R23, R24, R23 ;  /* 0x000000171817723e */ /* 0x000fe200000010ff */
[----:B------:R1:W-:Y:S01]  /*ac10*/  STG.E.U16 desc[UR6][R66.64+0x6], R32 ;  /* 0x0000062042007986 */ /* 0x0003e2000c101506 */
[----:B------:R-:W-:-:S02]  /*ac20*/  F2FP.BF16.F32.PACK_AB R21, R22, R21 ;  /* 0x000000151615723e */ /* 0x000fc400000010ff */
[----:B------:R-:W-:Y:S01]  /*ac30*/  PRMT R36, R100, 0x7632, R36 ;  /* 0x0000763264247816 */ /* 0x000fe20000000024 */
[----:B------:R1:W-:Y:S01]  /*ac40*/  STG.E.U16 desc[UR6][R68.64+0x6], R33 ;  /* 0x0000062144007986 */ /* 0x0003e2000c101506 */
[----:B0-----:R-:W-:Y:S02]  /*ac50*/  PRMT R35, R104, 0x7632, R35 ;  /* 0x0000763268237816 */ /* 0x001fe40000000023 */
[----:B------:R-:W-:Y:S02]  /*ac60*/  F2FP.BF16.F32.PACK_AB R19, R20, R19 ;  /* 0x000000131413723e */ /* 0x000fe400000010ff */
[----:B------:R-:W-:Y:S02]  /*ac70*/  F2FP.BF16.F32.PACK_AB R17, R18, R17 ;  /* 0x000000111211723e */ /* 0x000fe400000010ff */
[----:B-1----:R-:W-:Y:S02]  /*ac80*/  PRMT R32, R102, 0x7632, R32 ;  /* 0x0000763266207816 */ /* 0x002fe40000000020 */
[----:B------:R-:W-:-:S02]  /*ac90*/  PRMT R37, R96, 0x7632, R37 ;  /* 0x0000763260257816 */ /* 0x000fc40000000025 */
[----:B------:R-:W-:Y:S02]  /*aca0*/  PRMT R33, R98, 0x7632, R33 ;  /* 0x0000763262217816 */ /* 0x000fe40000000021 */
[----:B------:R-:W-:Y:S02]  /*acb0*/  PRMT R29, R30, 0x7632, R29 ;  /* 0x000076321e1d7816 */ /* 0x000fe4000000001d */
[----:B------:R-:W-:Y:S02]  /*acc0*/  F2FP.BF16.F32.PACK_AB R15, R16, R15 ;  /* 0x0000000f100f723e */ /* 0x000fe400000010ff */
[----:B------:R-:W-:Y:S01]  /*acd0*/  F2FP.BF16.F32.PACK_AB R13, R14, R13 ;  /* 0x0000000d0e0d723e */ /* 0x000fe200000010ff */
[----:B------:R-:W-:Y:S01]  /*ace0*/  STG.E.U16 desc[UR6][R68.64], R108 ;  /* 0x0000006c44007986 */ /* 0x000fe2000c101506 */
[----:B------:R-:W-:Y:S02]  /*acf0*/  PRMT R38, R27, 0x7632, R38 ;  /* 0x000076321b267816 */ /* 0x000fe40000000026 */
[----:B------:R-:W-:Y:S01]  /*ad00*/  PRMT R24, R25, 0x7632, R24 ;  /* 0x0000763219187816 */ /* 0x000fe20000000018 */
[----:B------:R-:W-:Y:S01]  /*ad10*/  STG.E.U16 desc[UR6][R68.64+0x2], R34 ;  /* 0x0000022244007986 */ /* 0x000fe2000c101506 */
[----:B------:R-:W-:-:S02]  /*ad20*/  F2FP.BF16.F32.PACK_AB R11, R12, R11 ;  /* 0x0000000b0c0b723e */ /* 0x000fc400000010ff */
[----:B------:R-:W-:Y:S01]  /*ad30*/  F2FP.BF16.F32.PACK_AB R9, R10, R9 ;  /* 0x000000090a09723e */ /* 0x000fe200000010ff */
[----:B------:R-:W-:Y:S01]  /*ad40*/  STG.E.U16 desc[UR6][R68.64+0x4], R106 ;  /* 0x0000046a44007986 */ /* 0x000fe2000c101506 */
[----:B------:R-:W-:Y:S02]  /*ad50*/  PRMT R39, R23, 0x7632, R39 ;  /* 0x0000763217277816 */ /* 0x000fe40000000027 */
[----:B------:R-:W-:Y:S01]  /*ad60*/  PRMT R20, R21, 0x7632, R20 ;  /* 0x0000763215147816 */ /* 0x000fe20000000014 */
[----:B------:R-:W-:Y:S01]  /*ad70*/  STG.E.U16 desc[UR6][R70.64], R104 ;  /* 0x0000006846007986 */ /* 0x000fe2000c101506 */
[----:B------:R-:W-:Y:S02]  /*ad80*/  F2FP.BF16.F32.PACK_AB R7, R8, R7 ;  /* 0x000000070807723e */ /* 0x000fe400000010ff */
[----:B------:R-:W-:Y:S01]  /*ad90*/  F2FP.BF16.F32.PACK_AB R5, R6, R5 ;  /* 0x000000050605723e */ /* 0x000fe200000010ff */
[----:B------:R-:W-:Y:S01]  /*ada0*/  STG.E.U16 desc[UR6][R70.64+0x2], R35 ;  /* 0x0000022346007986 */ /* 0x000fe2000c101506 */
[----:B------:R-:W-:-:S02]  /*adb0*/  PRMT R40, R19, 0x7632, R40 ;  /* 0x0000763213287816 */ /* 0x000fc40000000028 */
[----:B------:R-:W-:Y:S01]  /*adc0*/  PRMT R16, R17, 0x7632, R16 ;  /* 0x0000763211107816 */ /* 0x000fe20000000010 */
[----:B------:R-:W-:Y:S01]  /*add0*/  STG.E.U16 desc[UR6][R70.64+0x4], R102 ;  /* 0x0000046646007986 */ /* 0x000fe2000c101506 */
[----:B------:R-:W-:Y:S02]  /*ade0*/  PRMT R41, R15, 0x7632, R41 ;  /* 0x000076320f297816 */ /* 0x000fe40000000029 */
[----:B------:R-:W-:Y:S01]  /*adf0*/  PRMT R12, R13, 0x7632, R12 ;  /* 0x000076320d0c7816 */ /* 0x000fe2000000000c */
[----:B------:R-:W-:Y:S01]  /*ae00*/  STG.E.U16 desc[UR6][R70.64+0x6], R32 ;  /* 0x0000062046007986 */ /* 0x000fe2000c101506 */
[----:B------:R-:W-:Y:S02]  /*ae10*/  PRMT R42, R11, 0x7632, R42 ;  /* 0x000076320b2a7816 */ /* 0x000fe4000000002a */
[----:B------:R-:W-:Y:S01]  /*ae20*/  PRMT R8, R9, 0x7632, R8 ;  /* 0x0000763209087816 */ /* 0x000fe20000000008 */
[----:B------:R-:W-:Y:S01]  /*ae30*/  STG.E.U16 desc[UR6][R72.64], R100 ;  /* 0x0000006448007986 */ /* 0x000fe2000c101506 */
[----:B------:R-:W-:-:S03]  /*ae40*/  F2FP.BF16.F32.PACK_AB R3, R4, R3 ;  /* 0x000000030403723e */ /* 0x000fc600000010ff */
[----:B------:R-:W-:Y:S01]  /*ae50*/  STG.E.U16 desc[UR6][R72.64+0x2], R36 ;  /* 0x0000022448007986 */ /* 0x000fe2000c101506 */
[----:B------:R-:W-:-:S03]  /*ae60*/  PRMT R43, R7, 0x7632, R43 ;  /* 0x00007632072b7816 */ /* 0x000fc6000000002b */
[----:B------:R-:W-:Y:S01]  /*ae70*/  STG.E.U16 desc[UR6][R72.64+0x4], R98 ;  /* 0x0000046248007986 */ /* 0x000fe2000c101506 */
[----:B------:R-:W-:-:S03]  /*ae80*/  PRMT R4, R5, 0x7632, R4 ;  /* 0x0000763205047816 */ /* 0x000fc60000000004 */
[----:B------:R-:W-:Y:S01]  /*ae90*/  STG.E.U16 desc[UR6][R72.64+0x6], R33 ;  /* 0x0000062148007986 */ /* 0x000fe2000c101506 */
[----:B------:R-:W-:-:S03]  /*aea0*/  F2FP.BF16.F32.PACK_AB R0, R123, R0 ;  /* 0x000000007b00723e */ /* 0x000fc600000010ff */
[----:B------:R-:W-:Y:S04]  /*aeb0*/  STG.E.U16 desc[UR6][R74.64], R96 ;  /* 0x000000604a007986 */ /* 0x000fe8000c101506 */
[----:B------:R-:W-:Y:S04]  /*aec0*/  STG.E.U16 desc[UR6][R74.64+0x2], R37 ;  /* 0x000002254a007986 */ /* 0x000fe8000c101506 */
[----:B------:R-:W-:Y:S04]  /*aed0*/  STG.E.U16 desc[UR6][R74.64+0x4], R30 ;  /* 0x0000041e4a007986 */ /* 0x000fe8000c101506 */
[----:B------:R-:W-:Y:S01]  /*aee0*/  STG.E.U16 desc[UR6][R74.64+0x6], R29 ;  /* 0x0000061d4a007986 */ /* 0x000fe2000c101506 */
[----:B------:R-:W-:-:S03]  /*aef0*/  F2FP.BF16.F32.PACK_AB R121, R122, R121 ;  /* 0x000000797a79723e */ /* 0x000fc600000010ff */
[----:B------:R-:W-:Y:S01]  /*af00*/  STG.E.U16 desc[UR6][R76.64], R27 ;  /* 0x0000001b4c007986 */ /* 0x000fe2000c101506 */
[----:B------:R-:W-:-:S03]  /*af10*/  F2FP.BF16.F32.PACK_AB R119, R120, R119 ;  /* 0x000000777877723e */ /* 0x000fc600000010ff */
        /* <DEDUP_REMOVED lines=8> */
[----:B------:R-:W-:Y:S04]  /*afa0*/  STG.E.U16 desc[UR6][R78.64+0x6], R20 ;  /* 0x000006144e007986 */ /* 0x000fe8000c101506 */
[----:B------:R-:W-:Y:S04]  /*afb0*/  STG.E.U16 desc[UR6][R80.64], R19 ;  /* 0x0000001350007986 */ /* 0x000fe8000c101506 */
[----:B------:R-:W-:Y:S04]  /*afc0*/  STG.E.U16 desc[UR6][R80.64+0x2], R40 ;  /* 0x0000022850007986 */ /* 0x000fe8000c101506 */
[----:B------:R-:W-:Y:S04]  /*afd0*/  STG.E.U16 desc[UR6][R80.64+0x4], R17 ;  /* 0x0000041150007986 */ /* 0x000fe8000c101506 */
[----:B------:R-:W-:Y:S01]  /*afe0*/  STG.E.U16 desc[UR6][R80.64+0x6], R16 ;  /* 0x0000061050007986 */ /* 0x000fe2000c101506 */
[----:B------:R-:W-:-:S03]  /*aff0*/  PRMT R44, R3, 0x7632, R44 ;  /* 0x00007632032c7816 */ /* 0x000fc6000000002c */
[----:B------:R-:W-:Y:S01]  /*b000*/  STG.E.U16 desc[UR6][R82.64], R15 ;  /* 0x0000000f52007986 */ /* 0x000fe2000c101506 */
[----:B------:R-:W-:-:S03]  /*b010*/  PRMT R6, R0, 0x7632, R6 ;  /* 0x0000763200067816 */ /* 0x000fc60000000006 */
[----:B------:R-:W-:Y:S04]  /*b020*/  STG.E.U16 desc[UR6][R82.64+0x2], R41 ;  /* 0x0000022952007986 */ /* 0x000fe8000c101506 */
[----:B------:R-:W-:Y:S04]  /*b030*/  STG.E.U16 desc[UR6][R82.64+0x4], R13 ;  /* 0x0000040d52007986 */ /* 0x000fe8000c101506 */
[----:B------:R-:W-:Y:S01]  /*b040*/  STG.E.U16 desc[UR6][R82.64+0x6], R12 ;  /* 0x0000060c52007986 */ /* 0x000fe2000c101506 */
[----:B------:R-:W-:-:S03]  /*b050*/  PRMT R45, R121, 0x7632, R45 ;  /* 0x00007632792d7816 */ /* 0x000fc6000000002d */
[----:B------:R-:W-:Y:S04]  /*b060*/  STG.E.U16 desc[UR6][R84.64], R11 ;  /* 0x0000000b54007986 */ /* 0x000fe8000c101506 */
[----:B------:R-:W-:Y:S04]  /*b070*/  STG.E.U16 desc[UR6][R84.64+0x2], R42 ;  /* 0x0000022a54007986 */ /* 0x000fe8000c101506 */
[----:B------:R-:W-:Y:S04]  /*b080*/  STG.E.U16 desc[UR6][R84.64+0x4], R9 ;  /* 0x0000040954007986 */ /* 0x000fe8000c101506 */
[----:B------:R-:W-:Y:S01]  /*b090*/  STG.E.U16 desc[UR6][R84.64+0x6], R8 ;  /* 0x0000060854007986 */ /* 0x000fe2000c101506 */
[----:B------:R-:W-:-:S03]  /*b0a0*/  PRMT R47, R117, 0x7632, R47 ;  /* 0x00007632752f7816 */ /* 0x000fc6000000002f */
[----:B------:R-:W-:Y:S04]  /*b0b0*/  STG.E.U16 desc[UR6][R86.64], R7 ;  /* 0x0000000756007986 */ /* 0x000fe8000c101506 */
[----:B------:R-:W-:Y:S04]  /*b0c0*/  STG.E.U16 desc[UR6][R86.64+0x2], R43 ;  /* 0x0000022b56007986 */ /* 0x000fe8000c101506 */
[----:B------:R-:W-:Y:S04]  /*b0d0*/  STG.E.U16 desc[UR6][R86.64+0x4], R5 ;  /* 0x0000040556007986 */ /* 0x000fe8000c101506 */
[----:B------:R-:W-:Y:S04]  /*b0e0*/  STG.E.U16 desc[UR6][R86.64+0x6], R4 ;  /* 0x0000060456007986 */ /* 0x000fe8000c101506 */
[----:B------:R0:W-:Y:S04]  /*b0f0*/  STG.E.U16 desc[UR6][R88.64], R3 ;  /* 0x0000000358007986 */ /* 0x0001e8000c101506 */
[----:B------:R1:W-:Y:S04]  /*b100*/  STG.E.U16 desc[UR6][R88.64+0x4], R0 ;  /* 0x0000040058007986 */ /* 0x0003e8000c101506 */
[----:B------:R2:W-:Y:S01]  /*b110*/  STG.E.U16 desc[UR6][R88.64+0x2], R44 ;  /* 0x0000022c58007986 */ /* 0x0005e2000c101506 */
[----:B0-----:R-:W-:-:S03]  /*b120*/  PRMT R3, R119, 0x7632, R3 ;  /* 0x0000763277037816 */ /* 0x001fc60000000003 */
[----:B------:R0:W-:Y:S01]  /*b130*/  STG.E.U16 desc[UR6][R88.64+0x6], R6 ;  /* 0x0000060658007986 */ /* 0x0001e2000c101506 */
[----:B-1----:R-:W-:Y:S02]  /*b140*/  PRMT R0, R28, 0x7632, R0 ;  /* 0x000076321c007816 */ /* 0x002fe40000000000 */
[----:B--2---:R-:W-:Y:S01]  /*b150*/  IADD3 R2, P1, R2, 0x2, RZ ;  /* 0x0000000202027810 */ /* 0x004fe20007f3e0ff */
[----:B------:R0:W-:Y:S04]  /*b160*/  STG.E.U16 desc[UR6][R90.64], R121 ;  /* 0x000000795a007986 */ /* 0x0001e8000c101506 */
[----:B------:R0:W-:Y:S04]  /*b170*/  STG.E.U16 desc[UR6][R90.64+0x2], R45 ;  /* 0x0000022d5a007986 */ /* 0x0001e8000c101506 */
[----:B------:R0:W-:Y:S04]  /*b180*/  STG.E.U16 desc[UR6][R90.64+0x4], R119 ;  /* 0x000004775a007986 */ /* 0x0001e8000c101506 */
[----:B------:R0:W-:Y:S04]  /*b190*/  STG.E.U16 desc[UR6][R90.64+0x6], R3 ;  /* 0x000006035a007986 */ /* 0x0001e8000c101506 */
[----:B------:R0:W-:Y:S04]  /*b1a0*/  STG.E.U16 desc[UR6][R94.64], R117 ;  /* 0x000000755e007986 */ /* 0x0001e8000c101506 */
[----:B------:R0:W-:Y:S04]  /*b1b0*/  STG.E.U16 desc[UR6][R94.64+0x2], R47 ;  /* 0x0000022f5e007986 */ /* 0x0001e8000c101506 */
[----:B------:R0:W-:Y:S01]  /*b1c0*/  STG.E.U16 desc[UR6][R94.64+0x4], R28 ;  /* 0x0000041c5e007986 */ /* 0x0001e2000c101506 */
[----:B---3--:R-:W-:-:S02]  /*b1d0*/  IADD3.X R125, RZ, R125, RZ, P1, !PT ;  /* 0x0000007dff7d7210 */ /* 0x008fc40000ffe4ff */
[----:B----4-:R-:W-:-:S03]  /*b1e0*/  LOP3.LUT R124, R124, 0x1, RZ, 0x3c, !PT ;  /* 0x000000017c7c7812 */ /* 0x010fc600078e3cff */
[----:B------:R0:W-:Y:S01]  /*b1f0*/  STL [R1+0x144], R125 ;  /* 0x0001447d01007387 */ /* 0x0001e20000100800 */
[----:B------:R-:W-:-:S03]  /*b200*/  ISETP.GE.U32.AND P1, PT, R2, UR10, PT ;  /* 0x0000000a02007c0c */ /* 0x000fc6000bf26070 */
[----:B------:R0:W-:Y:S04]  /*b210*/  STG.E.U16 desc[UR6][R94.64+0x6], R0 ;  /* 0x000006005e007986 */ /* 0x0001e8000c101506 */
[----:B------:R0:W-:Y:S01]  /*b220*/  STL [R1+0x188], R124 ;  /* 0x0001887c01007387 */ /* 0x0001e20000100800 */
[----:B------:R-:W-:-:S13]  /*b230*/  ISETP.GE.AND.EX P1, PT, R125, UR11, PT, P1 ;  /* 0x0000000b7d007c0c */ /* 0x000fda000bf26310 */
[----:B0-----:R-:W-:Y:S05]  /*b240*/  @!P1 BRA `(.L_x_1479) ;  /* 0xffffff5400489947 */ /* 0x001fea000383ffff */
[----:B------:R-:W-:Y:S05]  /*b250*/  EXIT ;  /* 0x000000000000794d */ /* 0x000fea0003800000 */
.L_x_1480:
        /* <DEDUP_REMOVED lines=10> */
.L_x_3028:


//--------------------- .text._ZN13group_norm_v214gn_cuda_kernelI13__nv_bfloat16Li480ELi3ELi16ELi60ELi4096ELb1ELi16ELi960ELi960ELi4ELb1ELi1ELb0ELb0ENS_16CompileConditionILi900EEEEEvPT_PKS4_S7_S7_flPfS8_Pj --------------------------
	.section	.text._ZN13group_norm_v214gn_cuda_kernelI13__nv_bfloat16Li480ELi3ELi16ELi60ELi4096ELb1ELi16ELi960ELi960ELi4ELb1ELi1ELb0ELb0ENS_16CompileConditionILi900EEEEEvPT_PKS4_S7_S7_flPfS8_Pj,"ax",@progbits
	.align	128
        .global         _ZN13group_norm_v214gn_cuda_kernelI13__nv_bfloat16Li480ELi3ELi16ELi60ELi4096ELb1ELi16ELi960ELi960ELi4ELb1ELi1ELb0ELb0ENS_16CompileConditionILi900EEEEEvPT_PKS4_S7_S7_flPfS8_Pj
        .type           _ZN13group_norm_v214gn_cuda_kernelI13__nv_bfloat16Li480ELi3ELi16ELi60ELi4096ELb1ELi16ELi960ELi960ELi4ELb1ELi1ELb0ELb0ENS_16CompileConditionILi900EEEEEvPT_PKS4_S7_S7_flPfS8_Pj,@function
        .size           _ZN13group_norm_v214gn_cuda_kernelI13__nv_bfloat16Li480ELi3ELi16ELi60ELi4096ELb1ELi16ELi960ELi960ELi4ELb1ELi1ELb0ELb0ENS_16CompileConditionILi900EEEEEvPT_PKS4_S7_S7_flPfS8_Pj,(.L_x_3029 - _ZN13group_norm_v214gn_cuda_kernelI13__nv_bfloat16Li480ELi3ELi16ELi60ELi4096ELb1ELi16ELi960ELi960ELi4ELb1ELi1ELb0ELb0ENS_16CompileConditionILi900EEEEEvPT_PKS4_S7_S7_flPfS8_Pj)
        .other          _ZN13group_norm_v214gn_cuda_kernelI13__nv_bfloat16Li480ELi3ELi16ELi60ELi4096ELb1ELi16ELi960ELi960ELi4ELb1ELi1ELb0ELb0ENS_16CompileConditionILi900EEEEEvPT_PKS4_S7_S7_flPfS8_Pj,@"STO_CUDA_ENTRY STV_DEFAULT"
_ZN13group_norm_v214gn_cuda_kernelI13__nv_bfloat16Li480ELi3ELi16ELi60ELi4096ELb1ELi16ELi960ELi960ELi4ELb1ELi1ELb0ELb0ENS_16CompileConditionILi900EEEEEvPT_PKS4_S7_S7_flPfS8_Pj:
.text._ZN13group_norm_v214gn_cuda_kernelI13__nv_bfloat16Li480ELi3ELi16ELi60ELi4096ELb1ELi16ELi960ELi960ELi4ELb1ELi1ELb0ELb0ENS_16CompileConditionILi900EEEEEvPT_PKS4_S7_S7_flPfS8_Pj:
        /* <DEDUP_REMOVED lines=18> */
[----:B------:R-:W-:-:S04]  /*0120*/  IMAD R2, R5, -0xf0, R0 ;  /* 0xffffff1005027824 */ /* 0x000fc800078e0200 */
[C---:B------:R-:W-:Y:S02]  /*0130*/  IMAD R0, R2.reuse, 0x18, R3 ;  /* 0x0000001802007824 */ /* 0x040fe400078e0203 */
[----:B------:R-:W-:-:S03]  /*0140*/  IMAD.WIDE.U32 R2, R2, -0x77777777, RZ ;  /* 0x8888888902027825 */ /* 0x000fc600078e00ff */
[----:B------:R-:W-:Y:S02]  /*0150*/  LEA R5, R5, R0, 0x3 ;  /* 0x0000000005057211 */ /* 0x000fe400078e18ff */
[----:B------:R-:W-:Y:S02]  /*0160*/  LOP3.LUT R2, R3, 0xf8, RZ, 0xc0, !PT ;  /* 0x000000f803027812 */ /* 0x000fe400078ec0ff */
[----:B------:R-:W-:Y:S01]  /*0170*/  MOV R0, R4 ;  /* 0x0000000400007202 */ /* 0x000fe20000000f00 */
[----:B------:R0:W-:Y:S04]  /*0180*/  STL [R1+0x90], R5 ;  /* 0x0000900501007387 */ /* 0x0001e80000100800 */
[----:B------:R0:W-:Y:S04]  /*0190*/  STL [R1+0x8c], R2 ;  /* 0x00008c0201007387 */ /* 0x0001e80000100800 */
[----:B------:R0:W-:Y:S02]  /*01a0*/  STL [R1+0x44], RZ ;  /* 0x000044ff01007387 */ /* 0x0001e40000100800 */
.L_x_1491:
[----:B------:R-:W2:Y:S01]  /*01b0*/  LDL R6, [R1+0x44] ;  /* 0x0000440001067983 */ /* 0x000ea20000100800 */
[----:B0-----:R-:W-:Y:S01]  /*01c0*/  HFMA2.MMA R5, -RZ, RZ, 0, 0 ;  /* 0x00000000ff057435 */ /* 0x001fe200000001ff */
        /* <DEDUP_REMOVED lines=10> */
[----:B------:R-:W-:-:S05]  /*0270*/  SHF.L.U32 R4, R4, 0x2, RZ ;  /* 0x0000000204047819 */ /* 0x000fca00000006ff */
[----:B------:R-:W-:-:S04]  /*0280*/  IMAD.WIDE.U32 R20, R0, 0x3c0000, R4 ;  /* 0x003c000000147825 */ /* 0x000fc800078e0004 */
[----:B------:R-:W-:-:S05]  /*0290*/  IMAD R5, R2, 0x3c0, RZ ;  /* 0x000003c002057824 */ /* 0x000fca00078e02ff */
[C---:B------:R-:W-:Y:S02]  /*02a0*/  IADD3 R2, P0, R5.reuse, R20, RZ ;  /* 0x0000001405027210 */ /* 0x040fe40007f1e0ff */
[C---:B------:R-:W-:Y:S02]  /*02b0*/  IADD3 R9, R5.reuse, 0x780, RZ ;  /* 0x0000078005097810 */ /* 0x040fe40007ffe0ff */
[C---:B------:R-:W-:Y:S02]  /*02c0*/  IADD3 R37, R5.reuse, 0xf00, RZ ;  /* 0x00000f0005257810 */ /* 0x040fe40007ffe0ff */
[----:B------:R-:W-:Y:S01]  /*02d0*/  IADD3 R13, R5, 0x1680, RZ ;  /* 0x00001680050d7810 */ /* 0x000fe20007ffe0ff */
[----:B--2---:R-:W-:-:S05]  /*02e0*/  IMAD R3, R6, 0x3c0000, RZ ;  /* 0x003c000006037824 */ /* 0x004fca00078e02ff */
[----:B------:R-:W-:-:S04]  /*02f0*/  IADD3 R3, R21, R3, RZ ;  /* 0x0000000315037210 */ /* 0x000fc80007ffe0ff */
[----:B------:R-:W-:Y:S02]  /*0300*/  IADD3.X R8, RZ, R3, RZ, P0, !PT ;  /* 0x00000003ff087210 */ /* 0x000fe400007fe4ff */
[----:B------:R-:W-:-:S03]  /*0310*/  LEA R6, P0, R2, UR8, 0x1 ;  /* 0x0000000802067c11 */ /* 0x000fc6000f8008ff */
[----:B------:R0:W-:Y:S01]  /*0320*/  STL [R1+0x28], R8 ;  /* 0x0000280801007387 */ /* 0x0001e20000100800 */
[----:B------:R-:W-:Y:S02]  /*0330*/  LEA.HI.X R7, R2, UR9, R8, 0x1, P0 ;  /* 0x0000000902077c11 */ /* 0x000fe400080f0c08 */
[----:B------:R-:W-:-:S04]  /*0340*/  IADD3 R36, P0, R9, R20, RZ ;  /* 0x0000001409247210 */ /* 0x000fc80007f1e0ff */
[----:B------:R-:W2:Y:S01]  /*0350*/  LDG.E.64.CONSTANT R6, desc[UR6][R6.64] ;  /* 0x0000000606067981 */ /* 0x000ea2000c1e9b00 */
[----:B------:R-:W-:Y:S02]  /*0360*/  IADD3.X R10, RZ, R3, RZ, P0, !PT ;  /* 0x00000003ff0a7210 */ /* 0x000fe400007fe4ff */
[----:B0-----:R-:W-:-:S03]  /*0370*/  LEA R8, P0, R36, UR8, 0x1 ;  /* 0x0000000824087c11 */ /* 0x001fc6000f8008ff */
[----:B------:R0:W-:Y:S01]  /*0380*/  STL [R1+0x30], R10 ;  /* 0x0000300a01007387 */ /* 0x0001e20000100800 */
[----:B------:R-:W-:Y:S02]  /*0390*/  LEA.HI.X R9, R36, UR9, R10, 0x1, P0 ;  /* 0x0000000924097c11 */ /* 0x000fe400080f0c0a */
[----:B------:R-:W-:-:S04]  /*03a0*/  IADD3 R37, P0, R37, R20, RZ ;  /* 0x0000001425257210 */ /* 0x000fc80007f1e0ff */
[----:B------:R-:W3:Y:S01]  /*03b0*/  LDG.E.64.CONSTANT R8, desc[UR6][R8.64] ;  /* 0x0000000608087981 */ /* 0x000ee2000c1e9b00 */
[----:B------:R-:W-:Y:S02]  /*03c0*/  IADD3.X R12, RZ, R3, RZ, P0, !PT ;  /* 0x00000003ff0c7210 */ /* 0x000fe400007fe4ff */
[----:B0-----:R-:W-:-:S03]  /*03d0*/  LEA R10, P0, R37, UR8, 0x1 ;  /* 0x00000008250a7c11 */ /* 0x001fc6000f8008ff */
[----:B------:R0:W-:Y:S01]  /*03e0*/  STL [R1+0x74], R12 ;  /* 0x0000740c01007387 */ /* 0x0001e20000100800 */
[----:B------:R-:W-:Y:S02]  /*03f0*/  LEA.HI.X R11, R37, UR9, R12, 0x1, P0 ;  /* 0x00000009250b7c11 */ /* 0x000fe400080f0c0c */
[----:B------:R-:W-:-:S04]  /*0400*/  IADD3 R14, P0, R13, R20, RZ ;  /* 0x000000140d0e7210 */ /* 0x000fc80007f1e0ff */
[----:B------:R-:W4:Y:S01]  /*0410*/  LDG.E.64.CONSTANT R10, desc[UR6][R10.64] ;  /* 0x000000060a0a7981 */ /* 0x000f22000c1e9b00 */
[----:B------:R-:W-:Y:S02]  /*0420*/  IADD3.X R15, RZ, R3, RZ, P0, !PT ;  /* 0x00000003ff0f7210 */ /* 0x000fe400007fe4ff */
[C---:B0-----:R-:W-:Y:S01]  /*0430*/  LEA R12, P0, R14.reuse, UR8, 0x1 ;  /* 0x000000080e0c7c11 */ /* 0x041fe2000f8008ff */
[----:B------:R-:W-:Y:S03]  /*0440*/  STL [R1], R14 ;  /* 0x0000000e01007387 */ /* 0x000fe60000100800 */
[----:B------:R-:W-:Y:S01]  /*0450*/  LEA.HI.X R13, R14, UR9, R15, 0x1, P0 ;  /* 0x000000090e0d7c11 */ /* 0x000fe200080f0c0f */
[----:B------:R0:W-:Y:S05]  /*0460*/  STL [R1+0x78], R15 ;  /* 0x0000780f01007387 */ /* 0x0001ea0000100800 */
[----:B------:R-:W4:Y:S01]  /*0470*/  LDG.E.64.CONSTANT R12, desc[UR6][R12.64] ;  /* 0x000000060c0c7981 */ /* 0x000f22000c1e9b00 */
[----:B0-----:R-:W-:-:S04]  /*0480*/  IADD3 R15, R5, 0x1e00, RZ ;  /* 0x00001e00050f7810 */ /* 0x001fc80007ffe0ff */
[----:B------:R-:W-:-:S04]  /*0490*/  IADD3 R16, P0, R15, R20, RZ ;  /* 0x000000140f107210 */ /* 0x000fc80007f1e0ff */
[----:B------:R-:W-:Y:S02]  /*04a0*/  IADD3.X R17, RZ, R3, RZ, P0, !PT ;  /* 0x00000003ff117210 */ /* 0x000fe400007fe4ff */
[C---:B------:R-:W-:Y:S01]  /*04b0*/  LEA R14, P0, R16.reuse, UR8, 0x1 ;  /* 0x00000008100e7c11 */ /* 0x040fe2000f8008ff */
[----:B------:R-:W-:Y:S03]  /*04c0*/  STL [R1+0x8], R16 ;  /* 0x0000081001007387 */ /* 0x000fe60000100800 */
[----:B------:R-:W-:Y:S01]  /*04d0*/  LEA.HI.X R15, R16, UR9, R17, 0x1, P0 ;  /* 0x00000009100f7c11 */ /* 0x000fe200080f0c11 */
[----:B------:R0:W-:Y:S05]  /*04e0*/  STL [R1+0x7c], R17 ;  /* 0x00007c1101007387 */ /* 0x0001ea0000100800 */
[----:B------:R-:W4:Y:S01]  /*04f0*/  LDG.E.64.CONSTANT R14, desc[UR6][R14.64] ;  /* 0x000000060e0e7981 */ /* 0x000f22000c1e9b00 */
[----:B0-----:R-:W-:-:S04]  /*0500*/  IADD3 R17, R5, 0x2580, RZ ;  /* 0x0000258005117810 */ /* 0x001fc80007ffe0ff */
[----:B------:R-:W-:-:S04]  /*0510*/  IADD3 R18, P0, R17, R20, RZ ;  /* 0x0000001411127210 */ /* 0x000fc80007f1e0ff */
[----:B------:R-:W-:Y:S02]  /*0520*/  IADD3.X R19, RZ, R3, RZ, P0, !PT ;  /* 0x00000003ff137210 */ /* 0x000fe400007fe4ff */
[----:B------:R-:W-:-:S04]  /*0530*/  LEA R16, P0, R18, UR8, 0x1 ;  /* 0x0000000812107c11 */ /* 0x000fc8000f8008ff */
[----:B------:R-:W-:-:S06]  /*0540*/  LEA.HI.X R17, R18, UR9, R19, 0x1, P0 ;  /* 0x0000000912117c11 */ /* 0x000fcc00080f0c13 */
[----:B------:R-:W4:Y:S04]  /*0550*/  LDG.E.64.CONSTANT R16, desc[UR6][R16.64] ;  /* 0x0000000610107981 */ /* 0x000f28000c1e9b00 */
[----:B------:R0:W-:Y:S02]  /*0560*/  STL [R1+0xc], R18 ;  /* 0x00000c1201007387 */ /* 0x0001e40000100800 */
[----:B0-----:R-:W-:-:S04]  /*0570*/  IADD3 R18, R5, 0x2d00, RZ ;  /* 0x00002d0005127810 */ /* 0x001fc80007ffe0ff */
[----:B------:R-:W-:Y:S02]  /*0580*/  IADD3 R22, P0, R18, R20, RZ ;  /* 0x0000001412167210 */ /* 0x000fe40007f1e0ff */
[----:B------:R-:W-:Y:S02]  /*0590*/  IADD3 R5, R5, 0x3480, RZ ;  /* 0x0000348005057810 */ /* 0x000fe40007ffe0ff */
[----:B------:R-:W-:Y:S02]  /*05a0*/  IADD3.X R23, RZ, R3, RZ, P0, !PT ;  /* 0x00000003ff177210 */ /* 0x000fe400007fe4ff */
[C---:B------:R-:W-:Y:S01]  /*05b0*/  LEA R18, P0, R22.reuse, UR8, 0x1 ;  /* 0x0000000816127c11 */ /* 0x040fe2000f8008ff */
[----:B------:R0:W-:Y:S04]  /*05c0*/  STL [R1+0x80], R19 ;  /* 0x0000801301007387 */ /* 0x0001e80000100800 */
[----:B------:R1:W-:Y:S01]  /*05d0*/  STL [R1+0x4c], R22 ;  /* 0x00004c1601007387 */ /* 0x0003e20000100800 */
[----:B0-----:R-:W-:-:S03]  /*05e0*/  LEA.HI.X R19, R22, UR9, R23, 0x1, P0 ;  /* 0x0000000916137c11 */ /* 0x001fc600080f0c17 */
[----:B------:R0:W-:Y:S01]  /*05f0*/  STL [R1+0x88], R23 ;  /* 0x0000881701007387 */ /* 0x0001e20000100800 */
[----:B-1----:R-:W-:Y:S02]  /*0600*/  IADD3 R22, P0, R5, R20, RZ ;  /* 0x0000001405167210 */ /* 0x002fe40007f1e0ff */
[----:B------:R-:W-:Y:S01]  /*0610*/  SHF.L.U32 R24, R4, 0x1, RZ ;  /* 0x0000000104187819 */ /* 0x000fe200000006ff */
[----:B------:R-:W4:Y:S01]  /*0620*/  LDG.E.64.CONSTANT R18, desc[UR6][R18.64] ;  /* 0x0000000612127981 */ /* 0x000f22000c1e9b00 */
[----:B0-----:R-:W-:Y:S02]  /*0630*/  IADD3.X R23, RZ, R3, RZ, P0, !PT ;  /* 0x00000003ff177210 */ /* 0x001fe400007fe4ff */
[C---:B------:R-:W-:Y:S01]  /*0640*/  LEA R20, P0, R22.reuse, UR8, 0x1 ;  /* 0x0000000816147c11 */ /* 0x040fe2000f8008ff */
[----:B------:R0:W-:Y:S03]  /*0650*/  STL [R1+0x50], R22 ;  /* 0x0000501601007387 */ /* 0x0001e60000100800 */
[----:B------:R-:W-:Y:S01]  /*0660*/  LEA.HI.X R21, R22, UR9, R23, 0x1, P0 ;  /* 0x0000000916157c11 */ /* 0x000fe200080f0c17 */
[----:B------:R-:W-:Y:S01]  /*0670*/  ULDC.64 UR8, c[0x0][0x220] ;  /* 0x0000880000087ab9 */ /* 0x000fe20000000a00 */
[----:B------:R-:W-:Y:S01]  /*0680*/  SHF.R.U32.HI R4, RZ, 0x1f, R4 ;  /* 0x0000001fff047819 */ /* 0x000fe20000011604 */
[----:B------:R1:W-:Y:S01]  /*0690*/  STL [R1+0x84], R23 ;  /* 0x0000841701007387 */ /* 0x0003e20000100800 */
[----:B0-----:R-:W-:-:S03]  /*06a0*/  IADD3 R22, P0, R24, UR8, RZ ;  /* 0x0000000818167c10 */ /* 0x001fc6000ff1e0ff */
[----:B------:R-:W4:Y:S01]  /*06b0*/  LDG.E.64.CONSTANT R20, desc[UR6][R20.64] ;  /* 0x0000000614147981 */ /* 0x000f22000c1e9b00 */
        /* <DEDUP_REMOVED lines=8> */
[----:B------:R0:W-:Y:S01]  /*0740*/  STL [R1+0x10], R26 ;  /* 0x0000101a01007387 */ /* 0x0001e20000100800 */
[----:B------:R-:W-:Y:S01]  /*0750*/  FADD.FTZ R4, RZ, R26 ;  /* 0x0000001aff047221 */ /* 0x000fe20000010000 */
[C---:B------:R-:W-:Y:S02]  /*0760*/  SHF.L.U32 R27, R7.reuse, 0x10, RZ ;  /* 0x00000010071b7819 */ /* 0x040fe400000006ff */
[----:B------:R-:W-:Y:S01]  /*0770*/  PRMT R5, R7, 0x7632, R5 ;  /* 0x0000763207057816 */ /* 0x000fe20000000005 */
[----:B------:R-:W-:Y:S01]  /*0780*/  FADD.FTZ R4, R4, R3 ;  /* 0x0000000304047221 */ /* 0x000fe20000010000 */
[----:B0-----:R-:W-:Y:S02]  /*0790*/  FFMA.FTZ R26, R26, R26, RZ ;  /* 0x0000001a1a1a7223 */ /* 0x001fe400000100ff */
[----:B------:R-:W-:Y:S02]  /*07a0*/  SHF.L.U32 R5, R5, 0x10, RZ ;  /* 0x0000001005057819 */ /* 0x000fe400000006ff */
[--C-:B------:R-:W-:Y:S01]  /*07b0*/  FFMA.FTZ R3, R3, R3, R26.reuse ;  /* 0x0000000303037223 */ /* 0x100fe2000001001a */
[----:B------:R-:W-:Y:S01]  /*07c0*/  FADD.FTZ R4, R4, R27 ;  /* 0x0000001b04047221 */ /* 0x000fe20000010000 */
[----:B------:R0:W-:Y:S02]  /*07d0*/  STL [R1+0x14], R27 ;  /* 0x0000141b01007387 */ /* 0x0001e40000100800 */
[----:B------:R-:W-:Y:S01]  /*07e0*/  FFMA.FTZ R3, R27, R27, R3 ;  /* 0x0000001b1b037223 */ /* 0x000fe20000010003 */
[----:B---3--:R-:W-:Y:S01]  /*07f0*/  PRMT R26, R8, 0x7632, R26 ;  /* 0x00007632081a7816 */ /* 0x008fe2000000001a */
[----:B------:R-:W-:-:S02]  /*0800*/  FADD.FTZ R4, R4, R5 ;  /* 0x0000000504047221 */ /* 0x000fc40000010000 */
[----:B------:R-:W-:Y:S01]  /*0810*/  FFMA.FTZ R5, R5, R5, R3 ;  /* 0x0000000505057223 */ /* 0x000fe20000010003 */
[----:B0-----:R-:W-:Y:S02]  /*0820*/  SHF.L.U32 R27, R8, 0x10, RZ ;  /* 0x00000010081b7819 */ /* 0x001fe400000006ff */
[----:B------:R-:W-:-:S03]  /*0830*/  SHF.L.U32 R26, R26, 0x10, RZ ;  /* 0x000000101a1a7819 */ /* 0x000fc600000006ff */
[----:B------:R-:W-:Y:S01]  /*0840*/  FADD.FTZ R4, R4, R27 ;  /* 0x0000001b04047221 */ /* 0x000fe20000010000 */
[----:B------:R-:W-:Y:S01]  /*0850*/  FFMA.FTZ R5, R27, R27, R5 ;  /* 0x0000001b1b057223 */ /* 0x000fe20000010005 */
[----:B------:R0:W-:Y:S01]  /*0860*/  STL [R1+0x1c], R27 ;  /* 0x00001c1b01007387 */ /* 0x0001e20000100800 */
[----:B------:R-:W-:Y:S01]  /*0870*/  PRMT R3, R9, 0x7632, R3 ;  /* 0x0000763209037816 */ /* 0x000fe20000000003 */
[----:B------:R-:W-:Y:S01]  /*0880*/  FADD.FTZ R4, R4, R26 ;  /* 0x0000001a04047221 */ /* 0x000fe20000010000 */
[--C-:B------:R-:W-:Y:S02]  /*0890*/  FFMA.FTZ R26, R26, R26, R5.reuse ;  /* 0x0000001a1a1a7223 */ /* 0x100fe40000010005 */
[----:B------:R-:W-:Y:S02]  /*08a0*/  SHF.L.U32 R3, R3, 0x10, RZ ;  /* 0x0000001003037819 */ /* 0x000fe400000006ff */
[----:B0-----:R-:W-:Y:S02]  /*08b0*/  SHF.L.U32 R27, R9, 0x10, RZ ;  /* 0x00000010091b7819 */ /* 0x001fe400000006ff */
[----:B----4-:R-:W-:-:S03]  /*08c0*/  PRMT R5, R10, 0x7632, R5 ;  /* 0x000076320a057816 */ /* 0x010fc60000000005 */
[----:B------:R-:W-:Y:S01]  /*08d0*/  FADD.FTZ R4, R4, R27 ;  /* 0x0000001b04047221 */ /* 0x000fe20000010000 */
[----:B------:R-:W-:Y:S01]  /*08e0*/  FFMA.FTZ R26, R27, R27, R26 ;  /* 0x0000001b1b1a7223 */ /* 0x000fe2000001001a */
[----:B------:R0:W-:Y:S02]  /*08f0*/  STL [R1+0x18], R27 ;  /* 0x0000181b01007387 */ /* 0x0001e40000100800 */
[----:B------:R-:W-:Y:S01]  /*0900*/  FADD.FTZ R4, R4, R3 ;  /* 0x0000000304047221 */ /* 0x000fe20000010000 */
[--C-:B------:R-:W-:Y:S01]  /*0910*/  FFMA.FTZ R3, R3, R3, R26.reuse ;  /* 0x0000000303037223 */ /* 0x100fe2000001001a */
[----:B------:R-:W-:Y:S02]  /*0920*/  SHF.L.U32 R5, R5, 0x10, RZ ;  /* 0x0000001005057819 */ /* 0x000fe400000006ff */
[----:B0-----:R-:W-:Y:S02]  /*0930*/  SHF.L.U32 R27, R10, 0x10, RZ ;  /* 0x000000100a1b7819 */ /* 0x001fe400000006ff */
[----:B------:R-:W-:-:S03]  /*0940*/  PRMT R26, R11, 0x7632, R26 ;  /* 0x000076320b1a7816 */ /* 0x000fc6000000001a */
        /* <DEDUP_REMOVED lines=28> */
[----:B------:R-:W-:Y:S01]  /*0b10*/  FFMA.FTZ R5, R5, R5, R3 ;  /* 0x0000000505057223 */ /* 0x000fe20000010003 */
[----:B------:R-:W-:Y:S02]  /*0b20*/  SHF.L.U32 R26, R26, 0x10, RZ ;  /* 0x000000101a1a7819 */ /* 0x000fe400000006ff */
[----:B0-----:R-:W-:-:S05]  /*0b30*/  SHF.L.U32 R27, R14, 0x10, RZ ;  /* 0x000000100e1b7819 */ /* 0x001fca00000006ff */
        /* <DEDUP_REMOVED lines=18> */
[----:B------:R0:W-:Y:S02]  /*0c60*/  STL [R1+0x48], R27 ;  /* 0x0000481b01007387 */ /* 0x0001e40000100800 */
[----:B------:R-:W-:Y:S01]  /*0c70*/  FADD.FTZ R4, R4, R5 ;  /* 0x0000000504047221 */ /* 0x000fe20000010000 */
[----:B------:R-:W-:Y:S01]  /*0c80*/  FFMA.FTZ R26, R5, R5, R26 ;  /* 0x00000005051a7223 */ /* 0x000fe2000001001a */
[----:B0-----:R-:W-:-:S05]  /*0c90*/  SHF.L.U32 R27, R17, 0x10, RZ ;  /* 0x00000010111b7819 */ /* 0x001fca00000006ff */
[----:B------:R0:W-:Y:S01]  /*0ca0*/  STL [R1+0x54], R27 ;  /* 0x0000541b01007387 */ /* 0x0001e20000100800 */
[----:B------:R-:W-:Y:S01]  /*0cb0*/  FADD.FTZ R4, R4, R27 ;  /* 0x0000001b04047221 */ /* 0x000fe20000010000 */
[----:B------:R-:W-:Y:S02]  /*0cc0*/  FFMA.FTZ R26, R27, R27, R26 ;  /* 0x0000001b1b1a7223 */ /* 0x000fe4000001001a */
[----:B0-----:R-:W2:Y:S01]  /*0cd0*/  LDL R27, [R1+0x90] ;  /* 0x00009000011b7983 */ /* 0x001ea20000100800 */
[----:B------:R-:W-:-:S04]  /*0ce0*/  PRMT R3, R17, 0x7632, R3 ;  /* 0x0000763211037816 */ /* 0x000fc80000000003 */
[----:B------:R-:W-:Y:S02]  /*0cf0*/  SHF.L.U32 R3, R3, 0x10, RZ ;  /* 0x0000001003037819 */ /* 0x000fe400000006ff */
[C---:B------:R-:W-:Y:S02]  /*0d00*/  SHF.L.U32 R28, R18.reuse, 0x10, RZ ;  /* 0x00000010121c7819 */ /* 0x040fe400000006ff */
[----:B------:R-:W-:Y:S01]  /*0d10*/  PRMT R5, R18, 0x7632, R5 ;  /* 0x0000763212057816 */ /* 0x000fe20000000005 */
[--C-:B------:R-:W-:Y:S01]  /*0d20*/  FADD.FTZ R4, R4, R3.reuse ;  /* 0x0000000304047221 */ /* 0x100fe20000010000 */
[----:B------:R-:W-:Y:S02]  /*0d30*/  FFMA.FTZ R26, R3, R3, R26 ;  /* 0x00000003031a7223 */ /* 0x000fe4000001001a */
[----:B------:R-:W-:Y:S01]  /*0d40*/  SHF.L.U32 R5, R5, 0x10, RZ ;  /* 0x0000001005057819 */ /* 0x000fe200000006ff */
[----:B------:R-:W-:Y:S01]  /*0d50*/  FADD.FTZ R4, R4, R28 ;  /* 0x0000001c04047221 */ /* 0x000fe20000010000 */
[----:B------:R-:W-:Y:S01]  /*0d60*/  FFMA.FTZ R26, R28, R28, R26 ;  /* 0x0000001c1c1a7223 */ /* 0x000fe2000001001a */
[----:B------:R0:W-:Y:S01]  /*0d70*/  STL [R1+0x58], R28 ;  /* 0x0000581c01007387 */ /* 0x0001e20000100800 */
[----:B------:R-:W-:Y:S01]  /*0d80*/  PRMT R3, R19, 0x7632, R3 ;  /* 0x0000763213037816 */ /* 0x000fe20000000003 */
[----:B------:R-:W-:Y:S01]  /*0d90*/  FADD.FTZ R4, R4, R5 ;  /* 0x0000000504047221 */ /* 0x000fe20000010000 */
[----:B------:R-:W-:-:S02]  /*0da0*/  FFMA.FTZ R26, R5, R5, R26 ;  /* 0x00000005051a7223 */ /* 0x000fc4000001001a */
[----:B------:R-:W-:Y:S02]  /*0db0*/  SHF.L.U32 R3, R3, 0x10, RZ ;  /* 0x0000001003037819 */ /* 0x000fe400000006ff */
[----:B0-----:R-:W-:-:S05]  /*0dc0*/  SHF.L.U32 R28, R19, 0x10, RZ ;  /* 0x00000010131c7819 */ /* 0x001fca00000006ff */
[----:B------:R-:W-:Y:S01]  /*0dd0*/  FADD.FTZ R4, R4, R28 ;  /* 0x0000001c04047221 */ /* 0x000fe20000010000 */
[----:B------:R-:W-:Y:S01]  /*0de0*/  FFMA.FTZ R26, R28, R28, R26 ;  /* 0x0000001c1c1a7223 */ /* 0x000fe2000001001a */
[----:B------:R-:W-:Y:S02]  /*0df0*/  SHF.L.U32 R5, R20, 0x10, RZ ;  /* 0x0000001014057819 */ /* 0x000fe400000006ff */
[--C-:B------:R-:W-:Y:S01]  /*0e00*/  FADD.FTZ R4, R4, R3.reuse ;  /* 0x0000000304047221 */ /* 0x100fe20000010000 */
[----:B------:R-:W-:Y:S01]  /*0e10*/  FFMA.FTZ R26, R3, R3, R26 ;  /* 0x00000003031a7223 */ /* 0x000fe2000001001a */
[----:B------:R-:W-:Y:S01]  /*0e20*/  PRMT R3, R20, 0x7632, R3 ;  /* 0x0000763214037816 */ /* 0x000fe20000000003 */
[----:B------:R0:W-:Y:S01]  /*0e30*/  STL [R1+0x60], R28 ;  /* 0x0000601c01007387 */ /* 0x0001e20000100800 */
[----:B------:R-:W-:Y:S01]  /*0e40*/  FADD.FTZ R4, R4, R5 ;  /* 0x0000000504047221 */ /* 0x000fe20000010000 */
[----:B------:R-:W-:Y:S01]  /*0e50*/  FFMA.FTZ R26, R5, R5, R26 ;  /* 0x00000005051a7223 */ /* 0x000fe2000001001a */
[----:B------:R-:W-:Y:S01]  /*0e60*/  SHF.L.U32 R3, R3, 0x10, RZ ;  /* 0x0000001003037819 */ /* 0x000fe200000006ff */
[----:B------:R1:W-:Y:S01]  /*0e70*/  STL [R1+0x5c], R5 ;  /* 0x00005c0501007387 */ /* 0x0003e20000100800 */
[----:B0-----:R-:W-:-:S03]  /*0e80*/  SHF.L.U32 R28, R21, 0x10, RZ ;  /* 0x00000010151c7819 */ /* 0x001fc600000006ff */
[--C-:B------:R-:W-:Y:S01]  /*0e90*/  FADD.FTZ R4, R4, R3.reuse ;  /* 0x0000000304047221 */ /* 0x100fe20000010000 */
[----:B-1----:R-:W-:Y:S01]  /*0ea0*/  FFMA.FTZ R5, R3, R3, R26 ;  /* 0x0000000303057223 */ /* 0x002fe2000001001a */
[----:B------:R-:W-:Y:S01]  /*0eb0*/  STL [R1+0x64], R28 ;  /* 0x0000641c01007387 */ /* 0x000fe20000100800 */
        /* <DEDUP_REMOVED lines=8> */
[----:B--2---:R0:W-:Y:S02]  /*0f40*/  STS.64 [R27], R4 ;  /* 0x000000041b007388 */ /* 0x0041e40000000a00 */
[----:B0-----:R-:W-:Y:S01]  /*0f50*/  HFMA2.MMA R5, -RZ, RZ, 0, 0 ;  /* 0x00000000ff057435 */ /* 0x001fe200000001ff */
[----:B------:R-:W-:Y:S01]  /*0f60*/  MOV R4, RZ ;  /* 0x000000ff00047202 */ /* 0x000fe20000000f00 */
[----:B------:R-:W-:Y:S06]  /*0f70*/  BAR.SYNC.DEFER_BLOCKING 0x0 ;  /* 0x0000000000007b1d */ /* 0x000fec0000010000 */
[----:B------:R-:W-:Y:S05]  /*0f80*/  @P0 BRA `(.L_x_1482) ;  /* 0x0000000400bc0947 */ /* 0x000fea0003800000 */
[----:B------:R-:W0:Y:S01]  /*0f90*/  S2R R4, SR_CgaCtaId ;  /* 0x0000000000047919 */ /* 0x000e220000008800 */
[----:B------:R-:W-:Y:S02]  /*0fa0*/  SHF.R.U32.HI R28, RZ, 0x1, R31 ;  /* 0x00000001ff1c7819 */ /* 0x000fe4000001161f */
[----:B------:R-:W-:Y:S02]  /*0fb0*/  MOV R3, 0x400 ;  /* 0x0000040000037802 */ /* 0x000fe40000000f00 */
[----:B------:R-:W-:Y:S01]  /*0fc0*/  SHF.L.U32 R29, R31, 0x3, RZ ;  /* 0x000000031f1d7819 */ /* 0x000fe200000006ff */
[----:B------:R-:W-:-:S03]  /*0fd0*/  IMAD R28, R28, 0x3c, RZ ;  /* 0x0000003c1c1c7824 */ /* 0x000fc600078e02ff */
[----:B------:R-:W-:Y:S02]  /*0fe0*/  LOP3.LUT R29, R29, 0x8, RZ, 0xc0, !PT ;  /* 0x000000081d1d7812 */ /* 0x000fe400078ec0ff */
[----:B------:R-:W-:-:S04]  /*0ff0*/  IADD3 R26, R28, 0x4, RZ ;  /* 0x000000041c1a7810 */ /* 0x000fc80007ffe0ff */
[----:B------:R-:W-:Y:S02]  /*1000*/  SHF.R.U32.HI R26, RZ, 0x2, R26 ;  /* 0x00000002ff1a7819 */ /* 0x000fe4000001161a */
[----:B0-----:R-:W-:Y:S02]  /*1010*/  LEA R3, R4, R3, 0x18 ;  /* 0x0000000304037211 */ /* 0x001fe400078ec0ff */
[----:B------:R-:W-:-:S03]  /*1020*/  SHF.R.U32.HI R4, RZ, 0x2, R28 ;  /* 0x00000002ff047819 */ /* 0x000fc6000001161c */
[--C-:B------:R-:W-:Y:S02]  /*1030*/  IMAD R26, R26, 0x18, R3.reuse ;  /* 0x000000181a1a7824 */ /* 0x100fe400078e0203 */
[----:B------:R-:W-:-:S03]  /*1040*/  IMAD R4, R4, 0x18, R3 ;  /* 0x0000001804047824 */ /* 0x000fc600078e0203 */
[----:B------:R-:W-:Y:S02]  /*1050*/  IADD3 R26, R29, R26, RZ ;  /* 0x0000001a1d1a7210 */ /* 0x000fe40007ffe0ff */
[----:B------:R-:W-:-:S04]  /*1060*/  IADD3 R4, R4, R29, RZ ;  /* 0x0000001d04047210 */ /* 0x000fc80007ffe0ff */
[----:B------:R-:W-:Y:S04]  /*1070*/  LDS.64 R26, [R26] ;  /* 0x000000001a1a7984 */ /* 0x000fe80000000a00 */
[----:B------:R-:W0:Y:S02]  /*1080*/  LDS.64 R4, [R4] ;  /* 0x0000000004047984 */ /* 0x000e240000000a00 */
[----:B0-----:R-:W-:Y:S01]  /*1090*/  FADD.FTZ R4, RZ, R4 ;  /* 0x00000004ff047221 */ /* 0x001fe20000010000 */
[----:B------:R-:W-:-:S03]  /*10a0*/  FADD.FTZ R5, RZ, R5 ;  /* 0x00000005ff057221 */ /* 0x000fc60000010000 */
[----:B------:R-:W-:Y:S01]  /*10b0*/  FADD.FTZ R26, R4, R26 ;  /* 0x0000001a041a7221 */ /* 0x000fe20000010000 */
[----:B------:R-:W-:Y:S01]  /*10c0*/  IADD3 R4, R28, 0x8, RZ ;  /* 0x000000081c047810 */ /* 0x000fe20007ffe0ff */
[----:B------:R-:W-:-:S03]  /*10d0*/  FADD.FTZ R27, R5, R27 ;  /* 0x0000001b051b7221 */ /* 0x000fc60000010000 */
[----:B------:R-:W-:-:S05]  /*10e0*/  SHF.R.U32.HI R4, RZ, 0x2, R4 ;  /* 0x00000002ff047819 */ /* 0x000fca0000011604 */
[----:B------:R-:W-:-:S05]  /*10f0*/  IMAD R4, R4, 0x18, R3 ;  /* 0x0000001804047824 */ /* 0x000fca00078e0203 */
[----:B------:R-:W-:-:S06]  /*1100*/  IADD3 R4, R29, R4, RZ ;  /* 0x000000041d047210 */ /* 0x000fcc0007ffe0ff */
[----:B------:R-:W0:Y:S02]  /*1110*/  LDS.64 R4, [R4] ;  /* 0x0000000004047984 */ /* 0x000e240000000a00 */
[----:B0-----:R-:W-:Y:S01]  /*1120*/  FADD.FTZ R26, R26, R4 ;  /* 0x000000041a1a7221 */ /* 0x001fe20000010000 */
        /* <DEDUP_REMOVED lines=70> */
[C---:B------:R-:W-:Y:S01]  /*1590*/  IADD3 R4, R28.reuse, 0x34, RZ ;  /* 0x000000341c047810 */ /* 0x040fe20007ffe0ff */
[----:B------:R-:W-:Y:S01]  /*15a0*/  FADD.FTZ R27, R27, R5 ;  /* 0x000000051b1b7221 */ /* 0x000fe20000010000 */
[----:B------:R-:W-:Y:S02]  /*15b0*/  IADD3 R28, R28, 0x38, RZ ;  /* 0x000000381c1c7810 */ /* 0x000fe40007ffe0ff */
[----:B------:R-:W-:Y:S02]  /*15c0*/  SHF.R.U32.HI R4, RZ, 0x2, R4 ;  /* 0x00000002ff047819 */ /* 0x000fe40000011604 */
[----:B------:R-:W-:-:S03]  /*15d0*/  SHF.R.U32.HI R28, RZ, 0x2, R28 ;  /* 0x00000002ff1c7819 */ /* 0x000fc6000001161c */
[--C-:B------:R-:W-:Y:S02]  /*15e0*/  IMAD R4, R4, 0x18, R3.reuse ;  /* 0x0000001804047824 */ /* 0x100fe400078e0203 */
[----:B------:R-:W-:-:S03]  /*15f0*/  IMAD R3, R28, 0x18, R3 ;  /* 0x000000181c037824 */ /* 0x000fc600078e0203 */
[C---:B------:R-:W-:Y:S02]  /*1600*/  IADD3 R4, R29.reuse, R4, RZ ;  /* 0x000000041d047210 */ /* 0x040fe40007ffe0ff */
[----:B------:R-:W-:-:S04]  /*1610*/  IADD3 R3, R29, R3, RZ ;  /* 0x000000031d037210 */ /* 0x000fc80007ffe0ff */
[----:B------:R-:W0:Y:S02]  /*1620*/  LDS.64 R4, [R4] ;  /* 0x0000000004047984 */ /* 0x000e240000000a00 */
[----:B0-----:R-:W-:Y:S01]  /*1630*/  FADD.FTZ R26, R26, R4 ;  /* 0x000000041a1a7221 */ /* 0x001fe20000010000 */
[----:B------:R-:W-:Y:S02]  /*1640*/  FADD.FTZ R27, R27, R5 ;  /* 0x000000051b1b7221 */ /* 0x000fe40000010000 */
[----:B------:R-:W0:Y:S02]  /*1650*/  LDS.64 R4, [R3] ;  /* 0x0000000003047984 */ /* 0x000e240000000a00 */
[----:B0-----:R-:W-:Y:S01]  /*1660*/  FADD.FTZ R4, R26, R4 ;  /* 0x000000041a047221 */ /* 0x001fe20000010000 */
[----:B------:R-:W-:-:S07]  /*1670*/  FADD.FTZ R5, R27, R5 ;  /* 0x000000051b057221 */ /* 0x000fce0000010000 */
.L_x_1482:
[----:B------:R-:W-:Y:S05]  /*1680*/  BSYNC B0 ;  /* 0x0000000000007941 */ /* 0x000fea0003800000 */
.L_x_1481:
        /* <DEDUP_REMOVED lines=10> */
[----:B------:R-:W-:Y:S02]  /*1730*/  LOP3.LUT R26, R30, 0xff, RZ, 0xc0, !PT ;  /* 0x000000ff1e1a7812 */ /* 0x000fe400078ec0ff */
[----:B------:R-:W-:-:S04]  /*1740*/  SHF.R.U32.HI R3, RZ, 0x1, R31 ;  /* 0x00000001ff037819 */ /* 0x000fc8000001161f */
[----:B------:R-:W-:Y:S02]  /*1750*/  PRMT R3, R3, 0x2104, R26 ;  /* 0x0000210403037816 */ /* 0x000fe4000000001a */
[----:B------:R-:W2:Y:S02]  /*1760*/  LDC R26, c[0x0][0x10] ;  /* 0x00000400ff1a7b82 */ /* 0x000ea40000000800 */
[----:B--2---:R-:W-:-:S05]  /*1770*/  IMAD R26, R26, UR4, R28 ;  /* 0x000000041a1a7c24 */ /* 0x004fca000f8e021c */
[----:B------:R-:W-:Y:S02]  /*1780*/  LEA R3, R26, R3, 0xc ;  /* 0x000000031a037211 */ /* 0x000fe400078e60ff */
[----:B------:R-:W0:Y:S02]  /*1790*/  LDC.64 R26, c[0x0][0x248] ;  /* 0x00009200ff1a7b82 */ /* 0x000e240000000a00 */
[----:B------:R-:W-:-:S05]  /*17a0*/  SHF.L.U32 R3, R3, 0x1, RZ ;  /* 0x0000000103037819 */ /* 0x000fca00000006ff */
[----:B0-----:R-:W-:-:S05]  /*17b0*/  IMAD.WIDE.U32 R26, R3, 0x4, R26 ;  /* 0x00000004031a7825 */ /* 0x001fca00078e001a */
[----:B------:R0:W-:Y:S02]  /*17c0*/  STG.E.64 desc[UR6][R26.64], R4 ;  /* 0x000000041a007986 */ /* 0x0001e4000c101b06 */
.L_x_1484:
[----:B------:R-:W-:Y:S05]  /*17d0*/  BSYNC B0 ;  /* 0x0000000000007941 */ /* 0x000fea0003800000 */
.L_x_1483:
        /* <DEDUP_REMOVED lines=11> */
.L_x_1486:
[----:B------:R-:W2:Y:S04]  /*1890*/  LD.E.STRONG.GPU R26, desc[UR6][R4.64] ;  /* 0x00000006041a7980 */ /* 0x000ea8000c10f900 */
[----:B--2---:R-:W-:Y:S01]  /*18a0*/  CCTL.IVALL ;  /* 0x00000000ff00798f */ /* 0x004fe20002000000 */
[----:B------:R-:W-:Y:S05]  /*18b0*/  YIELD ;  /* 0x0000000000007946 */ /* 0x000fea0003800000 */
[----:B-----5:R-:W-:-:S04]  /*18c0*/  LOP3.LUT R26, R26, R3, RZ, 0x3c, !PT ;  /* 0x000000031a1a7212 */ /* 0x020fc800078e3cff */
[----:B------:R-:W-:-:S13]  /*18d0*/  ISETP.GT.AND P1, PT, R26, -0x1, PT ;  /* 0xffffffff1a00780c */ /* 0x000fda0003f24270 */
[----:B------:R-:W-:Y:S05]  /*18e0*/  @P1 BRA `(.L_x_1486) ;  /* 0xfffffffc00e81947 */ /* 0x000fea000383ffff */
.L_x_1485:
        /* <DEDUP_REMOVED lines=8> */
[----:B------:R3:W-:Y:S04]  /*1970*/  STL.64 [R1+0xa0], R6 ;  /* 0x0000a00601007387 */ /* 0x0007e80000100a00 */
[----:B------:R4:W-:Y:S02]  /*1980*/  STL [R1+0x94], R0 ;  /* 0x0000940001007387 */ /* 0x0009e40000100800 */
        /* <DEDUP_REMOVED lines=59> */
[C---:B------:R-:W-:Y:S02]  /*1d40*/  IADD3 R30, R3.reuse, 0x1a0, RZ ;  /* 0x000001a0031e7810 */ /* 0x040fe40007ffe0ff */
[C---:B------:R-:W-:Y:S02]  /*1d50*/  IADD3 R34, R3.reuse, 0x1c0, RZ ;  /* 0x000001c003227810 */ /* 0x040fe40007ffe0ff */
[----:B------:R-:W-:-:S03]  /*1d60*/  IADD3 R32, R3, 0x1e0, RZ ;  /* 0x000001e003207810 */ /* 0x000fc60007ffe0ff */
[----:B------:R-:W-:-:S04]  /*1d70*/  IMAD.WIDE.U32 R34, R34, 0x4, R6 ;  /* 0x0000000422227825 */ /* 0x000fc800078e0006 */
[----:B------:R-:W-:Y:S02]  /*1d80*/  IMAD.WIDE.U32 R32, R32, 0x4, R6 ;  /* 0x0000000420207825 */ /* 0x000fe400078e0006 */
[----:B------:R-:W4:Y:S04]  /*1d90*/  LDG.E.64 R34, desc[UR6][R34.64] ;  /* 0x0000000622227981 */ /* 0x000f28000c1e1b00 */
[----:B------:R-:W4:Y:S01]  /*1da0*/  LDG.E.64 R32, desc[UR6][R32.64] ;  /* 0x0000000620207981 */ /* 0x000f22000c1e1b00 */
[----:B--2---:R-:W-:Y:S01]  /*1db0*/  FADD.FTZ R4, R28, R4 ;  /* 0x000000041c047221 */ /* 0x004fe20000010000 */
[----:B------:R-:W-:Y:S01]  /*1dc0*/  FADD.FTZ R0, R29, R31 ;  /* 0x0000001f1d007221 */ /* 0x000fe20000010000 */
[----:B------:R-:W-:-:S04]  /*1dd0*/  IMAD.WIDE.U32 R28, R5, 0x4, R6 ;  /* 0x00000004051c7825 */ /* 0x000fc800078e0006 */
[----:B---3--:R-:W-:Y:S01]  /*1de0*/  FADD.FTZ R26, R26, R4 ;  /* 0x000000041a1a7221 */ /* 0x008fe20000010000 */
[----:B------:R-:W-:Y:S01]  /*1df0*/  IADD3 R4, R3, 0x180, RZ ;  /* 0x0000018003047810 */ /* 0x000fe20007ffe0ff */
[--C-:B------:R-:W-:Y:S01]  /*1e00*/  IMAD.WIDE.U32 R30, R30, 0x4, R6.reuse ;  /* 0x000000041e1e7825 */ /* 0x100fe200078e0006 */
[----:B------:R-:W2:Y:S03]  /*1e10*/  LDG.E.64 R28, desc[UR6][R28.64] ;  /* 0x000000061c1c7981 */ /* 0x000ea6000c1e1b00 */
[----:B------:R-:W-:Y:S02]  /*1e20*/  IMAD.WIDE.U32 R4, R4, 0x4, R6 ;  /* 0x0000000404047825 */ /* 0x000fe400078e0006 */
[----:B------:R-:W3:Y:S04]  /*1e30*/  LDG.E.64 R30, desc[UR6][R30.64] ;  /* 0x000000061e1e7981 */ /* 0x000ee8000c1e1b00 */
[----:B------:R-:W4:Y:S01]  /*1e40*/  LDG.E.64 R4, desc[UR6][R4.64] ;  /* 0x0000000604047981 */ /* 0x000f22000c1e1b00 */
[----:B------:R-:W-:-:S03]  /*1e50*/  FADD.FTZ R27, R27, R0 ;  /* 0x000000001b1b7221 */ /* 0x000fc60000010000 */
[----:B------:R0:W5:Y:S04]  /*1e60*/  LDL.LU.64 R6, [R1+0xa0] ;  /* 0x0000a00001067983 */ /* 0x0001680000300a00 */
[----:B------:R0:W5:Y:S01]  /*1e70*/  LDL.LU R0, [R1+0x94] ;  /* 0x0000940001007983 */ /* 0x0001620000300800 */
[----:B--2---:R-:W-:Y:S01]  /*1e80*/  FADD.FTZ R26, R28, R26 ;  /* 0x0000001a1c1a7221 */ /* 0x004fe20000010000 */
[----:B------:R-:W-:-:S03]  /*1e90*/  FADD.FTZ R27, R29, R27 ;  /* 0x0000001b1d1b7221 */ /* 0x000fc60000010000 */
[----:B----4-:R-:W-:Y:S01]  /*1ea0*/  FADD.FTZ R4, R4, R26 ;  /* 0x0000001a04047221 */ /* 0x010fe20000010000 */
[----:B------:R-:W-:-:S03]  /*1eb0*/  FADD.FTZ R5, R5, R27 ;  /* 0x0000001b05057221 */ /* 0x000fc60000010000 */
[----:B---3--:R-:W-:Y:S01]  /*1ec0*/  FADD.FTZ R4, R30, R4 ;  /* 0x000000041e047221 */ /* 0x008fe20000010000 */
[----:B------:R-:W-:-:S03]  /*1ed0*/  FADD.FTZ R5, R31, R5 ;  /* 0x000000051f057221 */ /* 0x000fc60000010000 */
[----:B------:R-:W-:Y:S01]  /*1ee0*/  FADD.FTZ R4, R34, R4 ;  /* 0x0000000422047221 */ /* 0x000fe20000010000 */
[----:B------:R-:W-:-:S03]  /*1ef0*/  FADD.FTZ R5, R35, R5 ;  /* 0x0000000523057221 */ /* 0x000fc60000010000 */
[----:B------:R-:W-:Y:S01]  /*1f00*/  FADD.FTZ R4, R32, R4 ;  /* 0x0000000420047221 */ /* 0x000fe20000010000 */
[----:B0-----:R-:W-:-:S07]  /*1f10*/  FADD.FTZ R5, R33, R5 ;  /* 0x0000000521057221 */ /* 0x001fce0000010000 */
.L_x_1488:
[----:B------:R-:W-:Y:S05]  /*1f20*/  BSYNC B0 ;  /* 0x0000000000007941 */ /* 0x000fea0003800000 */
.L_x_1487:
[----:B------:R-:W0:Y:S01]  /*1f30*/  SHFL.BFLY PT, R26, R4, 0x8, 0x1f ;  /* 0x0d001f00041a7f89 */ /* 0x000e2200000e0000 */
[----:B------:R-:W-:Y:S01]  /*1f40*/  PRMT R12, R8, 0x7632, R12 ;  /* 0x00007632080c7816 */ /* 0x000fe2000000000c */
[----:B------:R-:W-:Y:S01]  /*1f50*/  ULDC.64 UR8, c[0x0][0x240] ;  /* 0x0000900000087ab9 */ /* 0x000fe20000000a00 */
[----:B------:R-:W-:Y:S01]  /*1f60*/  PRMT R15, R11, 0x7632, R15 ;  /* 0x000076320b0f7816 */ /* 0x000fe2000000000f */
[----:B------:R-:W1:Y:S01]  /*1f70*/  SHFL.BFLY PT, R3, R5, 0x8, 0x1f ;  /* 0x0d001f0005037f89 */ /* 0x000e6200000e0000 */
[----:B------:R-:W-:Y:S01]  /*1f80*/  PRMT R16, R12, 0x7632, R16 ;  /* 0x000076320c107816 */ /* 0x000fe20000000010 */
[----:B------:R-:W-:Y:S01]  /*1f90*/  BSSY B0, `(.L_x_1489) ;  /* 0x000003c000007945 */ /* 0x000fe20003800000 */
[----:B------:R-:W-:Y:S01]  /*1fa0*/  PRMT R14, R10, 0x7632, R14 ;  /* 0x000076320a0e7816 */ /* 0x000fe2000000000e */
[----:B--2---:R-:W2:Y:S01]  /*1fb0*/  S2R R28, SR_TID.X ;  /* 0x00000000001c7919 */ /* 0x004ea20000002100 */
[----:B------:R-:W-:Y:S02]  /*1fc0*/  PRMT R19, R16, 0x7632, R19 ;  /* 0x0000763210137816 */ /* 0x000fe40000000013 */
[----:B------:R-:W-:Y:S01]  /*1fd0*/  PRMT R20, R15, 0x7632, R20 ;  /* 0x000076320f147816 */ /* 0x000fe20000000014 */
[----:B------:R-:W3:Y:S01]  /*1fe0*/  S2R R29, SR_CTAID.X ;  /* 0x00000000001d7919 */ /* 0x000ee20000002500 */
[----:B------:R-:W-:-:S02]  /*1ff0*/  PRMT R21, R14, 0x7632, R21 ;  /* 0x000076320e157816 */ /* 0x000fc40000000015 */
[----:B------:R-:W-:Y:S02]  /*2000*/  ISETP.EQ.U32.AND P1, PT, RZ, UR8, PT ;  /* 0x00000008ff007c0c */ /* 0x000fe4000bf22070 */
[----:B-----5:R-:W-:Y:S02]  /*2010*/  PRMT R9, R7, 0x7632, R9 ;  /* 0x0000763207097816 */ /* 0x020fe40000000009 */
        /* <DEDUP_REMOVED lines=12> */
[----:B--2---:R-:W-:Y:S01]  /*20e0*/  LOP3.LUT P0, RZ, R28, 0xffffff0f, RZ, 0xc0, !PT ;  /* 0xffffff0f1cff7812 */ /* 0x004fe2000780c0ff */
        /* <DEDUP_REMOVED lines=8> */
[--C-:B0-----:R-:W-:Y:S01]  /*2170*/  FADD.FTZ R4, R4, R26.reuse ;  /* 0x0000001a04047221 */ /* 0x101fe20000010000 */
[----:B------:R-:W-:-:S03]  /*2180*/  PRMT R26, R6, 0x7632, R26 ;  /* 0x00007632061a7816 */ /* 0x000fc6000000001a */
[----:B------:R-:W-:Y:S01]  /*2190*/  @!P0 FMUL.FTZ R4, R4, 4.0690106288820970803e-06 ;  /* 0x3688888904048820 */ /* 0x000fe20000410000 */
[----:B-1----:R-:W-:-:S03]  /*21a0*/  FADD.FTZ R5, R3, R5 ;  /* 0x0000000503057221 */ /* 0x002fc60000010000 */
[----:B------:R-:W-:-:S04]  /*21b0*/  @!P0 FMUL.FTZ R3, R4, R4 ;  /* 0x0000000404038220 */ /* 0x000fc80000410000 */
[----:B------:R-:W-:Y:S01]  /*21c0*/  @!P0 FFMA.FTZ R5, R5, 4.0690106288820970803e-06, -R3 ;  /* 0x3688888905058823 */ /* 0x000fe20000010803 */
[----:B------:R-:W-:-:S04]  /*21d0*/  @!P0 SHF.R.U32.HI R3, RZ, 0x1, R28 ;  /* 0x00000001ff038819 */ /* 0x000fc8000001161c */
[----:B------:R-:W-:Y:S02]  /*21e0*/  @!P0 LOP3.LUT R3, R3, 0x7ffffff8, RZ, 0xc0, !PT ;  /* 0x7ffffff803038812 */ /* 0x000fe400078ec0ff */
[----:B------:R-:W-:-:S05]  /*21f0*/  @!P0 FMNMX.FTZ R5, RZ, R5, !PT ;  /* 0x00000005ff058209 */ /* 0x000fca0007810000 */
[----:B------:R0:W-:Y:S01]  /*2200*/  @!P0 STS.64 [R3+UR5], R4 ;  /* 0x0000000403008988 */ /* 0x0001e20008000a05 */
[----:B------:R-:W-:Y:S01]  /*2210*/  BAR.SYNC.DEFER_BLOCKING 0x0 ;  /* 0x0000000000007b1d */ /* 0x000fe20000010000 */
[----:B---3--:R-:W-:-:S04]  /*2220*/  LOP3.LUT P0, RZ, R29, 0xff, RZ, 0xc0, !PT ;  /* 0x000000ff1dff7812 */ /* 0x008fc8000780c0ff */
[----:B------:R-:W-:Y:S02]  /*2230*/  ISETP.GT.U32.OR P0, PT, R28, 0xf, P0 ;  /* 0x0000000f1c00780c */ /* 0x000fe40000704470 */
[----:B0-----:R-:W-:Y:S02]  /*2240*/  PRMT R5, R19, 0x7632, R5 ;  /* 0x0000763213057816 */ /* 0x001fe40000000005 */
[----:B------:R-:W-:Y:S02]  /*2250*/  PRMT R4, R20, 0x7632, R4 ;  /* 0x0000763214047816 */ /* 0x000fe40000000004 */
[----:B------:R-:W-:Y:S01]  /*2260*/  PRMT R3, R21, 0x7632, R3 ;  /* 0x0000763215037816 */ /* 0x000fe20000000003 */
[----:B------:R0:W-:Y:S01]  /*2270*/  STL.S16 [R1+0x6c], R5 ;  /* 0x00006c0501007387 */ /* 0x0001e20000100600 */
[----:B------:R-:W-:-:S03]  /*2280*/  ISETP.EQ.OR.EX P0, PT, RZ, UR9, P0, P1 ;  /* 0x00000009ff007c0c */ /* 0x000fc60008702710 */
[----:B------:R0:W-:Y:S04]  /*2290*/  STL.S16 [R1+0x68], R4 ;  /* 0x0000680401007387 */ /* 0x0001e80000100600 */
[----:B------:R0:W-:Y:S06]  /*22a0*/  STL.S16 [R1+0x70], R3 ;  /* 0x0000700301007387 */ /* 0x0001ec0000100600 */
[----:B------:R-:W-:Y:S05]  /*22b0*/  @P0 BRA `(.L_x_1490) ;  /* 0x0000000000240947 */ /* 0x000fea0003800000 */
[----:B------:R-:W2:Y:S01]  /*22c0*/  LDL R29, [R1+0x44] ;  /* 0x00004400011d7983 */ /* 0x000ea20000100800 */
[----:B------:R-:W-:Y:S02]  /*22d0*/  LEA R6, R28, UR5, 0x3 ;  /* 0x000000051c067c11 */ /* 0x000fe4000f8e18ff */
[----:B0-----:R-:W-:Y:S02]  /*22e0*/  SHF.R.S32.HI R5, RZ, 0x1f, R28 ;  /* 0x0000001fff057819 */ /* 0x001fe4000001141c */
[C---:B------:R-:W-:Y:S02]  /*22f0*/  LEA R3, P0, R0.reuse, R28, 0x4 ;  /* 0x0000001c00037211 */ /* 0x040fe400078020ff */
[----:B------:R-:W0:Y:S02]  /*2300*/  LDS.64 R6, [R6] ;  /* 0x0000000006067984 */ /* 0x000e240000000a00 */
[----:B--2---:R-:W-:Y:S02]  /*2310*/  LEA.HI.X R5, R0, R5, R29, 0x4, P0 ;  /* 0x0000000500057211 */ /* 0x004fe400000f241d */
[----:B------:R-:W-:-:S04]  /*2320*/  LEA R4, P0, R3, UR8, 0x3 ;  /* 0x0000000803047c11 */ /* 0x000fc8000f8018ff */
[----:B------:R-:W-:-:S05]  /*2330*/  LEA.HI.X R5, R3, UR9, R5, 0x3, P0 ;  /* 0x0000000903057c11 */ /* 0x000fca00080f1c05 */
[----:B0-----:R1:W-:Y:S04]  /*2340*/  STG.E.64 desc[UR6][R4.64], R6 ;  /* 0x0000000604007986 */ /* 0x0013e8000c101b06 */
.L_x_1490:
[----:B------:R-:W-:Y:S05]  /*2350*/  BSYNC B0 ;  /* 0x0000000000007941 */ /* 0x000fea0003800000 */
.L_x_1489:
[----:B0-----:R-:W2:Y:S01]  /*2360*/  LDL R3, [R1+0x8c] ;  /* 0x00008c0001037983 */ /* 0x001ea20000100800 */
[----:B------:R-:W-:-:S03]  /*2370*/  ULDC UR8, c[0x0][0x230] ;  /* 0x00008c0000087ab9 */ /* 0x000fc60000000800 */
[----:B-1----:R-:W3:Y:S04]  /*2380*/  LDL.LU R6, [R1+0x10] ;  /* 0x0000100001067983 */ /* 0x002ee80000300800 */
[----:B------:R-:W4:Y:S04]  /*2390*/  LDL.LU R30, [R1+0x14] ;  /* 0x00001400011e7983 */ /* 0x000f280000300800 */
[----:B------:R0:W-:Y:S04]  /*23a0*/  STL [R1+0x94], R0 ;  /* 0x0000940001007387 */ /* 0x0001e80000100800 */
[----:B------:R-:W5:Y:S04]  /*23b0*/  LDL.LU R29, [R1+0x28] ;  /* 0x00002800011d7983 */ /* 0x000f680000300800 */
[----:B0-----:R-:W5:Y:S01]  /*23c0*/  LDL.LU R0, [R1+0x1c] ;  /* 0x00001c0001007983 */ /* 0x001f620000300800 */
[----:B------:R-:W-:-:S02]  /*23d0*/  SHF.L.U32 R22, R22, 0x10, RZ ;  /* 0x0000001016167819 */ /* 0x000fc400000006ff */
[----:B------:R-:W-:Y:S02]  /*23e0*/  SHF.L.U32 R24, R24, 0x10, RZ ;  /* 0x0000001018187819 */ /* 0x000fe400000006ff */
[----:B------:R-:W-:Y:S02]  /*23f0*/  SHF.L.U32 R26, R26, 0x10, RZ ;  /* 0x000000101a1a7819 */ /* 0x000fe400000006ff */
[----:B------:R-:W-:Y:S02]  /*2400*/  SHF.L.U32 R23, R23, 0x10, RZ ;  /* 0x0000001017177819 */ /* 0x000fe400000006ff */
[----:B------:R-:W-:Y:S02]  /*2410*/  SHF.L.U32 R25, R25, 0x10, RZ ;  /* 0x0000001019197819 */ /* 0x000fe400000006ff */
[----:B------:R-:W-:Y:S02]  /*2420*/  SHF.L.U32 R9, R9, 0x10, RZ ;  /* 0x0000001009097819 */ /* 0x000fe400000006ff */
[----:B------:R-:W-:Y:S01]  /*2430*/  SHF.L.U32 R8, R8, 0x10, RZ ;  /* 0x0000001008087819 */ /* 0x000fe200000006ff */
[----:B--2---:R-:W0:Y:S02]  /*2440*/  LDS.64 R4, [R3+UR5] ;  /* 0x0000000503047984 */ /* 0x004e240008000a00 */
[----:B0-----:R-:W-:Y:S01]  /*2450*/  FADD.FTZ R3, R5, UR8 ;  /* 0x0000000805037e21 */ /* 0x001fe20008010000 */
[----:B---3--:R-:W-:Y:S01]  /*2460*/  FADD.FTZ R5, R6, -R4 ;  /* 0x8000000406057221 */ /* 0x008fe20000010000 */
[----:B------:R-:W-:Y:S01]  /*2470*/  FADD.FTZ R26, -R4, R26 ;  /* 0x0000001a041a7221 */ /* 0x000fe20000010100 */
[----:B------:R-:W-:-:S03]  /*2480*/  ULDC.64 UR8, c[0x0][0x210] ;  /* 0x0000840000087ab9 */ /* 0x000fc60000000a00 */
[----:B------:R-:W0:Y:S02]  /*2490*/  MUFU.RSQ R3, R3 ;  /* 0x0000000300037308 */ /* 0x000e240000001400 */
[----:B0-----:R-:W-:-:S04]  /*24a0*/  FMUL.FTZ R5, R5, R3 ;  /* 0x0000000305057220 */ /* 0x001fc80000410000 */
        /* <DEDUP_REMOVED lines=8> */
[----:B------:R-:W-:Y:S01]  /*2530*/  FFMA.FTZ R11, R11, R6, R5 ;  /* 0x000000060b0b7223 */ /* 0x000fe20000010005 */
[----:B-1----:R-:W-:-:S03]  /*2540*/  FMUL.FTZ R26, R28, R7 ;  /* 0x000000071c1a7220 */ /* 0x002fc60000410000 */
[----:B------:R-:W-:Y:S01]  /*2550*/  FMUL.FTZ R7, R11, -1.4426950216293334961 ;  /* 0xbfb8aa3b0b077820 */ /* 0x000fe20000410000 */
[----:B------:R-:W2:Y:S05]  /*2560*/  LDL.LU R28, [R1+0x18] ;  /* 0x00001800011c7983 */ /* 0x000eaa0000300800 */
[----:B------:R-:W0:Y:S02]  /*2570*/  MUFU.EX2 R7, R7 ;  /* 0x0000000700077308 */ /* 0x000e240000000800 */
[----:B0-----:R-:W-:-:S06]  /*2580*/  FADD.FTZ R7, R7, 1 ;  /* 0x3f80000007077421 */ /* 0x001fcc0000010000 */
[----:B------:R-:W0:Y:S02]  /*2590*/  MUFU.RCP R7, R7 ;  /* 0x0000000700077308 */ /* 0x000e240000001000 */
[----:B0-----:R-:W-:Y:S01]  /*25a0*/  FMUL.FTZ R7, R11, R7 ;  /* 0x000000070b077220 */ /* 0x001fe20000410000 */
[----:B----4-:R-:W-:-:S04]  /*25b0*/  FADD.FTZ R11, R30, -R4 ;  /* 0x800000041e0b7221 */ /* 0x010fc80000010000 */
[----:B------:R-:W-:Y:S01]  /*25c0*/  FMUL.FTZ R11, R3, R11 ;  /* 0x0000000b030b7220 */ /* 0x000fe20000410000 */
[----:B------:R-:W-:-:S03]  /*25d0*/  F2FP.BF16.F32.PACK_AB R26, R7, R26 ;  /* 0x0000001a071a723e */ /* 0x000fc600000010ff */
[----:B------:R-:W-:-:S04]  /*25e0*/  FFMA.FTZ R11, R11, R23, R25 ;  /* 0x000000170b0b7223 */ /* 0x000fc80000010019 */
[----:B------:R-:W-:-:S06]  /*25f0*/  FMUL.FTZ R7, R11, -1.4426950216293334961 ;  /* 0xbfb8aa3b0b077820 */ /* 0x000fcc0000410000 */
[----:B------:R-:W0:Y:S01]  /*2600*/  MUFU.EX2 R7, R7 ;  /* 0x0000000700077308 */ /* 0x000e220000000800 */
[----:B------:R-:W-:Y:S01]  /*2610*/  FADD.FTZ R27, -R4, R9 ;  /* 0x00000009041b7221 */ /* 0x000fe20000010100 */
[----:B------:R-:W-:Y:S01]  /*2620*/  SHF.L.U32 R9, R10, 0x10, RZ ;  /* 0x000000100a097819 */ /* 0x000fe200000006ff */
[----:B0-----:R-:W-:-:S06]  /*2630*/  FADD.FTZ R7, R7, 1 ;  /* 0x3f80000007077421 */ /* 0x001fcc0000010000 */
[----:B------:R-:W0:Y:S01]  /*2640*/  MUFU.RCP R7, R7 ;  /* 0x0000000700077308 */ /* 0x000e220000001000 */
[----:B------:R-:W-:-:S04]  /*2650*/  FMUL.FTZ R10, R3, R27 ;  /* 0x0000001b030a7220 */ /* 0x000fc80000410000 */
[----:B------:R-:W-:Y:S01]  /*2660*/  FFMA.FTZ R10, R10, R9, R8 ;  /* 0x000000090a0a7223 */ /* 0x000fe20000010008 */
[----:B0-----:R-:W-:-:S03]  /*2670*/  FMUL.FTZ R7, R11, R7 ;  /* 0x000000070b077220 */ /* 0x001fc60000410000 */
[----:B------:R-:W-:-:S06]  /*2680*/  FMUL.FTZ R11, R10, -1.4426950216293334961 ;  /* 0xbfb8aa3b0a0b7820 */ /* 0x000fcc0000410000 */
[----:B------:R-:W0:Y:S02]  /*2690*/  MUFU.EX2 R11, R11 ;  /* 0x0000000b000b7308 */ /* 0x000e240000000800 */
[----:B0-----:R-:W-:-:S06]  /*26a0*/  FADD.FTZ R11, R11, 1 ;  /* 0x3f8000000b0b7421 */ /* 0x001fcc0000010000 */
[----:B------:R-:W0:Y:S02]  /*26b0*/  MUFU.RCP R11, R11 ;  /* 0x0000000b000b7308 */ /* 0x000e240000001000 */
[----:B0-----:R-:W-:-:S05]  /*26c0*/  FMUL.FTZ R11, R10, R11 ;  /* 0x0000000b0a0b7220 */ /* 0x001fca0000410000 */
[----:B------:R-:W-:-:S05]  /*26d0*/  F2FP.BF16.F32.PACK_AB R7, R11, R7 ;  /* 0x000000070b07723e */ /* 0x000fca00000010ff */
[----:B------:R0:W-:Y:S04]  /*26e0*/  STL [R1+0xc8], R7 ;  /* 0x0000c80701007387 */ /* 0x0001e80000100800 */
[----:B0-----:R-:W3:Y:S01]  /*26f0*/  LDL.LU R7, [R1+0x20] ;  /* 0x0000200001077983 */ /* 0x001ee20000300800 */
[----:B------:R-:W-:-:S04]  /*2700*/  LEA R10, P0, R2, UR8, 0x1 ;  /* 0x00000008020a7c11 */ /* 0x000fc8000f8008ff */
[----:B-----5:R-:W-:Y:S01]  /*2710*/  LEA.HI.X R11, R2, UR9, R29, 0x1, P0 ;  /* 0x00000009020b7c11 */ /* 0x020fe200080f0c1d */
[----:B------:R-:W-:Y:S02]  /*2720*/  FADD.FTZ R2, R0, -R4 ;  /* 0x8000000400027221 */ /* 0x000fe40000010000 */
[----:B------:R-:W4:Y:S01]  /*2730*/  LDL.LU R0, [R1+0x30] ;  /* 0x0000300001007983 */ /* 0x000f220000300800 */
[C---:B------:R-:W-:Y:S01]  /*2740*/  PRMT R27, R26.reuse, 0x7610, R27 ;  /* 0x000076101a1b7816 */ /* 0x040fe2000000001b */
[----:B------:R-:W-:Y:S01]  /*2750*/  FMUL.FTZ R2, R3, R2 ;  /* 0x0000000203027220 */ /* 0x000fe20000410000 */
[----:B------:R-:W-:-:S03]  /*2760*/  PRMT R26, R26, 0x7632, R26 ;  /* 0x000076321a1a7816 */ /* 0x000fc6000000001a */
[----:B------:R-:W-:Y:S02]  /*2770*/  FFMA.FTZ R2, R22, R2, R24 ;  /* 0x0000000216027223 */ /* 0x000fe40000010018 */
[----:B------:R0:W-:Y:S02]  /*2780*/  STG.E.U16 desc[UR6][R10.64+0x2], R26 ;  /* 0x0000021a0a007986 */ /* 0x0001e4000c101506 */
[----:B0-----:R-:W-:-:S06]  /*2790*/  FMUL.FTZ R26, R2, -1.4426950216293334961 ;  /* 0xbfb8aa3b021a7820 */ /* 0x001fcc0000410000 */
[----:B------:R-:W0:Y:S01]  /*27a0*/  MUFU.EX2 R26, R26 ;  /* 0x0000001a001a7308 */ /* 0x000e220000000800 */
[----:B------:R-:W-:Y:S01]  /*27b0*/  SHF.L.U32 R12, R12, 0x10, RZ ;  /* 0x000000100c0c7819 */ /* 0x000fe200000006ff */
[----:B0-----:R-:W-:-:S06]  /*27c0*/  FADD.FTZ R26, R26, 1 ;  /* 0x3f8000001a1a7421 */ /* 0x001fcc0000010000 */
[----:B------:R-:W0:Y:S01]  /*27d0*/  MUFU.RCP R26, R26 ;  /* 0x0000001a001a7308 */ /* 0x000e220000001000 */
[----:B------:R-:W-:-:S04]  /*27e0*/  FADD.FTZ R12, -R4, R12 ;  /* 0x0000000c040c7221 */ /* 0x000fc80000010100 */
[----:B------:R-:W-:Y:S01]  /*27f0*/  FMUL.FTZ R12, R3, R12 ;  /* 0x0000000c030c7220 */ /* 0x000fe20000410000 */
[----:B------:R-:W-:Y:S03]  /*2800*/  STL [R1+0xc0], R10 ;  /* 0x0000c00a01007387 */ /* 0x000fe60000100800 */
[----:B------:R-:W-:Y:S01]  /*2810*/  FFMA.FTZ R12, R6, R12, R5 ;  /* 0x0000000c060c7223 */ /* 0x000fe20000010005 */
[----:B------:R1:W-:Y:S04]  /*2820*/  STG.E.U16 desc[UR6][R10.64], R27 ;  /* 0x0000001b0a007986 */ /* 0x0003e8000c101506 */
[----:B------:R0:W-:Y:S04]  /*2830*/  STL [R1+0xbc], R11 ;  /* 0x0000bc0b01007387 */ /* 0x0001e80000100800 */
[----:B-1----:R-:W5:Y:S01]  /*2840*/  LDL.LU R27, [R1+0x24] ;  /* 0x00002400011b7983 */ /* 0x002f620000300800 */
[----:B0-----:R-:W-:Y:S01]  /*2850*/  FMUL.FTZ R11, R2, R26 ;  /* 0x0000001a020b7220 */ /* 0x001fe20000410000 */
[----:B------:R-:W-:-:S06]  /*2860*/  FMUL.FTZ R2, R12, -1.4426950216293334961 ;  /* 0xbfb8aa3b0c027820 */ /* 0x000fcc0000410000 */
[----:B------:R-:W0:Y:S02]  /*2870*/  MUFU.EX2 R2, R2 ;  /* 0x0000000200027308 */ /* 0x000e240000000800 */
[----:B0-----:R-:W-:-:S06]  /*2880*/  FADD.FTZ R2, R2, 1 ;  /* 0x3f80000002027421 */ /* 0x001fcc0000010000 */
[----:B------:R2:W0:Y:S02]  /*2890*/  MUFU.RCP R26, R2 ;  /* 0x00000002001a7308 */ /* 0x0004240000001000 */
[----:B--2---:R-:W-:-:S04]  /*28a0*/  FADD.FTZ R2, R28, -R4 ;  /* 0x800000041c027221 */ /* 0x004fc80000010000 */
[----:B------:R-:W-:Y:S01]  /*28b0*/  FMUL.FTZ R2, R3, R2 ;  /* 0x0000000203027220 */ /* 0x000fe20000410000 */
[----:B0-----:R-:W-:-:S03]  /*28c0*/  FMUL.FTZ R10, R12, R26 ;  /* 0x0000001a0c0a7220 */ /* 0x001fc60000410000 */
[----:B------:R-:W-:-:S04]  /*28d0*/  FFMA.FTZ R2, R23, R2, R25 ;  /* 0x0000000217027223 */ /* 0x000fc80000010019 */
[----:B------:R-:W-:-:S06]  /*28e0*/  FMUL.FTZ R12, R2, -1.4426950216293334961 ;  /* 0xbfb8aa3b020c7820 */ /* 0x000fcc0000410000 */
[----:B------:R-:W0:Y:S01]  /*28f0*/  MUFU.EX2 R12, R12 ;  /* 0x0000000c000c7308 */ /* 0x000e220000000800 */
[----:B------:R-:W-:-:S05]  /*2900*/  SHF.L.U32 R13, R13, 0x10, RZ ;  /* 0x000000100d0d7819 */ /* 0x000fca00000006ff */
[----:B------:R-:W-:Y:S01]  /*2910*/  FADD.FTZ R13, -R4, R13 ;  /* 0x0000000d040d7221 */ /* 0x000fe20000010100 */
[----:B0-----:R-:W-:-:S04]  /*2920*/  FADD.FTZ R12, R12, 1 ;  /* 0x3f8000000c0c7421 */ /* 0x001fc80000010000 */
[----:B------:R0:W1:Y:S02]  /*2930*/  MUFU.RCP R26, R12 ;  /* 0x0000000c001a7308 */ /* 0x0000640000001000 */
[----:B0-----:R-:W-:-:S04]  /*2940*/  FMUL.FTZ R12, R3, R13 ;  /* 0x0000000d030c7220 */ /* 0x001fc80000410000 */
[----:B------:R-:W-:Y:S01]  /*2950*/  FFMA.FTZ R12, R9, R12, R8 ;  /* 0x0000000c090c7223 */ /* 0x000fe20000010008 */
[----:B-1----:R-:W-:-:S03]  /*2960*/  FMUL.FTZ R13, R2, R26 ;  /* 0x0000001a020d7220 */ /* 0x002fc60000410000 */
[----:B------:R-:W-:-:S06]  /*2970*/  FMUL.FTZ R2, R12, -1.4426950216293334961 ;  /* 0xbfb8aa3b0c027820 */ /* 0x000fcc0000410000 */
[----:B------:R-:W0:Y:S02]  /*2980*/  MUFU.EX2 R2, R2 ;  /* 0x0000000200027308 */ /* 0x000e240000000800 */
[----:B0-----:R-:W-:-:S06]  /*2990*/  FADD.FTZ R2, R2, 1 ;  /* 0x3f80000002027421 */ /* 0x001fcc0000010000 */
[----:B------:R-:W0:Y:S01]  /*29a0*/  MUFU.RCP R2, R2 ;  /* 0x0000000200027308 */ /* 0x000e220000001000 */
[----:B------:R3:W-:Y:S02]  /*29b0*/  STL [R1+0x28], R13 ;  /* 0x0000280d01007387 */ /* 0x0007e40000100800 */
[----:B---3--:R-:W-:Y:S01]  /*29c0*/  FADD.FTZ R13, R7, -R4 ;  /* 0x80000004070d7221 */ /* 0x008fe20000010000 */
[----:B0-----:R-:W-:-:S05]  /*29d0*/  FMUL.FTZ R7, R12, R2 ;  /* 0x000000020c077220 */ /* 0x001fca0000410000 */
[----:B------:R0:W-:Y:S01]  /*29e0*/  STL [R1+0x18], R7 ;  /* 0x0000180701007387 */ /* 0x0001e20000100800 */
[----:B------:R-:W-:Y:S01]  /*29f0*/  FMUL.FTZ R13, R3, R13 ;  /* 0x0000000d030d7220 */ /* 0x000fe20000410000 */
[----:B------:R-:W-:Y:S02]  /*2a00*/  LEA R12, P0, R36, UR8, 0x1 ;  /* 0x00000008240c7c11 */ /* 0x000fe4000f8008ff */
[----:B0-----:R-:W2:Y:S01]  /*2a10*/  LDL.LU R7, [R1+0x2c] ;  /* 0x00002c0001077983 */ /* 0x001ea20000300800 */
[----:B------:R-:W-:Y:S01]  /*2a20*/  FFMA.FTZ R2, R22, R13, R24 ;  /* 0x0000000d16027223 */ /* 0x000fe20000010018 */
[----:B----4-:R-:W-:Y:S02]  /*2a30*/  LEA.HI.X R13, R36, UR9, R0, 0x1, P0 ;  /* 0x00000009240d7c11 */ /* 0x010fe400080f0c00 */
[----:B------:R-:W3:Y:S01]  /*2a40*/  LDL.LU R0, [R1+0x74] ;  /* 0x0000740001007983 */ /* 0x000ee20000300800 */
[----:B------:R-:W-:-:S06]  /*2a50*/  FMUL.FTZ R26, R2, -1.4426950216293334961 ;  /* 0xbfb8aa3b021a7820 */ /* 0x000fcc0000410000 */
[----:B------:R-:W0:Y:S01]  /*2a60*/  MUFU.EX2 R26, R26 ;  /* 0x0000001a001a7308 */ /* 0x000e220000000800 */
[----:B------:R-:W-:Y:S01]  /*2a70*/  SHF.L.U32 R14, R14, 0x10, RZ ;  /* 0x000000100e0e7819 */ /* 0x000fe200000006ff */
[----:B0-----:R-:W-:-:S06]  /*2a80*/  FADD.FTZ R26, R26, 1 ;  /* 0x3f8000001a1a7421 */ /* 0x001fcc0000010000 */
[----:B------:R-:W0:Y:S01]  /*2a90*/  MUFU.RCP R26, R26 ;  /* 0x0000001a001a7308 */ /* 0x000e220000001000 */
[----:B------:R-:W-:-:S04]  /*2aa0*/  FADD.FTZ R14, -R4, R14 ;  /* 0x0000000e040e7221 */ /* 0x000fc80000010100 */
[----:B------:R-:W-:Y:S01]  /*2ab0*/  FMUL.FTZ R14, R3, R14 ;  /* 0x0000000e030e7220 */ /* 0x000fe20000410000 */
[----:B------:R0:W-:Y:S03]  /*2ac0*/  STL [R1+0xb8], R12 ;  /* 0x0000b80c01007387 */ /* 0x0001e60000100800 */
[----:B------:R-:W-:Y:S01]  /*2ad0*/  FFMA.FTZ R14, R6, R14, R5 ;  /* 0x0000000e060e7223 */ /* 0x000fe20000010005 */
[----:B0-----:R-:W-:-:S03]  /*2ae0*/  FMUL.FTZ R12, R2, R26 ;  /* 0x0000001a020c7220 */ /* 0x001fc60000410000 */
[----:B------:R-:W-:-:S06]  /*2af0*/  FMUL.FTZ R2, R14, -1.4426950216293334961 ;  /* 0xbfb8aa3b0e027820 */ /* 0x000fcc0000410000 */
[----:B------:R-:W0:Y:S02]  /*2b00*/  MUFU.EX2 R2, R2 ;  /* 0x0000000200027308 */ /* 0x000e240000000800 */
[----:B0-----:R-:W-:-:S06]  /*2b10*/  FADD.FTZ R2, R2, 1 ;  /* 0x3f80000002027421 */ /* 0x001fcc0000010000 */
[----:B------:R5:W0:Y:S01]  /*2b20*/  MUFU.RCP R26, R2 ;  /* 0x00000002001a7308 */ /* 0x000a220000001000 */
[----:B------:R1:W-:Y:S01]  /*2b30*/  STL [R1+0xb4], R13 ;  /* 0x0000b40d01007387 */ /* 0x0003e20000100800 */
[----:B-----5:R-:W-:-:S04]  /*2b40*/  FADD.FTZ R2, R27, -R4 ;  /* 0x800000041b027221 */ /* 0x020fc80000010000 */
[----:B------:R-:W-:Y:S01]  /*2b50*/  FMUL.FTZ R2, R3, R2 ;  /* 0x0000000203027220 */ /* 0x000fe20000410000 */
[----:B------:R0:W-:Y:S03]  /*2b60*/  STL [R1+0x34], R12 ;  /* 0x0000340c01007387 */ /* 0x0001e60000100800 */
[----:B------:R-:W-:Y:S01]  /*2b70*/  FFMA.FTZ R2, R23, R2, R25 ;  /* 0x0000000217027223 */ /* 0x000fe20000010019 */
[----:B-1----:R-:W4:Y:S01]  /*2b80*/  LDL.LU R13, [R1+0x38] ;  /* 0x00003800010d7983 */ /* 0x002f220000300800 */
[----:B0-----:R-:W-:Y:S02]  /*2b90*/  FMUL.FTZ R12, R14, R26 ;  /* 0x0000001a0e0c7220 */ /* 0x001fe40000410000 */
[----:B------:R-:W-:-:S06]  /*2ba0*/  FMUL.FTZ R14, R2, -1.4426950216293334961 ;  /* 0xbfb8aa3b020e7820 */ /* 0x000fcc0000410000 */
[----:B------:R-:W0:Y:S01]  /*2bb0*/  MUFU.EX2 R14, R14 ;  /* 0x0000000e000e7308 */ /* 0x000e220000000800 */
[----:B------:R-:W-:-:S05]  /*2bc0*/  SHF.L.U32 R15, R15, 0x10, RZ ;  /* 0x000000100f0f7819 */ /* 0x000fca00000006ff */
[----:B------:R-:W-:Y:S01]  /*2bd0*/  FADD.FTZ R15, -R4, R15 ;  /* 0x0000000f040f7221 */ /* 0x000fe20000010100 */
[----:B0-----:R-:W-:-:S04]  /*2be0*/  FADD.FTZ R14, R14, 1 ;  /* 0x3f8000000e0e7421 */ /* 0x001fc80000010000 */
[----:B------:R0:W1:Y:S01]  /*2bf0*/  MUFU.RCP R26, R14 ;  /* 0x0000000e001a7308 */ /* 0x0000620000001000 */
[----:B------:R1:W-:Y:S01]  /*2c00*/  STL [R1+0x20], R12 ;  /* 0x0000200c01007387 */ /* 0x0003e20000100800 */
[----:B0-----:R-:W-:-:S04]  /*2c10*/  FMUL.FTZ R14, R3, R15 ;  /* 0x0000000f030e7220 */ /* 0x001fc80000410000 */
[----:B------:R-:W-:Y:S01]  /*2c20*/  FFMA.FTZ R14, R9, R14, R8 ;  /* 0x0000000e090e7223 */ /* 0x000fe20000010008 */
[----:B-1----:R-:W-:-:S03]  /*2c30*/  FMUL.FTZ R12, R2, R26 ;  /* 0x0000001a020c7220 */ /* 0x002fc60000410000 */
[----:B------:R-:W-:-:S06]  /*2c40*/  FMUL.FTZ R2, R14, -1.4426950216293334961 ;  /* 0xbfb8aa3b0e027820 */ /* 0x000fcc0000410000 */
[----:B------:R-:W0:Y:S02]  /*2c50*/  MUFU.EX2 R2, R2 ;  /* 0x0000000200027308 */ /* 0x000e240000000800 */
[----:B0-----:R-:W-:-:S06]  /*2c60*/  FADD.FTZ R2, R2, 1 ;  /* 0x3f80000002027421 */ /* 0x001fcc0000010000 */
[----:B------:R-:W0:Y:S01]  /*2c70*/  MUFU.RCP R2, R2 ;  /* 0x0000000200027308 */ /* 0x000e220000001000 */
[----:B------:R1:W-:Y:S01]  /*2c80*/  STL [R1+0x30], R12 ;  /* 0x0000300c01007387 */ /* 0x0003e20000100800 */
[----:B--2---:R-:W-:Y:S01]  /*2c90*/  FADD.FTZ R15, R7, -R4 ;  /* 0x80000004070f7221 */ /* 0x004fe20000010000 */
[----:B0-----:R-:W-:Y:S01]  /*2ca0*/  FMUL.FTZ R7, R14, R2 ;  /* 0x000000020e077220 */ /* 0x001fe20000410000 */
[----:B------:R-:W-:Y:S02]  /*2cb0*/  LEA R14, P0, R37, UR8, 0x1 ;  /* 0x00000008250e7c11 */ /* 0x000fe4000f8008ff */
[----:B------:R-:W-:Y:S02]  /*2cc0*/  FMUL.FTZ R15, R3, R15 ;  /* 0x0000000f030f7220 */ /* 0x000fe40000410000 */
[----:B------:R0:W-:Y:S02]  /*2cd0*/  STL [R1+0x2c], R7 ;  /* 0x00002c0701007387 */ /* 0x0001e40000100800 */
[----:B------:R-:W-:-:S02]  /*2ce0*/  FFMA.FTZ R2, R22, R15, R24 ;  /* 0x0000000f16027223 */ /* 0x000fc40000010018 */
[----:B-1----:R-:W2:Y:S01]  /*2cf0*/  LDL.LU R12, [R1+0x3c] ;  /* 0x00003c00010c7983 */ /* 0x002ea20000300800 */
[----:B---3--:R-:W-:-:S03]  /*2d00*/  LEA.HI.X R15, R37, UR9, R0, 0x1, P0 ;  /* 0x00000009250f7c11 */ /* 0x008fc600080f0c00 */
[----:B0-----:R-:W3:Y:S04]  /*2d10*/  LDL.LU R7, [R1+0x78] ;  /* 0x0000780001077983 */ /* 0x001ee80000300800 */
[----:B------:R-:W5:Y:S01]  /*2d20*/  LDL.LU R0, [R1] ;  /* 0x0000000001007983 */ /* 0x000f620000300800 */
        /* <DEDUP_REMOVED lines=13> */
[----:B------:R4:W0:Y:S02]  /*2e00*/  MUFU.RCP R26, R2 ;  /* 0x00000002001a7308 */ /* 0x0008240000001000 */
[----:B----4-:R-:W-:-:S04]  /*2e10*/  FADD.FTZ R2, R13, -R4 ;  /* 0x800000040d027221 */ /* 0x010fc80000010000 */
[----:B------:R-:W-:Y:S01]  /*2e20*/  FMUL.FTZ R2, R3, R2 ;  /* 0x0000000203027220 */ /* 0x000fe20000410000 */
[----:B------:R-:W-:Y:S03]  /*2e30*/  STL [R1+0xa4], R15 ;  /* 0x0000a40f01007387 */ /* 0x000fe60000100800 */
[----:B------:R-:W-:Y:S01]  /*2e40*/  FFMA.FTZ R2, R23, R2, R25 ;  /* 0x0000000217027223 */ /* 0x000fe20000010019 */
[----:B------:R0:W-:Y:S04]  /*2e50*/  STL [R1+0x24], R14 ;  /* 0x0000240e01007387 */ /* 0x0001e80000100800 */
[----:B------:R-:W4:Y:S01]  /*2e60*/  LDL.LU R13, [R1+0x40] ;  /* 0x00004000010d7983 */ /* 0x000f220000300800 */
[----:B0-----:R-:W-:Y:S01]  /*2e70*/  FMUL.FTZ R14, R16, R26 ;  /* 0x0000001a100e7220 */ /* 0x001fe20000410000 */
        /* <DEDUP_REMOVED lines=13> */
[----:B------:R2:W0:Y:S01]  /*2f50*/  MUFU.RCP R17, R2 ;  /* 0x0000000200117308 */ /* 0x0004220000001000 */
[----:B------:R1:W-:Y:S01]  /*2f60*/  STL [R1+0x10], R14 ;  /* 0x0000100e01007387 */ /* 0x0003e20000100800 */
[----:B--2---:R-:W-:Y:S01]  /*2f70*/  FADD.FTZ R2, R12, -R4 ;  /* 0x800000040c027221 */ /* 0x004fe20000010000 */
[----:B0-----:R-:W-:-:S05]  /*2f80*/  FMUL.FTZ R12, R16, R17 ;  /* 0x00000011100c7220 */ /* 0x001fca0000410000 */
[----:B------:R0:W-:Y:S01]  /*2f90*/  STL [R1+0x4], R12 ;  /* 0x0000040c01007387 */ /* 0x0001e20000100800 */
[----:B-----5:R-:W-:-:S03]  /*2fa0*/  LEA R16, P0, R0, UR8, 0x1 ;  /* 0x0000000800107c11 */ /* 0x020fc6000f8008ff */
[----:B-1----:R-:W2:Y:S01]  /*2fb0*/  LDL.LU R14, [R1+0x48] ;  /* 0x00004800010e7983 */ /* 0x002ea20000300800 */
[----:B---3--:R-:W-:-:S03]  /*2fc0*/  LEA.HI.X R17, R0, UR9, R7, 0x1, P0 ;  /* 0x0000000900117c11 */ /* 0x008fc600080f0c07 */
[----:B0-----:R-:W3:Y:S04]  /*2fd0*/  LDL.LU R12, [R1+0x7c] ;  /* 0x00007c00010c7983 */ /* 0x001ee80000300800 */
[----:B------:R-:W5:Y:S01]  /*2fe0*/  LDL.LU R7, [R1+0x8] ;  /* 0x0000080001077983 */ /* 0x000f620000300800 */
[----:B------:R-:W-:-:S04]  /*2ff0*/  FMUL.FTZ R2, R3, R2 ;  /* 0x0000000203027220 */ /* 0x000fc80000410000 */
[----:B------:R-:W-:-:S04]  /*3000*/  FFMA.FTZ R2, R22, R2, R24 ;  /* 0x0000000216027223 */ /* 0x000fc80000010018 */
[----:B------:R-:W-:-:S06]  /*3010*/  FMUL.FTZ R26, R2, -1.4426950216293334961 ;  /* 0xbfb8aa3b021a7820 */ /* 0x000fcc0000410000 */
[----:B------:R-:W0:Y:S01]  /*3020*/  MUFU.EX2 R26, R26 ;  /* 0x0000001a001a7308 */ /* 0x000e220000000800 */
[----:B------:R-:W-:Y:S01]  /*3030*/  SHF.L.U32 R21, R21, 0x10, RZ ;  /* 0x0000001015157819 */ /* 0x000fe200000006ff */
[----:B0-----:R-:W-:-:S06]  /*3040*/  FADD.FTZ R26, R26, 1 ;  /* 0x3f8000001a1a7421 */ /* 0x001fcc0000010000 */
[----:B------:R-:W0:Y:S01]  /*3050*/  MUFU.RCP R26, R26 ;  /* 0x0000001a001a7308 */ /* 0x000e220000001000 */
[----:B------:R-:W-:-:S04]  /*3060*/  FADD.FTZ R21, -R4, R21 ;  /* 0x0000001504157221 */ /* 0x000fc80000010100 */
[----:B------:R-:W-:-:S04]  /*3070*/  FMUL.FTZ R21, R3, R21 ;  /* 0x0000001503157220 */ /* 0x000fc80000410000 */
[----:B------:R-:W-:Y:S01]  /*3080*/  FFMA.FTZ R32, R6, R21, R5 ;  /* 0x0000001506207223 */ /* 0x000fe20000010005 */
[----:B0-----:R-:W-:-:S03]  /*3090*/  FMUL.FTZ R0, R2, R26 ;  /* 0x0000001a02007220 */ /* 0x001fc60000410000 */
[----:B------:R-:W-:Y:S01]  /*30a0*/  FMUL.FTZ R2, R32, -1.4426950216293334961 ;  /* 0xbfb8aa3b20027820 */ /* 0x000fe20000410000 */
[----:B------:R-:W-:Y:S05]  /*30b0*/  STL [R1+0xa0], R16 ;  /* 0x0000a01001007387 */ /* 0x000fea0000100800 */
[----:B------:R-:W0:Y:S01]  /*30c0*/  MUFU.EX2 R2, R2 ;  /* 0x0000000200027308 */ /* 0x000e220000000800 */
[----:B------:R-:W-:Y:S04]  /*30d0*/  STL [R1+0x98], R17 ;  /* 0x0000981101007387 */ /* 0x000fe80000100800 */
[----:B------:R1:W-:Y:S01]  /*30e0*/  STL [R1+0xac], R0 ;  /* 0x0000ac0001007387 */ /* 0x0003e20000100800 */
[----:B----4-:R-:W-:-:S03]  /*30f0*/  FADD.FTZ R21, R13, -R4 ;  /* 0x800000040d157221 */ /* 0x010fc60000010000 */
[----:B------:R-:W4:Y:S01]  /*3100*/  LDL.LU R13, [R1+0x54] ;  /* 0x00005400010d7983 */ /* 0x000f220000300800 */
[----:B0-----:R-:W-:-:S06]  /*3110*/  FADD.FTZ R2, R2, 1 ;  /* 0x3f80000002027421 */ /* 0x001fcc0000010000 */
[----:B------:R-:W0:Y:S01]  /*3120*/  MUFU.RCP R2, R2 ;  /* 0x0000000200027308 */ /* 0x000e220000001000 */
[----:B------:R-:W-:-:S04]  /*3130*/  FMUL.FTZ R21, R3, R21 ;  /* 0x0000001503157220 */ /* 0x000fc80000410000 */
[----:B------:R-:W-:Y:S01]  /*3140*/  FFMA.FTZ R30, R23, R21, R25 ;  /* 0x00000015171e7223 */ /* 0x000fe20000010019 */
[----:B0-----:R-:W-:-:S03]  /*3150*/  FMUL.FTZ R32, R32, R2 ;  /* 0x0000000220207220 */ /* 0x001fc60000410000 */
        /* <DEDUP_REMOVED lines=8> */
[----:B------:R-:W-:Y:S01]  /*31e0*/  STL [R1+0xb0], R32 ;  /* 0x0000b02001007387 */ /* 0x000fe20000100800 */
[----:B0-----:R-:W-:-:S05]  /*31f0*/  FMUL.FTZ R30, R30, R2 ;  /* 0x000000021e1e7220 */ /* 0x001fca0000410000 */
[----:B------:R0:W-:Y:S01]  /*3200*/  STL [R1+0xc4], R30 ;  /* 0x0000c41e01007387 */ /* 0x0001e20000100800 */
[----:B------:R-:W-:-:S06]  /*3210*/  FMUL.FTZ R2, R31, -1.4426950216293334961 ;  /* 0xbfb8aa3b1f027820 */ /* 0x000fcc0000410000 */
[----:B------:R-:W0:Y:S01]  /*3220*/  MUFU.EX2 R2, R2 ;  /* 0x0000000200027308 */ /* 0x000e220000000800 */
[----:B-----5:R-:W-:-:S04]  /*3230*/  LEA R20, P0, R7, UR8, 0x1 ;  /* 0x0000000807147c11 */ /* 0x020fc8000f8008ff */
[----:B---3--:R-:W-:Y:S02]  /*3240*/  LEA.HI.X R21, R7, UR9, R12, 0x1, P0 ;  /* 0x0000000907157c11 */ /* 0x008fe400080f0c0c */
[----:B------:R-:W3:Y:S04]  /*3250*/  LDL.LU R12, [R1+0x58] ;  /* 0x00005800010c7983 */ /* 0x000ee80000300800 */
[----:B------:R-:W5:Y:S04]  /*3260*/  LDL.LU R7, [R1+0x80] ;  /* 0x0000800001077983 */ /* 0x000f680000300800 */
[----:B-1----:R-:W5:Y:S01]  /*3270*/  LDL.LU R0, [R1+0xc] ;  /* 0x00000c0001007983 */ /* 0x002f620000300800 */
[----:B0-----:R-:W-:-:S06]  /*3280*/  FADD.FTZ R2, R2, 1 ;  /* 0x3f80000002027421 */ /* 0x001fcc0000010000 */
[----:B------:R-:W0:Y:S01]  /*3290*/  MUFU.RCP R2, R2 ;  /* 0x0000000200027308 */ /* 0x000e220000001000 */
[----:B--2---:R-:W-:Y:S01]  /*32a0*/  FADD.FTZ R28, R14, -R4 ;  /* 0x800000040e1c7221 */ /* 0x004fe20000010000 */
[----:B------:R-:W-:Y:S01]  /*32b0*/  SHF.L.U32 R19, R19, 0x10, RZ ;  /* 0x0000001013137819 */ /* 0x000fe200000006ff */
[----:B------:R-:W2:Y:S02]  /*32c0*/  LDL.LU R14, [R1+0x5c] ;  /* 0x00005c00010e7983 */ /* 0x000ea40000300800 */
[----:B------:R-:W-:-:S04]  /*32d0*/  FMUL.FTZ R28, R3, R28 ;  /* 0x0000001c031c7220 */ /* 0x000fc80000410000 */
[----:B------:R-:W-:Y:S01]  /*32e0*/  FFMA.FTZ R28, R22, R28, R24 ;  /* 0x0000001c161c7223 */ /* 0x000fe20000010018 */
[----:B0-----:R-:W-:-:S03]  /*32f0*/  FMUL.FTZ R31, R31, R2 ;  /* 0x000000021f1f7220 */ /* 0x001fc60000410000 */
[----:B------:R-:W-:-:S06]  /*3300*/  FMUL.FTZ R2, R28, -1.4426950216293334961 ;  /* 0xbfb8aa3b1c027820 */ /* 0x000fcc0000410000 */
[----:B------:R-:W0:Y:S01]  /*3310*/  MUFU.EX2 R2, R2 ;  /* 0x0000000200027308 */ /* 0x000e220000000800 */
[----:B------:R-:W-:Y:S01]  /*3320*/  FADD.FTZ R19, -R4, R19 ;  /* 0x0000001304137221 */ /* 0x000fe20000010100 */
[----:B0-----:R-:W-:-:S06]  /*3330*/  FADD.FTZ R2, R2, 1 ;  /* 0x3f80000002027421 */ /* 0x001fcc0000010000 */
[----:B------:R-:W0:Y:S01]  /*3340*/  MUFU.RCP R2, R2 ;  /* 0x0000000200027308 */ /* 0x000e220000001000 */
[----:B------:R-:W-:-:S04]  /*3350*/  FMUL.FTZ R19, R3, R19 ;  /* 0x0000001303137220 */ /* 0x000fc80000410000 */
[----:B------:R-:W-:Y:S01]  /*3360*/  FFMA.FTZ R29, R6, R19, R5 ;  /* 0x00000013061d7223 */ /* 0x000fe20000010005 */
[----:B0-----:R-:W-:-:S03]  /*3370*/  FMUL.FTZ R28, R28, R2 ;  /* 0x000000021c1c7220 */ /* 0x001fc60000410000 */
[----:B------:R-:W-:-:S06]  /*3380*/  FMUL.FTZ R2, R29, -1.4426950216293334961 ;  /* 0xbfb8aa3b1d027820 */ /* 0x000fcc0000410000 */
[----:B------:R-:W0:Y:S01]  /*3390*/  MUFU.EX2 R2, R2 ;  /* 0x0000000200027308 */ /* 0x000e220000000800 */
[----:B----4-:R-:W-:Y:S01]  /*33a0*/  FADD.FTZ R19, R13, -R4 ;  /* 0x800000040d137221 */ /* 0x010fe20000010000 */
[----:B------:R-:W-:Y:S01]  /*33b0*/  SHF.L.U32 R18, R18, 0x10, RZ ;  /* 0x0000001012127819 */ /* 0x000fe200000006ff */
        /* <DEDUP_REMOVED lines=18> */
[----:B0-----:R-:W-:Y:S01]  /*34e0*/  FMUL.FTZ R27, R27, R18 ;  /* 0x000000121b1b7220 */ /* 0x001fe20000410000 */
[----:B---3--:R-:W-:Y:S02]  /*34f0*/  FADD.FTZ R2, R12, -R4 ;  /* 0x800000040c027221 */ /* 0x008fe40000010000 */
[----:B------:R-:W3:Y:S04]  /*3500*/  LDL.LU R12, [R1+0x68] ;  /* 0x00006800010c7983 */ /* 0x000ee80000300800 */
[----:B------:R-:W3:Y:S01]  /*3510*/  LDL.LU R36, [R1+0x6c] ;  /* 0x00006c0001247983 */ /* 0x000ee20000300800 */
[----:B-----5:R-:W-:-:S04]  /*3520*/  LEA R18, P0, R0, UR8, 0x1 ;  /* 0x0000000800127c11 */ /* 0x020fc8000f8008ff */
[----:B------:R-:W-:Y:S02]  /*3530*/  LEA.HI.X R19, R0, UR9, R7, 0x1, P0 ;  /* 0x0000000900137c11 */ /* 0x000fe400080f0c07 */
[----:B------:R-:W5:Y:S04]  /*3540*/  LDL.LU R0, [R1+0x64] ;  /* 0x0000640001007983 */ /* 0x000f680000300800 */
        /* <DEDUP_REMOVED lines=12> */
[----:B------:R-:W-:-:S06]  /*3610*/  FMUL.FTZ R33, R34, -1.4426950216293334961 ;  /* 0xbfb8aa3b22217820 */ /* 0x000fcc0000410000 */
[----:B------:R-:W0:Y:S02]  /*3620*/  MUFU.EX2 R33, R33 ;  /* 0x0000002100217308 */ /* 0x000e240000000800 */
[----:B0-----:R-:W-:Y:S01]  /*3630*/  FADD.FTZ R35, R33, 1 ;  /* 0x3f80000021237421 */ /* 0x001fe20000010000 */
[----:B--2---:R-:W-:-:S04]  /*3640*/  FADD.FTZ R33, R14, -R4 ;  /* 0x800000040e217221 */ /* 0x004fc80000010000 */
[----:B------:R-:W-:Y:S01]  /*3650*/  FMUL.FTZ R33, R3, R33 ;  /* 0x0000002103217220 */ /* 0x000fe20000410000 */
[----:B------:R-:W0:Y:S03]  /*3660*/  MUFU.RCP R35, R35 ;  /* 0x0000002300237308 */ /* 0x000e260000001000 */
[----:B------:R-:W-:Y:S01]  /*3670*/  FFMA.FTZ R24, R22, R33, R24 ;  /* 0x0000002116187223 */ /* 0x000fe20000010018 */
[----:B----4-:R-:W-:-:S04]  /*3680*/  FADD.FTZ R22, R13, -R4 ;  /* 0x800000040d167221 */ /* 0x010fc80000010000 */
[----:B------:R-:W-:-:S04]  /*3690*/  FMUL.FTZ R22, R3, R22 ;  /* 0x0000001603167220 */ /* 0x000fc80000410000 */
[----:B------:R-:W-:Y:S01]  /*36a0*/  FFMA.FTZ R33, R23, R22, R25 ;  /* 0x0000001617217223 */ /* 0x000fe20000010019 */
[----:B0-----:R-:W-:-:S03]  /*36b0*/  FMUL.FTZ R22, R34, R35 ;  /* 0x0000002322167220 */ /* 0x001fc60000410000 */
[----:B------:R-:W-:-:S06]  /*36c0*/  FMUL.FTZ R34, R33, -1.4426950216293334961 ;  /* 0xbfb8aa3b21227820 */ /* 0x000fcc0000410000 */
[----:B------:R-:W0:Y:S02]  /*36d0*/  MUFU.EX2 R34, R34 ;  /* 0x0000002200227308 */ /* 0x000e240000000800 */
[----:B0-----:R-:W-:Y:S01]  /*36e0*/  FADD.FTZ R34, R34, 1 ;  /* 0x3f80000022227421 */ /* 0x001fe20000010000 */
[----:B---3--:R-:W-:-:S05]  /*36f0*/  SHF.L.U32 R35, R12, 0x10, RZ ;  /* 0x000000100c237819 */ /* 0x008fca00000006ff */
[----:B------:R-:W-:-:S04]  /*3700*/  FADD.FTZ R35, -R4, R35 ;  /* 0x0000002304237221 */ /* 0x000fc80000010100 */
[----:B------:R-:W-:-:S04]  /*3710*/  FMUL.FTZ R35, R3, R35 ;  /* 0x0000002303237220 */ /* 0x000fc80000410000 */
[----:B------:R-:W-:Y:S01]  /*3720*/  FFMA.FTZ R6, R6, R35, R5 ;  /* 0x0000002306067223 */ /* 0x000fe20000010005 */
[----:B------:R-:W-:Y:S01]  /*3730*/  SHF.L.U32 R5, R36, 0x10, RZ ;  /* 0x0000001024057819 */ /* 0x000fe200000006ff */
[----:B------:R5:W0:Y:S04]  /*3740*/  MUFU.RCP R35, R34 ;  /* 0x0000002200237308 */ /* 0x000a280000001000 */
[----:B------:R-:W-:-:S04]  /*3750*/  FADD.FTZ R5, -R4, R5 ;  /* 0x0000000504057221 */ /* 0x000fc80000010100 */
[----:B------:R-:W-:Y:S01]  /*3760*/  FMUL.FTZ R5, R3, R5 ;  /* 0x0000000503057220 */ /* 0x000fe20000410000 */
[----:B-----5:R-:W-:-:S03]  /*3770*/  FADD.FTZ R34, R0, -R4 ;  /* 0x8000000400227221 */ /* 0x020fc60000010000 */
[----:B------:R-:W-:Y:S01]  /*3780*/  FFMA.FTZ R5, R9, R5, R8 ;  /* 0x0000000509057223 */ /* 0x000fe20000010008 */
[----:B------:R-:W-:Y:S01]  /*3790*/  FMUL.FTZ R36, R3, R34 ;  /* 0x0000002203247220 */ /* 0x000fe20000410000 */
[----:B0-----:R-:W-:Y:S02]  /*37a0*/  FMUL.FTZ R33, R33, R35 ;  /* 0x0000002321217220 */ /* 0x001fe40000410000 */
[----:B------:R-:W-:-:S04]  /*37b0*/  FMUL.FTZ R35, R5, -1.4426950216293334961 ;  /* 0xbfb8aa3b05237820 */ /* 0x000fc80000410000 */
[----:B------:R0:W1:Y:S02]  /*37c0*/  MUFU.EX2 R34, R35 ;  /* 0x0000002300227308 */ /* 0x0000640000000800 */
[----:B0-----:R-:W-:Y:S02]  /*37d0*/  SHF.L.U32 R35, R7, 0x10, RZ ;  /* 0x0000001007237819 */ /* 0x001fe400000006ff */
[----:B------:R-:W2:Y:S03]  /*37e0*/  LDL.LU R7, [R1+0x88] ;  /* 0x0000880001077983 */ /* 0x000ea60000300800 */
[----:B------:R-:W-:Y:S01]  /*37f0*/  FADD.FTZ R35, -R4, R35 ;  /* 0x0000002304237221 */ /* 0x000fe20000010100 */
[----:B------:R-:W3:Y:S03]  /*3800*/  LDL.LU R30, [R1+0x50] ;  /* 0x00005000011e7983 */ /* 0x000ee60000300800 */
[----:B------:R-:W-:Y:S01]  /*3810*/  FMUL.FTZ R3, R3, R35 ;  /* 0x0000002303037220 */ /* 0x000fe20000410000 */
[----:B------:R-:W4:Y:S03]  /*3820*/  LDL.LU R12, [R1+0x18] ;  /* 0x00001800010c7983 */ /* 0x000f260000300800 */
[----:B------:R-:W-:Y:S01]  /*3830*/  FFMA.FTZ R3, R9, R3, R8 ;  /* 0x0000000309037223 */ /* 0x000fe20000010008 */
[----:B------:R-:W4:Y:S03]  /*3840*/  LDL.LU R13, [R1+0x28] ;  /* 0x00002800010d7983 */ /* 0x000f260000300800 */
[----:B------:R-:W-:Y:S01]  /*3850*/  FMUL.FTZ R8, R3, -1.4426950216293334961 ;  /* 0xbfb8aa3b03087820 */ /* 0x000fe20000410000 */
[----:B-1----:R-:W-:Y:S01]  /*3860*/  FADD.FTZ R9, R34, 1 ;  /* 0x3f80000022097421 */ /* 0x002fe20000010000 */
[----:B------:R-:W5:Y:S04]  /*3870*/  LDL.LU R32, [R1+0x20] ;  /* 0x0000200001207983 */ /* 0x000f680000300800 */
[----:B------:R-:W0:Y:S01]  /*3880*/  MUFU.EX2 R8, R8 ;  /* 0x0000000800087308 */ /* 0x000e220000000800 */
[----:B------:R-:W5:Y:S01]  /*3890*/  LDL.LU R0, [R1+0x34] ;  /* 0x0000340001007983 */ /* 0x000f620000300800 */
[----:B------:R-:W-:-:S03]  /*38a0*/  FFMA.FTZ R23, R23, R36, R25 ;  /* 0x0000002417177223 */ /* 0x000fc60000010019 */
[----:B------:R-:W5:Y:S03]  /*38b0*/  LDL.LU R14, [R1+0x2c] ;  /* 0x00002c00010e7983 */ /* 0x000f660000300800 */
[----:B------:R-:W1:Y:S01]  /*38c0*/  MUFU.RCP R9, R9 ;  /* 0x0000000900097308 */ /* 0x000e620000001000 */
[----:B------:R-:W5:Y:S04]  /*38d0*/  LDL.LU R15, [R1+0x30] ;  /* 0x00003000010f7983 */ /* 0x000f680000300800 */
[----:B------:R-:W5:Y:S01]  /*38e0*/  LDL.LU R16, [R1+0x1c] ;  /* 0x00001c0001107983 */ /* 0x000f620000300800 */
[----:B0-----:R-:W-:-:S03]  /*38f0*/  FADD.FTZ R8, R8, 1 ;  /* 0x3f80000008087421 */ /* 0x001fc60000010000 */
[----:B------:R-:W5:Y:S01]  /*3900*/  LDL.LU R17, [R1+0x24] ;  /* 0x0000240001117983 */ /* 0x000f620000300800 */
[----:B------:R0:W-:Y:S01]  /*3910*/  MUFU.RCP R36, R8 ;  /* 0x0000000800247308 */ /* 0x0001e20000001000 */
[----:B-1----:R-:W-:Y:S02]  /*3920*/  FMUL.FTZ R37, R5, R9 ;  /* 0x0000000905257220 */ /* 0x002fe40000410000 */
[----:B0-----:R-:W2:Y:S04]  /*3930*/  LDL.LU R8, [R1+0x4c] ;  /* 0x00004c0001087983 */ /* 0x001ea80000300800 */
[----:B------:R-:W4:Y:S01]  /*3940*/  LDL.LU R9, [R1+0x84] ;  /* 0x0000840001097983 */ /* 0x000f220000300800 */
[----:B------:R-:W-:Y:S01]  /*3950*/  FMUL.FTZ R35, R23, -1.4426950216293334961 ;  /* 0xbfb8aa3b17237820 */ /* 0x000fe20000410000 */
[----:B------:R-:W-:-:S05]  /*3960*/  FMUL.FTZ R4, R6, -1.4426950216293334961 ;  /* 0xbfb8aa3b06047820 */ /* 0x000fca0000410000 */
[----:B------:R-:W0:Y:S08]  /*3970*/  MUFU.EX2 R35, R35 ;  /* 0x0000002300237308 */ /* 0x000e300000000800 */
[----:B------:R-:W1:Y:S01]  /*3980*/  MUFU.EX2 R4, R4 ;  /* 0x0000000400047308 */ /* 0x000e620000000800 */
[----:B0-----:R-:W-:Y:S01]  /*3990*/  FADD.FTZ R35, R35, 1 ;  /* 0x3f80000023237421 */ /* 0x001fe20000010000 */
[----:B-1----:R-:W-:-:S06]  /*39a0*/  FADD.FTZ R4, R4, 1 ;  /* 0x3f80000004047421 */ /* 0x002fcc0000010000 */
[----:B------:R-:W0:Y:S08]  /*39b0*/  MUFU.RCP R35, R35 ;  /* 0x0000002300237308 */ /* 0x000e300000001000 */
[----:B------:R-:W1:Y:S01]  /*39c0*/  MUFU.RCP R34, R4 ;  /* 0x0000000400227308 */ /* 0x000e620000001000 */
[----:B0-----:R-:W-:Y:S01]  /*39d0*/  FMUL.FTZ R35, R23, R35 ;  /* 0x0000002317237220 */ /* 0x001fe20000410000 */
[----:B-1----:R-:W-:Y:S01]  /*39e0*/  FMUL.FTZ R34, R6, R34 ;  /* 0x0000002206227220 */ /* 0x002fe20000410000 */
[----:B------:R-:W-:-:S02]  /*39f0*/  F2FP.BF16.F32.PACK_AB R6, R10, R11 ;  /* 0x0000000b0a06723e */ /* 0x000fc400000010ff */
[----:B--2---:R-:W-:Y:S02]  /*3a00*/  LEA R4, P0, R8, UR8, 0x1 ;  /* 0x0000000808047c11 */ /* 0x004fe4000f8008ff */
[----:B------:R-:W-:Y:S02]  /*3a10*/  MOV R5, R8 ;  /* 0x0000000800057202 */ /* 0x000fe40000000f00 */
[C---:B---3--:R-:W-:Y:S02]  /*3a20*/  LEA R8, P1, R30.reuse, UR8, 0x1 ;  /* 0x000000081e087c11 */ /* 0x048fe4000f8208ff */
[----:B------:R-:W-:Y:S02]  /*3a30*/  LEA.HI.X R5, R5, UR9, R7, 0x1, P0 ;  /* 0x0000000905057c11 */ /* 0x000fe400080f0c07 */
[----:B------:R-:W2:Y:S01]  /*3a40*/  LDL.LU R7, [R1+0xc8] ;  /* 0x0000c80001077983 */ /* 0x000ea20000300800 */
[----:B----4-:R-:W-:Y:S01]  /*3a50*/  LEA.HI.X R9, R30, UR9, R9, 0x1, P1 ;  /* 0x000000091e097c11 */ /* 0x010fe200088f0c09 */
[----:B------:R-:W-:Y:S01]  /*3a60*/  FMUL.FTZ R25, R24, -1.4426950216293334961 ;  /* 0xbfb8aa3b18197820 */ /* 0x000fe20000410000 */
[----:B------:R-:W-:Y:S01]  /*3a70*/  FMUL.FTZ R36, R3, R36 ;  /* 0x0000002403247220 */ /* 0x000fe20000410000 */
[----:B------:R-:W3:Y:S01]  /*3a80*/  LDL.LU R30, [R1+0xc4] ;  /* 0x0000c400011e7983 */ /* 0x000ee20000300800 */
[----:B------:R-:W-:Y:S01]  /*3a90*/  F2FP.BF16.F32.PACK_AB R28, R29, R28 ;  /* 0x0000001c1d1c723e */ /* 0x000fe200000010ff */
[----:B------:R-:W-:-:S02]  /*3aa0*/  ULDC.64 UR8, c[0x0][0x238] ;  /* 0x00008e0000087ab9 */ /* 0x000fc40000000a00 */
[----:B------:R-:W4:Y:S04]  /*3ab0*/  LDL.LU R23, [R1+0x10] ;  /* 0x0000100001177983 */ /* 0x000f280000300800 */
[----:B------:R-:W5:Y:S04]  /*3ac0*/  LDL.LU R10, [R1+0xc0] ;  /* 0x0000c000010a7983 */ /* 0x000f680000300800 */
[----:B------:R-:W5:Y:S01]  /*3ad0*/  LDL.LU R11, [R1+0xbc] ;  /* 0x0000bc00010b7983 */ /* 0x000f620000300800 */
[----:B------:R-:W0:Y:S02]  /*3ae0*/  MUFU.EX2 R25, R25 ;  /* 0x0000001900197308 */ /* 0x000e240000000800 */
[----:B0-----:R-:W-:-:S06]  /*3af0*/  FADD.FTZ R25, R25, 1 ;  /* 0x3f80000019197421 */ /* 0x001fcc0000010000 */
[----:B------:R-:W0:Y:S01]  /*3b00*/  MUFU.RCP R25, R25 ;  /* 0x0000001900197308 */ /* 0x000e220000001000 */
[----:B------:R-:W-:Y:S01]  /*3b10*/  F2FP.BF16.F32.PACK_AB R3, R12, R13 ;  /* 0x0000000d0c03723e */ /* 0x000fe200000010ff */
[----:B0-----:R-:W-:Y:S01]  /*3b20*/  FMUL.FTZ R25, R24, R25 ;  /* 0x0000001918197220 */ /* 0x001fe20000410000 */
[----:B--2---:R-:W-:-:S05]  /*3b30*/  PRMT R24, R7, 0x7610, R24 ;  /* 0x0000761007187816 */ /* 0x004fca0000000018 */
[----:B-----5:R0:W-:Y:S04]  /*3b40*/  STG.E.U16 desc[UR6][R10.64+0x4], R24 ;  /* 0x000004180a007986 */ /* 0x0201e8000c101506 */
[----:B0-----:R-:W4:Y:S04]  /*3b50*/  LDL.LU R24, [R1+0x4] ;  /* 0x0000040001187983 */ /* 0x001f280000300800 */
[----:B------:R-:W2:Y:S04]  /*3b60*/  LDL.LU R12, [R1+0xb8] ;  /* 0x0000b800010c7983 */ /* 0x000ea80000300800 */
[----:B------:R-:W2:Y:S01]  /*3b70*/  LDL.LU R13, [R1+0xb4] ;  /* 0x0000b400010d7983 */ /* 0x000ea20000300800 */
[----:B------:R-:W-:-:S05]  /*3b80*/  PRMT R7, R7, 0x7632, R7 ;  /* 0x0000763207077816 */ /* 0x000fca0000000007 */
[----:B------:R0:W-:Y:S02]  /*3b90*/  STG.E.U16 desc[UR6][R10.64+0x6], R7 ;  /* 0x000006070a007986 */ /* 0x0001e4000c101506 */
[----:B0-----:R-:W-:Y:S02]  /*3ba0*/  PRMT R7, R6, 0x7632, R7 ;  /* 0x0000763206077816 */ /* 0x001fe40000000007 */
[----:B------:R-:W-:Y:S01]  /*3bb0*/  PRMT R10, R3, 0x7632, R10 ;  /* 0x00007632030a7816 */ /* 0x000fe2000000000a */
[----:B--2---:R0:W-:Y:S04]  /*3bc0*/  STG.E.U16 desc[UR6][R12.64], R6 ;  /* 0x000000060c007986 */ /* 0x0041e8000c101506 */
[----:B------:R1:W-:Y:S01]  /*3bd0*/  STG.E.U16 desc[UR6][R12.64+0x4], R3 ;  /* 0x000004030c007986 */ /* 0x0003e2000c101506 */
[----:B0-----:R-:W-:-:S03]  /*3be0*/  F2FP.BF16.F32.PACK_AB R6, R32, R0 ;  /* 0x000000002006723e */ /* 0x001fc600000010ff */
[----:B------:R-:W2:Y:S01]  /*3bf0*/  LDL.LU R32, [R1+0xb0] ;  /* 0x0000b00001207983 */ /* 0x000ea20000300800 */
[----:B-1----:R-:W-:-:S03]  /*3c00*/  F2FP.BF16.F32.PACK_AB R3, R14, R15 ;  /* 0x0000000f0e03723e */ /* 0x002fc600000010ff */
[----:B------:R-:W2:Y:S04]  /*3c10*/  LDL.LU R0, [R1+0xac] ;  /* 0x0000ac0001007983 */ /* 0x000ea80000300800 */
[----:B------:R-:W5:Y:S04]  /*3c20*/  LDL.LU R14, [R1+0xa8] ;  /* 0x0000a800010e7983 */ /* 0x000f680000300800 */
[----:B------:R-:W5:Y:S04]  /*3c30*/  LDL.LU R15, [R1+0xa4] ;  /* 0x0000a400010f7983 */ /* 0x000f680000300800 */
[----:B------:R0:W-:Y:S04]  /*3c40*/  STG.E.U16 desc[UR6][R12.64+0x2], R7 ;  /* 0x000002070c007986 */ /* 0x0001e8000c101506 */
[----:B------:R1:W-:Y:S01]  /*3c50*/  STG.E.U16 desc[UR6][R12.64+0x6], R10 ;  /* 0x0000060a0c007986 */ /* 0x0003e2000c101506 */
[----:B0-----:R-:W-:-:S02]  /*3c60*/  PRMT R7, R6, 0x7632, R7 ;  /* 0x0000763206077816 */ /* 0x001fc40000000007 */
[----:B-1----:R-:W-:Y:S02]  /*3c70*/  PRMT R10, R3, 0x7632, R10 ;  /* 0x00007632030a7816 */ /* 0x002fe4000000000a */
[----:B--2---:R-:W-:Y:S01]  /*3c80*/  F2FP.BF16.F32.PACK_AB R32, R32, R0 ;  /* 0x000000002020723e */ /* 0x004fe200000010ff */
[----:B-----5:R0:W-:Y:S04]  /*3c90*/  STG.E.U16 desc[UR6][R14.64], R6 ;  /* 0x000000060e007986 */ /* 0x0201e8000c101506 */
[----:B------:R4:W-:Y:S01]  /*3ca0*/  STG.E.U16 desc[UR6][R14.64+0x4], R3 ;  /* 0x000004030e007986 */ /* 0x0009e2000c101506 */
[----:B0-----:R-:W-:-:S03]  /*3cb0*/  F2FP.BF16.F32.PACK_AB R6, R16, R17 ;  /* 0x000000111006723e */ /* 0x001fc600000010ff */
[----:B------:R-:W2:Y:S04]  /*3cc0*/  LDL.LU R16, [R1+0xa0] ;  /* 0x0000a00001107983 */ /* 0x000ea80000300800 */
[----:B------:R-:W2:Y:S01]  /*3cd0*/  LDL.LU R17, [R1+0x98] ;  /* 0x0000980001117983 */ /* 0x000ea20000300800 */
[----:B----4-:R-:W-:-:S03]  /*3ce0*/  F2FP.BF16.F32.PACK_AB R3, R24, R23 ;  /* 0x000000171803723e */ /* 0x010fc600000010ff */
[----:B------:R-:W4:Y:S04]  /*3cf0*/  LDL.LU R0, [R1+0x94] ;  /* 0x0000940001007983 */ /* 0x000f280000300800 */
[----:B------:R-:W5:Y:S01]  /*3d00*/  LDL.LU R23, [R1+0x44] ;  /* 0x0000440001177983 */ /* 0x000f620000300800 */
[----:B---3--:R-:W-:Y:S02]  /*3d10*/  F2FP.BF16.F32.PACK_AB R30, R31, R30 ;  /* 0x0000001e1f1e723e */ /* 0x008fe400000010ff */
[----:B------:R-:W-:Y:S01]  /*3d20*/  PRMT R11, R6, 0x7632, R11 ;  /* 0x00007632060b7816 */ /* 0x000fe2000000000b */
[----:B------:R0:W-:Y:S01]  /*3d30*/  STG.E.U16 desc[UR6][R14.64+0x6], R10 ;  /* 0x0000060a0e007986 */ /* 0x0001e2000c101506 */
[C---:B------:R-:W-:Y:S02]  /*3d40*/  PRMT R12, R3.reuse, 0x7610, R12 ;  /* 0x00007610030c7816 */ /* 0x040fe4000000000c */
[----:B------:R-:W-:-:S02]  /*3d50*/  PRMT R13, R3, 0x7632, R13 ;  /* 0x00007632030d7816 */ /* 0x000fc4000000000d */
[----:B------:R-:W-:Y:S02]  /*3d60*/  PRMT R3, R30, 0x7632, R3 ;  /* 0x000076321e037816 */ /* 0x000fe40000000003 */
[----:B------:R-:W-:Y:S01]  /*3d70*/  F2FP.BF16.F32.PACK_AB R26, R27, R26 ;  /* 0x0000001a1b1a723e */ /* 0x000fe200000010ff */
[----:B------:R1:W-:Y:S01]  /*3d80*/  STG.E.U16 desc[UR6][R14.64+0x2], R7 ;  /* 0x000002070e007986 */ /* 0x0003e2000c101506 */
[----:B------:R-:W-:Y:S02]  /*3d90*/  F2FP.BF16.F32.PACK_AB R2, R22, R2 ;  /* 0x000000021602723e */ /* 0x000fe400000010ff */
[----:B0-----:R-:W-:Y:S02]  /*3da0*/  PRMT R10, R32, 0x7632, R10 ;  /* 0x00007632200a7816 */ /* 0x001fe4000000000a */
[----:B------:R-:W-:Y:S02]  /*3db0*/  F2FP.BF16.F32.PACK_AB R33, R37, R33 ;  /* 0x000000212521723e */ /* 0x000fe400000010ff */
[----:B------:R-:W-:-:S02]  /*3dc0*/  F2FP.BF16.F32.PACK_AB R25, R34, R25 ;  /* 0x000000192219723e */ /* 0x000fc400000010ff */
[----:B-1----:R-:W-:Y:S02]  /*3dd0*/  PRMT R7, R26, 0x7632, R7 ;  /* 0x000076321a077816 */ /* 0x002fe40000000007 */
[----:B------:R-:W-:Y:S01]  /*3de0*/  F2FP.BF16.F32.PACK_AB R35, R36, R35 ;  /* 0x000000232423723e */ /* 0x000fe200000010ff */
[----:B------:R-:W-:Y:S01]  /*3df0*/  ULOP3.LUT UR4, UR4, 0x1, URZ, 0x3c, !UPT ;  /* 0x0000000104047892 */ /* 0x000fe2000f8e3c3f */
[----:B--2---:R0:W-:Y:S04]  /*3e00*/  STG.E.U16 desc[UR6][R16.64], R6 ;  /* 0x0000000610007986 */ /* 0x0041e8000c101506 */
[----:B------:R-:W-:Y:S04]  /*3e10*/  STG.E.U16 desc[UR6][R16.64+0x2], R11 ;  /* 0x0000020b10007986 */ /* 0x000fe8000c101506 */
[----:B------:R-:W-:Y:S04]  /*3e20*/  STG.E.U16 desc[UR6][R16.64+0x4], R12 ;  /* 0x0000040c10007986 */ /* 0x000fe8000c101506 */
[----:B------:R-:W-:Y:S01]  /*3e30*/  STG.E.U16 desc[UR6][R16.64+0x6], R13 ;  /* 0x0000060d10007986 */ /* 0x000fe2000c101506 */
[----:B0-----:R-:W-:-:S03]  /*3e40*/  PRMT R6, R28, 0x7632, R6 ;  /* 0x000076321c067816 */ /* 0x001fc60000000006 */
[----:B------:R0:W-:Y:S01]  /*3e50*/  STG.E.U16 desc[UR6][R20.64+0x2], R10 ;  /* 0x0000020a14007986 */ /* 0x0001e2000c101506 */
[----:B----4-:R-:W-:-:S03]  /*3e60*/  IADD3 R0, P0, R0, 0x1, RZ ;  /* 0x0000000100007810 */ /* 0x010fc60007f1e0ff */
[----:B------:R1:W-:Y:S01]  /*3e70*/  STG.E.U16 desc[UR6][R20.64+0x6], R3 ;  /* 0x0000060314007986 */ /* 0x0003e2000c101506 */
[----:B-----5:R-:W-:-:S03]  /*3e80*/  IADD3.X R23, RZ, R23, RZ, P0, !PT ;  /* 0x00000017ff177210 */ /* 0x020fc600007fe4ff */
[----:B------:R-:W-:Y:S01]  /*3e90*/  STG.E.U16 desc[UR6][R20.64], R32 ;  /* 0x0000002014007986 */ /* 0x000fe2000c101506 */
[----:B0-----:R-:W-:-:S03]  /*3ea0*/  PRMT R10, R33, 0x7632, R10 ;  /* 0x00007632210a7816 */ /* 0x001fc6000000000a */
[----:B------:R-:W-:Y:S01]  /*3eb0*/  STG.E.U16 desc[UR6][R20.64+0x4], R30 ;  /* 0x0000041e14007986 */ /* 0x000fe2000c101506 */
[----:B-1----:R-:W-:-:S03]  /*3ec0*/  PRMT R3, R2, 0x7632, R3 ;  /* 0x0000763202037816 */ /* 0x002fc60000000003 */
[----:B------:R-:W-:Y:S04]  /*3ed0*/  STG.E.U16 desc[UR6][R18.64], R28 ;  /* 0x0000001c12007986 */ /* 0x000fe8000c101506 */
[----:B------:R0:W-:Y:S04]  /*3ee0*/  STG.E.U16 desc[UR6][R18.64+0x2], R6 ;  /* 0x0000020612007986 */ /* 0x0001e8000c101506 */
[----:B------:R-:W-:Y:S04]  /*3ef0*/  STG.E.U16 desc[UR6][R18.64+0x4], R26 ;  /* 0x0000041a12007986 */ /* 0x000fe8000c101506 */
[----:B------:R-:W-:Y:S04]  /*3f00*/  STG.E.U16 desc[UR6][R18.64+0x6], R7 ;  /* 0x0000060712007986 */ /* 0x000fe8000c101506 */
[----:B------:R-:W-:Y:S01]  /*3f10*/  STG.E.U16 desc[UR6][R4.64], R2 ;  /* 0x0000000204007986 */ /* 0x000fe2000c101506 */
[----:B0-----:R-:W-:-:S03]  /*3f20*/  PRMT R6, R35, 0x7632, R6 ;  /* 0x0000763223067816 */ /* 0x001fc60000000006 */
[----:B------:R-:W-:Y:S04]  /*3f30*/  STG.E.U16 desc[UR6][R4.64+0x2], R3 ;  /* 0x0000020304007986 */ /* 0x000fe8000c101506 */
[----:B------:R-:W-:Y:S04]  /*3f40*/  STG.E.U16 desc[UR6][R4.64+0x4], R33 ;  /* 0x0000042104007986 */ /* 0x000fe8000c101506 */
[----:B------:R0:W-:Y:S01]  /*3f50*/  STG.E.U16 desc[UR6][R4.64+0x6], R10 ;  /* 0x0000060a04007986 */ /* 0x0001e2000c101506 */
[----:B------:R-:W-:-:S03]  /*3f60*/  ISETP.GE.U32.AND P0, PT, R0, UR8, PT ;  /* 0x0000000800007c0c */ /* 0x000fc6000bf06070 */
[----:B------:R1:W-:Y:S01]  /*3f70*/  STG.E.U16 desc[UR6][R8.64], R25 ;  /* 0x0000001908007986 */ /* 0x0003e2000c101506 */
[----:B0-----:R-:W-:-:S03]  /*3f80*/  PRMT R5, R25, 0x7632, R5 ;  /* 0x0000763219057816 */ /* 0x001fc60000000005 */
[----:B------:R1:W-:Y:S04]  /*3f90*/  STG.E.U16 desc[UR6][R8.64+0x4], R35 ;  /* 0x0000042308007986 */ /* 0x0003e8000c101506 */
[----:B------:R1:W-:Y:S04]  /*3fa0*/  STG.E.U16 desc[UR6][R8.64+0x2], R5 ;  /* 0x0000020508007986 */ /* 0x0003e8000c101506 */
[----:B------:R1:W-:Y:S04]  /*3fb0*/  STG.E.U16 desc[UR6][R8.64+0x6], R6 ;  /* 0x0000060608007986 */ /* 0x0003e8000c101506 */
[----:B------:R1:W-:Y:S01]  /*3fc0*/  STL [R1+0x44], R23 ;  /* 0x0000441701007387 */ /* 0x0003e20000100800 */
[----:B------:R-:W-:-:S13]  /*3fd0*/  ISETP.GE.AND.EX P0, PT, R23, UR9, PT, P0 ;  /* 0x0000000917007c0c */ /* 0x000fda000bf06300 */
[----:B-1----:R-:W-:Y:S05]  /*3fe0*/  @!P0 BRA `(.L_x_1491) ;  /* 0xffffffc000708947 */ /* 0x002fea000383ffff */
[----:B------:R-:W-:Y:S05]  /*3ff0*/  EXIT ;  /* 0x000000000000794d */ /* 0x000fea0003800000 */
.L_x_1492:
        /* <DEDUP_REMOVED lines=16> */
.L_x_3029:


//--------------------- .text._ZN13group_norm_v214gn_cuda_kernelI13__nv_bfloat16Li480ELi2ELi16ELi60ELi4096ELb1ELi32ELi960ELi960ELi4ELb1ELi2ELb0ELb0ENS_16CompileConditionILi900EEEEEvPT_PKS4_S7_S7_flPfS8_Pj --------------------------
	.section	.text._ZN13group_norm_v214gn_cuda_kernelI13__nv_bfloat16Li480ELi2ELi16ELi60ELi4096ELb1ELi32ELi960ELi960ELi4ELb1ELi2ELb0ELb0ENS_16CompileConditionILi900EEEEEvPT_PKS4_S7_S7_flPfS8_Pj,"ax",@progbits
	.align	128
        .global         _ZN13group_norm_v214gn_cuda_kernelI13__nv_bfloat16Li480ELi2ELi16ELi60ELi4096ELb1ELi32ELi960ELi960ELi4ELb1ELi2ELb0ELb0ENS_16CompileConditionILi900EEEEEvPT_PKS4_S7_S7_flPfS8_Pj
        .type           _ZN13group_norm_v214gn_cuda_kernelI13__nv_bfloat16Li480ELi2ELi16ELi60ELi4096ELb1ELi32ELi960ELi960ELi4ELb1ELi2ELb0ELb0ENS_16CompileConditionILi900EEEEEvPT_PKS4_S7_S7_flPfS8_Pj,@function
        .size           _ZN13group_norm_v214gn_cuda_kernelI13__nv_bfloat16Li480ELi2ELi16ELi60ELi4096ELb1ELi32ELi960ELi960ELi4ELb1ELi2ELb0ELb0ENS_16CompileConditionILi900EEEEEvPT_PKS4_S7_S7_flPfS8_Pj,(.L_x_3030 - _ZN13group_norm_v214gn_cuda_kernelI13__nv_bfloat16Li480ELi2ELi16ELi60ELi4096ELb1ELi32ELi960ELi960ELi4ELb1ELi2ELb0ELb0ENS_16CompileConditionILi900EEEEEvPT_PKS4_S7_S7_flPfS8_Pj)
        .other          _ZN13group_norm_v214gn_cuda_kernelI13__nv_bfloat16Li480ELi2ELi16ELi60ELi4096ELb1ELi32ELi960ELi960ELi4ELb1ELi2ELb0ELb0ENS_16CompileConditionILi900EEEEEvPT_PKS4_S7_S7_flPfS8_Pj,@"STO_CUDA_ENTRY STV_DEFAULT"
_ZN13group_norm_v214gn_cuda_kernelI13__nv_bfloat16Li480ELi2ELi16ELi60ELi4096ELb1ELi32ELi960ELi960ELi4ELb1ELi2ELb0ELb0ENS_16CompileConditionILi900EEEEEvPT_PKS4_S7_S7_flPfS8_Pj:
.text._ZN13group_norm_v214gn_cuda_kernelI13__nv_bfloat16Li480ELi2ELi16ELi60ELi4096ELb1ELi32ELi960ELi960ELi4ELb1ELi2ELb0ELb0ENS_16CompileConditionILi900EEEEEvPT_PKS4_S7_S7_flPfS8_Pj:
        /* <DEDUP_REMOVED lines=9> */
[----:B------:R-:W-:Y:S01]  /*0090*/  UMOV UR4, 0x400 ;  /* 0x0000040000047882 */ /* 0x000fe20000000000 */
[----:B------:R-:W-:Y:S01]  /*00a0*/  MOV R55, R4 ;  /* 0x0000000400377202 */ /* 0x000fe20000000f00 */
        /* <DEDUP_REMOVED lines=12> */
[----:B------:R-:W-:-:S03]  /*0170*/  LOP3.LUT R0, R3, 0xf8, RZ, 0xc0, !PT ;  /* 0x000000f803007812 */ /* 0x000fc600078ec0ff */
[----:B------:R0:W-:Y:S04]  /*0180*/  STL [R1+0x124], R5 ;  /* 0x0001240501007387 */ /* 0x0001e80000100800 */
[----:B------:R0:W-:Y:S04]  /*0190*/  STL [R1+0x120], R0 ;  /* 0x0001200001007387 */ /* 0x0001e80000100800 */
[----:B------:R0:W-:Y:S02]  /*01a0*/  STL [R1+0x98], RZ ;  /* 0x000098ff01007387 */ /* 0x0001e40000100800 */
.L_x_1503:
[----:B------:R-:W2:Y:S01]  /*01b0*/  LDL R4, [R1+0x98] ;  /* 0x0000980001047983 */ /* 0x000ea20000100800 */
[----:B------:R-:W-:Y:S01]  /*01c0*/  HFMA2.MMA R41, -RZ, RZ, 0, 0 ;  /* 0x00000000ff297435 */ /* 0x000fe200000001ff */
        /* <DEDUP_REMOVED lines=16> */
[C---:B------:R-:W-:Y:S02]  /*02d0*/  IADD3 R21, R41.reuse, 0x2d00, RZ ;  /* 0x00002d0029157810 */ /* 0x040fe40007ffe0ff */
[C---:B------:R-:W-:Y:S02]  /*02e0*/  IADD3 R23, R41.reuse, 0x3480, RZ ;  /* 0x0000348029177810 */ /* 0x040fe40007ffe0ff */
[----:B------:R-:W-:-:S02]  /*02f0*/  IADD3 R25, R41, 0x3c00, RZ ;  /* 0x00003c0029197810 */ /* 0x000fc40007ffe0ff */
[C---:B------:R-:W-:Y:S02]  /*0300*/  IADD3 R57, R41.reuse, 0x4380, RZ ;  /* 0x0000438029397810 */ /* 0x040fe40007ffe0ff */
[C---:B------:R-:W-:Y:S02]  /*0310*/  IADD3 R29, R41.reuse, 0x4b00, RZ ;  /* 0x00004b00291d7810 */ /* 0x040fe40007ffe0ff */
[----:B------:R-:W-:Y:S01]  /*0320*/  IADD3 R59, R41, 0x5280, RZ ;  /* 0x00005280293b7810 */ /* 0x000fe20007ffe0ff */
[----:B--2---:R-:W-:-:S05]  /*0330*/  IMAD R3, R4, 0x3c0000, RZ ;  /* 0x003c000004037824 */ /* 0x004fca00078e02ff */
[----:B------:R-:W-:-:S04]  /*0340*/  IADD3 R39, R39, R3, RZ ;  /* 0x0000000327277210 */ /* 0x000fc80007ffe0ff */
[----:B------:R-:W-:Y:S02]  /*0350*/  IADD3.X R2, RZ, R39, RZ, P0, !PT ;  /* 0x00000027ff027210 */ /* 0x000fe400007fe4ff */
[C---:B------:R-:W-:Y:S02]  /*0360*/  LEA R8, P0, R54.reuse, UR8, 0x1 ;  /* 0x0000000836087c11 */ /* 0x040fe4000f8008ff */
[----:B------:R-:W-:Y:S01]  /*0370*/  IADD3 R3, R41, 0xf00, RZ ;  /* 0x00000f0029037810 */ /* 0x000fe20007ffe0ff */
[----:B------:R-:W-:Y:S01]  /*0380*/  STL [R1+0x7c], R2 ;  /* 0x00007c0201007387 */ /* 0x000fe20000100800 */
[----:B------:R-:W-:Y:S02]  /*0390*/  LEA.HI.X R9, R54, UR9, R2, 0x1, P0 ;  /* 0x0000000936097c11 */ /* 0x000fe400080f0c02 */
[----:B------:R-:W-:-:S04]  /*03a0*/  IADD3 R7, P0, R7, R38, RZ ;  /* 0x0000002607077210 */ /* 0x000fc80007f1e0ff */
[----:B------:R-:W2:Y:S01]  /*03b0*/  LDG.E.64.CONSTANT R8, desc[UR6][R8.64] ;  /* 0x0000000608087981 */ /* 0x000ea2000c1e9b00 */
[----:B------:R-:W-:Y:S02]  /*03c0*/  IADD3.X R0, RZ, R39, RZ, P0, !PT ;  /* 0x00000027ff007210 */ /* 0x000fe400007fe4ff */
[----:B------:R-:W-:-:S03]  /*03d0*/  LEA R10, P0, R7, UR8, 0x1 ;  /* 0x00000008070a7c11 */ /* 0x000fc6000f8008ff */
[----:B------:R0:W-:Y:S01]  /*03e0*/  STL [R1+0x84], R0 ;  /* 0x0000840001007387 */ /* 0x0001e20000100800 */
[----:B------:R-:W-:Y:S02]  /*03f0*/  LEA.HI.X R11, R7, UR9, R0, 0x1, P0 ;  /* 0x00000009070b7c11 */ /* 0x000fe400080f0c00 */
[----:B------:R-:W-:-:S04]  /*0400*/  IADD3 R6, P0, R3, R38, RZ ;  /* 0x0000002603067210 */ /* 0x000fc80007f1e0ff */
[----:B------:R-:W3:Y:S01]  /*0410*/  LDG.E.64.CONSTANT R10, desc[UR6][R10.64] ;  /* 0x000000060a0a7981 */ /* 0x000ee2000c1e9b00 */
        /* <DEDUP_REMOVED lines=29> */
[----:B------:R-:W-:-:S06]  /*05f0*/  LEA.HI.X R21, R2, UR9, R0, 0x1, P0 ;  /* 0x0000000902157c11 */ /* 0x000fcc00080f0c00 */
[----:B------:R-:W4:Y:S01]  /*0600*/  LDG.E.64.CONSTANT R20, desc[UR6][R20.64] ;  /* 0x0000000614147981 */ /* 0x000f22000c1e9b00 */
[----:B0-----:R-:W-:-:S04]  /*0610*/  IADD3 R0, P0, R23, R38, RZ ;  /* 0x0000002617007210 */ /* 0x001fc80007f1e0ff */
[----:B------:R-:W-:Y:S02]  /*0620*/  IADD3.X R24, RZ, R39, RZ, P0, !PT ;  /* 0x00000027ff187210 */ /* 0x000fe400007fe4ff */
[----:B------:R-:W-:-:S03]  /*0630*/  LEA R22, P0, R0, UR8, 0x1 ;  /* 0x0000000800167c11 */ /* 0x000fc6000f8008ff */
[----:B------:R0:W-:Y:S01]  /*0640*/  STL [R1+0xd4], R24 ;  /* 0x0000d41801007387 */ /* 0x0001e20000100800 */
[----:B------:R-:W-:Y:S02]  /*0650*/  LEA.HI.X R23, R0, UR9, R24, 0x1, P0 ;  /* 0x0000000900177c11 */ /* 0x000fe400080f0c18 */
[----:B------:R-:W-:-:S04]  /*0660*/  IADD3 R56, P0, R25, R38, RZ ;  /* 0x0000002619387210 */ /* 0x000fc80007f1e0ff */
[----:B------:R-:W4:Y:S01]  /*0670*/  LDG.E.64.CONSTANT R22, desc[UR6][R22.64] ;  /* 0x0000000616167981 */ /* 0x000f22000c1e9b00 */
[----:B------:R-:W-:Y:S02]  /*0680*/  IADD3.X R26, RZ, R39, RZ, P0, !PT ;  /* 0x00000027ff1a7210 */ /* 0x000fe400007fe4ff */
[----:B0-----:R-:W-:-:S03]  /*0690*/  LEA R24, P0, R56, UR8, 0x1 ;  /* 0x0000000838187c11 */ /* 0x001fc6000f8008ff */
        /* <DEDUP_REMOVED lines=19> */
[----:B------:R-:W-:-:S06]  /*07d0*/  LEA.HI.X R31, R59, UR9, R32, 0x1, P0 ;  /* 0x000000093b1f7c11 */ /* 0x000fcc00080f0c20 */
[----:B------:R-:W4:Y:S01]  /*07e0*/  LDG.E.64.CONSTANT R30, desc[UR6][R30.64] ;  /* 0x000000061e1e7981 */ /* 0x000f22000c1e9b00 */
[----:B0-----:R-:W-:-:S04]  /*07f0*/  IADD3 R32, R41, 0x5a00, RZ ;  /* 0x00005a0029207810 */ /* 0x001fc80007ffe0ff */
[----:B------:R-:W-:-:S04]  /*0800*/  IADD3 R34, P0, R32, R38, RZ ;  /* 0x0000002620227210 */ /* 0x000fc80007f1e0ff */
[----:B------:R-:W-:Y:S02]  /*0810*/  IADD3.X R35, RZ, R39, RZ, P0, !PT ;  /* 0x00000027ff237210 */ /* 0x000fe400007fe4ff */
[C---:B------:R-:W-:Y:S01]  /*0820*/  LEA R32, P0, R34.reuse, UR8, 0x1 ;  /* 0x0000000822207c11 */ /* 0x040fe2000f8008ff */
[----:B------:R0:W-:Y:S03]  /*0830*/  STL [R1+0x10], R34 ;  /* 0x0000102201007387 */ /* 0x0001e60000100800 */
[----:B------:R-:W-:-:S06]  /*0840*/  LEA.HI.X R33, R34, UR9, R35, 0x1, P0 ;  /* 0x0000000922217c11 */ /* 0x000fcc00080f0c23 */
[----:B------:R-:W4:Y:S01]  /*0850*/  LDG.E.64.CONSTANT R32, desc[UR6][R32.64] ;  /* 0x0000000620207981 */ /* 0x000f22000c1e9b00 */
[----:B0-----:R-:W-:-:S04]  /*0860*/  IADD3 R34, R41, 0x6180, RZ ;  /* 0x0000618029227810 */ /* 0x001fc80007ffe0ff */
[----:B------:R-:W-:-:S04]  /*0870*/  IADD3 R36, P0, R34, R38, RZ ;  /* 0x0000002622247210 */ /* 0x000fc80007f1e0ff */
[----:B------:R-:W-:Y:S02]  /*0880*/  IADD3.X R37, RZ, R39, RZ, P0, !PT ;  /* 0x00000027ff257210 */ /* 0x000fe400007fe4ff */
[C---:B------:R-:W-:Y:S01]  /*0890*/  LEA R34, P0, R36.reuse, UR8, 0x1 ;  /* 0x0000000824227c11 */ /* 0x040fe2000f8008ff */
[----:B------:R0:W-:Y:S03]  /*08a0*/  STL [R1+0x110], R35 ;  /* 0x0001102301007387 */ /* 0x0001e60000100800 */
[----:B0-----:R-:W-:-:S06]  /*08b0*/  LEA.HI.X R35, R36, UR9, R37, 0x1, P0 ;  /* 0x0000000924237c11 */ /* 0x001fcc00080f0c25 */
        /* <DEDUP_REMOVED lines=11> */
[----:B-1----:R-:W-:-:S03]  /*0970*/  IADD3 R42, P0, R41, R38, RZ ;  /* 0x00000026292a7210 */ /* 0x002fc60007f1e0ff */
[----:B------:R-:W4:Y:S01]  /*0980*/  LDG.E.64.CONSTANT R36, desc[UR6][R36.64] ;  /* 0x0000000624247981 */ /* 0x000f22000c1e9b00 */
[----:B0-----:R-:W-:-:S03]  /*0990*/  IADD3.X R43, RZ, R39, RZ, P0, !PT ;  /* 0x00000027ff2b7210 */ /* 0x001fc600007fe4ff */
[----:B------:R-:W-:Y:S04]  /*09a0*/  STL [R1+0x8c], R42 ;  /* 0x00008c2a01007387 */ /* 0x000fe80000100800 */
[----:B------:R-:W-:Y:S01]  /*09b0*/  STL [R1+0x118], R43 ;  /* 0x0001182b01007387 */ /* 0x000fe20000100800 */
[C---:B--2---:R-:W-:Y:S02]  /*09c0*/  PRMT R45, R8.reuse, 0x7632, R45 ;  /* 0x00007632082d7816 */ /* 0x044fe4000000002d */
[----:B------:R-:W-:Y:S02]  /*09d0*/  SHF.L.U32 R60, R8, 0x10, RZ ;  /* 0x00000010083c7819 */ /* 0x000fe400000006ff */
[----:B------:R-:W-:-:S03]  /*09e0*/  SHF.L.U32 R45, R45, 0x10, RZ ;  /* 0x000000102d2d7819 */ /* 0x000fc600000006ff */
[----:B------:R-:W-:Y:S01]  /*09f0*/  FADD.FTZ R47, RZ, R60 ;  /* 0x0000003cff2f7221 */ /* 0x000fe20000010000 */
[----:B------:R-:W-:Y:S01]  /*0a00*/  FFMA.FTZ R46, R60, R60, RZ ;  /* 0x0000003c3c2e7223 */ /* 0x000fe200000100ff */
[C---:B------:R-:W-:Y:S02]  /*0a10*/  SHF.L.U32 R48, R9.reuse, 0x10, RZ ;  /* 0x0000001009307819 */ /* 0x040fe400000006ff */
[----:B------:R-:W-:Y:S01]  /*0a20*/  PRMT R44, R9, 0x7632, R44 ;  /* 0x00007632092c7816 */ /* 0x000fe2000000002c */
[----:B------:R-:W-:Y:S01]  /*0a30*/  FADD.FTZ R47, R47, R45 ;  /* 0x0000002d2f2f7221 */ /* 0x000fe20000010000 */
[----:B------:R-:W-:Y:S02]  /*0a40*/  FFMA.FTZ R45, R45, R45, R46 ;  /* 0x0000002d2d2d7223 */ /* 0x000fe4000001002e */
[----:B------:R-:W-:Y:S01]  /*0a50*/  SHF.L.U32 R44, R44, 0x10, RZ ;  /* 0x000000102c2c7819 */ /* 0x000fe200000006ff */
[----:B------:R-:W-:Y:S01]  /*0a60*/  FADD.FTZ R47, R47, R48 ;  /* 0x000000302f2f7221 */ /* 0x000fe20000010000 */
[----:B------:R-:W-:Y:S01]  /*0a70*/  FFMA.FTZ R45, R48, R48, R45 ;  /* 0x00000030302d7223 */ /* 0x000fe2000001002d */
[----:B------:R0:W-:Y:S01]  /*0a80*/  STL [R1+0xc], R48 ;  /* 0x00000c3001007387 */ /* 0x0001e20000100800 */
[----:B---3--:R-:W-:Y:S01]  /*0a90*/  PRMT R46, R10, 0x7632, R46 ;  /* 0x000076320a2e7816 */ /* 0x008fe2000000002e */
[----:B------:R-:W-:Y:S01]  /*0aa0*/  FADD.FTZ R47, R47, R44 ;  /* 0x0000002c2f2f7221 */ /* 0x000fe20000010000 */
[----:B------:R-:W-:-:S02]  /*0ab0*/  FFMA.FTZ R44, R44, R44, R45 ;  /* 0x0000002c2c2c7223 */ /* 0x000fc4000001002d */
        /* <DEDUP_REMOVED lines=21> */
[----:B------:R0:W-:Y:S02]  /*0c10*/  STL [R1], R48 ;  /* 0x0000003001007387 */ /* 0x0001e40000100800 */
[----:B------:R-:W-:Y:S01]  /*0c20*/  FADD.FTZ R47, R47, R44 ;  /* 0x0000002c2f2f7221 */ /* 0x000fe20000010000 */
[----:B------:R-:W-:Y:S01]  /*0c30*/  FFMA.FTZ R44, R44, R44, R45 ;  /* 0x0000002c2c2c7223 */ /* 0x000fe2000001002d */
[----:B------:R-:W-:Y:S02]  /*0c40*/  SHF.L.U32 R46, R46, 0x10, RZ ;  /* 0x000000102e2e7819 */ /* 0x000fe400000006ff */
[----:B0-----:R-:W-:Y:S02]  /*0c50*/  SHF.L.U32 R48, R13, 0x10, RZ ;  /* 0x000000100d307819 */ /* 0x001fe400000006ff */
[----:B------:R-:W-:-:S03]  /*0c60*/  SHF.L.U32 R61, R14, 0x10, RZ ;  /* 0x000000100e3d7819 */ /* 0x000fc600000006ff */
        /* <DEDUP_REMOVED lines=8> */
[----:B------:R0:W-:Y:S01]  /*0cf0*/  STL [R1+0x14], R48 ;  /* 0x0000143001007387 */ /* 0x0001e20000100800 */
[----:B------:R-:W-:Y:S01]  /*0d00*/  PRMT R44, R15, 0x7632, R44 ;  /* 0x000076320f2c7816 */ /* 0x000fe2000000002c */
        /* <DEDUP_REMOVED lines=123> */
[----:B0-----:R-:W-:Y:S02]  /*14c0*/  SHF.L.U32 R48, R30, 0x10, RZ ;  /* 0x000000101e307819 */ /* 0x001fe400000006ff */
[----:B------:R-:W-:-:S03]  /*14d0*/  LEA R38, P0, R42, UR8, 0x1 ;  /* 0x000000082a267c11 */ /* 0x000fc6000f8008ff */
[----:B------:R-:W-:Y:S01]  /*14e0*/  FADD.FTZ R47, R47, R48 ;  /* 0x000000302f2f7221 */ /* 0x000fe20000010000 */
[----:B------:R-:W-:Y:S01]  /*14f0*/  FFMA.FTZ R45, R48, R48, R45 ;  /* 0x00000030302d7223 */ /* 0x000fe2000001002d */
[----:B------:R0:W-:Y:S01]  /*1500*/  STL [R1+0x38], R48 ;  /* 0x0000383001007387 */ /* 0x0001e20000100800 */
[----:B------:R-:W-:Y:S01]  /*1510*/  PRMT R46, R31, 0x7632, R46 ;  /* 0x000076321f2e7816 */ /* 0x000fe2000000002e */
[----:B------:R-:W-:Y:S01]  /*1520*/  FADD.FTZ R47, R47, R44 ;  /* 0x0000002c2f2f7221 */ /* 0x000fe20000010000 */
[----:B------:R-:W-:Y:S01]  /*1530*/  FFMA.FTZ R44, R44, R44, R45 ;  /* 0x0000002c2c2c7223 */ /* 0x000fe2000001002d */
[----:B------:R-:W-:Y:S01]  /*1540*/  LEA.HI.X R39, R42, UR9, R43, 0x1, P0 ;  /* 0x000000092a277c11 */ /* 0x000fe200080f0c2b */
[----:B------:R-:W-:Y:S01]  /*1550*/  ULDC.64 UR8, c[0x0][0x220] ;  /* 0x0000880000087ab9 */ /* 0x000fe20000000a00 */
[----:B------:R-:W-:Y:S02]  /*1560*/  SHF.L.U32 R46, R46, 0x10, RZ ;  /* 0x000000102e2e7819 */ /* 0x000fe400000006ff */
[----:B0-----:R-:W-:-:S02]  /*1570*/  SHF.L.U32 R48, R31, 0x10, RZ ;  /* 0x000000101f307819 */ /* 0x001fc400000006ff */
[----:B------:R-:W2:Y:S01]  /*1580*/  LDG.E.64.CONSTANT R38, desc[UR6][R38.64] ;  /* 0x0000000626267981 */ /* 0x000ea2000c1e9b00 */
[----:B------:R-:W-:Y:S02]  /*1590*/  PRMT R45, R32, 0x7632, R45 ;  /* 0x00007632202d7816 */ /* 0x000fe4000000002d */
        /* <DEDUP_REMOVED lines=12> */
[----:B------:R-:W-:Y:S02]  /*1660*/  FFMA.FTZ R45, R45, R45, R46 ;  /* 0x0000002d2d2d7223 */ /* 0x000fe4000001002e */
[----:B------:R-:W-:Y:S02]  /*1670*/  SHF.L.U32 R44, R44, 0x10, RZ ;  /* 0x000000102c2c7819 */ /* 0x000fe400000006ff */
[----:B0-----:R-:W-:-:S05]  /*1680*/  SHF.L.U32 R48, R33, 0x10, RZ ;  /* 0x0000001021307819 */ /* 0x001fca00000006ff */
[----:B------:R-:W-:Y:S01]  /*1690*/  FADD.FTZ R47, R47, R48 ;  /* 0x000000302f2f7221 */ /* 0x000fe20000010000 */
[----:B------:R-:W-:Y:S01]  /*16a0*/  FFMA.FTZ R45, R48, R48, R45 ;  /* 0x00000030302d7223 */ /* 0x000fe2000001002d */
[----:B------:R0:W-:Y:S01]  /*16b0*/  STL [R1+0x24], R48 ;  /* 0x0000243001007387 */ /* 0x0001e20000100800 */
[----:B------:R-:W-:Y:S01]  /*16c0*/  PRMT R46, R34, 0x7632, R46 ;  /* 0x00007632222e7816 */ /* 0x000fe2000000002e */
[----:B------:R-:W-:Y:S01]  /*16d0*/  FADD.FTZ R47, R47, R44 ;  /* 0x0000002c2f2f7221 */ /* 0x000fe20000010000 */
[----:B------:R-:W-:Y:S01]  /*16e0*/  FFMA.FTZ R45, R44, R44, R45 ;  /* 0x0000002c2c2d7223 */ /* 0x000fe2000001002d */
[----:B------:R-:W-:Y:S02]  /*16f0*/  SHF.L.U32 R42, R40, 0x1, RZ ;  /* 0x00000001282a7819 */ /* 0x000fe400000006ff */
[----:B0-----:R-:W-:Y:S02]  /*1700*/  SHF.L.U32 R48, R34, 0x10, RZ ;  /* 0x0000001022307819 */ /* 0x001fe400000006ff */
[----:B------:R-:W-:-:S03]  /*1710*/  SHF.L.U32 R46, R46, 0x10, RZ ;  /* 0x000000102e2e7819 */ /* 0x000fc600000006ff */
[----:B------:R0:W-:Y:S01]  /*1720*/  STL [R1+0x60], R48 ;  /* 0x0000603001007387 */ /* 0x0001e20000100800 */
[----:B------:R-:W-:Y:S01]  /*1730*/  FADD.FTZ R47, R47, R48 ;  /* 0x000000302f2f7221 */ /* 0x000fe20000010000 */
[----:B------:R-:W-:Y:S01]  /*1740*/  FFMA.FTZ R45, R48, R48, R45 ;  /* 0x00000030302d7223 */ /* 0x000fe2000001002d */
[----:B------:R-:W-:Y:S02]  /*1750*/  SHF.R.U32.HI R43, RZ, 0x1f, R40 ;  /* 0x0000001fff2b7819 */ /* 0x000fe40000011628 */
[C---:B------:R-:W-:Y:S02]  /*1760*/  IADD3 R40, P0, R42.reuse, UR8, RZ ;  /* 0x000000082a287c10 */ /* 0x040fe4000ff1e0ff */
[----:B0-----:R-:W-:Y:S01]  /*1770*/  SHF.L.U32 R48, R35, 0x10, RZ ;  /* 0x0000001023307819 */ /* 0x001fe200000006ff */
[----:B------:R-:W-:Y:S01]  /*1780*/  FADD.FTZ R47, R47, R46 ;  /* 0x0000002e2f2f7221 */ /* 0x000fe20000010000 */
[----:B------:R-:W-:Y:S01]  /*1790*/  IADD3 R42, P1, R42, UR10, RZ ;  /* 0x0000000a2a2a7c10 */ /* 0x000fe2000ff3e0ff */
[----:B------:R-:W-:-:S02]  /*17a0*/  FFMA.FTZ R45, R46, R46, R45 ;  /* 0x0000002e2e2d7223 */ /* 0x000fc4000001002d */
[----:B------:R0:W-:Y:S01]  /*17b0*/  STL [R1+0x70], R48 ;  /* 0x0000703001007387 */ /* 0x0001e20000100800 */
[----:B------:R-:W-:-:S03]  /*17c0*/  IADD3.X R41, R43, UR9, RZ, P0, !PT ;  /* 0x000000092b297c10 */ /* 0x000fc600087fe4ff */
[----:B------:R-:W3:Y:S01]  /*17d0*/  LDL R46, [R1+0x124] ;  /* 0x00012400012e7983 */ /* 0x000ee20000100800 */
[----:B------:R-:W-:-:S03]  /*17e0*/  IADD3.X R43, R43, UR11, RZ, P1, !PT ;  /* 0x0000000b2b2b7c10 */ /* 0x000fc60008ffe4ff */
[----:B------:R-:W5:Y:S04]  /*17f0*/  LDG.E.64.CONSTANT R40, desc[UR6][R40.64] ;  /* 0x0000000628287981 */ /* 0x000f68000c1e9b00 */
[----:B------:R-:W5:Y:S01]  /*1800*/  LDG.E.64.CONSTANT R42, desc[UR6][R42.64] ;  /* 0x000000062a2a7981 */ /* 0x000f62000c1e9b00 */
[----:B------:R-:W-:Y:S01]  /*1810*/  PRMT R44, R35, 0x7632, R44 ;  /* 0x00007632232c7816 */ /* 0x000fe2000000002c */
[----:B------:R-:W-:Y:S01]  /*1820*/  FADD.FTZ R47, R47, R48 ;  /* 0x000000302f2f7221 */ /* 0x000fe20000010000 */
[----:B------:R-:W-:Y:S02]  /*1830*/  FFMA.FTZ R45, R48, R48, R45 ;  /* 0x00000030302d7223 */ /* 0x000fe4000001002d */
[----:B------:R-:W-:Y:S02]  /*1840*/  SHF.L.U32 R44, R44, 0x10, RZ ;  /* 0x000000102c2c7819 */ /* 0x000fe400000006ff */
[----:B0-----:R-:W-:-:S03]  /*1850*/  SHF.L.U32 R48, R36, 0x10, RZ ;  /* 0x0000001024307819 */ /* 0x001fc600000006ff */
[--C-:B------:R-:W-:Y:S01]  /*1860*/  FADD.FTZ R47, R47, R44.reuse ;  /* 0x0000002c2f2f7221 */ /* 0x100fe20000010000 */
[----:B------:R-:W-:Y:S01]  /*1870*/  FFMA.FTZ R45, R44, R44, R45 ;  /* 0x0000002c2c2d7223 */ /* 0x000fe2000001002d */
[----:B------:R-:W-:Y:S02]  /*1880*/  PRMT R44, R36, 0x7632, R44 ;  /* 0x00007632242c7816 */ /* 0x000fe4000000002c */
[----:B------:R-:W-:Y:S01]  /*1890*/  FADD.FTZ R47, R47, R48 ;  /* 0x000000302f2f7221 */ /* 0x000fe20000010000 */
[----:B------:R-:W-:Y:S01]  /*18a0*/  FFMA.FTZ R45, R48, R48, R45 ;  /* 0x00000030302d7223 */ /* 0x000fe2000001002d */
[----:B------:R-:W-:Y:S01]  /*18b0*/  SHF.L.U32 R44, R44, 0x10, RZ ;  /* 0x000000102c2c7819 */ /* 0x000fe200000006ff */
[----:B------:R0:W-:Y:S04]  /*18c0*/  STL [R1+0x74], R48 ;  /* 0x0000743001007387 */ /* 0x0001e80000100800 */
[--C-:B------:R-:W-:Y:S01]  /*18d0*/  FADD.FTZ R47, R47, R44.reuse ;  /* 0x0000002c2f2f7221 */ /* 0x100fe20000010000 */
[----:B------:R-:W-:Y:S01]  /*18e0*/  FFMA.FTZ R45, R44, R44, R45 ;  /* 0x0000002c2c2d7223 */ /* 0x000fe2000001002d */
[----:B------:R-:W-:-:S02]  /*18f0*/  PRMT R44, R37, 0x7632, R44 ;  /* 0x00007632252c7816 */ /* 0x000fc4000000002c */
[----:B0-----:R-:W-:Y:S02]  /*1900*/  SHF.L.U32 R48, R37, 0x10, RZ ;  /* 0x0000001025307819 */ /* 0x001fe400000006ff */
[----:B------:R-:W-:-:S03]  /*1910*/  SHF.L.U32 R44, R44, 0x10, RZ ;  /* 0x000000102c2c7819 */ /* 0x000fc600000006ff */
[----:B------:R-:W-:Y:S01]  /*1920*/  FADD.FTZ R47, R47, R48 ;  /* 0x000000302f2f7221 */ /* 0x000fe20000010000 */
[----:B------:R-:W-:Y:S01]  /*1930*/  FFMA.FTZ R45, R48, R48, R45 ;  /* 0x00000030302d7223 */ /* 0x000fe2000001002d */
[----:B------:R2:W-:Y:S02]  /*1940*/  STL [R1+0x88], R48 ;  /* 0x0000883001007387 */ /* 0x0005e40000100800 */
[--C-:B------:R-:W-:Y:S01]  /*1950*/  FADD.FTZ R47, R47, R44.reuse ;  /* 0x0000002c2f2f7221 */ /* 0x100fe20000010000 */
[----:B------:R-:W-:Y:S01]  /*1960*/  FFMA.FTZ R45, R44, R44, R45 ;  /* 0x0000002c2c2d7223 */ /* 0x000fe2000001002d */
[----:B------:R-:W-:Y:S01]  /*1970*/  ISETP.GT.U32.AND P0, PT, R52, 0x1f, PT ;  /* 0x0000001f3400780c */ /* 0x000fe20003f04070 */
[----:B------:R-:W-:Y:S01]  /*1980*/  BSSY B0, `(.L_x_1493) ;  /* 0x0000084000007945 */ /* 0x000fe20003800000 */
[C---:B--2---:R-:W-:Y:S02]  /*1990*/  SHF.L.U32 R48, R38.reuse, 0x10, RZ ;  /* 0x0000001026307819 */ /* 0x044fe400000006ff */
[----:B------:R-:W-:-:S03]  /*19a0*/  PRMT R44, R38, 0x7632, R44 ;  /* 0x00007632262c7816 */ /* 0x000fc6000000002c */
[----:B------:R0:W-:Y:S01]  /*19b0*/  STL [R1+0x78], R48 ;  /* 0x0000783001007387 */ /* 0x0001e20000100800 */
[----:B------:R-:W-:Y:S01]  /*19c0*/  FADD.FTZ R47, R47, R48 ;  /* 0x000000302f2f7221 */ /* 0x000fe20000010000 */
[----:B------:R-:W-:Y:S01]  /*19d0*/  FFMA.FTZ R45, R48, R48, R45 ;  /* 0x00000030302d7223 */ /* 0x000fe2000001002d */
[----:B------:R-:W-:Y:S02]  /*19e0*/  SHF.L.U32 R44, R44, 0x10, RZ ;  /* 0x000000102c2c7819 */ /* 0x000fe400000006ff */
[----:B0-----:R-:W-:-:S03]  /*19f0*/  SHF.L.U32 R48, R39, 0x10, RZ ;  /* 0x0000001027307819 */ /* 0x001fc600000006ff */
[--C-:B------:R-:W-:Y:S01]  /*1a00*/  FADD.FTZ R47, R47, R44.reuse ;  /* 0x0000002c2f2f7221 */ /* 0x100fe20000010000 */
        /* <DEDUP_REMOVED lines=8> */
[----:B---3--:R0:W-:Y:S02]  /*1a90*/  STS.64 [R46], R44 ;  /* 0x0000002c2e007388 */ /* 0x0081e40000000a00 */
[----:B0-----:R-:W-:Y:S01]  /*1aa0*/  CS2R R44, SRZ ;  /* 0x00000000002c7805 */ /* 0x001fe2000001ff00 */
        /* <DEDUP_REMOVED lines=113> */
.L_x_1494:
[----:B------:R-:W-:Y:S05]  /*21c0*/  BSYNC B0 ;  /* 0x0000000000007941 */ /* 0x000fea0003800000 */
.L_x_1493:
        /* <DEDUP_REMOVED lines=12> */
[----:B------:R-:W-:-:S03]  /*2290*/  SHF.L.U32 R47, R47, 0x7, RZ ;  /* 0x000000072f2f7819 */ /* 0x000fc600000006ff */
[----:B------:R-:W0:Y:S01]  /*22a0*/  LDC.64 R48, c[0x0][0x248] ;  /* 0x00009200ff307b82 */ /* 0x000e220000000a00 */
[----:B------:R-:W-:Y:S01]  /*22b0*/  LOP3.LUT R47, R47, 0xffffff80, R51, 0xe2, !PT ;  /* 0xffffff802f2f7812 */ /* 0x000fe200078ee233 */
[----:B--2---:R-:W-:-:S05]  /*22c0*/  IMAD R46, R46, UR4, R50 ;  /* 0x000000042e2e7c24 */ /* 0x004fca000f8e0232 */
[----:B------:R-:W-:-:S04]  /*22d0*/  LEA R46, R46, R47, 0xb ;  /* 0x0000002f2e2e7211 */ /* 0x000fc800078e58ff */
[----:B------:R-:W-:-:S05]  /*22e0*/  SHF.L.U32 R46, R46, 0x1, RZ ;  /* 0x000000012e2e7819 */ /* 0x000fca00000006ff */
[----:B0-----:R-:W-:-:S05]  /*22f0*/  IMAD.WIDE.U32 R46, R46, 0x4, R48 ;  /* 0x000000042e2e7825 */ /* 0x001fca00078e0030 */
[----:B------:R0:W-:Y:S02]  /*2300*/  STG.E.64 desc[UR6][R46.64], R44 ;  /* 0x0000002c2e007986 */ /* 0x0001e4000c101b06 */
.L_x_1496:
[----:B------:R-:W-:Y:S05]  /*2310*/  BSYNC B0 ;  /* 0x0000000000007941 */ /* 0x000fea0003800000 */
.L_x_1495:
        /* <DEDUP_REMOVED lines=11> */
.L_x_1498:
[----:B------:R-:W2:Y:S04]  /*23d0*/  LD.E.STRONG.GPU R47, desc[UR6][R44.64] ;  /* 0x000000062c2f7980 */ /* 0x000ea8000c10f900 */
[----:B--2---:R-:W-:Y:S01]  /*23e0*/  CCTL.IVALL ;  /* 0x00000000ff00798f */ /* 0x004fe20002000000 */
[----:B------:R-:W-:Y:S05]  /*23f0*/  YIELD ;  /* 0x0000000000007946 */ /* 0x000fea0003800000 */
[----:B-----5:R-:W-:-:S04]  /*2400*/  LOP3.LUT R47, R47, R46, RZ, 0x3c, !PT ;  /* 0x0000002e2f2f7212 */ /* 0x020fc800078e3cff */
[----:B------:R-:W-:-:S13]  /*2410*/  ISETP.GT.AND P1, PT, R47, -0x1, PT ;  /* 0xffffffff2f00780c */ /* 0x000fda0003f24270 */
[----:B------:R-:W-:Y:S05]  /*2420*/  @P1 BRA `(.L_x_1498) ;  /* 0xfffffffc00e81947 */ /* 0x000fea000383ffff */
.L_x_1497:
[----:B------:R-:W-:Y:S05]  /*2430*/  WARPSYNC.ALL ;  /* 0x0000000000007948 */ /* 0x000fea0003800000 */
[----:B------:R-:W-:Y:S01]  /*2440*/  BAR.SYNC.DEFER_BLOCKING 0x0 ;  /* 0x0000000000007b1d */ /* 0x000fe20000010000 */
[----:B0-----:R-:W-:Y:S01]  /*2450*/  HFMA2.MMA R47, -RZ, RZ, 0, 0 ;  /* 0x00000000ff2f7435 */ /* 0x001fe200000001ff */
[----:B------:R-:W-:-:S04]  /*2460*/  MOV R48, RZ ;  /* 0x000000ff00307202 */ /* 0x000fc80000000f00 */
[----:B------:R-:W-:Y:S04]  /*2470*/  BSSY B0, `(.L_x_1499) ;  /* 0x0000038000007945 */ /* 0x000fe80003800000 */
[----:B------:R-:W-:Y:S05]  /*2480*/  @P0 BRA `(.L_x_1500) ;  /* 0x0000000000d80947 */ /* 0x000fea0003800000 */
[----:B------:R-:W0:Y:S01]  /*2490*/  S2R R49, SR_TID.X ;  /* 0x0000000000317919 */ /* 0x000e220000002100 */
[----:B------:R-:W1:Y:S01]  /*24a0*/  LDC R44, c[0x0][0x10] ;  /* 0x00000400ff2c7b82 */ /* 0x000e620000000800 */
[----:B--2---:R-:W1:Y:S01]  /*24b0*/  S2R R50, SR_CTAID.Y ;  /* 0x0000000000327919 */ /* 0x004e620000002600 */
[----:B------:R2:W-:Y:S04]  /*24c0*/  STL.64 [R1+0x130], R2 ;  /* 0x0001300201007387 */ /* 0x0005e80000100a00 */
[----:B------:R3:W-:Y:S02]  /*24d0*/  STL [R1+0x128], R0 ;  /* 0x0001280001007387 */ /* 0x0007e40000100800 */
[----:B--2---:R-:W2:Y:S01]  /*24e0*/  LDC.64 R2, c[0x0][0x248] ;  /* 0x00009200ff027b82 */ /* 0x004ea20000000a00 */
[----:B0-----:R-:W-:Y:S01]  /*24f0*/  SHF.L.U32 R45, R49, 0x3, RZ ;  /* 0x00000003312d7819 */ /* 0x001fe200000006ff */
[----:B-1----:R-:W-:-:S03]  /*2500*/  IMAD R44, R44, UR4, R50 ;  /* 0x000000042c2c7c24 */ /* 0x002fc6000f8e0232 */
        /* <DEDUP_REMOVED lines=22> */
[----:B------:R-:W-:Y:S01]  /*2670*/  IADD3 R48, R52, 0xa0, RZ ;  /* 0x000000a034307810 */ /* 0x000fe20007ffe0ff */
[----:B------:R-:W-:-:S04]  /*2680*/  IMAD.WIDE.U32 R46, R46, 0x4, R2 ;  /* 0x000000042e2e7825 */ /* 0x000fc800078e0002 */
[----:B------:R-:W-:Y:S01]  /*2690*/  FADD.FTZ R0, R51, R49 ;  /* 0x0000003133007221 */ /* 0x000fe20000010000 */
        /* <DEDUP_REMOVED lines=21> */
.L_x_1500:
[----:B------:R-:W-:Y:S05]  /*27f0*/  BSYNC B0 ;  /* 0x0000000000007941 */ /* 0x000fea0003800000 */
.L_x_1499:
        /* <DEDUP_REMOVED lines=23> */
[----:B------:R-:W-:Y:S02]  /*2970*/  ISETP.EQ.U32.AND P1, PT, RZ, UR8, PT ;  /* 0x00000008ff007c0c */ /* 0x000fe4000bf22070 */
        /* <DEDUP_REMOVED lines=18> */
[----:B--2---:R-:W-:Y:S01]  /*2aa0*/  PRMT R50, R34, 0x7632, R50 ;  /* 0x0000763222327816 */ /* 0x004fe20000000032 */
[----:B------:R-:W1:Y:S01]  /*2ab0*/  SHFL.BFLY PT, R44, R45, 0x2, 0x1f ;  /* 0x0c401f002d2c7f89 */ /* 0x000e6200000e0000 */
[----:B-----5:R-:W-:-:S02]  /*2ac0*/  PRMT R14, R41, 0x7632, R14 ;  /* 0x00007632290e7816 */ /* 0x020fc4000000000e */
[----:B------:R-:W-:Y:S02]  /*2ad0*/  PRMT R16, R42, 0x7632, R16 ;  /* 0x000076322a107816 */ /* 0x000fe40000000010 */
[----:B------:R-:W-:Y:S01]  /*2ae0*/  PRMT R12, R43, 0x7632, R12 ;  /* 0x000076322b0c7816 */ /* 0x000fe2000000000c */
[----:B0-----:R-:W-:Y:S01]  /*2af0*/  FADD.FTZ R48, R48, R46 ;  /* 0x0000002e30307221 */ /* 0x001fe20000010000 */
[----:B-1----:R-:W-:-:S04]  /*2b00*/  FADD.FTZ R45, R45, R44 ;  /* 0x0000002c2d2d7221 */ /* 0x002fc80000010000 */
[----:B------:R-:W0:Y:S04]  /*2b10*/  SHFL.BFLY PT, R44, R48, 0x1, 0x1f ;  /* 0x0c201f00302c7f89 */ /* 0x000e2800000e0000 */
[----:B------:R-:W1:Y:S01]  /*2b20*/  SHFL.BFLY PT, R46, R45, 0x1, 0x1f ;  /* 0x0c201f002d2e7f89 */ /* 0x000e6200000e0000 */
[----:B0-----:R-:W-:Y:S01]  /*2b30*/  FADD.FTZ R44, R48, R44 ;  /* 0x0000002c302c7221 */ /* 0x001fe20000010000 */
        /* <DEDUP_REMOVED lines=10> */
[----:B----4-:R-:W-:-:S04]  /*2be0*/  LOP3.LUT P0, RZ, R52, 0x7f, RZ, 0xc0, !PT ;  /* 0x0000007f34ff7812 */ /* 0x010fc8000780c0ff */
[----:B------:R-:W-:Y:S02]  /*2bf0*/  ISETP.GT.U32.OR P0, PT, R51, 0xf, P0 ;  /* 0x0000000f3300780c */ /* 0x000fe40000704470 */
[----:B0-----:R-:W-:Y:S02]  /*2c00*/  PRMT R46, R35, 0x7632, R46 ;  /* 0x00007632232e7816 */ /* 0x001fe4000000002e */
[----:B------:R-:W-:Y:S02]  /*2c10*/  ISETP.EQ.OR.EX P0, PT, RZ, UR9, P0, P1 ;  /* 0x00000009ff007c0c */ /* 0x000fe40008702710 */
[----:B------:R-:W-:Y:S01]  /*2c20*/  PRMT R44, R30, 0x7632, R44 ;  /* 0x000076321e2c7816 */ /* 0x000fe2000000002c */
[----:B------:R0:W-:Y:S01]  /*2c30*/  STL.S16 [R1+0xe4], R46 ;  /* 0x0000e42e01007387 */ /* 0x0001e20000100600 */
[----:B------:R-:W-:Y:S02]  /*2c40*/  PRMT R45, R31, 0x7632, R45 ;  /* 0x000076321f2d7816 */ /* 0x000fe4000000002d */
[----:B------:R-:W-:Y:S01]  /*2c50*/  PRMT R35, R40, 0x7632, R35 ;  /* 0x0000763228237816 */ /* 0x000fe20000000023 */
[----:B------:R0:W-:Y:S04]  /*2c60*/  STL.S16 [R1+0xf4], R11 ;  /* 0x0000f40b01007387 */ /* 0x0001e80000100600 */
[----:B------:R0:W-:Y:S04]  /*2c70*/  STL.S16 [R1+0x100], R10 ;  /* 0x0001000a01007387 */ /* 0x0001e80000100600 */
[----:B------:R0:W-:Y:S04]  /*2c80*/  STL.S16 [R1+0xfc], R9 ;  /* 0x0000fc0901007387 */ /* 0x0001e80000100600 */
[----:B------:R0:W-:Y:S01]  /*2c90*/  STL.S16 [R1+0x108], R8 ;  /* 0x0001080801007387 */ /* 0x0001e20000100600 */
[----:B------:R-:W-:Y:S05]  /*2ca0*/  @P0 BRA `(.L_x_1502) ;  /* 0x0000000000240947 */ /* 0x000fea0003800000 */
[----:B0-----:R-:W2:Y:S01]  /*2cb0*/  LDL R8, [R1+0x98] ;  /* 0x0000980001087983 */ /* 0x001ea20000100800 */
        /* <DEDUP_REMOVED lines=8> */
.L_x_1502:
[----:B------:R-:W-:Y:S05]  /*2d40*/  BSYNC B0 ;  /* 0x0000000000007941 */ /* 0x000fea0003800000 */
.L_x_1501:
[----:B01----:R-:W2:Y:S01]  /*2d50*/  LDL R8, [R1+0x120] ;  /* 0x0001200001087983 */ /* 0x003ea20000100800 */
[----:B------:R-:W-:-:S03]  /*2d60*/  ULDC UR8, c[0x0][0x230] ;  /* 0x00008c0000087ab9 */ /* 0x000fc60000000800 */
[----:B------:R-:W3:Y:S04]  /*2d70*/  LDL.LU R47, [R1+0xc] ;  /* 0x00000c00012f7983 */ /* 0x000ee80000300800 */
[----:B------:R-:W-:Y:S04]  /*2d80*/  STL [R1+0x128], R55 ;  /* 0x0001283701007387 */ /* 0x000fe80000100800 */
[----:B------:R-:W4:Y:S04]  /*2d90*/  LDL.LU R51, [R1+0x7c] ;  /* 0x00007c0001337983 */ /* 0x000f280000300800 */
[----:B------:R-:W5:Y:S01]  /*2da0*/  LDL.LU R46, [R1+0x8] ;  /* 0x00000800012e7983 */ /* 0x000f620000300800 */
        /* <DEDUP_REMOVED lines=8> */
[----:B--2---:R-:W0:Y:S02]  /*2e30*/  LDS.64 R10, [R8+UR5] ;  /* 0x00000005080a7984 */ /* 0x004e240008000a00 */
[----:B0-----:R-:W-:Y:S01]  /*2e40*/  FADD.FTZ R8, R11, UR8 ;  /* 0x000000080b087e21 */ /* 0x001fe20008010000 */
[----:B------:R-:W-:Y:S01]  /*2e50*/  FADD.FTZ R60, R60, -R10 ;  /* 0x8000000a3c3c7221 */ /* 0x000fe20000010000 */
[C---:B------:R-:W-:Y:S01]  /*2e60*/  FADD.FTZ R17, -R10.reuse, R17 ;  /* 0x000000110a117221 */ /* 0x040fe20000010100 */
[----:B------:R-:W-:Y:S01]  /*2e70*/  SHF.L.U32 R11, R35, 0x10, RZ ;  /* 0x00000010230b7819 */ /* 0x000fe200000006ff */
[----:B------:R-:W-:Y:S01]  /*2e80*/  FADD.FTZ R13, -R10, R13 ;  /* 0x0000000d0a0d7221 */ /* 0x000fe20000010100 */
[----:B------:R-:W-:Y:S01]  /*2e90*/  ULDC.64 UR8, c[0x0][0x210] ;  /* 0x0000840000087ab9 */ /* 0x000fe20000000a00 */
[----:B------:R-:W0:Y:S02]  /*2ea0*/  MUFU.RSQ R8, R8 ;  /* 0x0000000800087308 */ /* 0x000e240000001400 */
[----:B0-----:R-:W-:-:S04]  /*2eb0*/  FMUL.FTZ R37, R60, R8 ;  /* 0x000000083c257220 */ /* 0x001fc80000410000 */
[----:B------:R-:W-:-:S04]  /*2ec0*/  FFMA.FTZ R37, R37, R40, R42 ;  /* 0x0000002825257223 */ /* 0x000fc8000001002a */
[----:B------:R-:W-:-:S06]  /*2ed0*/  FMUL.FTZ R9, R37, -1.4426950216293334961 ;  /* 0xbfb8aa3b25097820 */ /* 0x000fcc0000410000 */
[----:B------:R-:W0:Y:S02]  /*2ee0*/  MUFU.EX2 R9, R9 ;  /* 0x0000000900097308 */ /* 0x000e240000000800 */
[----:B0-----:R-:W-:-:S06]  /*2ef0*/  FADD.FTZ R9, R9, 1 ;  /* 0x3f80000009097421 */ /* 0x001fcc0000010000 */
[----:B------:R0:W-:Y:S02]  /*2f00*/  MUFU.RCP R36, R9 ;  /* 0x0000000900247308 */ /* 0x0001e40000001000 */
[----:B0-----:R-:W-:Y:S01]  /*2f10*/  SHF.L.U32 R9, R16, 0x10, RZ ;  /* 0x0000001010097819 */ /* 0x001fe200000006ff */
[----:B------:R-:W-:-:S04]  /*2f20*/  FMUL.FTZ R16, R8, R17 ;  /* 0x0000001108107220 */ /* 0x000fc80000410000 */
[----:B------:R-:W-:-:S04]  /*2f30*/  FFMA.FTZ R16, R16, R11, R9 ;  /* 0x0000000b10107223 */ /* 0x000fc80000010009 */
[----:B------:R-:W-:-:S06]  /*2f40*/  FMUL.FTZ R17, R16, -1.4426950216293334961 ;  /* 0xbfb8aa3b10117820 */ /* 0x000fcc0000410000 */
[----:B------:R-:W0:Y:S02]  /*2f50*/  MUFU.EX2 R17, R17 ;  /* 0x0000001100117308 */ /* 0x000e240000000800 */
[----:B0-----:R-:W-:-:S06]  /*2f60*/  FADD.FTZ R17, R17, 1 ;  /* 0x3f80000011117421 */ /* 0x001fcc0000010000 */
[----:B------:R-:W0:Y:S01]  /*2f70*/  MUFU.RCP R17, R17 ;  /* 0x0000001100117308 */ /* 0x000e220000001000 */
[----:B------:R-:W-:Y:S01]  /*2f80*/  FMUL.FTZ R35, R37, R36 ;  /* 0x0000002425237220 */ /* 0x000fe20000410000 */
[----:B0-----:R-:W-:Y:S01]  /*2f90*/  FMUL.FTZ R16, R16, R17 ;  /* 0x0000001110107220 */ /* 0x001fe20000410000 */
[----:B---3--:R-:W-:Y:S02]  /*2fa0*/  FADD.FTZ R17, R47, -R10 ;  /* 0x8000000a2f117221 */ /* 0x008fe40000010000 */
[----:B------:R-:W2:Y:S02]  /*2fb0*/  LDL.LU R47, [R1+0x4] ;  /* 0x00000400012f7983 */ /* 0x000ea40000300800 */
[----:B------:R-:W-:Y:S01]  /*2fc0*/  FMUL.FTZ R17, R8, R17 ;  /* 0x0000001108117220 */ /* 0x000fe20000410000 */
[----:B------:R-:W-:-:S03]  /*2fd0*/  F2FP.BF16.F32.PACK_AB R35, R16, R35 ;  /* 0x000000231023723e */ /* 0x000fc600000010ff */
[----:B------:R-:W-:-:S04]  /*2fe0*/  FFMA.FTZ R17, R17, R41, R43 ;  /* 0x0000002911117223 */ /* 0x000fc8000001002b */
[----:B------:R-:W-:-:S06]  /*2ff0*/  FMUL.FTZ R16, R17, -1.4426950216293334961 ;  /* 0xbfb8aa3b11107820 */ /* 0x000fcc0000410000 */
[----:B------:R-:W0:Y:S01]  /*3000*/  MUFU.EX2 R16, R16 ;  /* 0x0000001000107308 */ /* 0x000e220000000800 */
[----:B------:R-:W-:Y:S01]  /*3010*/  FMUL.FTZ R13, R8, R13 ;  /* 0x0000000d080d7220 */ /* 0x000fe20000410000 */
[----:B0-----:R-:W-:-:S06]  /*3020*/  FADD.FTZ R16, R16, 1 ;  /* 0x3f80000010107421 */ /* 0x001fcc0000010000 */
[----:B------:R-:W0:Y:S01]  /*3030*/  MUFU.RCP R16, R16 ;  /* 0x0000001000107308 */ /* 0x000e220000001000 */
[----:B------:R-:W-:Y:S01]  /*3040*/  FFMA.FTZ R13, R13, R14, R12 ;  /* 0x0000000e0d0d7223 */ /* 0x000fe2000001000c */
[----:B0-----:R-:W-:-:S03]  /*3050*/  FMUL.FTZ R16, R17, R16 ;  /* 0x0000001011107220 */ /* 0x001fc60000410000 */
[----:B------:R-:W-:-:S06]  /*3060*/  FMUL.FTZ R17, R13, -1.4426950216293334961 ;  /* 0xbfb8aa3b0d117820 */ /* 0x000fcc0000410000 */
[----:B------:R-:W0:Y:S02]  /*3070*/  MUFU.EX2 R17, R17 ;  /* 0x0000001100117308 */ /* 0x000e240000000800 */
[----:B0-----:R-:W-:-:S06]  /*3080*/  FADD.FTZ R17, R17, 1 ;  /* 0x3f80000011117421 */ /* 0x001fcc0000010000 */
[----:B------:R-:W0:Y:S01]  /*3090*/  MUFU.RCP R17, R17 ;  /* 0x0000001100117308 */ /* 0x000e220000001000 */
[----:B-----5:R-:W-:Y:S01]  /*30a0*/  FADD.FTZ R36, R46, -R10 ;  /* 0x8000000a2e247221 */ /* 0x020fe20000010000 */
[----:B0-----:R-:W-:-:S05]  /*30b0*/  FMUL.FTZ R13, R13, R17 ;  /* 0x000000110d0d7220 */ /* 0x001fca0000410000 */
[----:B------:R-:W-:-:S05]  /*30c0*/  F2FP.BF16.F32.PACK_AB R13, R13, R16 ;  /* 0x000000100d0d723e */ /* 0x000fca00000010ff */
[----:B------:R0:W-:Y:S04]  /*30d0*/  STL [R1+0x150], R13 ;  /* 0x0001500d01007387 */ /* 0x0001e80000100800 */
[----:B------:R-:W3:Y:S04]  /*30e0*/  LDL.LU R46, [R1] ;  /* 0x00000000012e7983 */ /* 0x000ee80000300800 */
[----:B0-----:R-:W5:Y:S01]  /*30f0*/  LDL.LU R13, [R1+0x84] ;  /* 0x00008400010d7983 */ /* 0x001f620000300800 */
[----:B------:R-:W-:Y:S01]  /*3100*/  LEA R16, P0, R54, UR8, 0x1 ;  /* 0x0000000836107c11 */ /* 0x000fe2000f8008ff */
[----:B------:R-:W-:Y:S01]  /*3110*/  FMUL.FTZ R36, R8, R36 ;  /* 0x0000002408247220 */ /* 0x000fe20000410000 */
[----:B------:R-:W-:-:S02]  /*3120*/  PRMT R37, R35, 0x7610, R37 ;  /* 0x0000761023257816 */ /* 0x000fc40000000025 */
[----:B----4-:R-:W-:Y:S02]  /*3130*/  LEA.HI.X R17, R54, UR9, R51, 0x1, P0 ;  /* 0x0000000936117c11 */ /* 0x010fe400080f0c33 */
[----:B------:R-:W-:Y:S01]  /*3140*/  PRMT R35, R35, 0x7632, R35 ;  /* 0x0000763223237816 */ /* 0x000fe20000000023 */
[----:B------:R-:W-:-:S04]  /*3150*/  FFMA.FTZ R36, R40, R36, R42 ;  /* 0x0000002428247223 */ /* 0x000fc8000001002a */
[----:B------:R0:W-:Y:S02]  /*3160*/  STG.E.U16 desc[UR6][R16.64+0x2], R35 ;  /* 0x0000022310007986 */ /* 0x0001e4000c101506 */
[----:B0-----:R-:W-:-:S06]  /*3170*/  FMUL.FTZ R35, R36, -1.4426950216293334961 ;  /* 0xbfb8aa3b24237820 */ /* 0x001fcc0000410000 */
        /* <DEDUP_REMOVED lines=9> */
[----:B------:R-:W0:Y:S01]  /*3210*/  MUFU.EX2 R35, R35 ;  /* 0x0000002300237308 */ /* 0x000e220000000800 */
[----:B------:R1:W-:Y:S04]  /*3220*/  STG.E.U16 desc[UR6][R16.64], R37 ;  /* 0x0000002510007986 */ /* 0x0003e8000c101506 */
[----:B------:R2:W-:Y:S04]  /*3230*/  STL [R1+0xf0], R36 ;  /* 0x0000f02401007387 */ /* 0x0005e80000100800 */
[----:B-1----:R-:W4:Y:S01]  /*3240*/  LDL.LU R37, [R1+0x14] ;  /* 0x0000140001257983 */ /* 0x002f220000300800 */
[----:B0-----:R-:W-:-:S06]  /*3250*/  FADD.FTZ R35, R35, 1 ;  /* 0x3f80000023237421 */ /* 0x001fcc0000010000 */
[----:B------:R-:W0:Y:S02]  /*3260*/  MUFU.RCP R35, R35 ;  /* 0x0000002300237308 */ /* 0x000e240000001000 */
[----:B0-----:R-:W-:Y:S01]  /*3270*/  FMUL.FTZ R35, R18, R35 ;  /* 0x0000002312237220 */ /* 0x001fe20000410000 */
[----:B------:R-:W-:-:S05]  /*3280*/  SHF.L.U32 R19, R19, 0x10, RZ ;  /* 0x0000001013137819 */ /* 0x000fca00000006ff */
[----:B------:R-:W-:Y:S01]  /*3290*/  FADD.FTZ R19, -R10, R19 ;  /* 0x000000130a137221 */ /* 0x000fe20000010100 */
[----:B--2---:R-:W-:-:S04]  /*32a0*/  FADD.FTZ R36, R47, -R10 ;  /* 0x8000000a2f247221 */ /* 0x004fc80000010000 */
[----:B------:R-:W-:-:S04]  /*32b0*/  FMUL.FTZ R36, R8, R36 ;  /* 0x0000002408247220 */ /* 0x000fc80000410000 */
[----:B------:R-:W-:-:S04]  /*32c0*/  FFMA.FTZ R36, R41, R36, R43 ;  /* 0x0000002429247223 */ /* 0x000fc8000001002b */
[----:B------:R-:W-:-:S06]  /*32d0*/  FMUL.FTZ R18, R36, -1.4426950216293334961 ;  /* 0xbfb8aa3b24127820 */ /* 0x000fcc0000410000 */
[----:B------:R-:W0:Y:S01]  /*32e0*/  MUFU.EX2 R18, R18 ;  /* 0x0000001200127308 */ /* 0x000e220000000800 */
[----:B------:R-:W-:Y:S01]  /*32f0*/  FMUL.FTZ R19, R8, R19 ;  /* 0x0000001308137220 */ /* 0x000fe20000410000 */
[----:B0-----:R-:W-:-:S06]  /*3300*/  FADD.FTZ R18, R18, 1 ;  /* 0x3f80000012127421 */ /* 0x001fcc0000010000 */
[----:B------:R-:W0:Y:S01]  /*3310*/  MUFU.RCP R18, R18 ;  /* 0x0000001200127308 */ /* 0x000e220000001000 */
[----:B------:R-:W-:Y:S01]  /*3320*/  FFMA.FTZ R19, R14, R19, R12 ;  /* 0x000000130e137223 */ /* 0x000fe2000001000c */
[----:B------:R0:W-:Y:S02]  /*3330*/  STL [R1+0xec], R35 ;  /* 0x0000ec2301007387 */ /* 0x0001e40000100800 */
[----:B0-----:R-:W-:Y:S01]  /*3340*/  FMUL.FTZ R35, R36, R18 ;  /* 0x0000001224237220 */ /* 0x001fe20000410000 */
[----:B------:R-:W-:-:S06]  /*3350*/  FMUL.FTZ R18, R19, -1.4426950216293334961 ;  /* 0xbfb8aa3b13127820 */ /* 0x000fcc0000410000 */
[----:B------:R-:W0:Y:S02]  /*3360*/  MUFU.EX2 R18, R18 ;  /* 0x0000001200127308 */ /* 0x000e240000000800 */
[----:B0-----:R-:W-:-:S06]  /*3370*/  FADD.FTZ R18, R18, 1 ;  /* 0x3f80000012127421 */ /* 0x001fcc0000010000 */
[----:B------:R-:W0:Y:S01]  /*3380*/  MUFU.RCP R18, R18 ;  /* 0x0000001200127308 */ /* 0x000e220000001000 */
[----:B------:R3:W-:Y:S01]  /*3390*/  STL [R1+0xe0], R35 ;  /* 0x0000e02301007387 */ /* 0x0007e20000100800 */
[----:B0-----:R-:W-:Y:S01]  /*33a0*/  FMUL.FTZ R36, R19, R18 ;  /* 0x0000001213247220 */ /* 0x001fe20000410000 */
[----:B------:R-:W-:-:S04]  /*33b0*/  LEA R18, P0, R7, UR8, 0x1 ;  /* 0x0000000807127c11 */ /* 0x000fc8000f8008ff */
[----:B------:R0:W-:Y:S01]  /*33c0*/  STL [R1+0xdc], R36 ;  /* 0x0000dc2401007387 */ /* 0x0001e20000100800 */
[----:B-----5:R-:W-:-:S03]  /*33d0*/  LEA.HI.X R19, R7, UR9, R13, 0x1, P0 ;  /* 0x0000000907137c11 */ /* 0x020fc600080f0c0d */
[----:B------:R-:W2:Y:S01]  /*33e0*/  LDL.LU R13, [R1+0x94] ;  /* 0x00009400010d7983 */ /* 0x000ea20000300800 */
[----:B---3--:R-:W-:-:S04]  /*33f0*/  FADD.FTZ R35, R46, -R10 ;  /* 0x8000000a2e237221 */ /* 0x008fc80000010000 */
[----:B------:R-:W-:-:S04]  /*3400*/  FMUL.FTZ R35, R8, R35 ;  /* 0x0000002308237220 */ /* 0x000fc80000410000 */
[----:B------:R-:W-:-:S04]  /*3410*/  FFMA.FTZ R35, R40, R35, R42 ;  /* 0x0000002328237223 */ /* 0x000fc8000001002a */
[----:B------:R-:W-:-:S06]  /*3420*/  FMUL.FTZ R7, R35, -1.4426950216293334961 ;  /* 0xbfb8aa3b23077820 */ /* 0x000fcc0000410000 */
[----:B------:R-:W1:Y:S01]  /*3430*/  MUFU.EX2 R7, R7 ;  /* 0x0000000700077308 */ /* 0x000e620000000800 */
[----:B------:R-:W-:Y:S01]  /*3440*/  SHF.L.U32 R20, R20, 0x10, RZ ;  /* 0x0000001014147819 */ /* 0x000fe200000006ff */
[----:B-1----:R-:W-:-:S06]  /*3450*/  FADD.FTZ R7, R7, 1 ;  /* 0x3f80000007077421 */ /* 0x002fcc0000010000 */
[----:B------:R-:W1:Y:S01]  /*3460*/  MUFU.RCP R7, R7 ;  /* 0x0000000700077308 */ /* 0x000e620000001000 */
[----:B------:R-:W-:-:S04]  /*3470*/  FADD.FTZ R20, -R10, R20 ;  /* 0x000000140a147221 */ /* 0x000fc80000010100 */
[----:B------:R-:W-:-:S04]  /*3480*/  FMUL.FTZ R20, R8, R20 ;  /* 0x0000001408147220 */ /* 0x000fc80000410000 */
[----:B------:R-:W-:Y:S01]  /*3490*/  FFMA.FTZ R20, R11, R20, R9 ;  /* 0x000000140b147223 */ /* 0x000fe20000010009 */
[----:B-1----:R-:W-:-:S03]  /*34a0*/  FMUL.FTZ R35, R35, R7 ;  /* 0x0000000723237220 */ /* 0x002fc60000410000 */
[----:B------:R-:W-:-:S06]  /*34b0*/  FMUL.FTZ R7, R20, -1.4426950216293334961 ;  /* 0xbfb8aa3b14077820 */ /* 0x000fcc0000410000 */
[----:B------:R-:W1:Y:S01]  /*34c0*/  MUFU.EX2 R7, R7 ;  /* 0x0000000700077308 */ /* 0x000e620000000800 */
[----:B------:R4:W-:Y:S04]  /*34d0*/  STL [R1+0xd8], R35 ;  /* 0x0000d82301007387 */ /* 0x0009e80000100800 */
[----:B0-----:R-:W3:Y:S01]  /*34e0*/  LDL.LU R36, [R1+0x64] ;  /* 0x0000640001247983 */ /* 0x001ee20000300800 */
[----:B-1----:R-:W-:-:S06]  /*34f0*/  FADD.FTZ R7, R7, 1 ;  /* 0x3f80000007077421 */ /* 0x002fcc0000010000 */
[----:B------:R-:W0:Y:S01]  /*3500*/  MUFU.RCP R7, R7 ;  /* 0x0000000700077308 */ /* 0x000e220000001000 */
[----:B----4-:R-:W-:-:S04]  /*3510*/  FADD.FTZ R35, R37, -R10 ;  /* 0x8000000a25237221 */ /* 0x010fc80000010000 */
        /* <DEDUP_REMOVED lines=16> */
[----:B------:R-:W0:Y:S01]  /*3620*/  MUFU.RCP R7, R7 ;  /* 0x0000000700077308 */ /* 0x000e220000001000 */
[----:B------:R1:W-:Y:S01]  /*3630*/  STL [R1+0xcc], R20 ;  /* 0x0000cc1401007387 */ /* 0x0003e20000100800 */
[----:B0-----:R-:W-:-:S05]  /*3640*/  FMUL.FTZ R35, R21, R7 ;  /* 0x0000000715237220 */ /* 0x001fca0000410000 */
[----:B------:R0:W-:Y:S01]  /*3650*/  STL [R1+0xc8], R35 ;  /* 0x0000c82301007387 */ /* 0x0001e20000100800 */
[----:B-1----:R-:W-:-:S03]  /*3660*/  LEA R20, P0, R6, UR8, 0x1 ;  /* 0x0000000806147c11 */ /* 0x002fc6000f8008ff */
[----:B0-----:R-:W4:Y:S01]  /*3670*/  LDL.LU R35, [R1+0x68] ;  /* 0x0000680001237983 */ /* 0x001f220000300800 */
[----:B------:R-:W-:Y:S01]  /*3680*/  FADD.FTZ R61, R61, -R10 ;  /* 0x8000000a3d3d7221 */ /* 0x000fe20000010000 */
[----:B--2---:R-:W-:Y:S02]  /*3690*/  LEA.HI.X R21, R6, UR9, R13, 0x1, P0 ;  /* 0x0000000906157c11 */ /* 0x004fe400080f0c0d */
[----:B------:R-:W2:Y:S01]  /*36a0*/  LDL.LU R13, [R1+0x9c] ;  /* 0x00009c00010d7983 */ /* 0x000ea20000300800 */
        /* <DEDUP_REMOVED lines=13> */
[----:B------:R3:W-:Y:S01]  /*3780*/  STL [R1+0xc0], R7 ;  /* 0x0000c00701007387 */ /* 0x0007e20000100800 */
[----:B0-----:R-:W-:-:S06]  /*3790*/  FADD.FTZ R6, R6, 1 ;  /* 0x3f80000006067421 */ /* 0x001fcc0000010000 */
[----:B------:R-:W0:Y:S01]  /*37a0*/  MUFU.RCP R6, R6 ;  /* 0x0000000600067308 */ /* 0x000e220000001000 */
[----:B---3--:R-:W-:Y:S02]  /*37b0*/  FADD.FTZ R7, R36, -R10 ;  /* 0x8000000a24077221 */ /* 0x008fe40000010000 */
[----:B------:R-:W3:Y:S02]  /*37c0*/  LDL.LU R36, [R1+0x5c] ;  /* 0x00005c0001247983 */ /* 0x000ee40000300800 */
        /* <DEDUP_REMOVED lines=14> */
[----:B0-----:R-:W-:-:S06]  /*38b0*/  FADD.FTZ R6, R6, 1 ;  /* 0x3f80000006067421 */ /* 0x001fcc0000010000 */
[----:B------:R-:W0:Y:S01]  /*38c0*/  MUFU.RCP R6, R6 ;  /* 0x0000000600067308 */ /* 0x000e220000001000 */
[----:B------:R-:W-:Y:S04]  /*38d0*/  STL [R1+0xbc], R33 ;  /* 0x0000bc2101007387 */ /* 0x000fe80000100800 */
[----:B------:R4:W-:Y:S01]  /*38e0*/  STL [R1+0xb8], R7 ;  /* 0x0000b80701007387 */ /* 0x0009e20000100800 */
[----:B0-----:R-:W-:-:S05]  /*38f0*/  FMUL.FTZ R34, R34, R6 ;  /* 0x0000000622227220 */ /* 0x001fca0000410000 */
[----:B------:R0:W-:Y:S01]  /*3900*/  STL [R1+0xb0], R34 ;  /* 0x0000b02201007387 */ /* 0x0001e20000100800 */
[----:B------:R-:W-:Y:S01]  /*3910*/  LEA R6, P0, R5, UR8, 0x1 ;  /* 0x0000000805067c11 */ /* 0x000fe2000f8008ff */
[----:B----4-:R-:W-:Y:S02]  /*3920*/  FADD.FTZ R7, R35, -R10 ;  /* 0x8000000a23077221 */ /* 0x010fe40000010000 */
[----:B------:R-:W4:Y:S02]  /*3930*/  LDL.LU R35, [R1+0x58] ;  /* 0x0000580001237983 */ /* 0x000f240000300800 */
[----:B------:R-:W-:-:S04]  /*3940*/  FMUL.FTZ R7, R8, R7 ;  /* 0x0000000708077220 */ /* 0x000fc80000410000 */
[----:B------:R-:W-:Y:S01]  /*3950*/  FFMA.FTZ R33, R40, R7, R42 ;  /* 0x0000000728217223 */ /* 0x000fe2000001002a */
[----:B--2---:R-:W-:Y:S02]  /*3960*/  LEA.HI.X R7, R5, UR9, R13, 0x1, P0 ;  /* 0x0000000905077c11 */ /* 0x004fe400080f0c0d */
[----:B------:R-:W2:Y:S01]  /*3970*/  LDL.LU R13, [R1+0xa4] ;  /* 0x0000a400010d7983 */ /* 0x000ea20000300800 */
        /* <DEDUP_REMOVED lines=12> */
[----:B0-----:R-:W5:Y:S01]  /*3a40*/  LDL.LU R34, [R1+0x54] ;  /* 0x0000540001227983 */ /* 0x001f620000300800 */
[----:B-1----:R-:W-:-:S06]  /*3a50*/  FADD.FTZ R5, R5, 1 ;  /* 0x3f80000005057421 */ /* 0x002fcc0000010000 */
[----:B------:R-:W0:Y:S01]  /*3a60*/  MUFU.RCP R5, R5 ;  /* 0x0000000500057308 */ /* 0x000e220000001000 */
[----:B---3--:R-:W-:-:S04]  /*3a70*/  FADD.FTZ R33, R36, -R10 ;  /* 0x8000000a24217221 */ /* 0x008fc80000010000 */
        /* <DEDUP_REMOVED lines=17> */
[----:B------:R-:W-:Y:S01]  /*3b90*/  STL [R1+0xa0], R22 ;  /* 0x0000a01601007387 */ /* 0x000fe20000100800 */
[----:B0-----:R-:W-:-:S05]  /*3ba0*/  FMUL.FTZ R33, R23, R5 ;  /* 0x0000000517217220 */ /* 0x001fca0000410000 */
[----:B------:R0:W-:Y:S04]  /*3bb0*/  STL [R1+0x9c], R33 ;  /* 0x00009c2101007387 */ /* 0x0001e80000100800 */
[----:B0-----:R-:W3:Y:S01]  /*3bc0*/  LDL.LU R33, [R1+0x50] ;  /* 0x0000500001217983 */ /* 0x001ee20000300800 */
[----:B----4-:R-:W-:-:S04]  /*3bd0*/  FADD.FTZ R22, R35, -R10 ;  /* 0x8000000a23167221 */ /* 0x010fc80000010000 */
[----:B------:R-:W-:-:S04]  /*3be0*/  FMUL.FTZ R22, R8, R22 ;  /* 0x0000001608167220 */ /* 0x000fc80000410000 */
[----:B------:R-:W-:Y:S01]  /*3bf0*/  FFMA.FTZ R5, R40, R22, R42 ;  /* 0x0000001628057223 */ /* 0x000fe2000001002a */
[----:B------:R-:W-:-:S04]  /*3c00*/  LEA R22, P0, R4, UR8, 0x1 ;  /* 0x0000000804167c11 */ /* 0x000fc8000f8008ff */
[----:B--2---:R-:W-:Y:S02]  /*3c10*/  LEA.HI.X R23, R4, UR9, R13, 0x1, P0 ;  /* 0x0000000904177c11 */ /* 0x004fe400080f0c0d */
[----:B------:R-:W2:Y:S01]  /*3c20*/  LDL.LU R13, [R1+0xb4] ;  /* 0x0000b400010d7983 */ /* 0x000ea20000300800 */
        /* <DEDUP_REMOVED lines=14> */
[----:B-----5:R-:W-:Y:S02]  /*3d10*/  FADD.FTZ R5, R34, -R10 ;  /* 0x8000000a22057221 */ /* 0x020fe40000010000 */
[----:B------:R-:W4:Y:S02]  /*3d20*/  LDL.LU R34, [R1+0x4c] ;  /* 0x00004c0001227983 */ /* 0x000f240000300800 */
        /* <DEDUP_REMOVED lines=16> */
[----:B------:R1:W-:Y:S04]  /*3e30*/  STL [R1+0x84], R24 ;  /* 0x0000841801007387 */ /* 0x0003e80000100800 */
[----:B------:R3:W-:Y:S01]  /*3e40*/  STL [R1+0x7c], R5 ;  /* 0x00007c0501007387 */ /* 0x0007e20000100800 */
[----:B-1----:R-:W-:Y:S01]  /*3e50*/  LEA R24, P0, R3, UR8, 0x1 ;  /* 0x0000000803187c11 */ /* 0x002fe2000f8008ff */
[----:B---3--:R-:W-:Y:S01]  /*3e60*/  FADD.FTZ R5, R33, -R10 ;  /* 0x8000000a21057221 */ /* 0x008fe20000010000 */
[----:B0-----:R-:W-:-:S05]  /*3e70*/  FMUL.FTZ R33, R25, R4 ;  /* 0x0000000419217220 */ /* 0x001fca0000410000 */
[----:B------:R0:W-:Y:S04]  /*3e80*/  STL [R1+0x68], R33 ;  /* 0x0000682101007387 */ /* 0x0001e80000100800 */
[----:B0-----:R-:W3:Y:S01]  /*3e90*/  LDL.LU R33, [R1+0x34] ;  /* 0x0000340001217983 */ /* 0x001ee20000300800 */
[----:B--2---:R-:W-:-:S03]  /*3ea0*/  LEA.HI.X R25, R3, UR9, R13, 0x1, P0 ;  /* 0x0000000903197c11 */ /* 0x004fc600080f0c0d */
        /* <DEDUP_REMOVED lines=14> */
[----:B------:R-:W-:Y:S04]  /*3f90*/  STL [R1+0x148], R24 ;  /* 0x0001481801007387 */ /* 0x000fe80000100800 */
[----:B------:R1:W-:Y:S04]  /*3fa0*/  STL [R1+0x144], R25 ;  /* 0x0001441901007387 */ /* 0x0003e80000100800 */
[----:B------:R5:W-:Y:S04]  /*3fb0*/  STL [R1+0x64], R4 ;  /* 0x0000640401007387 */ /* 0x000be80000100800 */
[----:B-1----:R-:W3:Y:S01]  /*3fc0*/  LDL.LU R25, [R1+0x2c] ;  /* 0x00002c0001197983 */ /* 0x002ee20000300800 */
[----:B0-----:R-:W-:-:S04]  /*3fd0*/  FADD.FTZ R3, R3, 1 ;  /* 0x3f80000003037421 */ /* 0x001fc80000010000 */
[----:B-----5:R4:W0:Y:S02]  /*3fe0*/  MUFU.RCP R4, R3 ;  /* 0x0000000300047308 */ /* 0x0208240000001000 */
[----:B----4-:R-:W-:-:S04]  /*3ff0*/  FADD.FTZ R3, R34, -R10 ;  /* 0x8000000a22037221 */ /* 0x010fc80000010000 */
[----:B------:R-:W-:-:S04]  /*4000*/  FMUL.FTZ R3, R8, R3 ;  /* 0x0000000308037220 */ /* 0x000fc80000410000 */
[----:B------:R-:W-:Y:S01]  /*4010*/  FFMA.FTZ R3, R41, R3, R43 ;  /* 0x0000000329037223 */ /* 0x000fe2000001002b */
[----:B0-----:R-:W-:-:S03]  /*4020*/  FMUL.FTZ R5, R5, R4 ;  /* 0x0000000405057220 */ /* 0x001fc60000410000 */
[----:B------:R-:W-:-:S06]  /*4030*/  FMUL.FTZ R4, R3, -1.4426950216293334961 ;  /* 0xbfb8aa3b03047820 */ /* 0x000fcc0000410000 */
[----:B------:R-:W0:Y:S01]  /*4040*/  MUFU.EX2 R4, R4 ;  /* 0x0000000400047308 */ /* 0x000e220000000800 */
[----:B------:R1:W-:Y:S01]  /*4050*/  STL [R1+0x58], R5 ;  /* 0x0000580501007387 */ /* 0x0003e20000100800 */
[----:B------:R-:W-:-:S05]  /*4060*/  SHF.L.U32 R27, R27, 0x10, RZ ;  /* 0x000000101b1b7819 */ /* 0x000fca00000006ff */
[----:B------:R-:W-:Y:S01]  /*4070*/  FADD.FTZ R27, -R10, R27 ;  /* 0x0000001b0a1b7221 */ /* 0x000fe20000010100 */
[----:B0-----:R-:W-:-:S04]  /*4080*/  FADD.FTZ R4, R4, 1 ;  /* 0x3f80000004047421 */ /* 0x001fc80000010000 */
[----:B-1----:R0:W1:Y:S02]  /*4090*/  MUFU.RCP R5, R4 ;  /* 0x0000000400057308 */ /* 0x0020640000001000 */
[----:B0-----:R-:W-:-:S04]  /*40a0*/  FMUL.FTZ R4, R8, R27 ;  /* 0x0000001b08047220 */ /* 0x001fc80000410000 */
[----:B------:R-:W-:Y:S01]  /*40b0*/  FFMA.FTZ R4, R14, R4, R12 ;  /* 0x000000040e047223 */ /* 0x000fe2000001000c */
[----:B-1----:R-:W-:-:S03]  /*40c0*/  FMUL.FTZ R5, R3, R5 ;  /* 0x0000000503057220 */ /* 0x002fc60000410000 */
[----:B------:R-:W-:-:S06]  /*40d0*/  FMUL.FTZ R3, R4, -1.4426950216293334961 ;  /* 0xbfb8aa3b04037820 */ /* 0x000fcc0000410000 */
[----:B------:R-:W0:Y:S02]  /*40e0*/  MUFU.EX2 R3, R3 ;  /* 0x0000000300037308 */ /* 0x000e240000000800 */
[----:B0-----:R-:W-:-:S06]  /*40f0*/  FADD.FTZ R3, R3, 1 ;  /* 0x3f80000003037421 */ /* 0x001fcc0000010000 */
[----:B------:R-:W0:Y:S01]  /*4100*/  MUFU.RCP R3, R3 ;  /* 0x0000000300037308 */ /* 0x000e220000001000 */
[----:B------:R-:W-:Y:S01]  /*4110*/  LEA R26, P0, R2, UR8, 0x1 ;  /* 0x00000008021a7c11 */ /* 0x000fe2000f8008ff */
[----:B------:R3:W-:Y:S01]  /*4120*/  STL [R1+0x5c], R5 ;  /* 0x00005c0501007387 */ /* 0x0007e20000100800 */
[----:B0-----:R-:W-:-:S05]  /*4130*/  FMUL.FTZ R4, R4, R3 ;  /* 0x0000000304047220 */ /* 0x001fca0000410000 */
[----:B------:R0:W-:Y:S04]  /*4140*/  STL [R1+0x54], R4 ;  /* 0x0000540401007387 */ /* 0x0001e80000100800 */
[----:B------:R-:W4:Y:S01]  /*4150*/  LDL.LU R24, [R1+0x20] ;  /* 0x0000200001187983 */ /* 0x000f220000300800 */
[----:B--2---:R-:W-:-:S03]  /*4160*/  LEA.HI.X R27, R2, UR9, R13, 0x1, P0 ;  /* 0x00000009021b7c11 */ /* 0x004fc600080f0c0d */
[----:B------:R-:W2:Y:S01]  /*4170*/  LDL.LU R13, [R1+0xd4] ;  /* 0x0000d400010d7983 */ /* 0x000ea20000300800 */
[----:B---3--:R-:W-:-:S04]  /*4180*/  FADD.FTZ R5, R33, -R10 ;  /* 0x8000000a21057221 */ /* 0x008fc80000010000 */
[----:B------:R-:W-:-:S04]  /*4190*/  FMUL.FTZ R5, R8, R5 ;  /* 0x0000000508057220 */ /* 0x000fc80000410000 */
[----:B------:R-:W-:-:S04]  /*41a0*/  FFMA.FTZ R3, R40, R5, R42 ;  /* 0x0000000528037223 */ /* 0x000fc8000001002a */
[----:B------:R-:W-:-:S06]  /*41b0*/  FMUL.FTZ R2, R3, -1.4426950216293334961 ;  /* 0xbfb8aa3b03027820 */ /* 0x000fcc0000410000 */
[----:B------:R-:W1:Y:S01]  /*41c0*/  MUFU.EX2 R2, R2 ;  /* 0x0000000200027308 */ /* 0x000e620000000800 */
[----:B------:R-:W-:-:S05]  /*41d0*/  SHF.L.U32 R28, R28, 0x10, RZ ;  /* 0x000000101c1c7819 */ /* 0x000fca00000006ff */
[----:B------:R-:W-:Y:S01]  /*41e0*/  FADD.FTZ R28, -R10, R28 ;  /* 0x0000001c0a1c7221 */ /* 0x000fe20000010100 */
[----:B-1----:R-:W-:-:S04]  /*41f0*/  FADD.FTZ R2, R2, 1 ;  /* 0x3f80000002027421 */ /* 0x002fc80000010000 */
[----:B0-----:R0:W1:Y:S02]  /*4200*/  MUFU.RCP R4, R2 ;  /* 0x0000000200047308 */ /* 0x0010640000001000 */
[----:B0-----:R-:W-:-:S04]  /*4210*/  FMUL.FTZ R2, R8, R28 ;  /* 0x0000001c08027220 */ /* 0x001fc80000410000 */
[----:B------:R-:W-:Y:S01]  /*4220*/  FFMA.FTZ R2, R11, R2, R9 ;  /* 0x000000020b027223 */ /* 0x000fe20000010009 */
[----:B-1----:R-:W-:-:S03]  /*4230*/  FMUL.FTZ R4, R3, R4 ;  /* 0x0000000403047220 */ /* 0x002fc60000410000 */
[----:B------:R-:W-:-:S06]  /*4240*/  FMUL.FTZ R3, R2, -1.4426950216293334961 ;  /* 0xbfb8aa3b02037820 */ /* 0x000fcc0000410000 */
[----:B------:R-:W0:Y:S01]  /*4250*/  MUFU.EX2 R3, R3 ;  /* 0x0000000300037308 */ /* 0x000e220000000800 */
[----:B------:R-:W-:Y:S04]  /*4260*/  STL [R1+0x140], R26 ;  /* 0x0001401a01007387 */ /* 0x000fe80000100800 */
[----:B------:R-:W-:Y:S04]  /*4270*/  STL [R1+0x13c], R27 ;  /* 0x00013c1b01007387 */ /* 0x000fe80000100800 */
[----:B------:R1:W-:Y:S04]  /*4280*/  STL [R1+0x50], R4 ;  /* 0x0000500401007387 */ /* 0x0003e80000100800 */
[----:B------:R-:W3:Y:S01]  /*4290*/  LDL.LU R5, [R1+0x1c] ;  /* 0x00001c0001057983 */ /* 0x000ee20000300800 */
[----:B0-----:R-:W-:-:S04]  /*42a0*/  FADD.FTZ R3, R3, 1 ;  /* 0x3f80000003037421 */ /* 0x001fc80000010000 */
[----:B-1----:R0:W1:Y:S02]  /*42b0*/  MUFU.RCP R4, R3 ;  /* 0x0000000300047308 */ /* 0x0020640000001000 */
[----:B0-----:R-:W-:-:S04]  /*42c0*/  FADD.FTZ R3, R25, -R10 ;  /* 0x8000000a19037221 */ /* 0x001fc80000010000 */
[----:B------:R-:W-:-:S04]  /*42d0*/  FMUL.FTZ R3, R8, R3 ;  /* 0x0000000308037220 */ /* 0x000fc80000410000 */
[----:B------:R-:W-:Y:S01]  /*42e0*/  FFMA.FTZ R3, R41, R3, R43 ;  /* 0x0000000329037223 */ /* 0x000fe2000001002b */
[----:B-1----:R-:W-:-:S03]  /*42f0*/  FMUL.FTZ R4, R2, R4 ;  /* 0x0000000402047220 */ /* 0x002fc60000410000 */
        /* <DEDUP_REMOVED lines=17> */
[----:B------:R0:W-:Y:S01]  /*4410*/  STL [R1+0x2c], R3 ;  /* 0x00002c0301007387 */ /* 0x0001e20000100800 */
[----:B--2---:R-:W-:-:S03]  /*4420*/  LEA.HI.X R29, R0, UR9, R13, 0x1, P0 ;  /* 0x00000009001d7c11 */ /* 0x004fc600080f0c0d */
[----:B------:R-:W2:Y:S01]  /*4430*/  LDL.LU R13, [R1+0x48] ;  /* 0x00004800010d7983 */ /* 0x000ea20000300800 */
[----:B----4-:R-:W-:-:S04]  /*4440*/  FADD.FTZ R4, R24, -R10 ;  /* 0x8000000a18047221 */ /* 0x010fc80000010000 */
[----:B------:R-:W-:-:S04]  /*4450*/  FMUL.FTZ R4, R8, R4 ;  /* 0x0000000408047220 */ /* 0x000fc80000410000 */
[----:B------:R-:W-:Y:S01]  /*4460*/  FFMA.FTZ R2, R40, R4, R42 ;  /* 0x0000000428027223 */ /* 0x000fe2000001002a */
[----:B------:R-:W-:Y:S01]  /*4470*/  SHF.L.U32 R31, R31, 0x10, RZ ;  /* 0x000000101f1f7819 */ /* 0x000fe200000006ff */
[----:B------:R-:W4:Y:S02]  /*4480*/  LDL.LU R4, [R1+0xe8] ;  /* 0x0000e80001047983 */ /* 0x000f240000300800 */
[----:B------:R-:W-:-:S06]  /*4490*/  FMUL.FTZ R0, R2, -1.4426950216293334961 ;  /* 0xbfb8aa3b02007820 */ /* 0x000fcc0000410000 */
[----:B------:R-:W1:Y:S01]  /*44a0*/  MUFU.EX2 R0, R0 ;  /* 0x0000000000007308 */ /* 0x000e620000000800 */
[----:B------:R-:W-:Y:S01]  /*44b0*/  FADD.FTZ R31, -R10, R31 ;  /* 0x0000001f0a1f7221 */ /* 0x000fe20000010100 */
[----:B-1----:R-:W-:-:S06]  /*44c0*/  FADD.FTZ R0, R0, 1 ;  /* 0x3f80000000007421 */ /* 0x002fcc0000010000 */
        /* <DEDUP_REMOVED lines=8> */
[----:B------:R1:W-:Y:S01]  /*4550*/  STL [R1+0x20], R3 ;  /* 0x0000200301007387 */ /* 0x0003e20000100800 */
[----:B0-----:R-:W-:-:S04]  /*4560*/  FADD.FTZ R2, R2, 1 ;  /* 0x3f80000002027421 */ /* 0x001fc80000010000 */
[----:B-1----:R3:W0:Y:S02]  /*4570*/  MUFU.RCP R3, R2 ;  /* 0x0000000200037308 */ /* 0x0026240000001000 */
[----:B---3--:R-:W-:Y:S02]  /*4580*/  FADD.FTZ R2, R5, -R10 ;  /* 0x8000000a05027221 */ /* 0x008fe40000010000 */
[----:B------:R-:W3:Y:S02]  /*4590*/  LDL.LU R5, [R1+0x44] ;  /* 0x0000440001057983 */ /* 0x000ee40000300800 */
        /* <DEDUP_REMOVED lines=18> */
[----:B0-----:R-:W-:-:S05]  /*46c0*/  FMUL.FTZ R2, R0, R2 ;  /* 0x0000000200027220 */ /* 0x001fca0000410000 */
[----:B------:R0:W-:Y:S01]  /*46d0*/  STL [R1+0x14], R2 ;  /* 0x0000140201007387 */ /* 0x0001e20000100800 */
[----:B--2---:R-:W-:-:S03]  /*46e0*/  FADD.FTZ R3, R13, -R10 ;  /* 0x8000000a0d037221 */ /* 0x004fc60000010000 */
[----:B------:R-:W2:Y:S01]  /*46f0*/  LDL.LU R13, [R1+0x40] ;  /* 0x00004000010d7983 */ /* 0x000ea20000300800 */
[----:B------:R-:W-:-:S04]  /*4700*/  FMUL.FTZ R3, R8, R3 ;  /* 0x0000000308037220 */ /* 0x000fc80000410000 */
[----:B------:R-:W-:-:S04]  /*4710*/  FFMA.FTZ R0, R40, R3, R42 ;  /* 0x0000000328007223 */ /* 0x000fc8000001002a */
[----:B0-----:R-:W-:-:S06]  /*4720*/  FMUL.FTZ R2, R0, -1.4426950216293334961 ;  /* 0xbfb8aa3b00027820 */ /* 0x001fcc0000410000 */
        /* <DEDUP_REMOVED lines=9> */
[----:B------:R-:W0:Y:S01]  /*47c0*/  MUFU.EX2 R0, R0 ;  /* 0x0000000000007308 */ /* 0x000e220000000800 */
[----:B------:R-:W-:-:S04]  /*47d0*/  LEA R30, P0, R56, UR8, 0x1 ;  /* 0x00000008381e7c11 */ /* 0x000fc8000f8008ff */
[----:B----4-:R-:W-:Y:S02]  /*47e0*/  LEA.HI.X R31, R56, UR9, R4, 0x1, P0 ;  /* 0x00000009381f7c11 */ /* 0x010fe400080f0c04 */
[----:B------:R-:W4:Y:S04]  /*47f0*/  LDL.LU R4, [R1+0xf8] ;  /* 0x0000f80001047983 */ /* 0x000f280000300800 */
[----:B------:R-:W-:Y:S04]  /*4800*/  STL [R1+0x138], R30 ;  /* 0x0001381e01007387 */ /* 0x000fe80000100800 */
[----:B------:R-:W-:Y:S01]  /*4810*/  STL [R1+0x134], R31 ;  /* 0x0001341f01007387 */ /* 0x000fe20000100800 */
[----:B0-----:R-:W-:-:S03]  /*4820*/  FADD.FTZ R0, R0, 1 ;  /* 0x3f80000000007421 */ /* 0x001fc60000010000 */
[----:B------:R0:W-:Y:S02]  /*4830*/  STL [R1+0xc], R3 ;  /* 0x00000c0301007387 */ /* 0x0001e40000100800 */
[----:B0-----:R3:W0:Y:S02]  /*4840*/  MUFU.RCP R3, R0 ;  /* 0x0000000000037308 */ /* 0x0016240000001000 */
        /* <DEDUP_REMOVED lines=19> */
[----:B------:R-:W-:Y:S01]  /*4980*/  STL [R1+0x14c], R55 ;  /* 0x00014c3701007387 */ /* 0x000fe20000100800 */
[----:B0-----:R-:W-:-:S05]  /*4990*/  FMUL.FTZ R0, R2, R0 ;  /* 0x0000000002007220 */ /* 0x001fca0000410000 */
[----:B------:R0:W-:Y:S04]  /*49a0*/  STL [R1], R0 ;  /* 0x0000000001007387 */ /* 0x0001e80000100800 */
[----:B------:R-:W5:Y:S01]  /*49b0*/  LDL.LU R15, [R1+0x38] ;  /* 0x00003800010f7983 */ /* 0x000f620000300800 */
[----:B--2---:R-:W-:-:S03]  /*49c0*/  FADD.FTZ R3, R13, -R10 ;  /* 0x8000000a0d037221 */ /* 0x004fc60000010000 */
[----:B------:R-:W2:Y:S04]  /*49d0*/  LDL.LU R13, [R1+0x104] ;  /* 0x00010400010d7983 */ /* 0x000ea80000300800 */
[----:B------:R-:W5:Y:S01]  /*49e0*/  LDL.LU R25, [R1+0x30] ;  /* 0x0000300001197983 */ /* 0x000f620000300800 */
[----:B------:R-:W-:Y:S01]  /*49f0*/  FMUL.FTZ R3, R8, R3 ;  /* 0x0000000308037220 */ /* 0x000fe20000410000 */
[----:B------:R-:W-:Y:S02]  /*4a00*/  SHF.L.U32 R2, R38, 0x10, RZ ;  /* 0x0000001026027819 */ /* 0x000fe400000006ff */
[----:B------:R-:W-:Y:S01]  /*4a10*/  LEA R32, P0, R57, UR8, 0x1 ;  /* 0x0000000839207c11 */ /* 0x000fe2000f8008ff */
[----:B------:R-:W-:Y:S01]  /*4a20*/  FFMA.FTZ R3, R40, R3, R42 ;  /* 0x0000000328037223 */ /* 0x000fe2000001002a */
[----:B------:R-:W5:Y:S03]  /*4a30*/  LDL.LU R24, [R1+0x28] ;  /* 0x0000280001187983 */ /* 0x000f660000300800 */
[----:B0-----:R-:W-:-:S06]  /*4a40*/  FMUL.FTZ R0, R3, -1.4426950216293334961 ;  /* 0xbfb8aa3b03007820 */ /* 0x001fcc0000410000 */
[----:B------:R-:W0:Y:S01]  /*4a50*/  MUFU.EX2 R0, R0 ;  /* 0x0000000000007308 */ /* 0x000e220000000800 */
[----:B------:R-:W-:Y:S01]  /*4a60*/  FADD.FTZ R2, -R10, R2 ;  /* 0x000000020a027221 */ /* 0x000fe20000010100 */
[----:B0-----:R-:W-:-:S06]  /*4a70*/  FADD.FTZ R0, R0, 1 ;  /* 0x3f80000000007421 */ /* 0x001fcc0000010000 */
[----:B------:R-:W0:Y:S01]  /*4a80*/  MUFU.RCP R0, R0 ;  /* 0x0000000000007308 */ /* 0x000e220000001000 */
[----:B------:R-:W-:Y:S01]  /*4a90*/  FMUL.FTZ R2, R8, R2 ;  /* 0x0000000208027220 */ /* 0x000fe20000410000 */
[----:B0-----:R-:W-:Y:S01]  /*4aa0*/  FMUL.FTZ R3, R3, R0 ;  /* 0x0000000003037220 */ /* 0x001fe20000410000 */
[----:B----4-:R-:W-:Y:S02]  /*4ab0*/  LEA.HI.X R33, R57, UR9, R4, 0x1, P0 ;  /* 0x0000000939217c11 */ /* 0x010fe400080f0c04 */
[----:B------:R-:W-:-:S04]  /*4ac0*/  FFMA.FTZ R4, R11, R2, R9 ;  /* 0x000000020b047223 */ /* 0x000fc80000010009 */
[----:B------:R-:W-:-:S06]  /*4ad0*/  FMUL.FTZ R0, R4, -1.4426950216293334961 ;  /* 0xbfb8aa3b04007820 */ /* 0x000fcc0000410000 */
[----:B------:R-:W0:Y:S01]  /*4ae0*/  MUFU.EX2 R0, R0 ;  /* 0x0000000000007308 */ /* 0x000e220000000800 */
[----:B------:R-:W-:Y:S01]  /*4af0*/  LEA R34, P0, R58, UR8, 0x1 ;  /* 0x000000083a227c11 */ /* 0x000fe2000f8008ff */
[----:B0-----:R-:W-:-:S06]  /*4b00*/  FADD.FTZ R0, R0, 1 ;  /* 0x3f80000000007421 */ /* 0x001fcc0000010000 */
[----:B------:R3:W0:Y:S02]  /*4b10*/  MUFU.RCP R2, R0 ;  /* 0x0000000000027308 */ /* 0x0006240000001000 */
[----:B---3--:R-:W-:-:S04]  /*4b20*/  FADD.FTZ R0, R5, -R10 ;  /* 0x8000000a05007221 */ /* 0x008fc80000010000 */
[----:B------:R-:W-:-:S04]  /*4b30*/  FMUL.FTZ R0, R8, R0 ;  /* 0x0000000008007220 */ /* 0x000fc80000410000 */
[----:B------:R-:W-:Y:S01]  /*4b40*/  FFMA.FTZ R0, R41, R0, R43 ;  /* 0x0000000029007223 */ /* 0x000fe2000001002b */
[----:B0-----:R-:W-:-:S03]  /*4b50*/  FMUL.FTZ R4, R4, R2 ;  /* 0x0000000204047220 */ /* 0x001fc60000410000 */
[----:B------:R-:W-:-:S06]  /*4b60*/  FMUL.FTZ R2, R0, -1.4426950216293334961 ;  /* 0xbfb8aa3b00027820 */ /* 0x000fcc0000410000 */
[----:B------:R-:W0:Y:S02]  /*4b70*/  MUFU.EX2 R2, R2 ;  /* 0x0000000200027308 */ /* 0x000e240000000800 */
[----:B0-----:R-:W-:-:S06]  /*4b80*/  FADD.FTZ R2, R2, 1 ;  /* 0x3f80000002027421 */ /* 0x001fcc0000010000 */
[----:B------:R0:W1:Y:S02]  /*4b90*/  MUFU.RCP R5, R2 ;  /* 0x0000000200057308 */ /* 0x0000640000001000 */
[----:B0-----:R-:W-:-:S05]  /*4ba0*/  SHF.L.U32 R2, R39, 0x10, RZ ;  /* 0x0000001027027819 */ /* 0x001fca00000006ff */
[----:B------:R-:W-:-:S04]  /*4bb0*/  FADD.FTZ R2, -R10, R2 ;  /* 0x000000020a027221 */ /* 0x000fc80000010100 */
[----:B------:R-:W-:Y:S01]  /*4bc0*/  FMUL.FTZ R2, R8, R2 ;  /* 0x0000000208027220 */ /* 0x000fe20000410000 */
[----:B-1----:R-:W-:-:S03]  /*4bd0*/  FMUL.FTZ R0, R0, R5 ;  /* 0x0000000500007220 */ /* 0x002fc60000410000 */
[----:B------:R-:W-:-:S04]  /*4be0*/  FFMA.FTZ R2, R14, R2, R12 ;  /* 0x000000020e027223 */ /* 0x000fc8000001000c */
[----:B------:R-:W-:-:S06]  /*4bf0*/  FMUL.FTZ R5, R2, -1.4426950216293334961 ;  /* 0xbfb8aa3b02057820 */ /* 0x000fcc0000410000 */
[----:B------:R-:W0:Y:S02]  /*4c00*/  MUFU.EX2 R5, R5 ;  /* 0x0000000500057308 */ /* 0x000e240000000800 */
[----:B0-----:R-:W-:-:S06]  /*4c10*/  FADD.FTZ R5, R5, 1 ;  /* 0x3f80000005057421 */ /* 0x001fcc0000010000 */
[----:B------:R-:W0:Y:S01]  /*4c20*/  MUFU.RCP R5, R5 ;  /* 0x0000000500057308 */ /* 0x000e220000001000 */
[----:B--2---:R-:W-:Y:S02]  /*4c30*/  LEA.HI.X R35, R58, UR9, R13, 0x1, P0 ;  /* 0x000000093a237c11 */ /* 0x004fe400080f0c0d */
[----:B------:R-:W2:Y:S01]  /*4c40*/  LDL.LU R13, [R1+0x10c] ;  /* 0x00010c00010d7983 */ /* 0x000ea20000300800 */
[----:B-----5:R-:W-:-:S04]  /*4c50*/  FADD.FTZ R46, R15, -R10 ;  /* 0x8000000a0f2e7221 */ /* 0x020fc80000010000 */
[----:B------:R-:W-:Y:S01]  /*4c60*/  FMUL.FTZ R46, R8, R46 ;  /* 0x0000002e082e7220 */ /* 0x000fe20000410000 */
[----:B0-----:R-:W-:-:S03]  /*4c70*/  FMUL.FTZ R2, R2, R5 ;  /* 0x0000000502027220 */ /* 0x001fc60000410000 */
        /* <DEDUP_REMOVED lines=13> */
[----:B------:R0:W1:Y:S02]  /*4d50*/  MUFU.RCP R15, R5 ;  /* 0x00000005000f7308 */ /* 0x0000640000001000 */
[----:B0-----:R-:W-:Y:S02]  /*4d60*/  FADD.FTZ R5, R25, -R10 ;  /* 0x8000000a19057221 */ /* 0x001fe40000010000 */
[----:B------:R-:W3:Y:S02]  /*4d70*/  LDL.LU R25, [R1+0x24] ;  /* 0x0000240001197983 */ /* 0x000ee40000300800 */
[----:B------:R-:W-:Y:S02]  /*4d80*/  FMUL.FTZ R5, R8, R5 ;  /* 0x0000000508057220 */ /* 0x000fe40000410000 */
[----:B------:R-:W4:Y:S02]  /*4d90*/  LDL.LU R26, [R1+0x60] ;  /* 0x00006000011a7983 */ /* 0x000f240000300800 */
[----:B------:R-:W-:Y:S01]  /*4da0*/  FFMA.FTZ R5, R41, R5, R43 ;  /* 0x0000000529057223 */ /* 0x000fe2000001002b */
[----:B-1----:R-:W-:-:S03]  /*4db0*/  FMUL.FTZ R47, R47, R15 ;  /* 0x0000000f2f2f7220 */ /* 0x002fc60000410000 */
        /* <DEDUP_REMOVED lines=13> */
[----:B------:R-:W-:Y:S02]  /*4e90*/  FADD.FTZ R56, R24, -R10 ;  /* 0x8000000a18387221 */ /* 0x000fe40000010000 */
[----:B------:R-:W5:Y:S01]  /*4ea0*/  LDL.LU R24, [R1+0x110] ;  /* 0x0001100001187983 */ /* 0x000f620000300800 */
[----:B0-----:R-:W-:Y:S01]  /*4eb0*/  FMUL.FTZ R15, R15, R36 ;  /* 0x000000240f0f7220 */ /* 0x001fe20000410000 */
[----:B------:R-:W-:-:S04]  /*4ec0*/  LEA R36, P0, R59, UR8, 0x1 ;  /* 0x000000083b247c11 */ /* 0x000fc8000f8008ff */
        /* <DEDUP_REMOVED lines=17> */
[----:B---3--:R-:W-:Y:S02]  /*4fe0*/  FADD.FTZ R39, R25, -R10 ;  /* 0x8000000a19277221 */ /* 0x008fe40000010000 */
[----:B------:R-:W3:Y:S02]  /*4ff0*/  LDL.LU R25, [R1+0x70] ;  /* 0x0000700001197983 */ /* 0x000ee40000300800 */
[----:B------:R-:W-:Y:S01]  /*5000*/  FMUL.FTZ R39, R8, R39 ;  /* 0x0000002708277220 */ /* 0x000fe20000410000 */
[----:B0-----:R-:W-:Y:S01]  /*5010*/  FMUL.FTZ R57, R57, R38 ;  /* 0x0000002639397220 */ /* 0x001fe20000410000 */
[----:B------:R-:W3:Y:S02]  /*5020*/  LDL.LU R61, [R1+0xe4] ;  /* 0x0000e400013d7983 */ /* 0x000ee40000300800 */
[----:B------:R-:W-:-:S04]  /*5030*/  FFMA.FTZ R53, R41, R39, R43 ;  /* 0x0000002729357223 */ /* 0x000fc8000001002b */
        /* <DEDUP_REMOVED lines=10> */
[----:B------:R-:W0:Y:S01]  /*50e0*/  MUFU.EX2 R39, R39 ;  /* 0x0000002700277308 */ /* 0x000e220000000800 */
[----:B----4-:R-:W-:Y:S02]  /*50f0*/  FADD.FTZ R51, R26, -R10 ;  /* 0x8000000a1a337221 */ /* 0x010fe40000010000 */
[----:B------:R-:W4:Y:S01]  /*5100*/  LDL.LU R26, [R1+0x74] ;  /* 0x00007400011a7983 */ /* 0x000f220000300800 */
[----:B0-----:R-:W-:-:S04]  /*5110*/  FADD.FTZ R39, R39, 1 ;  /* 0x3f80000027277421 */ /* 0x001fc80000010000 */
[----:B------:R-:W0:Y:S02]  /*5120*/  MUFU.RCP R54, R39 ;  /* 0x0000002700367308 */ /* 0x000e240000001000 */
[----:B0-----:R-:W-:Y:S01]  /*5130*/  FMUL.FTZ R54, R38, R54 ;  /* 0x0000003626367220 */ /* 0x001fe20000410000 */
[----:B--2---:R-:W-:-:S04]  /*5140*/  LEA R38, P0, R13, UR8, 0x1 ;  /* 0x000000080d267c11 */ /* 0x004fc8000f8008ff */
[----:B-----5:R-:W-:Y:S02]  /*5150*/  LEA.HI.X R39, R13, UR9, R24, 0x1, P0 ;  /* 0x000000090d277c11 */ /* 0x020fe400080f0c18 */
[----:B------:R-:W2:Y:S04]  /*5160*/  LDL.LU R24, [R1+0x114] ;  /* 0x0001140001187983 */ /* 0x000ea80000300800 */
[----:B------:R-:W5:Y:S01]  /*5170*/  LDL.LU R13, [R1+0x6c] ;  /* 0x00006c00010d7983 */ /* 0x000f620000300800 */
[----:B------:R-:W-:-:S03]  /*5180*/  FMUL.FTZ R51, R8, R51 ;  /* 0x0000003308337220 */ /* 0x000fc60000410000 */
[----:B------:R-:W2:Y:S01]  /*5190*/  LDL.LU R60, [R1+0xf4] ;  /* 0x0000f400013c7983 */ /* 0x000ea20000300800 */
        /* <DEDUP_REMOVED lines=13> */
[----:B------:R3:W0:Y:S02]  /*5270*/  MUFU.RCP R52, R45 ;  /* 0x0000002d00347308 */ /* 0x0006240000001000 */
[----:B---3--:R-:W-:Y:S02]  /*5280*/  FADD.FTZ R45, R25, -R10 ;  /* 0x8000000a192d7221 */ /* 0x008fe40000010000 */
[----:B------:R-:W3:Y:S02]  /*5290*/  LDL.LU R25, [R1+0xfc] ;  /* 0x0000fc0001197983 */ /* 0x000ee40000300800 */
[----:B------:R-:W-:Y:S02]  /*52a0*/  FMUL.FTZ R45, R8, R45 ;  /* 0x0000002d082d7220 */ /* 0x000fe40000410000 */
[----:B------:R-:W3:Y:S02]  /*52b0*/  LDL.LU R27, [R1+0x78] ;  /* 0x00007800011b7983 */ /* 0x000ee40000300800 */
        /* <DEDUP_REMOVED lines=18> */
[----:B-----5:R-:W-:-:S04]  /*53e0*/  LEA R44, P0, R13, UR8, 0x1 ;  /* 0x000000080d2c7c11 */ /* 0x020fc8000f8008ff */
[----:B--2---:R-:W-:Y:S02]  /*53f0*/  LEA.HI.X R45, R13, UR9, R24, 0x1, P0 ;  /* 0x000000090d2d7c11 */ /* 0x004fe400080f0c18 */
[----:B------:R-:W2:Y:S04]  /*5400*/  LDL.LU R24, [R1+0x80] ;  /* 0x0000800001187983 */ /* 0x000ea80000300800 */
        /* <DEDUP_REMOVED lines=16> */
[----:B------:R3:W0:Y:S02]  /*5510*/  MUFU.RCP R59, R58 ;  /* 0x0000003a003b7308 */ /* 0x0006240000001000 */
[----:B---3--:R-:W-:-:S04]  /*5520*/  FADD.FTZ R58, R27, -R10 ;  /* 0x8000000a1b3a7221 */ /* 0x008fc80000010000 */
[----:B------:R-:W-:-:S04]  /*5530*/  FMUL.FTZ R58, R8, R58 ;  /* 0x0000003a083a7220 */ /* 0x000fc80000410000 */
[----:B------:R-:W-:Y:S01]  /*5540*/  FFMA.FTZ R58, R40, R58, R42 ;  /* 0x0000003a283a7223 */ /* 0x000fe2000001002a */
[----:B0-----:R-:W-:Y:S01]  /*5550*/  FMUL.FTZ R40, R60, R59 ;  /* 0x0000003b3c287220 */ /* 0x001fe20000410000 */
[----:B----4-:R-:W-:-:S04]  /*5560*/  FADD.FTZ R42, R26, -R10 ;  /* 0x8000000a1a2a7221 */ /* 0x010fc80000010000 */
[----:B------:R-:W-:-:S04]  /*5570*/  FMUL.FTZ R42, R8, R42 ;  /* 0x0000002a082a7220 */ /* 0x000fc80000410000 */
[----:B------:R-:W-:Y:S01]  /*5580*/  FFMA.FTZ R59, R41, R42, R43 ;  /* 0x0000002a293b7223 */ /* 0x000fe2000001002b */
[----:B------:R-:W-:-:S03]  /*5590*/  SHF.L.U32 R42, R25, 0x10, RZ ;  /* 0x00000010192a7819 */ /* 0x000fc600000006ff */
[----:B------:R-:W-:Y:S02]  /*55a0*/  FMUL.FTZ R60, R59, -1.4426950216293334961 ;  /* 0xbfb8aa3b3b3c7820 */ /* 0x000fe40000410000 */
[----:B------:R-:W-:-:S04]  /*55b0*/  FADD.FTZ R42, -R10, R42 ;  /* 0x0000002a0a2a7221 */ /* 0x000fc80000010100 */
[----:B------:R-:W-:Y:S01]  /*55c0*/  FMUL.FTZ R42, R8, R42 ;  /* 0x0000002a082a7220 */ /* 0x000fe20000410000 */
[----:B------:R-:W0:Y:S03]  /*55d0*/  MUFU.EX2 R60, R60 ;  /* 0x0000003c003c7308 */ /* 0x000e260000000800 */
[----:B------:R-:W-:Y:S01]  /*55e0*/  FFMA.FTZ R42, R11, R42, R9 ;  /* 0x0000002a0b2a7223 */ /* 0x000fe20000010009 */
[----:B--2---:R-:W-:-:S04]  /*55f0*/  FADD.FTZ R9, R24, -R10 ;  /* 0x8000000a18097221 */ /* 0x004fc80000010000 */
[----:B------:R-:W-:-:S04]  /*5600*/  FMUL.FTZ R9, R8, R9 ;  /* 0x0000000908097220 */ /* 0x000fc80000410000 */
[----:B------:R-:W-:-:S04]  /*5610*/  FFMA.FTZ R41, R41, R9, R43 ;  /* 0x0000000929297223 */ /* 0x000fc8000001002b */
[----:B------:R-:W-:Y:S01]  /*5620*/  FMUL.FTZ R11, R41, -1.4426950216293334961 ;  /* 0xbfb8aa3b290b7820 */ /* 0x000fe20000410000 */
[----:B0-----:R-:W-:-:S05]  /*5630*/  FADD.FTZ R43, R60, 1 ;  /* 0x3f8000003c2b7421 */ /* 0x001fca0000010000 */
[----:B------:R-:W0:Y:S08]  /*5640*/  MUFU.EX2 R11, R11 ;  /* 0x0000000b000b7308 */ /* 0x000e300000000800 */
[----:B------:R-:W1:Y:S01]  /*5650*/  MUFU.RCP R43, R43 ;  /* 0x0000002b002b7308 */ /* 0x000e620000001000 */
[----:B-----5:R-:W-:Y:S02]  /*5660*/  SHF.L.U32 R9, R13, 0x10, RZ ;  /* 0x000000100d097819 */ /* 0x020fe400000006ff */
[----:B------:R-:W2:Y:S04]  /*5670*/  LDL.LU R13, [R1+0x11c] ;  /* 0x00011c00010d7983 */ /* 0x000ea80000300800 */
[----:B------:R-:W3:Y:S01]  /*5680*/  LDL.LU R25, [R1+0x8c] ;  /* 0x00008c0001197983 */ /* 0x000ee20000300800 */
[----:B0-----:R-:W-:-:S03]  /*5690*/  FADD.FTZ R11, R11, 1 ;  /* 0x3f8000000b0b7421 */ /* 0x001fc60000010000 */
[----:B------:R-:W4:Y:S04]  /*56a0*/  LDL.LU R31, [R1+0xec] ;  /* 0x0000ec00011f7983 */ /* 0x000f280000300800 */
[----:B------:R-:W4:Y:S04]  /*56b0*/  LDL.LU R30, [R1+0xf0] ;  /* 0x0000f000011e7983 */ /* 0x000f280000300800 */
[----:B------:R-:W5:Y:S01]  /*56c0*/  LDL.LU R27, [R1+0xdc] ;  /* 0x0000dc00011b7983 */ /* 0x000f620000300800 */
[----:B-1----:R-:W-:-:S03]  /*56d0*/  FMUL.FTZ R43, R59, R43 ;  /* 0x0000002b3b2b7220 */ /* 0x002fc60000410000 */
[----:B------:R-:W5:Y:S01]  /*56e0*/  LDL.LU R26, [R1+0xe0] ;  /* 0x0000e000011a7983 */ /* 0x000f620000300800 */
[----:B------:R0:W-:Y:S03]  /*56f0*/  MUFU.RCP R59, R11 ;  /* 0x0000000b003b7308 */ /* 0x0001e60000001000 */
[----:B------:R-:W5:Y:S04]  /*5700*/  LDL.LU R29, [R1+0xd0] ;  /* 0x0000d000011d7983 */ /* 0x000f680000300800 */
[----:B------:R-:W5:Y:S04]  /*5710*/  LDL.LU R28, [R1+0xd8] ;  /* 0x0000d800011c7983 */ /* 0x000f680000300800 */
[----:B------:R-:W5:Y:S04]  /*5720*/  LDL.LU R55, [R1+0xc8] ;  /* 0x0000c80001377983 */ /* 0x000f680000300800 */
[----:B------:R-:W5:Y:S04]  /*5730*/  LDL.LU R24, [R1+0xcc] ;  /* 0x0000cc0001187983 */ /* 0x000f680000300800 */
[----:B0-----:R-:W2:Y:S01]  /*5740*/  LDL.LU R11, [R1+0x90] ;  /* 0x00009000010b7983 */ /* 0x001ea20000300800 */
[----:B------:R-:W-:-:S05]  /*5750*/  SHF.L.U32 R61, R61, 0x10, RZ ;  /* 0x000000103d3d7819 */ /* 0x000fca00000006ff */
[C---:B------:R-:W-:Y:S01]  /*5760*/  FADD.FTZ R61, -R10.reuse, R61 ;  /* 0x0000003d0a3d7221 */ /* 0x040fe20000010100 */
[----:B------:R-:W-:-:S03]  /*5770*/  FADD.FTZ R10, -R10, R9 ;  /* 0x000000090a0a7221 */ /* 0x000fc60000010100 */
[C---:B------:R-:W-:Y:S01]  /*5780*/  FMUL.FTZ R61, R8.reuse, R61 ;  /* 0x0000003d083d7220 */ /* 0x040fe20000410000 */
[----:B------:R-:W-:-:S03]  /*5790*/  FMUL.FTZ R10, R8, R10 ;  /* 0x0000000a080a7220 */ /* 0x000fc60000410000 */
[----:B------:R-:W-:Y:S01]  /*57a0*/  FFMA.FTZ R61, R14, R61, R12 ;  /* 0x0000003d0e3d7223 */ /* 0x000fe2000001000c */
[----:B------:R-:W-:-:S03]  /*57b0*/  FMUL.FTZ R8, R58, -1.4426950216293334961 ;  /* 0xbfb8aa3b3a087820 */ /* 0x000fc60000410000 */
[----:B------:R-:W-:-:S03]  /*57c0*/  FMUL.FTZ R9, R61, -1.4426950216293334961 ;  /* 0xbfb8aa3b3d097820 */ /* 0x000fc60000410000 */
        /* <DEDUP_REMOVED lines=8> */
[----:B--2---:R-:W-:-:S02]  /*5850*/  LEA R8, P0, R11, UR8, 0x1 ;  /* 0x000000080b087c11 */ /* 0x004fc4000f8008ff */
[----:B------:R-:W-:Y:S02]  /*5860*/  MOV R9, R11 ;  /* 0x0000000b00097202 */ /* 0x000fe40000000f00 */
[----:B------:R-:W2:Y:S02]  /*5870*/  LDL.LU R11, [R1+0x118] ;  /* 0x00011800010b7983 */ /* 0x000ea40000300800 */
[----:B------:R-:W-:Y:S02]  /*5880*/  LEA.HI.X R9, R9, UR9, R13, 0x1, P0 ;  /* 0x0000000909097c11 */ /* 0x000fe400080f0c0d */
[----:B------:R-:W5:Y:S01]  /*5890*/  LDL.LU R13, [R1+0x150] ;  /* 0x00015000010d7983 */ /* 0x000f620000300800 */
[----:B------:R-:W-:Y:S01]  /*58a0*/  FFMA.FTZ R12, R14, R10, R12 ;  /* 0x0000000a0e0c7223 */ /* 0x000fe2000001000c */
[----:B------:R-:W-:-:S06]  /*58b0*/  FMUL.FTZ R14, R42, -1.4426950216293334961 ;  /* 0xbfb8aa3b2a0e7820 */ /* 0x000fcc0000410000 */
[----:B------:R-:W0:Y:S01]  /*58c0*/  MUFU.EX2 R14, R14 ;  /* 0x0000000e000e7308 */ /* 0x000e220000000800 */
[----:B------:R-:W-:-:S07]  /*58d0*/  FMUL.FTZ R10, R12, -1.4426950216293334961 ;  /* 0xbfb8aa3b0c0a7820 */ /* 0x000fce0000410000 */
[----:B------:R-:W1:Y:S01]  /*58e0*/  MUFU.EX2 R10, R10 ;  /* 0x0000000a000a7308 */ /* 0x000e620000000800 */
[----:B0-----:R-:W-:-:S07]  /*58f0*/  FADD.FTZ R14, R14, 1 ;  /* 0x3f8000000e0e7421 */ /* 0x001fce0000010000 */
[----:B------:R-:W0:Y:S01]  /*5900*/  MUFU.RCP R14, R14 ;  /* 0x0000000e000e7308 */ /* 0x000e220000001000 */
[----:B-1----:R-:W-:Y:S01]  /*5910*/  FADD.FTZ R10, R10, 1 ;  /* 0x3f8000000a0a7421 */ /* 0x002fe20000010000 */
[----:B------:R-:W-:-:S06]  /*5920*/  FMUL.FTZ R59, R41, R59 ;  /* 0x0000003b293b7220 */ /* 0x000fcc0000410000 */
[----:B------:R3:W1:Y:S01]  /*5930*/  MUFU.RCP R60, R10 ;  /* 0x0000000a003c7308 */ /* 0x0006620000001000 */
[----:B----4-:R-:W-:Y:S02]  /*5940*/  F2FP.BF16.F32.PACK_AB R41, R31, R30 ;  /* 0x0000001e1f29723e */ /* 0x010fe400000010ff */
[----:B---3--:R-:W-:Y:S01]  /*5950*/  LEA R10, P1, R25, UR8, 0x1 ;  /* 0x00000008190a7c11 */ /* 0x008fe2000f8208ff */
[----:B0-----:R-:W-:-:S03]  /*5960*/  FMUL.FTZ R14, R42, R14 ;  /* 0x0000000e2a0e7220 */ /* 0x001fc60000410000 */
[----:B--2---:R-:W-:Y:S01]  /*5970*/  LEA.HI.X R11, R25, UR9, R11, 0x1, P1 ;  /* 0x00000009190b7c11 */ /* 0x004fe200088f0c0b */
[----:B-1----:R-:W-:Y:S01]  /*5980*/  FMUL.FTZ R60, R12, R60 ;  /* 0x0000003c0c3c7220 */ /* 0x002fe20000410000 */
[----:B------:R-:W2:Y:S01]  /*5990*/  LDL.LU R25, [R1+0xc0] ;  /* 0x0000c00001197983 */ /* 0x000ea20000300800 */
[C---:B-----5:R-:W-:Y:S01]  /*59a0*/  PRMT R42, R13.reuse, 0x7610, R42 ;  /* 0x000076100d2a7816 */ /* 0x060fe2000000002a */
[----:B------:R-:W-:Y:S02]  /*59b0*/  ULDC.64 UR8, c[0x0][0x238] ;  /* 0x00008e0000087ab9 */ /* 0x000fe40000000a00 */
[----:B------:R-:W3:Y:S04]  /*59c0*/  LDL.LU R31, [R1+0xb0] ;  /* 0x0000b000011f7983 */ /* 0x000ee80000300800 */
[----:B------:R-:W3:Y:S04]  /*59d0*/  LDL.LU R30, [R1+0xb8] ;  /* 0x0000b800011e7983 */ /* 0x000ee80000300800 */
[----:B------:R0:W-:Y:S04]  /*59e0*/  STG.E.U16 desc[UR6][R16.64+0x4], R42 ;  /* 0x0000042a10007986 */ /* 0x0001e8000c101506 */
[----:B0-----:R-:W2:Y:S01]  /*59f0*/  LDL.LU R42, [R1+0xbc] ;  /* 0x0000bc00012a7983 */ /* 0x001ea20000300800 */
[----:B------:R-:W-:-:S02]  /*5a00*/  PRMT R13, R13, 0x7632, R13 ;  /* 0x000076320d0d7816 */ /* 0x000fc4000000000d */
[----:B------:R-:W-:Y:S02]  /*5a10*/  F2FP.BF16.F32.PACK_AB R12, R27, R26 ;  /* 0x0000001a1b0c723e */ /* 0x000fe400000010ff */
[----:B------:R-:W4:Y:S04]  /*5a20*/  LDL.LU R27, [R1+0xa8] ;  /* 0x0000a800011b7983 */ /* 0x000f280000300800 */
[----:B------:R0:W-:Y:S04]  /*5a30*/  STG.E.U16 desc[UR6][R16.64+0x6], R13 ;  /* 0x0000060d10007986 */ /* 0x0001e8000c101506 */
[----:B------:R1:W-:Y:S04]  /*5a40*/  STG.E.U16 desc[UR6][R18.64+0x4], R12 ;  /* 0x0000040c12007986 */ /* 0x0003e8000c101506 */
[----:B------:R-:W4:Y:S01]  /*5a50*/  LDL.LU R26, [R1+0xac] ;  /* 0x0000ac00011a7983 */ /* 0x000f220000300800 */
[----:B0-----:R-:W-:-:S02]  /*5a60*/  PRMT R16, R41, 0x7632, R16 ;  /* 0x0000763229107816 */ /* 0x001fc40000000010 */
[----:B------:R-:W-:Y:S02]  /*5a70*/  PRMT R17, R12, 0x7632, R17 ;  /* 0x000076320c117816 */ /* 0x000fe40000000011 */
[----:B------:R-:W-:Y:S02]  /*5a80*/  F2FP.BF16.F32.PACK_AB R13, R29, R28 ;  /* 0x0000001c1d0d723e */ /* 0x000fe400000010ff */
[----:B-1----:R-:W-:Y:S01]  /*5a90*/  F2FP.BF16.F32.PACK_AB R12, R55, R24 ;  /* 0x00000018370c723e */ /* 0x002fe200000010ff */
[----:B------:R-:W5:Y:S04]  /*5aa0*/  LDL.LU R29, [R1+0x9c] ;  /* 0x00009c00011d7983 */ /* 0x000f680000300800 */
[----:B------:R0:W-:Y:S04]  /*5ab0*/  STG.E.U16 desc[UR6][R18.64+0x2], R16 ;  /* 0x0000021012007986 */ /* 0x0001e8000c101506 */
[----:B------:R1:W-:Y:S04]  /*5ac0*/  STG.E.U16 desc[UR6][R18.64+0x6], R17 ;  /* 0x0000061112007986 */ /* 0x0003e8000c101506 */
[----:B------:R-:W-:Y:S04]  /*5ad0*/  STG.E.U16 desc[UR6][R18.64], R41 ;  /* 0x0000002912007986 */ /* 0x000fe8000c101506 */
[----:B------:R-:W5:Y:S01]  /*5ae0*/  LDL.LU R28, [R1+0xa0] ;  /* 0x0000a000011c7983 */ /* 0x000f620000300800 */
[----:B0-----:R-:W-:-:S02]  /*5af0*/  PRMT R16, R12, 0x7632, R16 ;  /* 0x000076320c107816 */ /* 0x001fc40000000010 */
[----:B-1----:R-:W-:Y:S01]  /*5b00*/  PRMT R17, R13, 0x7632, R17 ;  /* 0x000076320d117816 */ /* 0x002fe20000000011 */
[----:B------:R-:W5:Y:S04]  /*5b10*/  LDL.LU R55, [R1+0x84] ;  /* 0x0000840001377983 */ /* 0x000f680000300800 */
[----:B------:R2:W-:Y:S04]  /*5b20*/  STG.E.U16 desc[UR6][R20.64], R13 ;  /* 0x0000000d14007986 */ /* 0x0005e8000c101506 */
[----:B------:R-:W5:Y:S04]  /*5b30*/  LDL.LU R24, [R1+0x94] ;  /* 0x0000940001187983 */ /* 0x000f680000300800 */
[----:B------:R-:W-:Y:S04]  /*5b40*/  STG.E.U16 desc[UR6][R20.64+0x2], R17 ;  /* 0x0000021114007986 */ /* 0x000fe8000c101506 */
[----:B------:R-:W-:Y:S04]  /*5b50*/  STG.E.U16 desc[UR6][R20.64+0x4], R12 ;  /* 0x0000040c14007986 */ /* 0x000fe8000c101506 */
[----:B------:R0:W-:Y:S01]  /*5b60*/  STG.E.U16 desc[UR6][R20.64+0x6], R16 ;  /* 0x0000061014007986 */ /* 0x0001e2000c101506 */
[----:B--2---:R-:W-:-:S03]  /*5b70*/  F2FP.BF16.F32.PACK_AB R13, R42, R25 ;  /* 0x000000192a0d723e */ /* 0x004fc600000010ff */
[----:B------:R-:W2:Y:S04]  /*5b80*/  LDL.LU R25, [R1+0x68] ;  /* 0x0000680001197983 */ /* 0x000ea80000300800 */
[----:B------:R-:W2:Y:S04]  /*5b90*/  LDL.LU R41, [R1+0x58] ;  /* 0x0000580001297983 */ /* 0x000ea80000300800 */
[----:B------:R-:W2:Y:S04]  /*5ba0*/  LDL.LU R42, [R1+0x64] ;  /* 0x00006400012a7983 */ /* 0x000ea80000300800 */
[----:B0-----:R-:W2:Y:S01]  /*5bb0*/  LDL.LU R21, [R1+0x7c] ;  /* 0x00007c0001157983 */ /* 0x001ea20000300800 */
[----:B---3--:R-:W-:-:S02]  /*5bc0*/  F2FP.BF16.F32.PACK_AB R12, R31, R30 ;  /* 0x0000001e1f0c723e */ /* 0x008fc400000010ff */
[----:B------:R-:W-:Y:S01]  /*5bd0*/  PRMT R16, R13, 0x7632, R16 ;  /* 0x000076320d107816 */ /* 0x000fe20000000010 */
[----:B------:R4:W-:Y:S01]  /*5be0*/  STG.E.U16 desc[UR6][R6.64], R13 ;  /* 0x0000000d06007986 */ /* 0x0009e2000c101506 */
[----:B------:R-:W-:-:S03]  /*5bf0*/  PRMT R17, R12, 0x7632, R17 ;  /* 0x000076320c117816 */ /* 0x000fc60000000011 */
[----:B------:R-:W-:Y:S04]  /*5c00*/  STG.E.U16 desc[UR6][R6.64+0x2], R16 ;  /* 0x0000021006007986 */ /* 0x000fe8000c101506 */
[----:B------:R-:W-:Y:S01]  /*5c10*/  STG.E.U16 desc[UR6][R6.64+0x4], R12 ;  /* 0x0000040c06007986 */ /* 0x000fe2000c101506 */
[----:B----4-:R-:W-:-:S03]  /*5c20*/  F2FP.BF16.F32.PACK_AB R13, R27, R26 ;  /* 0x0000001a1b0d723e */ /* 0x010fc600000010ff */
[----:B------:R0:W-:Y:S04]  /*5c30*/  STG.E.U16 desc[UR6][R6.64+0x6], R17 ;  /* 0x0000061106007986 */ /* 0x0001e8000c101506 */
[----:B------:R-:W3:Y:S04]  /*5c40*/  LDL.LU R26, [R1+0x54] ;  /* 0x00005400011a7983 */ /* 0x000ee80000300800 */
[----:B------:R-:W3:Y:S01]  /*5c50*/  LDL.LU R27, [R1+0x5c] ;  /* 0x00005c00011b7983 */ /* 0x000ee20000300800 */
[----:B0-----:R-:W-:-:S03]  /*5c60*/  PRMT R6, R13, 0x7632, R6 ;  /* 0x000076320d067816 */ /* 0x001fc60000000006 */
[----:B------:R-:W4:Y:S01]  /*5c70*/  LDL.LU R30, [R1+0x4c] ;  /* 0x00004c00011e7983 */ /* 0x000f220000300800 */
[----:B-----5:R-:W-:-:S03]  /*5c80*/  F2FP.BF16.F32.PACK_AB R12, R29, R28 ;  /* 0x0000001c1d0c723e */ /* 0x020fc600000010ff */
[----:B------:R-:W4:Y:S04]  /*5c90*/  LDL.LU R31, [R1+0x50] ;  /* 0x00005000011f7983 */ /* 0x000f280000300800 */
[----:B------:R-:W5:Y:S04]  /*5ca0*/  LDL.LU R28, [R1+0x2c] ;  /* 0x00002c00011c7983 */ /* 0x000f680000300800 */
[----:B------:R-:W5:Y:S01]  /*5cb0*/  LDL.LU R29, [R1+0x34] ;  /* 0x00003400011d7983 */ /* 0x000f620000300800 */
[----:B------:R-:W-:-:S03]  /*5cc0*/  F2FP.BF16.F32.PACK_AB R7, R55, R24 ;  /* 0x000000183707723e */ /* 0x000fc600000010ff */
[----:B------:R-:W5:Y:S04]  /*5cd0*/  LDL.LU R55, [R1+0x14c] ;  /* 0x00014c0001377983 */ /* 0x000f680000300800 */
[----:B------:R2:W-:Y:S04]  /*5ce0*/  STG.E.U16 desc[UR6][R22.64+0x2], R6 ;  /* 0x0000020616007986 */ /* 0x0005e8000c101506 */
[----:B------:R-:W3:Y:S01]  /*5cf0*/  LDL.LU R24, [R1+0x148] ;  /* 0x0001480001187983 */ /* 0x000ee20000300800 */
[----:B--2---:R-:W-:-:S03]  /*5d00*/  F2FP.BF16.F32.PACK_AB R6, R25, R21 ;  /* 0x000000151906723e */ /* 0x004fc600000010ff */
[----:B------:R-:W3:Y:S04]  /*5d10*/  LDL.LU R25, [R1+0x144] ;  /* 0x0001440001197983 */ /* 0x000ee80000300800 */
[----:B------:R0:W-:Y:S04]  /*5d20*/  STG.E.U16 desc[UR6][R22.64], R13 ;  /* 0x0000000d16007986 */ /* 0x0001e8000c101506 */
[----:B------:R1:W-:Y:S01]  /*5d30*/  STG.E.U16 desc[UR6][R22.64+0x4], R12 ;  /* 0x0000040c16007986 */ /* 0x0003e2000c101506 */
[----:B0-----:R-:W-:Y:S02]  /*5d40*/  PRMT R13, R12, 0x7632, R13 ;  /* 0x000076320c0d7816 */ /* 0x001fe4000000000d */
[----:B-1----:R-:W-:-:S03]  /*5d50*/  PRMT R12, R7, 0x7632, R12 ;  /* 0x00007632070c7816 */ /* 0x002fc6000000000c */
[----:B------:R0:W-:Y:S04]  /*5d60*/  STG.E.U16 desc[UR6][R22.64+0x6], R13 ;  /* 0x0000060d16007986 */ /* 0x0001e8000c101506 */
[----:B0-----:R-:W2:Y:S01]  /*5d70*/  LDL.LU R23, [R1+0x18] ;  /* 0x0000180001177983 */ /* 0x001ea20000300800 */
[----:B------:R-:W-:-:S03]  /*5d80*/  PRMT R13, R6, 0x7632, R13 ;  /* 0x00007632060d7816 */ /* 0x000fc6000000000d */
[----:B------:R-:W2:Y:S04]  /*5d90*/  LDL.LU R21, [R1+0x8] ;  /* 0x0000080001157983 */ /* 0x000ea80000300800 */
[----:B---3--:R0:W-:Y:S04]  /*5da0*/  STG.E.U16 desc[UR6][R24.64], R7 ;  /* 0x0000000718007986 */ /* 0x0081e8000c101506 */
[----:B------:R1:W-:Y:S01]  /*5db0*/  STG.E.U16 desc[UR6][R24.64+0x4], R6 ;  /* 0x0000040618007986 */ /* 0x0003e2000c101506 */
[----:B0-----:R-:W-:-:S03]  /*5dc0*/  F2FP.BF16.F32.PACK_AB R7, R41, R42 ;  /* 0x0000002a2907723e */ /* 0x001fc600000010ff */
[----:B------:R-:W3:Y:S01]  /*5dd0*/  LDL.LU R41, [R1+0xc] ;  /* 0x00000c0001297983 */ /* 0x000ee20000300800 */
[----:B-1----:R-:W-:-:S03]  /*5de0*/  F2FP.BF16.F32.PACK_AB R6, R26, R27 ;  /* 0x0000001b1a06723e */ /* 0x002fc600000010ff */
[----:B------:R-:W3:Y:S04]  /*5df0*/  LDL.LU R42, [R1] ;  /* 0x00000000012a7983 */ /* 0x000ee80000300800 */
[----:B------:R-:W4:Y:S04]  /*5e00*/  LDL.LU R26, [R1+0x140] ;  /* 0x00014000011a7983 */ /* 0x000f280000300800 */
[----:B------:R-:W4:Y:S04]  /*5e10*/  LDL.LU R27, [R1+0x13c] ;  /* 0x00013c00011b7983 */ /* 0x000f280000300800 */
[----:B------:R-:W-:Y:S04]  /*5e20*/  STG.E.U16 desc[UR6][R24.64+0x2], R12 ;  /* 0x0000020c18007986 */ /* 0x000fe8000c101506 */
[----:B------:R0:W-:Y:S04]  /*5e30*/  STG.E.U16 desc[UR6][R24.64+0x6], R13 ;  /* 0x0000060d18007986 */ /* 0x0001e8000c101506 */
[----:B0-----:R-:W3:Y:S04]  /*5e40*/  LDL.LU R24, [R1+0x20] ;  /* 0x0000200001187983 */ /* 0x001ee80000300800 */
[----:B------:R-:W2:Y:S01]  /*5e50*/  LDL.LU R25, [R1+0x14] ;  /* 0x0000140001197983 */ /* 0x000ea20000300800 */
[----:B------:R-:W-:-:S02]  /*5e60*/  PRMT R12, R7, 0x7632, R12 ;  /* 0x00007632070c7816 */ /* 0x000fc4000000000c */
[----:B------:R-:W-:Y:S01]  /*5e70*/  PRMT R13, R6, 0x7632, R13 ;  /* 0x00007632060d7816 */ /* 0x000fe2000000000d */
[----:B----4-:R0:W-:Y:S04]  /*5e80*/  STG.E.U16 desc[UR6][R26.64], R7 ;  /* 0x000000071a007986 */ /* 0x0101e8000c101506 */
[----:B------:R5:W-:Y:S04]  /*5e90*/  STG.E.U16 desc[UR6][R26.64+0x4], R6 ;  /* 0x000004061a007986 */ /* 0x000be8000c101506 */
[----:B------:R-:W-:Y:S01]  /*5ea0*/  STG.E.U16 desc[UR6][R26.64+0x2], R12 ;  /* 0x0000020c1a007986 */ /* 0x000fe2000c101506 */
[----:B0-----:R-:W-:-:S03]  /*5eb0*/  F2FP.BF16.F32.PACK_AB R7, R30, R31 ;  /* 0x0000001f1e07723e */ /* 0x001fc600000010ff */
[----:B------:R-:W4:Y:S01]  /*5ec0*/  LDL.LU R30, [R1+0x138] ;  /* 0x00013800011e7983 */ /* 0x000f220000300800 */
[----:B-----5:R-:W-:-:S03]  /*5ed0*/  F2FP.BF16.F32.PACK_AB R6, R28, R29 ;  /* 0x0000001d1c06723e */ /* 0x020fc600000010ff */
[----:B------:R-:W4:Y:S04]  /*5ee0*/  LDL.LU R31, [R1+0x134] ;  /* 0x00013400011f7983 */ /* 0x000f280000300800 */
[----:B------:R-:W5:Y:S04]  /*5ef0*/  LDL.LU R28, [R1+0x130] ;  /* 0x00013000011c7983 */ /* 0x000f680000300800 */
[----:B------:R-:W5:Y:S04]  /*5f00*/  LDL.LU R29, [R1+0x12c] ;  /* 0x00012c00011d7983 */ /* 0x000f680000300800 */
[----:B------:R0:W-:Y:S01]  /*5f10*/  STG.E.U16 desc[UR6][R26.64+0x6], R13 ;  /* 0x0000060d1a007986 */ /* 0x0001e2000c101506 */
[----:B------:R-:W-:-:S02]  /*5f20*/  PRMT R17, R6, 0x7610, R17 ;  /* 0x0000761006117816 */ /* 0x000fc40000000011 */
[----:B------:R-:W-:Y:S01]  /*5f30*/  PRMT R19, R6, 0x7632, R19 ;  /* 0x0000763206137816 */ /* 0x000fe20000000013 */
[----:B0-----:R-:W4:Y:S01]  /*5f40*/  LDL.LU R27, [R1+0x1c] ;  /* 0x00001c00011b7983 */ /* 0x001f220000300800 */
[----:B--2---:R-:W-:-:S04]  /*5f50*/  F2FP.BF16.F32.PACK_AB R6, R25, R23 ;  /* 0x000000171906723e */ /* 0x004fc800000010ff */
[C---:B------:R-:W-:Y:S02]  /*5f60*/  PRMT R13, R6.reuse, 0x7610, R13 ;  /* 0x00007610060d7816 */ /* 0x040fe4000000000d */
[----:B------:R-:W-:Y:S02]  /*5f70*/  PRMT R20, R6, 0x7632, R20 ;  /* 0x0000763206147816 */ /* 0x000fe40000000014 */
[----:B---3--:R-:W-:Y:S02]  /*5f80*/  F2FP.BF16.F32.PACK_AB R6, R42, R55 ;  /* 0x000000372a06723e */ /* 0x008fe400000010ff */
[----:B------:R-:W2:Y:S04]  /*5f90*/  LDL.LU R55, [R1+0x128] ;  /* 0x0001280001377983 */ /* 0x000ea80000300800 */
[----:B------:R-:W3:Y:S01]  /*5fa0*/  LDL.LU R42, [R1+0x98] ;  /* 0x00009800012a7983 */ /* 0x000ee20000300800 */
[----:B------:R-:W-:-:S02]  /*5fb0*/  PRMT R16, R7, 0x7632, R16 ;  /* 0x0000763207107816 */ /* 0x000fc40000000010 */
[----:B------:R-:W-:Y:S02]  /*5fc0*/  F2FP.BF16.F32.PACK_AB R3, R4, R3 ;  /* 0x000000030403723e */ /* 0x000fe400000010ff */
[----:B------:R-:W-:Y:S02]  /*5fd0*/  F2FP.BF16.F32.PACK_AB R0, R2, R0 ;  /* 0x000000000200723e */ /* 0x000fe400000010ff */
[----:B------:R-:W-:Y:S02]  /*5fe0*/  PRMT R4, R6, 0x7632, R4 ;  /* 0x0000763206047816 */ /* 0x000fe40000000004 */
[----:B------:R-:W-:Y:S02]  /*5ff0*/  F2FP.BF16.F32.PACK_AB R46, R47, R46 ;  /* 0x0000002e2f2e723e */ /* 0x000fe400000010ff */
[----:B------:R-:W-:Y:S02]  /*6000*/  PRMT R2, R0, 0x7632, R2 ;  /* 0x0000763200027816 */ /* 0x000fe40000000002 */
[----:B------:R-:W-:-:S02]  /*6010*/  F2FP.BF16.F32.PACK_AB R5, R15, R5 ;  /* 0x000000050f05723e */ /* 0x000fc400000010ff */
[----:B------:R-:W-:Y:S02]  /*6020*/  F2FP.BF16.F32.PACK_AB R56, R57, R56 ;  /* 0x000000383938723e */ /* 0x000fe400000010ff */
[----:B------:R-:W-:Y:S02]  /*6030*/  F2FP.BF16.F32.PACK_AB R53, R54, R53 ;  /* 0x000000353635723e */ /* 0x000fe400000010ff */
[----:B------:R-:W-:Y:S02]  /*6040*/  F2FP.BF16.F32.PACK_AB R49, R50, R49 ;  /* 0x000000313231723e */ /* 0x000fe400000010ff */
[----:B------:R-:W-:Y:S02]  /*6050*/  F2FP.BF16.F32.PACK_AB R51, R52, R51 ;  /* 0x000000333433723e */ /* 0x000fe400000010ff */
[----:B------:R-:W-:Y:S02]  /*6060*/  F2FP.BF16.F32.PACK_AB R40, R40, R48 ;  /* 0x000000302828723e */ /* 0x000fe400000010ff */
[----:B------:R-:W-:-:S02]  /*6070*/  F2FP.BF16.F32.PACK_AB R43, R61, R43 ;  /* 0x0000002b3d2b723e */ /* 0x000fc400000010ff */
[----:B------:R-:W-:Y:S02]  /*6080*/  F2FP.BF16.F32.PACK_AB R14, R14, R58 ;  /* 0x0000003a0e0e723e */ /* 0x000fe400000010ff */
[----:B------:R-:W-:Y:S02]  /*6090*/  F2FP.BF16.F32.PACK_AB R59, R60, R59 ;  /* 0x0000003b3c3b723e */ /* 0x000fe400000010ff */
[----:B------:R-:W-:Y:S01]  /*60a0*/  PRMT R22, R51, 0x7632, R22 ;  /* 0x0000763233167816 */ /* 0x000fe20000000016 */
[----:B------:R-:W-:Y:S01]  /*60b0*/  ULOP3.LUT UR4, UR4, 0x1, URZ, 0x3c, !UPT ;  /* 0x0000000104047892 */ /* 0x000fe2000f8e3c3f */
[----:B-----5:R0:W-:Y:S04]  /*60c0*/  STG.E.U16 desc[UR6][R28.64], R7 ;  /* 0x000000071c007986 */ /* 0x0201e8000c101506 */
[----:B------:R1:W-:Y:S01]  /*60d0*/  STG.E.U16 desc[UR6][R28.64+0x2], R16 ;  /* 0x000002101c007986 */ /* 0x0003e2000c101506 */
[----:B0-----:R-:W-:-:S02]  /*60e0*/  F2FP.BF16.F32.PACK_AB R7, R21, R41 ;  /* 0x000000291507723e */ /* 0x001fc400000010ff */
[----:B----4-:R-:W-:Y:S02]  /*60f0*/  F2FP.BF16.F32.PACK_AB R18, R27, R24 ;  /* 0x000000181b12723e */ /* 0x010fe400000010ff */
[----:B-1----:R-:W-:Y:S02]  /*6100*/  PRMT R16, R7, 0x7632, R16 ;  /* 0x0000763207107816 */ /* 0x002fe40000000010 */
[----:B------:R-:W-:Y:S01]  /*6110*/  PRMT R12, R18, 0x7632, R12 ;  /* 0x00007632120c7816 */ /* 0x000fe2000000000c */
[----:B------:R0:W-:Y:S04]  /*6120*/  STG.E.U16 desc[UR6][R28.64+0x4], R17 ;  /* 0x000004111c007986 */ /* 0x0001e8000c101506 */
[----:B------:R-:W-:Y:S04]  /*6130*/  STG.E.U16 desc[UR6][R28.64+0x6], R19 ;  /* 0x000006131c007986 */ /* 0x000fe8000c101506 */
[----:B------:R1:W-:Y:S04]  /*6140*/  STG.E.U16 desc[UR6][R30.64], R18 ;  /* 0x000000121e007986 */ /* 0x0003e8000c101506 */
[----:B------:R-:W-:Y:S01]  /*6150*/  STG.E.U16 desc[UR6][R30.64+0x2], R12 ;  /* 0x0000020c1e007986 */ /* 0x000fe2000c101506 */
[----:B0-----:R-:W-:-:S03]  /*6160*/  PRMT R17, R3, 0x7632, R17 ;  /* 0x0000763203117816 */ /* 0x001fc60000000011 */
[----:B------:R-:W-:Y:S04]  /*6170*/  STG.E.U16 desc[UR6][R30.64+0x4], R13 ;  /* 0x0000040d1e007986 */ /* 0x000fe8000c101506 */
[----:B------:R-:W-:Y:S01]  /*6180*/  STG.E.U16 desc[UR6][R30.64+0x6], R20 ;  /* 0x000006141e007986 */ /* 0x000fe2000c101506 */
[----:B-1----:R-:W-:-:S03]  /*6190*/  PRMT R18, R46, 0x7632, R18 ;  /* 0x000076322e127816 */ /* 0x002fc60000000012 */
[----:B------:R-:W-:Y:S01]  /*61a0*/  STG.E.U16 desc[UR6][R32.64], R7 ;  /* 0x0000000720007986 */ /* 0x000fe2000c101506 */
[----:B------:R-:W-:-:S03]  /*61b0*/  PRMT R19, R56, 0x7632, R19 ;  /* 0x0000763238137816 */ /* 0x000fc60000000013 */
[----:B------:R-:W-:Y:S04]  /*61c0*/  STG.E.U16 desc[UR6][R32.64+0x2], R16 ;  /* 0x0000021020007986 */ /* 0x000fe8000c101506 */
[----:B------:R-:W-:Y:S04]  /*61d0*/  STG.E.U16 desc[UR6][R32.64+0x4], R6 ;  /* 0x0000040620007986 */ /* 0x000fe8000c101506 */
[----:B------:R-:W-:Y:S04]  /*61e0*/  STG.E.U16 desc[UR6][R32.64+0x6], R4 ;  /* 0x0000060420007986 */ /* 0x000fe8000c101506 */
[----:B------:R0:W-:Y:S04]  /*61f0*/  STG.E.U16 desc[UR6][R34.64], R3 ;  /* 0x0000000322007986 */ /* 0x0001e8000c101506 */
[----:B------:R1:W-:Y:S01]  /*6200*/  STG.E.U16 desc[UR6][R34.64+0x4], R0 ;  /* 0x0000040022007986 */ /* 0x0003e2000c101506 */
[----:B--2---:R-:W-:-:S03]  /*6210*/  IADD3 R55, P0, R55, 0x2, RZ ;  /* 0x0000000237377810 */ /* 0x004fc60007f1e0ff */
[----:B------:R2:W-:Y:S01]  /*6220*/  STG.E.U16 desc[UR6][R34.64+0x6], R2 ;  /* 0x0000060222007986 */ /* 0x0005e2000c101506 */
[----:B0-----:R-:W-:-:S03]  /*6230*/  PRMT R3, R5, 0x7632, R3 ;  /* 0x0000763205037816 */ /* 0x001fc60000000003 */
[----:B------:R-:W-:Y:S01]  /*6240*/  STG.E.U16 desc[UR6][R34.64+0x2], R17 ;  /* 0x0000021122007986 */ /* 0x000fe2000c101506 */
[----:B-1----:R-:W-:-:S03]  /*6250*/  PRMT R0, R53, 0x7632, R0 ;  /* 0x0000763235007816 */ /* 0x002fc60000000000 */
[----:B------:R-:W-:Y:S01]  /*6260*/  STG.E.U16 desc[UR6][R36.64], R46 ;  /* 0x0000002e24007986 */ /* 0x000fe2000c101506 */
[----:B--2---:R-:W-:-:S03]  /*6270*/  PRMT R2, R49, 0x7632, R2 ;  /* 0x0000763231027816 */ /* 0x004fc60000000002 */
[----:B------:R-:W-:Y:S01]  /*6280*/  STG.E.U16 desc[UR6][R36.64+0x2], R18 ;  /* 0x0000021224007986 */ /* 0x000fe2000c101506 */
[----:B------:R-:W-:-:S03]  /*6290*/  PRMT R4, R40, 0x7632, R4 ;  /* 0x0000763228047816 */ /* 0x000fc60000000004 */
[----:B------:R0:W-:Y:S01]  /*62a0*/  STG.E.U16 desc[UR6][R36.64+0x4], R5 ;  /* 0x0000040524007986 */ /* 0x0001e2000c101506 */
[----:B---3--:R-:W-:-:S03]  /*62b0*/  IADD3.X R42, RZ, R42, RZ, P0, !PT ;  /* 0x0000002aff2a7210 */ /* 0x008fc600007fe4ff */
[----:B------:R-:W-:Y:S04]  /*62c0*/  STG.E.U16 desc[UR6][R36.64+0x6], R3 ;  /* 0x0000060324007986 */ /* 0x000fe8000c101506 */
[----:B------:R-:W-:Y:S04]  /*62d0*/  STG.E.U16 desc[UR6][R38.64], R56 ;  /* 0x0000003826007986 */ /* 0x000fe8000c101506 */
[----:B------:R-:W-:Y:S01]  /*62e0*/  STG.E.U16 desc[UR6][R38.64+0x2], R19 ;  /* 0x0000021326007986 */ /* 0x000fe2000c101506 */
[----:B0-----:R-:W-:-:S03]  /*62f0*/  PRMT R5, R14, 0x7632, R5 ;  /* 0x000076320e057816 */ /* 0x001fc60000000005 */
[----:B------:R-:W-:Y:S04]  /*6300*/  STG.E.U16 desc[UR6][R38.64+0x4], R53 ;  /* 0x0000043526007986 */ /* 0x000fe8000c101506 */
[----:B------:R0:W-:Y:S04]  /*6310*/  STG.E.U16 desc[UR6][R38.64+0x6], R0 ;  /* 0x0000060026007986 */ /* 0x0001e8000c101506 */
[----:B------:R1:W-:Y:S01]  /*6320*/  STG.E.U16 desc[UR6][R44.64+0x6], R2 ;  /* 0x000006022c007986 */ /* 0x0003e2000c101506 */
[----:B------:R-:W-:-:S03]  /*6330*/  ISETP.GE.U32.AND P0, PT, R55, UR8, PT ;  /* 0x0000000837007c0c */ /* 0x000fc6000bf06070 */
[----:B------:R2:W-:Y:S01]  /*6340*/  STG.E.U16 desc[UR6][R44.64], R51 ;  /* 0x000000332c007986 */ /* 0x0005e2000c101506 */
[----:B0-----:R-:W-:-:S03]  /*6350*/  PRMT R0, R43, 0x7632, R0 ;  /* 0x000076322b007816 */ /* 0x001fc60000000000 */
[----:B------:R2:W-:Y:S01]  /*6360*/  STG.E.U16 desc[UR6][R44.64+0x2], R22 ;  /* 0x000002162c007986 */ /* 0x0005e2000c101506 */
[----:B-1----:R-:W-:-:S03]  /*6370*/  PRMT R2, R59, 0x7632, R2 ;  /* 0x000076323b027816 */ /* 0x002fc60000000002 */
        /* <DEDUP_REMOVED lines=9> */
[----:B------:R2:W-:Y:S01]  /*6410*/  STL [R1+0x98], R42 ;  /* 0x0000982a01007387 */ /* 0x0005e20000100800 */
[----:B------:R-:W-:-:S13]  /*6420*/  ISETP.GE.AND.EX P0, PT, R42, UR9, PT, P0 ;  /* 0x000000092a007c0c */ /* 0x000fda000bf06300 */
[----:B--2---:R-:W-:Y:S05]  /*6430*/  @!P0 BRA `(.L_x_1503) ;  /* 0xffffff9c005c8947 */ /* 0x004fea000383ffff */
[----:B------:R-:W-:Y:S05]  /*6440*/  EXIT ;  /* 0x000000000000794d */ /* 0x000fea0003800000 */
.L_x_1504:
        /* <DEDUP_REMOVED lines=11> */
.L_x_3030:


//--------------------- .text._ZN13group_norm_v218gn_bwd_cuda_kernelI6__halfLi480ELi3ELi32ELi30ELi4096ELb0ELb1ELi16ELi960ELi960ELi4ELb1ELi1ELb1ELb0ELNS_15WgradSyncMethodE3ENS_16CompileConditionILi900EEEEEvPT_S6_S6_PKS5_S8_S8_S8_PKfflPfPj --------------------------
	.section	.text._ZN13group_norm_v218gn_bwd_cuda_kernelI6__halfLi480ELi3ELi32ELi30ELi4096ELb0ELb1ELi16ELi960ELi960ELi4ELb1ELi1ELb1ELb0ELNS_15WgradSyncMethodE3ENS_16CompileConditionILi900EEEEEvPT_S6_S6_PKS5_S8_S8_S8_PKfflPfPj,"ax",@progbits
	.align	128
        .global         _ZN13group_norm_v218gn_bwd_cuda_kernelI6__halfLi480ELi3ELi32ELi30ELi4096ELb0ELb1ELi16ELi960ELi960ELi4ELb1ELi1ELb1ELb0ELNS_15WgradSyncMethodE3ENS_16CompileConditionILi900EEEEEvPT_S6_S6_PKS5_S8_S8_S8_PKfflPfPj
        .type           _ZN13group_norm_v218gn_bwd_cuda_kernelI6__halfLi480ELi3ELi32ELi30ELi4096ELb0ELb1ELi16ELi960ELi960ELi4ELb1ELi1ELb1ELb0ELNS_15WgradSyncMethodE3ENS_16CompileConditionILi900EEEEEvPT_S6_S6_PKS5_S8_S8_S8_PKfflPfPj,@function
        .size           _ZN13group_norm_v218gn_bwd_cuda_kernelI6__halfLi480ELi3ELi32ELi30ELi4096ELb0ELb1ELi16ELi960ELi960ELi4ELb1ELi1ELb1ELb0ELNS_15WgradSyncMethodE3ENS_16CompileConditionILi900EEEEEvPT_S6_S6_PKS5_S8_S8_S8_PKfflPfPj,(.L_x_3031 - _ZN13group_norm_v218gn_bwd_cuda_kernelI6__halfLi480ELi3ELi32ELi30ELi4096ELb0ELb1ELi16ELi960ELi960ELi4ELb1ELi1ELb1ELb0ELNS_15WgradSyncMethodE3ENS_16CompileConditionILi900EEEEEvPT_S6_S6_PKS5_S8_S8_S8_PKfflPfPj)
        .other          _ZN13group_norm_v218gn_bwd_cuda_kernelI6__halfLi480ELi3ELi32ELi30ELi4096ELb0ELb1ELi16ELi960ELi960ELi4ELb1ELi1ELb1ELb0ELNS_15WgradSyncMethodE3ENS_16CompileConditionILi900EEEEEvPT_S6_S6_PKS5_S8_S8_S8_PKfflPfPj,@"STO_CUDA_ENTRY STV_DEFAULT"
_ZN13group_norm_v218gn_bwd_cuda_kernelI6__halfLi480ELi3ELi32ELi30ELi4096ELb0ELb1ELi16ELi960ELi960ELi4ELb1ELi1ELb1ELb0ELNS_15WgradSyncMethodE3ENS_16CompileConditionILi900EEEEEvPT_S6_S6_PKS5_S8_S8_S8_PKfflPfPj:
.text._ZN13group_norm_v218gn_bwd_cuda_kernelI6__halfLi480ELi3ELi32ELi30ELi4096ELb0ELb1ELi16ELi960ELi960ELi4ELb1ELi1ELb1ELb0ELNS_15WgradSyncMethodE3ENS_16CompileConditionILi900EEEEEvPT_S6_S6_PKS5_S8_S8_S8_PKfflPfPj:
        /* <DEDUP_REMOVED lines=29> */
.L_x_1507:
[----:B------:R-:W2:Y:S04]  /*01d0*/  LD.E.STRONG.GPU R0, desc[UR12][R2.64] ;  /* 0x0000000c02007980 */ /* 0x000ea8000c10f900 */
[----:B--2---:R-:W-:Y:S01]  /*01e0*/  CCTL.IVALL ;  /* 0x00000000ff00798f */ /* 0x004fe20002000000 */
[----:B------:R-:W-:Y:S05]  /*01f0*/  YIELD ;  /* 0x0000000000007946 */ /* 0x000fea0003800000 */
[----:B-----5:R-:W-:-:S04]  /*0200*/  LOP3.LUT R0, R0, R5, RZ, 0x3c, !PT ;  /* 0x0000000500007212 */ /* 0x020fc800078e3cff */
[----:B------:R-:W-:-:S13]  /*0210*/  ISETP.GT.AND P0, PT, R0, -0x1, PT ;  /* 0xffffffff0000780c */ /* 0x000fda0003f04270 */
[----:B------:R-:W-:Y:S05]  /*0220*/  @P0 BRA `(.L_x_1507) ;  /* 0xfffffffc00e80947 */ /* 0x000fea000383ffff */
.L_x_1506:
[----:B------:R-:W-:Y:S05]  /*0230*/  WARPSYNC.ALL ;  /* 0x0000000000007948 */ /* 0x000fea0003800000 */
[----:B------:R-:W-:Y:S06]  /*0240*/  BAR.SYNC.DEFER_BLOCKING 0x0 ;  /* 0x0000000000007b1d */ /* 0x000fec0000010000 */
[----:B------:R-:W-:Y:S05]  /*0250*/  BRA `(.L_x_1508) ;  /* 0x0000005c004c7947 */ /* 0x000fea0003800000 */
.L_x_1505:
        /* <DEDUP_REMOVED lines=8> */
[----:B------:R-:W-:Y:S01]  /*02e0*/  IADD3 R2, R14, 0x1e0, RZ ;  /* 0x000001e00e027810 */ /* 0x000fe20007ffe0ff */
[----:B------:R-:W0:Y:S01]  /*02f0*/  S2UR UR6, SR_CgaCtaId ;  /* 0x00000000000679c3 */ /* 0x000e220000008800 */
[----:B------:R-:W-:Y:S01]  /*0300*/  SHF.R.S32.HI R0, RZ, 0x1f, R14 ;  /* 0x0000001fff007819 */ /* 0x000fe2000001140e */
[----:B------:R-:W-:Y:S01]  /*0310*/  UMOV UR4, 0x400 ;  /* 0x0000040000047882 */ /* 0x000fe20000000000 */
[----:B------:R-:W-:Y:S01]  /*0320*/  SHF.R.S32.HI R9, RZ, 0x1f, R2 ;  /* 0x0000001fff097819 */ /* 0x000fe20000011402 */
[----:B------:R-:W-:Y:S01]  /*0330*/  UIADD3 UR4, UR4, 0x3c00, URZ ;  /* 0x00003c0004047890 */ /* 0x000fe2000fffe03f */
[----:B------:R-:W-:Y:S02]  /*0340*/  LEA.HI R8, R0, R14, RZ, 0x2 ;  /* 0x0000000e00087211 */ /* 0x000fe400078f10ff */
[----:B------:R-:W-:Y:S02]  /*0350*/  LEA.HI R6, R9, R2, RZ, 0x2 ;  /* 0x0000000209067211 */ /* 0x000fe400078f10ff */
[----:B------:R-:W-:-:S02]  /*0360*/  SHF.R.S32.HI R7, RZ, 0x2, R8 ;  /* 0x00000002ff077819 */ /* 0x000fc40000011408 */
[----:B------:R-:W-:Y:S02]  /*0370*/  LOP3.LUT R11, R6, 0xfffffffc, RZ, 0xc0, !PT ;  /* 0xfffffffc060b7812 */ /* 0x000fe400078ec0ff */
[----:B------:R-:W-:Y:S02]  /*0380*/  SHF.R.S32.HI R6, RZ, 0x2, R6 ;  /* 0x00000002ff067819 */ /* 0x000fe40000011406 */
[----:B------:R-:W-:Y:S02]  /*0390*/  IADD3 R7, R7, 0xf0, RZ ;  /* 0x000000f007077810 */ /* 0x000fe40007ffe0ff */
[----:B------:R-:W-:Y:S02]  /*03a0*/  IADD3 R12, R6, 0xf0, RZ ;  /* 0x000000f0060c7810 */ /* 0x000fe40007ffe0ff */
[----:B------:R-:W-:Y:S02]  /*03b0*/  LEA.HI R9, R9, R2, RZ, 0x4 ;  /* 0x0000000209097211 */ /* 0x000fe400078f20ff */
[----:B------:R-:W-:-:S02]  /*03c0*/  IADD3 R11, R2, -R11, RZ ;  /* 0x8000000b020b7210 */ /* 0x000fc40007ffe0ff */
[C---:B------:R-:W-:Y:S01]  /*03d0*/  IADD3 R6, R3.reuse, 0x2, RZ ;  /* 0x0000000203067810 */ /* 0x040fe20007ffe0ff */
[----:B------:R-:W-:Y:S01]  /*03e0*/  IMAD.WIDE.U32 R2, R3, -0x77777777, RZ ;  /* 0x8888888903027825 */ /* 0x000fe200078e00ff */
[----:B------:R-:W-:Y:S01]  /*03f0*/  SHF.R.S32.HI R10, RZ, 0x1f, R7 ;  /* 0x0000001fff0a7819 */ /* 0x000fe20000011407 */
[----:B0-----:R-:W-:Y:S01]  /*0400*/  ULEA UR6, UR6, UR4, 0x18 ;  /* 0x0000000406067291 */ /* 0x001fe2000f8ec03f */
[----:B------:R-:W-:Y:S02]  /*0410*/  SHF.R.S32.HI R13, RZ, 0x1f, R12 ;  /* 0x0000001fff0d7819 */ /* 0x000fe4000001140c */
[----:B------:R-:W-:Y:S01]  /*0420*/  LEA.HI R10, R10, R7, RZ, 0x2 ;  /* 0x000000070a0a7211 */ /* 0x000fe200078f10ff */
[----:B------:R-:W-:Y:S01]  /*0430*/  IMAD.WIDE.U32 R6, R6, -0x77777777, RZ ;  /* 0x8888888906067825 */ /* 0x000fe200078e00ff */
[----:B------:R-:W-:Y:S01]  /*0440*/  SHF.R.U32.HI R2, RZ, 0x4, R3 ;  /* 0x00000004ff027819 */ /* 0x000fe20000011603 */
[----:B------:R-:W-:Y:S01]  /*0450*/  UMOV UR4, URZ ;  /* 0x0000003f00047c82 */ /* 0x000fe20008000000 */
[----:B------:R-:W-:-:S02]  /*0460*/  LEA.HI R0, R0, R14, RZ, 0x4 ;  /* 0x0000000e00007211 */ /* 0x000fc400078f20ff */
[----:B------:R-:W-:Y:S01]  /*0470*/  LOP3.LUT R8, R8, 0xfffffffc, RZ, 0xc0, !PT ;  /* 0xfffffffc08087812 */ /* 0x000fe200078ec0ff */
[----:B------:R0:W-:Y:S01]  /*0480*/  STL [R1+0x134], R2 ;  /* 0x0001340201007387 */ /* 0x0001e20000100800 */
[----:B------:R-:W-:Y:S02]  /*0490*/  LEA.HI R13, R13, R12, RZ, 0x2 ;  /* 0x0000000c0d0d7211 */ /* 0x000fe400078f10ff */
[----:B------:R-:W-:Y:S02]  /*04a0*/  SHF.R.U32.HI R3, RZ, 0x4, R0 ;  /* 0x00000004ff037819 */ /* 0x000fe40000011600 */
[----:B------:R-:W-:Y:S02]  /*04b0*/  IADD3 R8, -R8, R14, RZ ;  /* 0x0000000e08087210 */ /* 0x000fe40007ffe1ff */
[----:B------:R-:W-:Y:S02]  /*04c0*/  SHF.R.U32.HI R0, RZ, 0x4, R9 ;  /* 0x00000004ff007819 */ /* 0x000fe40000011609 */
[----:B------:R-:W-:-:S02]  /*04d0*/  LOP3.LUT R6, R8, 0x3, R3, 0x78, !PT ;  /* 0x0000000308067812 */ /* 0x000fc400078e7803 */
[----:B0-----:R-:W-:Y:S02]  /*04e0*/  SHF.R.U32.HI R2, RZ, 0x4, R7 ;  /* 0x00000004ff027819 */ /* 0x001fe40000011607 */
[----:B------:R-:W-:Y:S02]  /*04f0*/  SHF.R.U32.HI R7, RZ, 0x2, R10 ;  /* 0x00000002ff077819 */ /* 0x000fe4000001160a */
[----:B------:R-:W-:Y:S01]  /*0500*/  LOP3.LUT R0, R11, 0x3, R0, 0x78, !PT ;  /* 0x000000030b007812 */ /* 0x000fe200078e7800 */
[----:B------:R0:W-:Y:S01]  /*0510*/  STL [R1+0x138], R2 ;  /* 0x0001380201007387 */ /* 0x0001e20000100800 */
[----:B------:R-:W-:-:S03]  /*0520*/  LOP3.LUT R3, R8, 0x3, R7, 0x78, !PT ;  /* 0x0000000308037812 */ /* 0x000fc600078e7807 */
[----:B------:R-:W-:Y:S04]  /*0530*/  STL [R1+0x148], R6 ;  /* 0x0001480601007387 */ /* 0x000fe80000100800 */
[----:B------:R-:W-:Y:S01]  /*0540*/  STL [R1+0x144], R3 ;  /* 0x0001440301007387 */ /* 0x000fe20000100800 */
[----:B0-----:R-:W-:-:S03]  /*0550*/  SHF.R.U32.HI R2, RZ, 0x2, R13 ;  /* 0x00000002ff027819 */ /* 0x001fc6000001160d */
[----:B------:R2:W-:Y:S01]  /*0560*/  STL [R1+0x140], R0 ;  /* 0x0001400001007387 */ /* 0x0005e20000100800 */
[----:B------:R-:W-:-:S05]  /*0570*/  LOP3.LUT R2, R11, 0x3, R2, 0x78, !PT ;  /* 0x000000030b027812 */ /* 0x000fca00078e7802 */
[----:B------:R0:W-:Y:S04]  /*0580*/  STL [R1+0x13c], R2 ;  /* 0x00013c0201007387 */ /* 0x0001e80000100800 */
[----:B------:R1:W-:Y:S04]  /*0590*/  STL [R1+0x84], RZ ;  /* 0x000084ff01007387 */ /* 0x0003e80000100800 */
[----:B------:R1:W-:Y:S04]  /*05a0*/  STL [R1+0x8c], RZ ;  /* 0x00008cff01007387 */ /* 0x0003e80000100800 */
[----:B------:R1:W-:Y:S04]  /*05b0*/  STL [R1+0x74], RZ ;  /* 0x000074ff01007387 */ /* 0x0003e80000100800 */
[----:B------:R1:W-:Y:S04]  /*05c0*/  STL [R1+0x6c], RZ ;  /* 0x00006cff01007387 */ /* 0x0003e80000100800 */
[----:B------:R1:W-:Y:S04]  /*05d0*/  STL [R1+0x80], RZ ;  /* 0x000080ff01007387 */ /* 0x0003e80000100800 */
[----:B------:R1:W-:Y:S04]  /*05e0*/  STL [R1+0x88], RZ ;  /* 0x000088ff01007387 */ /* 0x0003e80000100800 */
[----:B------:R1:W-:Y:S04]  /*05f0*/  STL [R1+0x70], RZ ;  /* 0x000070ff01007387 */ /* 0x0003e80000100800 */
[----:B------:R1:W-:Y:S01]  /*0600*/  STL [R1+0x68], RZ ;  /* 0x000068ff01007387 */ /* 0x0003e20000100800 */
[----:B--2---:R-:W-:-:S02]  /*0610*/  HADD2.F32 R0, -RZ, R4.H0_H0 ;  /* 0x20000004ff007230 */ /* 0x004fc40000004100 */
[----:B------:R-:W-:Y:S02]  /*0620*/  HADD2.F32 R3, -RZ, R4.H1_H1 ;  /* 0x30000004ff037230 */ /* 0x000fe40000004100 */
[--C-:B0-----:R-:W-:Y:S02]  /*0630*/  HADD2.F32 R2, -RZ, R5.reuse.H0_H0 ;  /* 0x20000005ff027230 */ /* 0x101fe40000004100 */
[----:B-1----:R-:W-:-:S07]  /*0640*/  HADD2.F32 R34, -RZ, R5.H1_H1 ;  /* 0x30000005ff227230 */ /* 0x002fce0000004100 */
.L_x_1524:
[----:B-1----:R-:W2:Y:S01]  /*0650*/  LDL R6, [R1+0x138] ;  /* 0x0001380001067983 */ /* 0x002ea20000100800 */
[----:B------:R-:W0:Y:S03]  /*0660*/  S2R R8, SR_TID.X ;  /* 0x0000000000087919 */ /* 0x000e260000002100 */
[----:B------:R-:W3:Y:S01]  /*0670*/  LDL R7, [R1+0x134] ;  /* 0x0001340001077983 */ /* 0x000ee20000100800 */
[----:B------:R-:W-:Y:S01]  /*0680*/  HFMA2.MMA R31, -RZ, RZ, 0, 0 ;  /* 0x00000000ff1f7435 */ /* 0x000fe200000001ff */
[----:B------:R-:W-:Y:S02]  /*0690*/  USHF.L.U32 UR8, UR10, 0x5, URZ ;  /* 0x000000050a087899 */ /* 0x000fe4000800063f */
[----:B------:R-:W-:Y:S01]  /*06a0*/  STL [R1+0x1d8], R34 ;  /* 0x0001d82201007387 */ /* 0x000fe20000100800 */
[----:B------:R-:W-:Y:S01]  /*06b0*/  USHF.L.U64.HI UR14, UR10, 0x5, UR5 ;  /* 0x000000050a0e7899 */ /* 0x000fe20008010205 */
[----:B------:R-:W-:-:S02]  /*06c0*/  ULDC.64 UR16, c[0x0][0x248] ;  /* 0x0000920000107ab9 */ /* 0x000fc40000000a00 */
[----:B-----5:R1:W-:Y:S04]  /*06d0*/  STL [R1+0x1d4], R0 ;  /* 0x0001d40001007387 */ /* 0x0203e80000100800 */
[----:B------:R4:W-:Y:S01]  /*06e0*/  STL [R1+0x1d0], R3 ;  /* 0x0001d00301007387 */ /* 0x0009e20000100800 */
[----:B0-----:R-:W-:-:S05]  /*06f0*/  IMAD.WIDE.U32 R4, R8, -0x77777777, RZ ;  /* 0x8888888908047825 */ /* 0x001fca00078e00ff */
[----:B-1----:R-:W-:-:S05]  /*0700*/  SHF.R.U32.HI R0, RZ, 0x7, R5 ;  /* 0x00000007ff007819 */ /* 0x002fca0000011605 */
[----:B----4-:R-:W-:Y:S01]  /*0710*/  IMAD R3, R0, -0xf0, R8 ;  /* 0xffffff1000037824 */ /* 0x010fe200078e0208 */
[----:B------:R-:W-:-:S04]  /*0720*/  MOV R5, UR10 ;  /* 0x0000000a00057c02 */ /* 0x000fc80008000f00 */
[----:B------:R-:W-:-:S05]  /*0730*/  SHF.L.U32 R30, R3, 0x2, RZ ;  /* 0x00000002031e7819 */ /* 0x000fca00000006ff */
[----:B------:R-:W-:Y:S01]  /*0740*/  IMAD.WIDE.U32 R30, R5, 0x3c0000, R30 ;  /* 0x003c0000051e7825 */ /* 0x000fe200078e001e */
[----:B--2---:R-:W-:-:S04]  /*0750*/  IADD3 R5, P1, R6, UR8, RZ ;  /* 0x0000000806057c10 */ /* 0x004fc8000ff3e0ff */
[----:B------:R-:W-:Y:S02]  /*0760*/  IADD3.X R10, RZ, UR14, RZ, P1, !PT ;  /* 0x0000000eff0a7c10 */ /* 0x000fe40008ffe4ff */
[----:B------:R-:W-:-:S04]  /*0770*/  LEA R4, P1, R5, UR16, 0x3 ;  /* 0x0000001005047c11 */ /* 0x000fc8000f8218ff */
[----:B------:R-:W-:-:S06]  /*0780*/  LEA.HI.X R5, R5, UR17, R10, 0x3, P1 ;  /* 0x0000001105057c11 */ /* 0x000fcc00088f1c0a */
[----:B------:R-:W2:Y:S01]  /*0790*/  LDG.E.64.CONSTANT R4, desc[UR12][R4.64] ;  /* 0x0000000c04047981 */ /* 0x000ea2000c1e9b00 */
[----:B------:R-:W-:-:S04]  /*07a0*/  USHF.L.U32 UR7, UR11, 0x4, URZ ;  /* 0x000000040b077899 */ /* 0x000fc8000800063f */
[----:B------:R-:W-:-:S06]  /*07b0*/  ULOP3.LUT UR7, UR7, 0xff0, URZ, 0xc0, !UPT ;  /* 0x00000ff007077892 */ /* 0x000fcc000f8ec03f */
[----:B------:R-:W-:Y:S01]  /*07c0*/  IADD3 R32, R0, UR7, RZ ;  /* 0x0000000700207c10 */ /* 0x000fe2000fffe0ff */
[----:B------:R-:W-:Y:S01]  /*07d0*/  UIMAD UR7, UR5, 0x3c0000, URZ ;  /* 0x003c0000050778a4 */ /* 0x000fe2000f8e023f */
[----:B---3--:R-:W-:-:S03]  /*07e0*/  IADD3 R7, P0, R7, UR8, RZ ;  /* 0x0000000807077c10 */ /* 0x008fc6000ff1e0ff */
[----:B------:R-:W-:Y:S02]  /*07f0*/  IMAD R32, R32, 0x3c0, RZ ;  /* 0x000003c020207824 */ /* 0x000fe400078e02ff */
[----:B------:R-:W-:Y:S01]  /*0800*/  IADD3 R31, R31, UR7, RZ ;  /* 0x000000071f1f7c10 */ /* 0x000fe2000fffe0ff */
[----:B------:R-:W-:Y:S02]  /*0810*/  ULDC UR7, c[0x0][0x250] ;  /* 0x0000940000077ab9 */ /* 0x000fe40000000800 */
[----:B------:R-:W-:Y:S02]  /*0820*/  IADD3 R8, P2, R32, R30, RZ ;  /* 0x0000001e20087210 */ /* 0x000fe40007f5e0ff */
[----:B------:R-:W-:Y:S01]  /*0830*/  IADD3.X R12, RZ, UR14, RZ, P0, !PT ;  /* 0x0000000eff0c7c10 */ /* 0x000fe200087fe4ff */
[----:B------:R-:W-:Y:S01]  /*0840*/  ULDC.64 UR14, c[0x0][0x230] ;  /* 0x00008c00000e7ab9 */ /* 0x000fe20000000a00 */
[----:B------:R-:W-:Y:S02]  /*0850*/  LEA R6, P0, R7, UR16, 0x3 ;  /* 0x0000001007067c11 */ /* 0x000fe4000f8018ff */
[----:B------:R-:W-:-:S02]  /*0860*/  IADD3.X R9, RZ, R31, RZ, P2, !PT ;  /* 0x0000001fff097210 */ /* 0x000fc400017fe4ff */
[C---:B------:R-:W-:Y:S02]  /*0870*/  SHF.L.U32 R13, R8.reuse, 0x1, RZ ;  /* 0x00000001080d7819 */ /* 0x040fe400000006ff */
[----:B------:R-:W-:Y:S01]  /*0880*/  LEA.HI.X R7, R7, UR17, R12, 0x3, P0 ;  /* 0x0000001107077c11 */ /* 0x000fe200080f1c0c */
[----:B------:R-:W-:Y:S01]  /*0890*/  ULDC.64 UR16, c[0x0][0x228] ;  /* 0x00008a0000107ab9 */ /* 0x000fe20000000a00 */
[----:B------:R-:W-:Y:S02]  /*08a0*/  SHF.L.U64.HI R3, R8, 0x1, R9 ;  /* 0x0000000108037819 */ /* 0x000fe40000010209 */
[----:B------:R-:W-:Y:S01]  /*08b0*/  IADD3 R10, P0, R13, UR14, RZ ;  /* 0x0000000e0d0a7c10 */ /* 0x000fe2000ff1e0ff */
[----:B--2---:R0:W-:Y:S03]  /*08c0*/  STL.64 [R1+0x1e0], R4 ;  /* 0x0001e00401007387 */ /* 0x0041e60000100a00 */
[----:B------:R-:W-:-:S02]  /*08d0*/  IADD3.X R11, R3, UR15, RZ, P0, !PT ;  /* 0x0000000f030b7c10 */ /* 0x000fc400087fe4ff */
[----:B------:R-:W-:Y:S01]  /*08e0*/  IADD3 R12, R32, 0x780, RZ ;  /* 0x00000780200c7810 */ /* 0x000fe20007ffe0ff */
[----:B------:R-:W2:Y:S04]  /*08f0*/  LDG.E.64.CONSTANT R6, desc[UR12][R6.64] ;  /* 0x0000000c06067981 */ /* 0x000ea8000c1e9b00 */
[----:B0-----:R0:W3:Y:S01]  /*0900*/  LDG.E.64.CONSTANT R4, desc[UR12][R10.64] ;  /* 0x0000000c0a047981 */ /* 0x0010e2000c1e9b00 */
[----:B------:R-:W-:Y:S02]  /*0910*/  IADD3 R12, P0, R12, R30, RZ ;  /* 0x0000001e0c0c7210 */ /* 0x000fe40007f1e0ff */
[----:B------:R-:W-:Y:S01]  /*0920*/  IADD3 R8, P1, R13, UR16, RZ ;  /* 0x000000100d087c10 */ /* 0x000fe2000ff3e0ff */
[----:B------:R-:W-:Y:S03]  /*0930*/  STL [R1+0xc4], R13 ;  /* 0x0000c40d01007387 */ /* 0x000fe60000100800 */
[----:B------:R-:W-:Y:S01]  /*0940*/  IADD3.X R9, R3, UR17, RZ, P1, !PT ;  /* 0x0000001103097c10 */ /* 0x000fe20008ffe4ff */
[----:B------:R1:W-:Y:S01]  /*0950*/  STL [R1+0xc8], R3 ;  /* 0x0000c80301007387 */ /* 0x0003e20000100800 */
[----:B0-----:R-:W-:-:S02]  /*0960*/  IADD3.X R10, RZ, R31, RZ, P0, !PT ;  /* 0x0000001fff0a7210 */ /* 0x001fc400007fe4ff */
[----:B------:R-:W-:Y:S02]  /*0970*/  IADD3 R14, R32, 0xf00, RZ ;  /* 0x00000f00200e7810 */ /* 0x000fe40007ffe0ff */
[----:B------:R-:W4:Y:S01]  /*0980*/  LDG.E.64.CONSTANT R8, desc[UR12][R8.64] ;  /* 0x0000000c08087981 */ /* 0x000f22000c1e9b00 */
[----:B---3--:R-:W-:Y:S02]  /*0990*/  MOV R34, R5 ;  /* 0x0000000500227202 */ /* 0x008fe40000000f00 */
[C---:B------:R-:W-:Y:S02]  /*09a0*/  SHF.L.U32 R5, R12.reuse, 0x1, RZ ;  /* 0x000000010c057819 */ /* 0x040fe400000006ff */
[----:B-1----:R-:W-:Y:S02]  /*09b0*/  MOV R3, R4 ;  /* 0x0000000400037202 */ /* 0x002fe40000000f00 */
[----:B------:R-:W-:Y:S02]  /*09c0*/  SHF.L.U64.HI R4, R12, 0x1, R10 ;  /* 0x000000010c047819 */ /* 0x000fe4000001020a */
[----:B------:R-:W-:-:S04]  /*09d0*/  IADD3 R10, P0, R5, UR14, RZ ;  /* 0x0000000e050a7c10 */ /* 0x000fc8000ff1e0ff */
[----:B------:R-:W-:Y:S02]  /*09e0*/  IADD3.X R11, R4, UR15, RZ, P0, !PT ;  /* 0x0000000f040b7c10 */ /* 0x000fe400087fe4ff */
[----:B------:R-:W-:-:S04]  /*09f0*/  IADD3 R12, P0, R5, UR16, RZ ;  /* 0x00000010050c7c10 */ /* 0x000fc8000ff1e0ff */
[----:B------:R-:W-:Y:S01]  /*0a00*/  IADD3.X R13, R4, UR17, RZ, P0, !PT ;  /* 0x00000011040d7c10 */ /* 0x000fe200087fe4ff */
[----:B------:R0:W-:Y:S01]  /*0a10*/  STL [R1+0xe0], R5 ;  /* 0x0000e00501007387 */ /* 0x0001e20000100800 */
[----:B------:R-:W-:Y:S02]  /*0a20*/  IADD3 R14, P0, R14, R30, RZ ;  /* 0x0000001e0e0e7210 */ /* 0x000fe40007f1e0ff */
[----:B------:R-:W-:Y:S01]  /*0a30*/  IADD3 R18, R32, 0x1680, RZ ;  /* 0x0000168020127810 */ /* 0x000fe20007ffe0ff */
[----:B------:R-:W3:Y:S01]  /*0a40*/  LDG.E.64.CONSTANT R10, desc[UR12][R10.64] ;  /* 0x0000000c0a0a7981 */ /* 0x000ee2000c1e9b00 */
[----:B------:R-:W-:-:S03]  /*0a50*/  IADD3.X R15, RZ, R31, RZ, P0, !PT ;  /* 0x0000001fff0f7210 */ /* 0x000fc600007fe4ff */
[----:B------:R1:W-:Y:S01]  /*0a60*/  STL [R1+0xe8], R4 ;  /* 0x0000e80401007387 */ /* 0x0003e20000100800 */
[----:B0-----:R-:W-:Y:S02]  /*0a70*/  SHF.L.U32 R5, R14, 0x1, RZ ;  /* 0x000000010e057819 */ /* 0x001fe400000006ff */
[----:B------:R-:W-:Y:S01]  /*0a80*/  IADD3 R22, R32, 0x1e00, RZ ;  /* 0x00001e0020167810 */ /* 0x000fe20007ffe0ff */
[----:B------:R-:W3:Y:S01]  /*0a90*/  LDG.E.64.CONSTANT R12, desc[UR12][R12.64] ;  /* 0x0000000c0c0c7981 */ /* 0x000ee2000c1e9b00 */
[----:B-1----:R-:W-:Y:S02]  /*0aa0*/  SHF.L.U64.HI R4, R14, 0x1, R15 ;  /* 0x000000010e047819 */ /* 0x002fe4000001020f */
[----:B------:R-:W-:-:S04]  /*0ab0*/  IADD3 R14, P0, R5, UR14, RZ ;  /* 0x0000000e050e7c10 */ /* 0x000fc8000ff1e0ff */
[----:B------:R-:W-:-:S06]  /*0ac0*/  IADD3.X R15, R4, UR15, RZ, P0, !PT ;  /* 0x0000000f040f7c10 */ /* 0x000fcc00087fe4ff */
[----:B------:R-:W4:Y:S01]  /*0ad0*/  LDG.E.64.CONSTANT R14, desc[UR12][R14.64] ;  /* 0x0000000c0e0e7981 */ /* 0x000f22000c1e9b00 */
[----:B------:R-:W-:-:S04]  /*0ae0*/  IADD3 R16, P0, R5, UR16, RZ ;  /* 0x0000001005107c10 */ /* 0x000fc8000ff1e0ff */
[----:B------:R-:W-:Y:S02]  /*0af0*/  IADD3.X R17, R4, UR17, RZ, P0, !PT ;  /* 0x0000001104117c10 */ /* 0x000fe400087fe4ff */
[-C--:B------:R-:W-:Y:S01]  /*0b00*/  IADD3 R18, P0, R18, R30.reuse, RZ ;  /* 0x0000001e12127210 */ /* 0x080fe20007f1e0ff */
[----:B------:R0:W-:Y:S01]  /*0b10*/  STL [R1+0xe4], R5 ;  /* 0x0000e40501007387 */ /* 0x0001e20000100800 */
[----:B------:R-:W-:Y:S02]  /*0b20*/  IADD3 R22, P2, R22, R30, RZ ;  /* 0x0000001e16167210 */ /* 0x000fe40007f5e0ff */
[-C--:B------:R-:W-:Y:S01]  /*0b30*/  IADD3.X R19, RZ, R31.reuse, RZ, P0, !PT ;  /* 0x0000001fff137210 */ /* 0x080fe200007fe4ff */
[----:B------:R1:W-:Y:S01]  /*0b40*/  STL [R1+0xf8], R4 ;  /* 0x0000f80401007387 */ /* 0x0003e20000100800 */
[----:B------:R-:W-:Y:S02]  /*0b50*/  IADD3.X R23, RZ, R31, RZ, P2, !PT ;  /* 0x0000001fff177210 */ /* 0x000fe400017fe4ff */
[----:B------:R-:W-:-:S02]  /*0b60*/  IADD3 R26, R32, 0x2580, RZ ;  /* 0x00002580201a7810 */ /* 0x000fc40007ffe0ff */
[----:B------:R-:W-:Y:S01]  /*0b70*/  IADD3 R33, R32, 0x2d00, RZ ;  /* 0x00002d0020217810 */ /* 0x000fe20007ffe0ff */
[----:B--2---:R-:W-:Y:S01]  /*0b80*/  FADD.FTZ R7, R7, UR7 ;  /* 0x0000000707077e21 */ /* 0x004fe20008010000 */
[C---:B0-----:R-:W-:Y:S01]  /*0b90*/  SHF.L.U32 R5, R18.reuse, 0x1, RZ ;  /* 0x0000000112057819 */ /* 0x041fe200000006ff */
[----:B------:R-:W2:Y:S01]  /*0ba0*/  LDG.E.64.CONSTANT R16, desc[UR12][R16.64] ;  /* 0x0000000c10107981 */ /* 0x000ea2000c1e9b00 */
[----:B-1----:R-:W-:Y:S02]  /*0bb0*/  SHF.L.U64.HI R4, R18, 0x1, R19 ;  /* 0x0000000112047819 */ /* 0x002fe40000010213 */
[C---:B------:R-:W-:Y:S02]  /*0bc0*/  IADD3 R18, P0, R5.reuse, UR14, RZ ;  /* 0x0000000e05127c10 */ /* 0x040fe4000ff1e0ff */
[----:B------:R-:W-:Y:S02]  /*0bd0*/  IADD3 R20, P1, R5, UR16, RZ ;  /* 0x0000001005147c10 */ /* 0x000fe4000ff3e0ff */
[----:B------:R-:W-:-:S02]  /*0be0*/  IADD3.X R19, R4, UR15, RZ, P0, !PT ;  /* 0x0000000f04137c10 */ /* 0x000fc400087fe4ff */
[----:B------:R-:W-:Y:S01]  /*0bf0*/  IADD3.X R21, R4, UR17, RZ, P1, !PT ;  /* 0x0000001104157c10 */ /* 0x000fe20008ffe4ff */
[----:B----4-:R-:W-:Y:S04]  /*0c00*/  STL [R1+0x1cc], R15 ;  /* 0x0001cc0f01007387 */ /* 0x010fe80000100800 */
[----:B------:R0:W-:Y:S04]  /*0c10*/  STL [R1+0xf0], R5 ;  /* 0x0000f00501007387 */ /* 0x0001e80000100800 */
[----:B------:R1:W-:Y:S01]  /*0c20*/  STL [R1+0xfc], R4 ;  /* 0x0000fc0401007387 */ /* 0x0003e20000100800 */
[----:B------:R-:W-:Y:S01]  /*0c30*/  IADD3 R32, R32, 0x3480, RZ ;  /* 0x0000348020207810 */ /* 0x000fe20007ffe0ff */
[----:B------:R-:W-:Y:S02]  /*0c40*/  MUFU.RSQ R7, R7 ;  /* 0x0000000700077308 */ /* 0x000fe40000001400 */
[----:B------:R-:W4:Y:S01]  /*0c50*/  LDG.E.64.CONSTANT R18, desc[UR12][R18.64] ;  /* 0x0000000c12127981 */ /* 0x000f22000c1e9b00 */
[----:B0-----:R-:W-:-:S03]  /*0c60*/  SHF.L.U32 R5, R22, 0x1, RZ ;  /* 0x0000000116057819 */ /* 0x001fc600000006ff */
[----:B------:R-:W4:Y:S01]  /*0c70*/  LDG.E.64.CONSTANT R20, desc[UR12][R20.64] ;  /* 0x0000000c14147981 */ /* 0x000f22000c1e9b00 */
[----:B-1----:R-:W-:Y:S02]  /*0c80*/  SHF.L.U64.HI R4, R22, 0x1, R23 ;  /* 0x0000000116047819 */ /* 0x002fe40000010217 */
[----:B------:R-:W-:-:S04]  /*0c90*/  IADD3 R22, P0, R5, UR14, RZ ;  /* 0x0000000e05167c10 */ /* 0x000fc8000ff1e0ff */
[----:B------:R-:W-:Y:S02]  /*0ca0*/  IADD3.X R23, R4, UR15, RZ, P0, !PT ;  /* 0x0000000f04177c10 */ /* 0x000fe400087fe4ff */
[----:B------:R-:W-:Y:S01]  /*0cb0*/  IADD3 R26, P0, R26, R30, RZ ;  /* 0x0000001e1a1a7210 */ /* 0x000fe20007f1e0ff */
[----:B------:R0:W-:Y:S01]  /*0cc0*/  STL [R1+0x104], R5 ;  /* 0x0001040501007387 */ /* 0x0001e20000100800 */
[----:B------:R-:W-:Y:S02]  /*0cd0*/  IADD3 R24, P1, R5, UR16, RZ ;  /* 0x0000001005187c10 */ /* 0x000fe4000ff3e0ff */
[----:B------:R-:W-:Y:S01]  /*0ce0*/  IADD3.X R27, RZ, R31, RZ, P0, !PT ;  /* 0x0000001fff1b7210 */ /* 0x000fe200007fe4ff */
[----:B------:R1:W-:Y:S01]  /*0cf0*/  STL [R1+0x100], R4 ;  /* 0x0001000401007387 */ /* 0x0003e20000100800 */
[----:B------:R-:W-:-:S03]  /*0d00*/  IADD3.X R25, R4, UR17, RZ, P1, !PT ;  /* 0x0000001104197c10 */ /* 0x000fc60008ffe4ff */
[----:B------:R-:W4:Y:S01]  /*0d10*/  LDG.E.64.CONSTANT R22, desc[UR12][R22.64] ;  /* 0x0000000c16167981 */ /* 0x000f22000c1e9b00 */
[----:B0-----:R-:W-:-:S03]  /*0d20*/  SHF.L.U32 R5, R26, 0x1, RZ ;  /* 0x000000011a057819 */ /* 0x001fc600000006ff */
[----:B------:R-:W4:Y:S01]  /*0d30*/  LDG.E.64.CONSTANT R24, desc[UR12][R24.64] ;  /* 0x0000000c18187981 */ /* 0x000f22000c1e9b00 */
[----:B-1----:R-:W-:Y:S02]  /*0d40*/  SHF.L.U64.HI R4, R26, 0x1, R27 ;  /* 0x000000011a047819 */ /* 0x002fe4000001021b */
[----:B------:R-:W-:-:S04]  /*0d50*/  IADD3 R26, P0, R5, UR14, RZ ;  /* 0x0000000e051a7c10 */ /* 0x000fc8000ff1e0ff */
[C---:B------:R-:W-:Y:S02]  /*0d60*/  IADD3.X R27, R4.reuse, UR15, RZ, P0, !PT ;  /* 0x0000000f041b7c10 */ /* 0x040fe400087fe4ff */
[----:B------:R-:W-:Y:S01]  /*0d70*/  IADD3 R28, P0, R5, UR16, RZ ;  /* 0x00000010051c7c10 */ /* 0x000fe2000ff1e0ff */
[----:B------:R-:W-:Y:S03]  /*0d80*/  STL [R1+0xf4], R5 ;  /* 0x0000f40501007387 */ /* 0x000fe60000100800 */
[----:B------:R-:W-:Y:S01]  /*0d90*/  IADD3.X R29, R4, UR17, RZ, P0, !PT ;  /* 0x00000011041d7c10 */ /* 0x000fe200087fe4ff */
[----:B------:R-:W3:Y:S01]  /*0da0*/  LDG.E.64.CONSTANT R26, desc[UR12][R26.64] ;  /* 0x0000000c1a1a7981 */ /* 0x000ee2000c1e9b00 */
[----:B------:R-:W-:-:S03]  /*0db0*/  IADD3 R33, P0, R33, R30, RZ ;  /* 0x0000001e21217210 */ /* 0x000fc60007f1e0ff */
[----:B------:R0:W-:Y:S01]  /*0dc0*/  STL [R1+0xec], R4 ;  /* 0x0000ec0401007387 */ /* 0x0001e20000100800 */
[----:B------:R-:W-:-:S03]  /*0dd0*/  IADD3.X R35, RZ, R31, RZ, P0, !PT ;  /* 0x0000001fff237210 */ /* 0x000fc600007fe4ff */
[----:B------:R-:W2:Y:S01]  /*0de0*/  LDG.E.64.CONSTANT R28, desc[UR12][R28.64] ;  /* 0x0000000c1c1c7981 */ /* 0x000ea2000c1e9b00 */
[C---:B------:R-:W-:Y:S02]  /*0df0*/  SHF.L.U64.HI R15, R33.reuse, 0x1, R35 ;  /* 0x00000001210f7819 */ /* 0x040fe40000010223 */
[----:B0-----:R-:W-:-:S04]  /*0e00*/  SHF.L.U32 R4, R33, 0x1, RZ ;  /* 0x0000000121047819 */ /* 0x001fc800000006ff */
[----:B------:R-:W-:-:S04]  /*0e10*/  IADD3 R36, P0, R4, UR14, RZ ;  /* 0x0000000e04247c10 */ /* 0x000fc8000ff1e0ff */
[----:B------:R-:W-:-:S06]  /*0e20*/  IADD3.X R37, R15, UR15, RZ, P0, !PT ;  /* 0x0000000f0f257c10 */ /* 0x000fcc00087fe4ff */
[----:B------:R-:W4:Y:S04]  /*0e30*/  LDG.E.64.CONSTANT R36, desc[UR12][R36.64] ;  /* 0x0000000c24247981 */ /* 0x000f28000c1e9b00 */
[----:B---3--:R-:W-:Y:S04]  /*0e40*/  STL [R1+0x1c0], R27 ;  /* 0x0001c01b01007387 */ /* 0x008fe80000100800 */
[----:B--2---:R-:W-:Y:S04]  /*0e50*/  STL [R1+0x1c4], R29 ;  /* 0x0001c41d01007387 */ /* 0x004fe80000100800 */
[----:B------:R0:W-:Y:S02]  /*0e60*/  STL [R1+0xdc], R4 ;  /* 0x0000dc0401007387 */ /* 0x0001e40000100800 */
[----:B0-----:R-:W-:-:S02]  /*0e70*/  IADD3 R4, P1, R4, UR16, RZ ;  /* 0x0000001004047c10 */ /* 0x001fc4000ff3e0ff */
[----:B------:R-:W-:Y:S02]  /*0e80*/  STL [R1+0xd8], R15 ;  /* 0x0000d80f01007387 */ /* 0x000fe40000100800 */
[----:B------:R-:W-:Y:S02]  /*0e90*/  IADD3.X R5, R15, UR17, RZ, P1, !PT ;  /* 0x000000110f057c10 */ /* 0x000fe40008ffe4ff */
[----:B----4-:R0:W-:Y:S04]  /*0ea0*/  STL.64 [R1], R36 ;  /* 0x0000002401007387 */ /* 0x0101e80000100a00 */
[----:B0-----:R-:W2:Y:S01]  /*0eb0*/  LDG.E.64.CONSTANT R36, desc[UR12][R4.64] ;  /* 0x0000000c04247981 */ /* 0x001ea2000c1e9b00 */
[----:B------:R-:W-:-:S04]  /*0ec0*/  IADD3 R30, P0, R32, R30, RZ ;  /* 0x0000001e201e7210 */ /* 0x000fc80007f1e0ff */
[----:B------:R-:W-:Y:S02]  /*0ed0*/  IADD3.X R31, RZ, R31, RZ, P0, !PT ;  /* 0x0000001fff1f7210 */ /* 0x000fe400007fe4ff */
[C---:B------:R-:W-:Y:S01]  /*0ee0*/  SHF.L.U32 R27, R30.reuse, 0x1, RZ ;  /* 0x000000011e1b7819 */ /* 0x040fe200000006ff */
[----:B------:R-:W3:Y:S01]  /*0ef0*/  LDL.LU.64 R4, [R1+0x1e0] ;  /* 0x0001e00001047983 */ /* 0x000ee20000300a00 */
[----:B------:R-:W-:Y:S02]  /*0f00*/  SHF.L.U64.HI R15, R30, 0x1, R31 ;  /* 0x000000011e0f7819 */ /* 0x000fe4000001021f */
[C---:B------:R-:W-:Y:S02]  /*0f10*/  IADD3 R30, P0, R27.reuse, UR14, RZ ;  /* 0x0000000e1b1e7c10 */ /* 0x040fe4000ff1e0ff */
[----:B------:R-:W-:Y:S02]  /*0f20*/  IADD3 R32, P1, R27, UR16, RZ ;  /* 0x000000101b207c10 */ /* 0x000fe4000ff3e0ff */
[C---:B------:R-:W-:Y:S01]  /*0f30*/  IADD3.X R31, R15.reuse, UR15, RZ, P0, !PT ;  /* 0x0000000f0f1f7c10 */ /* 0x040fe200087fe4ff */
[----:B------:R-:W-:Y:S01]  /*0f40*/  HFMA2.MMA R35, -RZ, RZ, 0, 1.430511474609375e-06 ;  /* 0x00000018ff237435 */ /* 0x000fe200000001ff */
[----:B------:R-:W-:Y:S01]  /*0f50*/  IADD3.X R33, R15, UR17, RZ, P1, !PT ;  /* 0x000000110f217c10 */ /* 0x000fe20008ffe4ff */
[----:B------:R-:W-:Y:S01]  /*0f60*/  HADD2.F32 R29, -RZ, R34.H0_H0 ;  /* 0x20000022ff1d7230 */ /* 0x000fe20000004100 */
[----:B------:R-:W-:-:S02]  /*0f70*/  UIADD3 UR10, UP0, UR10, 0x1, URZ ;  /* 0x000000010a0a7890 */ /* 0x000fc4000ff1e03f */
[----:B------:R-:W4:Y:S01]  /*0f80*/  LDG.E.64.CONSTANT R30, desc[UR12][R30.64] ;  /* 0x0000000c1e1e7981 */ /* 0x000f22000c1e9b00 */
[----:B------:R-:W-:-:S03]  /*0f90*/  ULDC.64 UR14, c[0x0][0x258] ;  /* 0x00009600000e7ab9 */ /* 0x000fc60000000a00 */
[----:B------:R-:W4:Y:S04]  /*0fa0*/  LDG.E.64.CONSTANT R32, desc[UR12][R32.64] ;  /* 0x0000000c20207981 */ /* 0x000f28000c1e9b00 */
[----:B--2---:R-:W-:Y:S04]  /*0fb0*/  STL [R1+0x1c8], R36 ;  /* 0x0001c82401007387 */ /* 0x004fe80000100800 */
[----:B------:R0:W-:Y:S04]  /*0fc0*/  STL [R1+0x1b0], R37 ;  /* 0x0001b02501007387 */ /* 0x0001e80000100800 */
[----:B------:R-:W-:Y:S04]  /*0fd0*/  STL [R1+0xd4], R27 ;  /* 0x0000d41b01007387 */ /* 0x000fe80000100800 */
[----:B------:R1:W-:Y:S04]  /*0fe0*/  STL [R1+0xd0], R15 ;  /* 0x0000d00f01007387 */ /* 0x0003e80000100800 */
[----:B0-----:R-:W2:Y:S01]  /*0ff0*/  LDL.LU R37, [R1+0x70] ;  /* 0x0000700001257983 */ /* 0x001ea20000300800 */
[----:B---3--:R-:W-:-:S03]  /*1000*/  FADD.FTZ R5, R5, UR7 ;  /* 0x0000000705057e21 */ /* 0x008fc60008010000 */
[----:B------:R-:W3:Y:S01]  /*1010*/  LDL.LU R36, [R1+0x68] ;  /* 0x0000680001247983 */ /* 0x000ee20000300800 */
[----:B-1----:R-:W0:Y:S02]  /*1020*/  S2R R15, SR_TID.X ;  /* 0x00000000000f7919 */ /* 0x002e240000002100 */
[----:B------:R-:W1:Y:S01]  /*1030*/  MUFU.RSQ R5, R5 ;  /* 0x0000000500057308 */ /* 0x000e620000001400 */
[----:B----4-:R-:W-:Y:S01]  /*1040*/  STL [R1+0x1b4], R30 ;  /* 0x0001b41e01007387 */ /* 0x010fe20000100800 */
[----:B------:R-:W-:-:S03]  /*1050*/  HADD2.F32 R27, -RZ, R9.H0_H0 ;  /* 0x20000009ff1b7230 */ /* 0x000fc60000004100 */
[----:B------:R4:W-:Y:S04]  /*1060*/  STL [R1+0x1a8], R31 ;  /* 0x0001a81f01007387 */ /* 0x0009e80000100800 */
[----:B------:R1:W-:Y:S04]  /*1070*/  STL [R1+0x1b8], R32 ;  /* 0x0001b82001007387 */ /* 0x0003e80000100800 */
[----:B------:R-:W-:Y:S01]  /*1080*/  STL [R1+0x1ac], R33 ;  /* 0x0001ac2101007387 */ /* 0x000fe20000100800 */
[----:B----4-:R-:W-:Y:S02]  /*1090*/  HADD2.F32 R31, -RZ, R9.H1_H1 ;  /* 0x30000009ff1f7230 */ /* 0x010fe40000004100 */
[----:B-1----:R-:W-:Y:S01]  /*10a0*/  FADD.FTZ R32, -R4, R29 ;  /* 0x0000001d04207221 */ /* 0x002fe20000010100 */
[----:B0-----:R-:W-:-:S04]  /*10b0*/  IMAD R15, R0, -0xf0, R15 ;  /* 0xffffff10000f7824 */ /* 0x001fc800078e020f */
[----:B------:R-:W-:Y:S02]  /*10c0*/  IMAD R15, R15, R35, UR6 ;  /* 0x000000060f0f7e24 */ /* 0x000fe4000f8e0223 */
[----:B------:R-:W-:Y:S02]  /*10d0*/  HADD2.F32 R35, -RZ, R34.H1_H1 ;  /* 0x30000022ff237230 */ /* 0x000fe40000004100 */
[----:B------:R-:W4:Y:S01]  /*10e0*/  LDL.LU R34, [R1+0x1d8] ;  /* 0x0001d80001227983 */ /* 0x000f220000300800 */
[----:B------:R-:W-:Y:S02]  /*10f0*/  FMUL.FTZ R29, R2, R27 ;  /* 0x0000001b021d7220 */ /* 0x000fe40000410000 */
[----:B------:R-:W-:Y:S01]  /*1100*/  FADD.FTZ R30, -R4, R35 ;  /* 0x00000023041e7221 */ /* 0x000fe20000010100 */
[----:B------:R-:W-:Y:S01]  /*1110*/  STL [R1+0x48], R27 ;  /* 0x0000481b01007387 */ /* 0x000fe20000100800 */
[----:B------:R-:W-:-:S03]  /*1120*/  FMUL.FTZ R35, R32, R5 ;  /* 0x0000000520237220 */ /* 0x000fc60000410000 */
[----:B------:R0:W-:Y:S01]  /*1130*/  STL [R1+0x118], R32 ;  /* 0x0001182001007387 */ /* 0x0001e20000100800 */
[----:B------:R-:W-:Y:S01]  /*1140*/  FMUL.FTZ R9, R5, R30 ;  /* 0x0000001e05097220 */ /* 0x000fe20000410000 */
[----:B------:R-:W-:Y:S02]  /*1150*/  FFMA.FTZ R29, R35, R29, RZ ;  /* 0x0000001d231d7223 */ /* 0x000fe400000100ff */
[----:B------:R-:W-:Y:S01]  /*1160*/  STL [R1+0x5c], R31 ;  /* 0x00005c1f01007387 */ /* 0x000fe20000100800 */
[----:B0-----:R-:W-:-:S03]  /*1170*/  LEA R32, R0, R15, 0x3 ;  /* 0x0000000f00207211 */ /* 0x001fc600078e18ff */
[----:B------:R2:W-:Y:S04]  /*1180*/  STL [R1+0x130], R30 ;  /* 0x0001301e01007387 */ /* 0x0005e80000100800 */
[----:B------:R-:W4:Y:S04]  /*1190*/  LDL.LU R0, [R1+0x1d4] ;  /* 0x0001d40001007983 */ /* 0x000f280000300800 */
[----:B------:R0:W-:Y:S01]  /*11a0*/  STL [R1+0x2c], R32 ;  /* 0x00002c2001007387 */ /* 0x0001e20000100800 */
[----:B--2---:R-:W-:Y:S01]  /*11b0*/  FFMA.FTZ R30, R35, R27, R37 ;  /* 0x0000001b231e7223 */ /* 0x004fe20000010025 */
[----:B------:R-:W-:-:S02]  /*11c0*/  HADD2.F32 R27, -RZ, R3.H0_H0 ;  /* 0x20000003ff1b7230 */ /* 0x000fc40000004100 */
[----:B------:R-:W-:Y:S02]  /*11d0*/  HADD2.F32 R35, -RZ, R3.H1_H1 ;  /* 0x30000003ff237230 */ /* 0x000fe40000004100 */
[----:B------:R-:W2:Y:S01]  /*11e0*/  LDL.LU R3, [R1+0x1d0] ;  /* 0x0001d00001037983 */ /* 0x000ea20000300800 */
[----:B---3--:R-:W-:Y:S01]  /*11f0*/  FFMA.FTZ R33, R9, R31, R36 ;  /* 0x0000001f09217223 */ /* 0x008fe20000010024 */
[----:B------:R-:W-:Y:S02]  /*1200*/  HADD2.F32 R36, -RZ, R8.H0_H0 ;  /* 0x20000008ff247230 */ /* 0x000fe40000004100 */
[----:B------:R-:W-:Y:S01]  /*1210*/  FADD.FTZ R35, -R6, R35 ;  /* 0x0000002306237221 */ /* 0x000fe20000010100 */
[----:B0-----:R-:W-:Y:S02]  /*1220*/  HADD2.F32 R32, -RZ, R11.H0_H0 ;  /* 0x2000000bff207230 */ /* 0x001fe40000004100 */
[----:B------:R-:W-:Y:S01]  /*1230*/  STL [R1+0x38], R36 ;  /* 0x0000382401007387 */ /* 0x000fe20000100800 */
[----:B------:R-:W-:-:S02]  /*1240*/  HADD2.F32 R37, -RZ, R13.H0_H0 ;  /* 0x2000000dff257230 */ /* 0x000fc40000004100 */
[----:B------:R-:W-:Y:S01]  /*1250*/  FADD.FTZ R32, -R4, R32 ;  /* 0x0000002004207221 */ /* 0x000fe20000010100 */
[----:B----4-:R-:W-:-:S04]  /*1260*/  FMUL.FTZ R15, R34, R31 ;  /* 0x0000001f220f7220 */ /* 0x010fc80000410000 */
[----:B------:R-:W-:Y:S01]  /*1270*/  FFMA.FTZ R31, R9, R15, R29 ;  /* 0x0000000f091f7223 */ /* 0x000fe2000001001d */
[----:B------:R-:W-:Y:S01]  /*1280*/  FADD.FTZ R9, -R6, R27 ;  /* 0x0000001b06097221 */ /* 0x000fe20000010100 */
[----:B------:R-:W-:-:S03]  /*1290*/  HADD2.F32 R15, -RZ, R8.H1_H1 ;  /* 0x30000008ff0f7230 */ /* 0x000fc60000004100 */
[----:B------:R-:W-:Y:S01]  /*12a0*/  FMUL.FTZ R29, R7, R9 ;  /* 0x00000009071d7220 */ /* 0x000fe20000410000 */
[----:B------:R-:W-:Y:S01]  /*12b0*/  HADD2.F32 R27, -RZ, R10.H0_H0 ;  /* 0x2000000aff1b7230 */ /* 0x000fe20000004100 */
[----:B------:R-:W-:Y:S04]  /*12c0*/  STL [R1+0x44], R15 ;  /* 0x0000440f01007387 */ /* 0x000fe80000100800 */
[----:B------:R0:W-:Y:S01]  /*12d0*/  STL [R1+0xb4], R29 ;  /* 0x0000b41d01007387 */ /* 0x0001e20000100800 */
[----:B------:R-:W-:-:S04]  /*12e0*/  FMUL.FTZ R8, R0, R36 ;  /* 0x0000002400087220 */ /* 0x000fc80000410000 */
[----:B------:R-:W-:Y:S01]  /*12f0*/  FFMA.FTZ R8, R29, R8, RZ ;  /* 0x000000081d087223 */ /* 0x000fe200000100ff */
[----:B0-----:R-:W-:Y:S02]  /*1300*/  HADD2.F32 R29, -RZ, R12.H0_H0 ;  /* 0x2000000cff1d7230 */ /* 0x001fe40000004100 */
[----:B------:R-:W-:Y:S01]  /*1310*/  FADD.FTZ R27, -R6, R27 ;  /* 0x0000001b061b7221 */ /* 0x000fe20000010100 */
[----:B--2---:R-:W-:Y:S01]  /*1320*/  FMUL.FTZ R9, R3, R15 ;  /* 0x0000000f03097220 */ /* 0x004fe20000410000 */
[----:B------:R-:W-:-:S05]  /*1330*/  FMUL.FTZ R15, R7, R35 ;  /* 0x00000023070f7220 */ /* 0x000fca0000410000 */
[----:B------:R0:W-:Y:S04]  /*1340*/  STL [R1+0xb8], R15 ;  /* 0x0000b80f01007387 */ /* 0x0001e80000100800 */
[----:B------:R-:W-:Y:S01]  /*1350*/  STL [R1+0x58], R37 ;  /* 0x0000582501007387 */ /* 0x000fe20000100800 */
[----:B------:R-:W-:-:S03]  /*1360*/  FMUL.FTZ R35, R0, R29 ;  /* 0x0000001d00237220 */ /* 0x000fc60000410000 */
[----:B------:R-:W-:Y:S01]  /*1370*/  STL [R1+0x40], R29 ;  /* 0x0000401d01007387 */ /* 0x000fe20000100800 */
[----:B0-----:R-:W-:Y:S01]  /*1380*/  FFMA.FTZ R15, R15, R9, R8 ;  /* 0x000000090f0f7223 */ /* 0x001fe20000010008 */
[----:B------:R-:W-:Y:S02]  /*1390*/  FMUL.FTZ R8, R5, R32 ;  /* 0x0000002005087220 */ /* 0x000fe40000410000 */
[----:B------:R0:W-:Y:S02]  /*13a0*/  STL [R1+0x12c], R32 ;  /* 0x00012c2001007387 */ /* 0x0001e40000100800 */
[----:B0-----:R-:W-:-:S04]  /*13b0*/  FMUL.FTZ R32, R7, R27 ;  /* 0x0000001b07207220 */ /* 0x001fc80000410000 */
[----:B------:R-:W-:Y:S01]  /*13c0*/  FFMA.FTZ R35, R32, R35, R15 ;  /* 0x0000002320237223 */ /* 0x000fe2000001000f */
[----:B------:R0:W-:Y:S04]  /*13d0*/  STL [R1+0xc0], R32 ;  /* 0x0000c02001007387 */ /* 0x0001e80000100800 */
[----:B------:R-:W2:Y:S01]  /*13e0*/  LDL.LU R15, [R1+0x1cc] ;  /* 0x0001cc00010f7983 */ /* 0x000ea20000300800 */
[-C--:B------:R-:W-:Y:S01]  /*13f0*/  FMUL.FTZ R9, R2, R37.reuse ;  /* 0x0000002502097220 */ /* 0x080fe20000410000 */
[----:B------:R-:W-:Y:S02]  /*1400*/  HADD2.F32 R27, -RZ, R11.H1_H1 ;  /* 0x3000000bff1b7230 */ /* 0x000fe40000004100 */
[----:B------:R-:W-:Y:S01]  /*1410*/  FFMA.FTZ R30, R8, R37, R30 ;  /* 0x00000025081e7223 */ /* 0x000fe2000001001e */
[----:B------:R-:W-:-:S02]  /*1420*/  HADD2.F32 R11, -RZ, R10.H1_H1 ;  /* 0x3000000aff0b7230 */ /* 0x000fc40000004100 */
[----:B------:R-:W-:Y:S01]  /*1430*/  FFMA.FTZ R31, R8, R9, R31 ;  /* 0x00000009081f7223 */ /* 0x000fe2000001001f */
[----:B0-----:R-:W-:Y:S02]  /*1440*/  HADD2.F32 R32, -RZ, R13.H1_H1 ;  /* 0x3000000dff207230 */ /* 0x001fe40000004100 */
[----:B------:R-:W-:Y:S01]  /*1450*/  FADD.FTZ R8, -R4, R27 ;  /* 0x0000001b04087221 */ /* 0x000fe20000010100 */
[----:B------:R-:W-:Y:S02]  /*1460*/  HADD2.F32 R27, -RZ, R12.H1_H1 ;  /* 0x3000000cff1b7230 */ /* 0x000fe40000004100 */
[----:B------:R-:W-:Y:S01]  /*1470*/  FADD.FTZ R11, -R6, R11 ;  /* 0x0000000b060b7221 */ /* 0x000fe20000010100 */
[----:B------:R-:W-:Y:S01]  /*1480*/  STL [R1+0x54], R32 ;  /* 0x0000542001007387 */ /* 0x000fe20000100800 */
[----:B------:R-:W-:Y:S01]  /*1490*/  FMUL.FTZ R9, R34, R32 ;  /* 0x0000002022097220 */ /* 0x000fe20000410000 */
[----:B------:R-:W-:Y:S02]  /*14a0*/  HADD2.F32 R12, -RZ, R14.H0_H0 ;  /* 0x2000000eff0c7230 */ /* 0x000fe40000004100 */
[----:B------:R0:W-:Y:S01]  /*14b0*/  STL [R1+0x124], R8 ;  /* 0x0001240801007387 */ /* 0x0001e20000100800 */
[----:B------:R-:W-:Y:S01]  /*14c0*/  FMUL.FTZ R10, R3, R27 ;  /* 0x0000001b030a7220 */ /* 0x000fe20000410000 */
[----:B------:R-:W-:-:S02]  /*14d0*/  FMUL.FTZ R13, R7, R11 ;  /* 0x0000000b070d7220 */ /* 0x000fc40000410000 */
[----:B------:R-:W-:Y:S01]  /*14e0*/  STL [R1+0x30], R27 ;  /* 0x0000301b01007387 */ /* 0x000fe20000100800 */
[----:B------:R-:W-:Y:S02]  /*14f0*/  HADD2.F32 R14, -RZ, R14.H1_H1 ;  /* 0x3000000eff0e7230 */ /* 0x000fe40000004100 */
[----:B0-----:R-:W-:Y:S01]  /*1500*/  FMUL.FTZ R8, R5, R8 ;  /* 0x0000000805087220 */ /* 0x001fe20000410000 */
[----:B------:R0:W-:Y:S03]  /*1510*/  STL [R1+0x1bc], R37 ;  /* 0x0001bc2501007387 */ /* 0x0001e60000100800 */
[C---:B------:R-:W-:Y:S01]  /*1520*/  FFMA.FTZ R11, R8.reuse, R32, R33 ;  /* 0x00000020080b7223 */ /* 0x040fe20000010021 */
[----:B------:R-:W-:Y:S01]  /*1530*/  FFMA.FTZ R9, R8, R9, R31 ;  /* 0x0000000908097223 */ /* 0x000fe2000001001f */
[----:B------:R-:W-:Y:S01]  /*1540*/  FFMA.FTZ R8, R13, R10, R35 ;  /* 0x0000000a0d087223 */ /* 0x000fe20000010023 */
[----:B------:R-:W-:Y:S01]  /*1550*/  FADD.FTZ R10, -R6, R12 ;  /* 0x0000000c060a7221 */ /* 0x000fe20000010100 */
[----:B------:R2:W-:Y:S01]  /*1560*/  STL [R1+0xbc], R13 ;  /* 0x0000bc0d01007387 */ /* 0x0005e20000100800 */
[----:B0-----:R-:W-:-:S02]  /*1570*/  HADD2.F32 R37, -RZ, R16.H0_H0 ;  /* 0x20000010ff257230 */ /* 0x001fc40000004100 */
[----:B------:R-:W-:Y:S01]  /*1580*/  FMUL.FTZ R35, R7, R10 ;  /* 0x0000000a07237220 */ /* 0x000fe20000410000 */
[----:B------:R-:W-:Y:S02]  /*1590*/  HADD2.F32 R32, -RZ, R16.H1_H1 ;  /* 0x30000010ff207230 */ /* 0x000fe40000004100 */
[----:B------:R-:W-:Y:S01]  /*15a0*/  FADD.FTZ R14, -R6, R14 ;  /* 0x0000000e060e7221 */ /* 0x000fe20000010100 */
[----:B------:R-:W-:Y:S01]  /*15b0*/  FMUL.FTZ R12, R0, R37 ;  /* 0x00000025000c7220 */ /* 0x000fe20000410000 */
[----:B------:R-:W-:Y:S02]  /*15c0*/  HADD2.F32 R33, -RZ, R17.H0_H0 ;  /* 0x20000011ff217230 */ /* 0x000fe40000004100 */
[----:B------:R-:W-:Y:S01]  /*15d0*/  FMUL.FTZ R10, R3, R32 ;  /* 0x00000020030a7220 */ /* 0x000fe20000410000 */
[----:B------:R-:W-:Y:S01]  /*15e0*/  FMUL.FTZ R16, R7, R14 ;  /* 0x0000000e07107220 */ /* 0x000fe20000410000 */
[----:B------:R-:W-:Y:S01]  /*15f0*/  FFMA.FTZ R8, R35, R12, R8 ;  /* 0x0000000c23087223 */ /* 0x000fe20000010008 */
[----:B------:R-:W-:Y:S03]  /*1600*/  STL [R1+0x28], R37 ;  /* 0x0000282501007387 */ /* 0x000fe60000100800 */
[----:B------:R-:W-:Y:S01]  /*1610*/  FFMA.FTZ R8, R16, R10, R8 ;  /* 0x0000000a10087223 */ /* 0x000fe20000010008 */
[--C-:B------:R-:W-:Y:S01]  /*1620*/  HADD2.F32 R10, -RZ, R18.reuse.H0_H0 ;  /* 0x20000012ff0a7230 */ /* 0x100fe20000004100 */
[----:B------:R-:W-:Y:S04]  /*1630*/  STL [R1+0xb0], R35 ;  /* 0x0000b02301007387 */ /* 0x000fe80000100800 */
[----:B------:R-:W-:Y:S04]  /*1640*/  STL [R1+0x50], R33 ;  /* 0x0000502101007387 */ /* 0x000fe80000100800 */
[----:B------:R-:W-:Y:S01]  /*1650*/  STL [R1+0x18], R32 ;  /* 0x0000182001007387 */ /* 0x000fe20000100800 */
[----:B------:R-:W-:-:S05]  /*1660*/  HADD2.F32 R18, -RZ, R18.H1_H1 ;  /* 0x30000012ff127230 */ /* 0x000fca0000004100 */
[----:B------:R-:W-:Y:S01]  /*1670*/  FADD.FTZ R18, -R6, R18 ;  /* 0x0000001206127221 */ /* 0x000fe20000010100 */
[----:B--2---:R-:W-:-:S05]  /*1680*/  HADD2.F32 R13, -RZ, R15.H0_H0 ;  /* 0x2000000fff0d7230 */ /* 0x004fca0000004100 */
[----:B------:R-:W-:Y:S01]  /*1690*/  FADD.FTZ R31, -R4, R13 ;  /* 0x0000000d041f7221 */ /* 0x000fe20000010100 */
[----:B------:R-:W-:Y:S01]  /*16a0*/  FMUL.FTZ R13, R2, R33 ;  /* 0x00000021020d7220 */ /* 0x000fe20000410000 */
[----:B------:R-:W-:Y:S02]  /*16b0*/  HADD2.F32 R15, -RZ, R15.H1_H1 ;  /* 0x3000000fff0f7230 */ /* 0x000fe40000004100 */
[----:B------:R-:W-:Y:S01]  /*16c0*/  FMUL.FTZ R12, R5, R31 ;  /* 0x0000001f050c7220 */ /* 0x000fe20000410000 */
[----:B------:R0:W-:Y:S03]  /*16d0*/  STL [R1+0x128], R31 ;  /* 0x0001281f01007387 */ /* 0x0001e60000100800 */
[C---:B------:R-:W-:Y:S01]  /*16e0*/  FFMA.FTZ R14, R12.reuse, R33, R30 ;  /* 0x000000210c0e7223 */ /* 0x040fe2000001001e */
[----:B------:R-:W-:Y:S01]  /*16f0*/  FFMA.FTZ R9, R12, R13, R9 ;  /* 0x0000000d0c097223 */ /* 0x000fe20000010009 */
[----:B------:R-:W-:Y:S01]  /*1700*/  FADD.FTZ R12, -R4, R15 ;  /* 0x0000000f040c7221 */ /* 0x000fe20000010100 */
[----:B------:R-:W-:-:S02]  /*1710*/  HADD2.F32 R30, -RZ, R20.H0_H0 ;  /* 0x20000014ff1e7230 */ /* 0x000fc40000004100 */
[----:B------:R-:W-:Y:S01]  /*1720*/  FADD.FTZ R15, -R6, R10 ;  /* 0x0000000a060f7221 */ /* 0x000fe20000010100 */
[----:B0-----:R-:W-:-:S03]  /*1730*/  HADD2.F32 R31, -RZ, R17.H1_H1 ;  /* 0x30000011ff1f7230 */ /* 0x001fc60000004100 */
[----:B------:R-:W-:Y:S01]  /*1740*/  FMUL.FTZ R15, R7, R15 ;  /* 0x0000000f070f7220 */ /* 0x000fe20000410000 */
[----:B------:R-:W-:Y:S01]  /*1750*/  STL [R1+0xac], R16 ;  /* 0x0000ac1001007387 */ /* 0x000fe20000100800 */
[----:B------:R-:W-:-:S03]  /*1760*/  FMUL.FTZ R10, R0, R30 ;  /* 0x0000001e000a7220 */ /* 0x000fc60000410000 */
[----:B------:R-:W-:Y:S01]  /*1770*/  STL [R1+0x4c], R31 ;  /* 0x00004c1f01007387 */ /* 0x000fe20000100800 */
[----:B------:R-:W-:-:S03]  /*1780*/  FFMA.FTZ R8, R15, R10, R8 ;  /* 0x0000000a0f087223 */ /* 0x000fc60000010008 */
[----:B------:R0:W-:Y:S04]  /*1790*/  STL [R1+0x120], R12 ;  /* 0x0001200c01007387 */ /* 0x0001e80000100800 */
[----:B------:R-:W-:Y:S01]  /*17a0*/  STL [R1+0xc], R30 ;  /* 0x00000c1e01007387 */ /* 0x000fe20000100800 */
[----:B------:R-:W-:-:S03]  /*17b0*/  FMUL.FTZ R13, R34, R31 ;  /* 0x0000001f220d7220 */ /* 0x000fc60000410000 */
[----:B------:R1:W-:Y:S01]  /*17c0*/  STL [R1+0xa8], R15 ;  /* 0x0000a80f01007387 */ /* 0x0003e20000100800 */
[----:B------:R-:W-:Y:S02]  /*17d0*/  HADD2.F32 R20, -RZ, R20.H1_H1 ;  /* 0x30000014ff147230 */ /* 0x000fe40000004100 */
[----:B0-----:R-:W-:Y:S01]  /*17e0*/  FMUL.FTZ R12, R5, R12 ;  /* 0x0000000c050c7220 */ /* 0x001fe20000410000 */
[----:B------:R-:W-:Y:S02]  /*17f0*/  HADD2.F32 R10, -RZ, R19.H0_H0 ;  /* 0x20000013ff0a7230 */ /* 0x000fe40000004100 */
[----:B------:R-:W-:Y:S01]  /*1800*/  FMUL.FTZ R17, R7, R18 ;  /* 0x0000001207117220 */ /* 0x000fe20000410000 */
[----:B-1----:R-:W-:Y:S02]  /*1810*/  HADD2.F32 R15, -RZ, R22.H0_H0 ;  /* 0x20000016ff0f7230 */ /* 0x002fe40000004100 */
[C---:B------:R-:W-:Y:S01]  /*1820*/  FFMA.FTZ R11, R12.reuse, R31, R11 ;  /* 0x0000001f0c0b7223 */ /* 0x040fe2000001000b */
[----:B------:R-:W-:Y:S01]  /*1830*/  FFMA.FTZ R9, R12, R13, R9 ;  /* 0x0000000d0c097223 */ /* 0x000fe20000010009 */
[----:B------:R-:W-:Y:S01]  /*1840*/  FMUL.FTZ R12, R3, R20 ;  /* 0x00000014030c7220 */ /* 0x000fe20000410000 */
[----:B------:R-:W-:Y:S01]  /*1850*/  FADD.FTZ R15, -R6, R15 ;  /* 0x0000000f060f7221 */ /* 0x000fe20000010100 */
[----:B------:R-:W-:-:S02]  /*1860*/  HADD2.F32 R16, -RZ, R21.H0_H0 ;  /* 0x20000015ff107230 */ /* 0x000fc40000004100 */
[----:B------:R-:W-:Y:S01]  /*1870*/  FADD.FTZ R13, -R4, R10 ;  /* 0x0000000a040d7221 */ /* 0x000fe20000010100 */
[----:B------:R-:W-:Y:S01]  /*1880*/  STL [R1+0x8], R20 ;  /* 0x0000081401007387 */ /* 0x000fe20000100800 */
[----:B------:R-:W-:Y:S01]  /*1890*/  FMUL.FTZ R15, R7, R15 ;  /* 0x0000000f070f7220 */ /* 0x000fe20000410000 */
[----:B------:R-:W-:Y:S01]  /*18a0*/  FFMA.FTZ R8, R17, R12, R8 ;  /* 0x0000000c11087223 */ /* 0x000fe20000010008 */
[-C--:B------:R-:W-:Y:S01]  /*18b0*/  FMUL.FTZ R10, R2, R16.reuse ;  /* 0x00000010020a7220 */ /* 0x080fe20000410000 */
[----:B------:R0:W-:Y:S01]  /*18c0*/  STL [R1+0xa4], R17 ;  /* 0x0000a41101007387 */ /* 0x0001e20000100800 */
[----:B------:R-:W-:Y:S01]  /*18d0*/  FMUL.FTZ R12, R5, R13 ;  /* 0x0000000d050c7220 */ /* 0x000fe20000410000 */
[----:B------:R-:W-:Y:S02]  /*18e0*/  HADD2.F32 R19, -RZ, R19.H1_H1 ;  /* 0x30000013ff137230 */ /* 0x000fe40000004100 */
[----:B------:R-:W-:Y:S01]  /*18f0*/  STL [R1+0x3c], R16 ;  /* 0x00003c1001007387 */ /* 0x000fe20000100800 */
[----:B------:R-:W-:-:S03]  /*1900*/  FFMA.FTZ R14, R12, R16, R14 ;  /* 0x000000100c0e7223 */ /* 0x000fc6000001000e */
[----:B------:R1:W-:Y:S01]  /*1910*/  STL [R1+0x11c], R13 ;  /* 0x00011c0d01007387 */ /* 0x0003e20000100800 */
[----:B------:R-:W-:Y:S01]  /*1920*/  FFMA.FTZ R9, R12, R10, R9 ;  /* 0x0000000a0c097223 */ /* 0x000fe20000010009 */
[----:B------:R-:W-:Y:S02]  /*1930*/  HADD2.F32 R18, -RZ, R21.H1_H1 ;  /* 0x30000015ff127230 */ /* 0x000fe40000004100 */
[----:B------:R-:W-:Y:S01]  /*1940*/  STL [R1+0xa0], R15 ;  /* 0x0000a00f01007387 */ /* 0x000fe20000100800 */
[----:B------:R-:W-:-:S03]  /*1950*/  FADD.FTZ R12, -R4, R19 ;  /* 0x00000013040c7221 */ /* 0x000fc60000010100 */
[----:B0-----:R-:W2:Y:S04]  /*1960*/  LDL R17, [R1+0x44] ;  /* 0x0000440001117983 */ /* 0x001ea80000100800 */
[----:B------:R-:W-:Y:S04]  /*1970*/  STL [R1+0x34], R18 ;  /* 0x0000341201007387 */ /* 0x000fe80000100800 */
[----:B------:R0:W-:Y:S04]  /*1980*/  STL [R1+0x114], R12 ;  /* 0x0001140c01007387 */ /* 0x0001e80000100800 */
[----:B------:R-:W3:Y:S01]  /*1990*/  LDL.LU R21, [R1] ;  /* 0x0000000001157983 */ /* 0x000ee20000300800 */
[----:B------:R-:W-:-:S02]  /*19a0*/  HADD2.F32 R35, -RZ, R24.H0_H0 ;  /* 0x20000018ff237230 */ /* 0x000fc40000004100 */
[----:B------:R-:W-:Y:S02]  /*19b0*/  HADD2.F32 R22, -RZ, R22.H1_H1 ;  /* 0x30000016ff167230 */ /* 0x000fe40000004100 */
[----:B------:R-:W-:Y:S02]  /*19c0*/  HADD2.F32 R24, -RZ, R24.H1_H1 ;  /* 0x30000018ff187230 */ /* 0x000fe40000004100 */
[----:B-1----:R-:W-:Y:S01]  /*19d0*/  FMUL.FTZ R13, R0, R35 ;  /* 0x00000023000d7220 */ /* 0x002fe20000410000 */
[----:B------:R-:W-:-:S03]  /*19e0*/  FADD.FTZ R22, -R6, R22 ;  /* 0x0000001606167221 */ /* 0x000fc60000010100 */
[----:B------:R-:W-:Y:S01]  /*19f0*/  FFMA.FTZ R8, R15, R13, R8 ;  /* 0x0000000d0f087223 */ /* 0x000fe20000010008 */
[----:B------:R-:W-:Y:S01]  /*1a00*/  FMUL.FTZ R13, R5, R12 ;  /* 0x0000000c050d7220 */ /* 0x000fe20000410000 */
[----:B------:R-:W-:Y:S02]  /*1a10*/  HADD2.F32 R10, -RZ, R26.H0_H0 ;  /* 0x2000001aff0a7230 */ /* 0x000fe40000004100 */
[----:B0-----:R-:W-:Y:S01]  /*1a20*/  FMUL.FTZ R12, R3, R24 ;  /* 0x00000018030c7220 */ /* 0x001fe20000410000 */
[----:B------:R-:W-:Y:S01]  /*1a30*/  FMUL.FTZ R16, R7, R22 ;  /* 0x0000001607107220 */ /* 0x000fe20000410000 */
[----:B------:R-:W-:Y:S01]  /*1a40*/  FMUL.FTZ R15, R34, R18 ;  /* 0x00000012220f7220 */ /* 0x000fe20000410000 */
[----:B------:R-:W-:Y:S02]  /*1a50*/  HADD2.F32 R22, -RZ, R28.H0_H0 ;  /* 0x2000001cff167230 */ /* 0x000fe40000004100 */
[----:B------:R-:W-:Y:S01]  /*1a60*/  FFMA.FTZ R8, R16, R12, R8 ;  /* 0x0000000c10087223 */ /* 0x000fe20000010008 */
[----:B------:R-:W-:Y:S01]  /*1a70*/  FADD.FTZ R12, -R6, R10 ;  /* 0x0000000a060c7221 */ /* 0x000fe20000010100 */
[----:B------:R-:W-:-:S02]  /*1a80*/  HADD2.F32 R10, -RZ, R23.H0_H0 ;  /* 0x20000017ff0a7230 */ /* 0x000fc40000004100 */
[C---:B------:R-:W-:Y:S01]  /*1a90*/  FFMA.FTZ R11, R13.reuse, R18, R11 ;  /* 0x000000120d0b7223 */ /* 0x040fe2000001000b */
[----:B------:R-:W-:Y:S01]  /*1aa0*/  FFMA.FTZ R9, R13, R15, R9 ;  /* 0x0000000f0d097223 */ /* 0x000fe20000010009 */
[----:B------:R0:W-:Y:S01]  /*1ab0*/  STL [R1+0x9c], R16 ;  /* 0x00009c1001007387 */ /* 0x0001e20000100800 */
[----:B------:R-:W-:Y:S02]  /*1ac0*/  HADD2.F32 R26, -RZ, R26.H1_H1 ;  /* 0x3000001aff1a7230 */ /* 0x000fe40000004100 */
[----:B------:R-:W-:Y:S01]  /*1ad0*/  FMUL.FTZ R13, R0, R22 ;  /* 0x00000016000d7220 */ /* 0x000fe20000410000 */
[----:B------:R-:W-:Y:S02]  /*1ae0*/  HADD2.F32 R19, -RZ, R25.H0_H0 ;  /* 0x20000019ff137230 */ /* 0x000fe40000004100 */
[----:B------:R-:W-:Y:S01]  /*1af0*/  FADD.FTZ R15, -R4, R10 ;  /* 0x0000000a040f7221 */ /* 0x000fe20000010100 */
[----:B------:R-:W-:Y:S02]  /*1b00*/  HADD2.F32 R28, -RZ, R28.H1_H1 ;  /* 0x3000001cff1c7230 */ /* 0x000fe40000004100 */
[----:B------:R-:W-:Y:S01]  /*1b10*/  FADD.FTZ R26, -R6, R26 ;  /* 0x0000001a061a7221 */ /* 0x000fe20000010100 */
[----:B0-----:R-:W-:Y:S01]  /*1b20*/  FMUL.FTZ R16, R7, R12 ;  /* 0x0000000c07107220 */ /* 0x001fe20000410000 */
[----:B------:R-:W-:-:S03]  /*1b30*/  FMUL.FTZ R10, R2, R19 ;  /* 0x00000013020a7220 */ /* 0x000fc60000410000 */
[----:B------:R-:W-:Y:S01]  /*1b40*/  FFMA.FTZ R13, R16, R13, R8 ;  /* 0x0000000d100d7223 */ /* 0x000fe20000010008 */
[----:B------:R0:W-:Y:S01]  /*1b50*/  STL [R1+0x98], R16 ;  /* 0x0000981001007387 */ /* 0x0001e20000100800 */
[----:B------:R-:W-:Y:S01]  /*1b60*/  FFMA.FTZ R8, R0, R36, RZ ;  /* 0x0000002400087223 */ /* 0x000fe200000100ff */
[----:B------:R-:W-:Y:S02]  /*1b70*/  FMUL.FTZ R18, R7, R26 ;  /* 0x0000001a07127220 */ /* 0x000fe40000410000 */
[----:B------:R-:W-:Y:S04]  /*1b80*/  STL [R1+0x24], R19 ;  /* 0x0000241301007387 */ /* 0x000fe80000100800 */
[----:B------:R1:W-:Y:S01]  /*1b90*/  STL [R1+0x110], R15 ;  /* 0x0001100f01007387 */ /* 0x0003e20000100800 */
[----:B0-----:R-:W-:-:S03]  /*1ba0*/  FMUL.FTZ R16, R5, R15 ;  /* 0x0000000f05107220 */ /* 0x001fc60000410000 */
[----:B------:R-:W4:Y:S01]  /*1bb0*/  LDL.LU R36, [R1+0x1c8] ;  /* 0x0001c80001247983 */ /* 0x000f220000300800 */
[C---:B------:R-:W-:Y:S01]  /*1bc0*/  FFMA.FTZ R12, R16.reuse, R19, R14 ;  /* 0x00000013100c7223 */ /* 0x040fe2000001000e */
[----:B------:R-:W-:Y:S01]  /*1bd0*/  FFMA.FTZ R10, R16, R10, R9 ;  /* 0x0000000a100a7223 */ /* 0x000fe20000010009 */
[----:B-1----:R-:W-:Y:S01]  /*1be0*/  FMUL.FTZ R15, R3, R28 ;  /* 0x0000001c030f7220 */ /* 0x002fe20000410000 */
[----:B------:R-:W-:Y:S01]  /*1bf0*/  HADD2.F32 R19, -RZ, R25.H1_H1 ;  /* 0x30000019ff137230 */ /* 0x000fe20000004100 */
[----:B------:R-:W-:Y:S02]  /*1c00*/  STL [R1+0x94], R18 ;  /* 0x0000941201007387 */ /* 0x000fe40000100800 */
[----:B------:R-:W-:Y:S02]  /*1c10*/  FFMA.FTZ R9, R18, R15, R13 ;  /* 0x0000000f12097223 */ /* 0x000fe4000001000d */
[----:B------:R0:W-:Y:S01]  /*1c20*/  STL [R1+0x154], R18 ;  /* 0x0001541201007387 */ /* 0x0001e20000100800 */
[----:B------:R-:W-:-:S05]  /*1c30*/  HADD2.F32 R23, -RZ, R23.H1_H1 ;  /* 0x30000017ff177230 */ /* 0x000fca0000004100 */
[----:B------:R-:W-:Y:S01]  /*1c40*/  FADD.FTZ R14, -R4, R23 ;  /* 0x00000017040e7221 */ /* 0x000fe20000010100 */
[----:B--2---:R-:W-:-:S04]  /*1c50*/  FFMA.FTZ R8, R3, R17, R8 ;  /* 0x0000001103087223 */ /* 0x004fc80000010008 */
[----:B------:R-:W-:Y:S02]  /*1c60*/  FFMA.FTZ R15, R0, R29, R8 ;  /* 0x0000001d000f7223 */ /* 0x000fe40000010008 */
[----:B------:R-:W2:Y:S02]  /*1c70*/  LDL.LU R29, [R1+0x1c4] ;  /* 0x0001c400011d7983 */ /* 0x000ea40000300800 */
[----:B------:R-:W-:Y:S02]  /*1c80*/  FFMA.FTZ R15, R3, R27, R15 ;  /* 0x0000001b030f7223 */ /* 0x000fe4000001000f */
[----:B------:R-:W-:Y:S01]  /*1c90*/  STL [R1+0x1c], R19 ;  /* 0x00001c1301007387 */ /* 0x000fe20000100800 */
[----:B---3--:R-:W-:-:S03]  /*1ca0*/  HADD2.F32 R13, -RZ, R21.H0_H0 ;  /* 0x20000015ff0d7230 */ /* 0x008fc60000004100 */
[----:B------:R-:W3:Y:S01]  /*1cb0*/  LDL.LU R27, [R1+0x1c0] ;  /* 0x0001c000011b7983 */ /* 0x000ee20000300800 */
[----:B------:R-:W-:Y:S01]  /*1cc0*/  FFMA.FTZ R15, R0, R37, R15 ;  /* 0x00000025000f7223 */ /* 0x000fe2000001000f */
[----:B------:R-:W-:Y:S02]  /*1cd0*/  FADD.FTZ R13, -R6, R13 ;  /* 0x0000000d060d7221 */ /* 0x000fe40000010100 */
[----:B------:R1:W-:Y:S01]  /*1ce0*/  STL [R1+0x10c], R14 ;  /* 0x00010c0e01007387 */ /* 0x0003e20000100800 */
[----:B------:R-:W-:Y:S01]  /*1cf0*/  FFMA.FTZ R15, R3, R32, R15 ;  /* 0x00000020030f7223 */ /* 0x000fe2000001000f */
[----:B0-----:R-:W-:Y:S02]  /*1d00*/  FMUL.FTZ R18, R7, R13 ;  /* 0x0000000d07127220 */ /* 0x001fe40000410000 */
[----:B------:R-:W3:Y:S01]  /*1d10*/  LDL.LU R37, [R1+0x1bc] ;  /* 0x0001bc0001257983 */ /* 0x000ee20000300800 */
[----:B------:R-:W-:-:S03]  /*1d20*/  FFMA.FTZ R15, R0, R30, R15 ;  /* 0x0000001e000f7223 */ /* 0x000fc6000001000f */
[----:B------:R-:W3:Y:S04]  /*1d30*/  LDL.LU R32, [R1+0x1b8] ;  /* 0x0001b80001207983 */ /* 0x000ee80000300800 */
[----:B------:R2:W-:Y:S04]  /*1d40*/  STL [R1+0x7c], R18 ;  /* 0x00007c1201007387 */ /* 0x0005e80000100800 */
[----:B------:R-:W3:Y:S01]  /*1d50*/  LDL.LU R30, [R1+0x1b4] ;  /* 0x0001b400011e7983 */ /* 0x000ee20000300800 */
[----:B------:R-:W-:Y:S01]  /*1d60*/  FMUL.FTZ R17, R5, R14 ;  /* 0x0000000e05117220 */ /* 0x000fe20000410000 */
[----:B------:R-:W-:-:S03]  /*1d70*/  FMUL.FTZ R16, R34, R19 ;  /* 0x0000001322107220 */ /* 0x000fc60000410000 */
[C---:B------:R-:W-:Y:S01]  /*1d80*/  FFMA.FTZ R13, R17.reuse, R19, R11 ;  /* 0x00000013110d7223 */ /* 0x040fe2000001000b */
[----:B------:R-:W-:Y:S01]  /*1d90*/  FFMA.FTZ R10, R17, R16, R10 ;  /* 0x00000010110a7223 */ /* 0x000fe2000001000a */
[----:B------:R-:W-:Y:S02]  /*1da0*/  HADD2.F32 R17, -RZ, R21.H1_H1 ;  /* 0x30000015ff117230 */ /* 0x000fe40000004100 */
[----:B------:R-:W-:-:S03]  /*1db0*/  FFMA.FTZ R16, R3, R20, R15 ;  /* 0x0000001403107223 */ /* 0x000fc6000001000f */
[----:B------:R-:W-:Y:S01]  /*1dc0*/  FADD.FTZ R17, -R6, R17 ;  /* 0x0000001106117221 */ /* 0x000fe20000010100 */
[----:B----4-:R-:W-:-:S05]  /*1dd0*/  HADD2.F32 R8, -RZ, R36.H0_H0 ;  /* 0x20000024ff087230 */ /* 0x010fca0000004100 */
[----:B-1----:R-:W-:-:S04]  /*1de0*/  FMUL.FTZ R14, R0, R8 ;  /* 0x00000008000e7220 */ /* 0x002fc80000410000 */
[----:B------:R-:W-:Y:S01]  /*1df0*/  FFMA.FTZ R9, R18, R14, R9 ;  /* 0x0000000e12097223 */ /* 0x000fe20000010009 */
[----:B------:R-:W-:Y:S02]  /*1e00*/  HADD2.F32 R36, -RZ, R36.H1_H1 ;  /* 0x30000024ff247230 */ /* 0x000fe40000004100 */
[----:B------:R-:W-:Y:S01]  /*1e10*/  FFMA.FTZ R16, R0, R35, R16 ;  /* 0x0000002300107223 */ /* 0x000fe20000010010 */
[----:B------:R-:W-:-:S03]  /*1e20*/  FMUL.FTZ R26, R7, R17 ;  /* 0x00000011071a7220 */ /* 0x000fc60000410000 */
[----:B------:R-:W-:-:S04]  /*1e30*/  FFMA.FTZ R16, R3, R24, R16 ;  /* 0x0000001803107223 */ /* 0x000fc80000010010 */
[----:B------:R-:W-:-:S04]  /*1e40*/  FFMA.FTZ R16, R0, R22, R16 ;  /* 0x0000001600107223 */ /* 0x000fc80000010010 */
[----:B------:R-:W-:-:S04]  /*1e50*/  FFMA.FTZ R16, R3, R28, R16 ;  /* 0x0000001c03107223 */ /* 0x000fc80000010010 */
[----:B------:R-:W-:-:S04]  /*1e60*/  FFMA.FTZ R16, R0, R8, R16 ;  /* 0x0000000800107223 */ /* 0x000fc80000010010 */
[----:B------:R-:W-:Y:S01]  /*1e70*/  FFMA.FTZ R16, R3, R36, R16 ;  /* 0x0000002403107223 */ /* 0x000fe20000010010 */
[----:B--2---:R-:W-:Y:S02]  /*1e80*/  HADD2.F32 R18, -RZ, R29.H0_H0 ;  /* 0x2000001dff127230 */ /* 0x004fe40000004100 */
[----:B---3--:R-:W-:-:S03]  /*1e90*/  HADD2.F32 R11, -RZ, R27.H0_H0 ;  /* 0x2000001bff0b7230 */ /* 0x008fc60000004100 */
[----:B------:R-:W-:Y:S02]  /*1ea0*/  FMUL.FTZ R14, R2, R18 ;  /* 0x00000012020e7220 */ /* 0x000fe40000410000 */
[----:B------:R-:W-:Y:S01]  /*1eb0*/  FADD.FTZ R11, -R4, R11 ;  /* 0x0000000b040b7221 */ /* 0x000fe20000010100 */
[----:B------:R-:W-:Y:S03]  /*1ec0*/  STL [R1+0x20], R18 ;  /* 0x0000201201007387 */ /* 0x000fe60000100800 */
[----:B------:R-:W-:Y:S01]  /*1ed0*/  FMUL.FTZ R15, R5, R11 ;  /* 0x0000000b050f7220 */ /* 0x000fe20000410000 */
[----:B------:R0:W-:Y:S03]  /*1ee0*/  STL [R1+0x108], R11 ;  /* 0x0001080b01007387 */ /* 0x0001e60000100800 */
[C---:B------:R-:W-:Y:S01]  /*1ef0*/  FFMA.FTZ R14, R15.reuse, R14, R10 ;  /* 0x0000000e0f0e7223 */ /* 0x040fe2000001000a */
[----:B------:R-:W-:Y:S01]  /*1f00*/  FFMA.FTZ R12, R15, R18, R12 ;  /* 0x000000120f0c7223 */ /* 0x000fe2000001000c */
[----:B------:R1:W-:Y:S04]  /*1f10*/  STL [R1+0x170], R35 ;  /* 0x0001702301007387 */ /* 0x0003e80000100800 */
[----:B------:R-:W2:Y:S01]  /*1f20*/  LDL.LU R20, [R1+0x4] ;  /* 0x0000040001147983 */ /* 0x000ea20000300800 */
[----:B0-----:R-:W-:Y:S01]  /*1f30*/  FMUL.FTZ R11, R3, R36 ;  /* 0x00000024030b7220 */ /* 0x001fe20000410000 */
[----:B------:R-:W-:-:S02]  /*1f40*/  HADD2.F32 R10, -RZ, R30.H0_H0 ;  /* 0x2000001eff0a7230 */ /* 0x000fc40000004100 */
[----:B------:R-:W3:Y:S01]  /*1f50*/  LDL R17, [R1+0x54] ;  /* 0x0000540001117983 */ /* 0x000ee20000100800 */
[----:B------:R-:W-:Y:S01]  /*1f60*/  FFMA.FTZ R11, R26, R11, R9 ;  /* 0x0000000b1a0b7223 */ /* 0x000fe20000010009 */
[----:B------:R-:W-:Y:S02]  /*1f70*/  HADD2.F32 R9, -RZ, R32.H0_H0 ;  /* 0x20000020ff097230 */ /* 0x000fe40000004100 */
[----:B------:R-:W-:Y:S01]  /*1f80*/  FADD.FTZ R10, -R6, R10 ;  /* 0x0000000a060a7221 */ /* 0x000fe20000010100 */
[----:B-1----:R-:W4:Y:S04]  /*1f90*/  LDL R35, [R1+0x1c] ;  /* 0x00001c0001237983 */ /* 0x002f280000100800 */
[----:B------:R-:W-:Y:S01]  /*1fa0*/  STL [R1+0x158], R12 ;  /* 0x0001580c01007387 */ /* 0x000fe20000100800 */
[----:B------:R-:W-:-:S03]  /*1fb0*/  FMUL.FTZ R25, R7, R10 ;  /* 0x0000000a07197220 */ /* 0x000fc60000410000 */
[----:B------:R0:W-:Y:S01]  /*1fc0*/  STL [R1+0x174], R24 ;  /* 0x0001741801007387 */ /* 0x0001e20000100800 */
[----:B------:R-:W-:-:S03]  /*1fd0*/  FMUL.FTZ R15, R0, R9 ;  /* 0x00000009000f7220 */ /* 0x000fc60000410000 */
[----:B0-----:R-:W4:Y:S04]  /*1fe0*/  LDL R24, [R1+0x24] ;  /* 0x0000240001187983 */ /* 0x001f280000100800 */
[----:B------:R0:W-:Y:S01]  /*1ff0*/  STL [R1+0x15c], R26 ;  /* 0x00015c1a01007387 */ /* 0x0001e20000100800 */
[----:B------:R-:W-:-:S03]  /*2000*/  FFMA.FTZ R11, R25, R15, R11 ;  /* 0x0000000f190b7223 */ /* 0x000fc6000001000b */
[----:B0-----:R-:W4:Y:S04]  /*2010*/  LDL R26, [R1+0x20] ;  /* 0x00002000011a7983 */ /* 0x001f280000100800 */
[----:B------:R-:W-:Y:S04]  /*2020*/  STL [R1+0x160], R22 ;  /* 0x0001601601007387 */ /* 0x000fe80000100800 */
[----:B------:R0:W-:Y:S04]  /*2030*/  STL [R1+0x164], R28 ;  /* 0x0001641c01007387 */ /* 0x0001e80000100800 */
[----:B0-----:R-:W2:Y:S04]  /*2040*/  LDL R28, [R1+0x48] ;  /* 0x00004800011c7983 */ /* 0x001ea80000100800 */
[----:B------:R-:W-:Y:S04]  /*2050*/  STL [R1+0x168], R8 ;  /* 0x0001680801007387 */ /* 0x000fe80000100800 */
[----:B------:R0:W-:Y:S04]  /*2060*/  STL [R1+0x16c], R25 ;  /* 0x00016c1901007387 */ /* 0x0001e80000100800 */
[----:B0-----:R-:W4:Y:S04]  /*2070*/  LDL.LU R25, [R1+0x2c] ;  /* 0x00002c0001197983 */ /* 0x001f280000300800 */
[----:B------:R0:W-:Y:S04]  /*2080*/  STL [R1+0x178], R36 ;  /* 0x0001782401007387 */ /* 0x0001e80000100800 */
[----:B0-----:R-:W3:Y:S01]  /*2090*/  LDL R36, [R1+0x5c] ;  /* 0x00005c0001247983 */ /* 0x001ee20000100800 */
[----:B------:R-:W-:-:S02]  /*20a0*/  HADD2.F32 R30, -RZ, R30.H1_H1 ;  /* 0x3000001eff1e7230 */ /* 0x000fc40000004100 */
[----:B------:R-:W-:-:S03]  /*20b0*/  HADD2.F32 R32, -RZ, R32.H1_H1 ;  /* 0x30000020ff207230 */ /* 0x000fc60000004100 */
[----:B------:R-:W-:Y:S01]  /*20c0*/  FADD.FTZ R30, -R6, R30 ;  /* 0x0000001e061e7221 */ /* 0x000fe20000010100 */
[----:B------:R-:W-:Y:S01]  /*20d0*/  STL [R1+0x150], R7 ;  /* 0x0001500701007387 */ /* 0x000fe20000100800 */
[----:B------:R-:W-:Y:S02]  /*20e0*/  FMUL.FTZ R10, R3, R32 ;  /* 0x00000020030a7220 */ /* 0x000fe40000410000 */
[----:B------:R-:W-:Y:S01]  /*20f0*/  FMUL.FTZ R30, R7, R30 ;  /* 0x0000001e071e7220 */ /* 0x000fe20000410000 */
[----:B------:R-:W-:Y:S01]  /*2100*/  FFMA.FTZ R16, R0, R9, R16 ;  /* 0x0000000900107223 */ /* 0x000fe20000010010 */
[----:B------:R-:W-:Y:S02]  /*2110*/  STL [R1+0x180], R0 ;  /* 0x0001800001007387 */ /* 0x000fe40000100800 */
[----:B------:R-:W-:Y:S02]  /*2120*/  FFMA.FTZ R11, R30, R10, R11 ;  /* 0x0000000a1e0b7223 */ /* 0x000fe4000001000b */
[----:B------:R-:W-:Y:S01]  /*2130*/  STL [R1+0x17c], R9 ;  /* 0x00017c0901007387 */ /* 0x000fe20000100800 */
[----:B------:R-:W-:Y:S01]  /*2140*/  FFMA.FTZ R10, R3, R32, R16 ;  /* 0x00000020030a7223 */ /* 0x000fe20000010010 */
[----:B------:R-:W-:-:S02]  /*2150*/  HADD2.F32 R12, -RZ, R29.H1_H1 ;  /* 0x3000001dff0c7230 */ /* 0x000fc40000004100 */
[----:B--2---:R-:W-:-:S04]  /*2160*/  FFMA.FTZ R6, R2, R28, RZ ;  /* 0x0000001c02067223 */ /* 0x004fc800000100ff */
[----:B---3--:R-:W-:-:S04]  /*2170*/  FFMA.FTZ R6, R34, R36, R6 ;  /* 0x0000002422067223 */ /* 0x008fc80000010006 */
[----:B------:R-:W-:Y:S02]  /*2180*/  FFMA.FTZ R6, R2, R37, R6 ;  /* 0x0000002502067223 */ /* 0x000fe40000010006 */
[----:B------:R-:W2:Y:S04]  /*2190*/  LDL.LU R37, [R1+0x1b0] ;  /* 0x0001b00001257983 */ /* 0x000ea80000300800 */
[----:B------:R-:W-:Y:S04]  /*21a0*/  STL [R1+0x184], R30 ;  /* 0x0001841e01007387 */ /* 0x000fe80000100800 */
[----:B------:R0:W-:Y:S01]  /*21b0*/  STL [R1+0x18c], R3 ;  /* 0x00018c0301007387 */ /* 0x0001e20000100800 */
[----:B------:R-:W-:-:S03]  /*21c0*/  FFMA.FTZ R6, R34, R17, R6 ;  /* 0x0000001122067223 */ /* 0x000fc60000010006 */
[----:B0-----:R-:W3:Y:S04]  /*21d0*/  LDL R3, [R1+0x3c] ;  /* 0x00003c0001037983 */ /* 0x001ee80000100800 */
[----:B------:R0:W-:Y:S04]  /*21e0*/  STL [R1+0x188], R32 ;  /* 0x0001882001007387 */ /* 0x0001e80000100800 */
[----:B----4-:R1:W-:Y:S04]  /*21f0*/  STS.64 [R25], R10 ;  /* 0x0000000a19007388 */ /* 0x0103e80000000a00 */
[----:B0-----:R-:W4:Y:S04]  /*2200*/  LDL R32, [R1+0x34] ;  /* 0x0000340001207983 */ /* 0x001f280000100800 */
[----:B------:R-:W-:Y:S01]  /*2210*/  STL [R1+0x1a4], R17 ;  /* 0x0001a41101007387 */ /* 0x000fe20000100800 */
[----:B-1----:R-:W-:-:S03]  /*2220*/  FFMA.FTZ R10, R2, R33, R6 ;  /* 0x00000021020a7223 */ /* 0x002fc60000010006 */
[----:B------:R-:W4:Y:S01]  /*2230*/  LDL.LU R33, [R1+0x1ac] ;  /* 0x0001ac0001217983 */ /* 0x000f220000300800 */
[----:B------:R-:W-:-:S03]  /*2240*/  FFMA.FTZ R11, R34, R31, R10 ;  /* 0x0000001f220b7223 */ /* 0x000fc6000001000a */
[----:B------:R-:W-:Y:S04]  /*2250*/  STL [R1+0x14], R12 ;  /* 0x0000140c01007387 */ /* 0x000fe80000100800 */
[----:B------:R-:W4:Y:S01]  /*2260*/  LDL.LU R31, [R1+0x1a8] ;  /* 0x0001a800011f7983 */ /* 0x000f220000300800 */
[----:B------:R-:W-:Y:S02]  /*2270*/  HADD2.F32 R27, -RZ, R27.H1_H1 ;  /* 0x3000001bff1b7230 */ /* 0x000fe40000004100 */
[----:B------:R-:W-:-:S03]  /*2280*/  HADD2.F32 R15, -RZ, R20.H0_H0 ;  /* 0x20000014ff0f7230 */ /* 0x000fc60000004100 */
[----:B------:R-:W-:Y:S01]  /*2290*/  FADD.FTZ R0, -R4, R27 ;  /* 0x0000001b04007221 */ /* 0x000fe20000010100 */
[----:B------:R-:W-:Y:S01]  /*22a0*/  FMUL.FTZ R6, R34, R12 ;  /* 0x0000000c22067220 */ /* 0x000fe20000410000 */
[----:B------:R-:W-:Y:S02]  /*22b0*/  FADD.FTZ R15, -R4, R15 ;  /* 0x0000000f040f7221 */ /* 0x000fe40000010100 */
[----:B------:R-:W-:Y:S02]  /*22c0*/  FMUL.FTZ R10, R5, R0 ;  /* 0x00000000050a7220 */ /* 0x000fe40000410000 */
[----:B------:R-:W-:Y:S02]  /*22d0*/  FMUL.FTZ R29, R15, R5 ;  /* 0x000000050f1d7220 */ /* 0x000fe40000410000 */
[C---:B------:R-:W-:Y:S01]  /*22e0*/  FFMA.FTZ R6, R10.reuse, R6, R14 ;  /* 0x000000060a067223 */ /* 0x040fe2000001000e */
[----:B------:R-:W-:Y:S01]  /*22f0*/  FFMA.FTZ R13, R10, R12, R13 ;  /* 0x0000000c0a0d7223 */ /* 0x000fe2000001000d */
[----:B------:R-:W-:-:S05]  /*2300*/  HADD2.F32 R10, -RZ, R20.H1_H1 ;  /* 0x30000014ff0a7230 */ /* 0x000fca0000004100 */
[----:B------:R-:W-:Y:S01]  /*2310*/  FADD.FTZ R10, -R4, R10 ;  /* 0x0000000a040a7221 */ /* 0x000fe20000010100 */
[----:B------:R-:W-:Y:S03]  /*2320*/  STL [R1+0xcc], R0 ;  /* 0x0000cc0001007387 */ /* 0x000fe60000100800 */
[----:B------:R-:W-:Y:S01]  /*2330*/  FMUL.FTZ R21, R10, R5 ;  /* 0x000000050a157220 */ /* 0x000fe20000410000 */
[----:B--2---:R-:W-:-:S05]  /*2340*/  HADD2.F32 R7, -RZ, R37.H0_H0 ;  /* 0x20000025ff077230 */ /* 0x004fca0000004100 */
[----:B------:R-:W-:-:S04]  /*2350*/  FMUL.FTZ R14, R2, R7 ;  /* 0x00000007020e7220 */ /* 0x000fc80000410000 */
[----:B------:R-:W-:Y:S01]  /*2360*/  FFMA.FTZ R6, R29, R14, R6 ;  /* 0x0000000e1d067223 */ /* 0x000fe20000010006 */
[----:B---3--:R-:W-:-:S04]  /*2370*/  FFMA.FTZ R11, R2, R3, R11 ;  /* 0x00000003020b7223 */ /* 0x008fc8000001000b */
[----:B----4-:R-:W-:-:S04]  /*2380*/  FFMA.FTZ R11, R34, R32, R11 ;  /* 0x00000020220b7223 */ /* 0x010fc8000001000b */
[----:B------:R-:W-:-:S04]  /*2390*/  FFMA.FTZ R14, R2, R24, R11 ;  /* 0x00000018020e7223 */ /* 0x000fc8000001000b */
[----:B------:R-:W-:Y:S01]  /*23a0*/  FFMA.FTZ R14, R34, R35, R14 ;  /* 0x00000023220e7223 */ /* 0x000fe2000001000e */
[----:B------:R-:W-:-:S03]  /*23b0*/  HADD2.F32 R27, -RZ, R37.H1_H1 ;  /* 0x30000025ff1b7230 */ /* 0x000fc60000004100 */
[----:B------:R-:W-:Y:S01]  /*23c0*/  FFMA.FTZ R14, R2, R26, R14 ;  /* 0x0000001a020e7223 */ /* 0x000fe2000001000e */
[--C-:B------:R-:W-:Y:S02]  /*23d0*/  HADD2.F32 R11, -RZ, R31.reuse.H0_H0 ;  /* 0x2000001fff0b7230 */ /* 0x100fe40000004100 */
[----:B------:R-:W-:Y:S02]  /*23e0*/  HADD2.F32 R31, -RZ, R31.H1_H1 ;  /* 0x3000001fff1f7230 */ /* 0x000fe40000004100 */
[----:B------:R-:W-:Y:S01]  /*23f0*/  FFMA.FTZ R14, R34, R12, R14 ;  /* 0x0000000c220e7223 */ /* 0x000fe2000001000e */
[--C-:B------:R-:W-:Y:S02]  /*2400*/  HADD2.F32 R23, -RZ, R33.reuse.H0_H0 ;  /* 0x20000021ff177230 */ /* 0x100fe40000004100 */
[C---:B------:R-:W-:Y:S01]  /*2410*/  FADD.FTZ R11, -R4.reuse, R11 ;  /* 0x0000000b040b7221 */ /* 0x040fe20000010100 */
[----:B------:R-:W-:Y:S01]  /*2420*/  FADD.FTZ R31, -R4, R31 ;  /* 0x0000001f041f7221 */ /* 0x000fe20000010100 */
[----:B------:R-:W-:Y:S01]  /*2430*/  FMUL.FTZ R4, R34, R27 ;  /* 0x0000001b22047220 */ /* 0x000fe20000410000 */
[----:B------:R-:W-:Y:S01]  /*2440*/  FFMA.FTZ R14, R2, R7, R14 ;  /* 0x00000007020e7223 */ /* 0x000fe2000001000e */
[----:B------:R0:W-:Y:S01]  /*2450*/  STL [R1+0x190], R3 ;  /* 0x0001900301007387 */ /* 0x0001e20000100800 */
[----:B------:R-:W-:-:S02]  /*2460*/  HADD2.F32 R33, -RZ, R33.H1_H1 ;  /* 0x30000021ff217230 */ /* 0x000fc40000004100 */
[----:B------:R-:W-:Y:S01]  /*2470*/  FFMA.FTZ R4, R21, R4, R6 ;  /* 0x0000000415047223 */ /* 0x000fe20000010006 */
[----:B------:R-:W-:Y:S01]  /*2480*/  STL [R1+0x10], R7 ;  /* 0x0000100701007387 */ /* 0x000fe20000100800 */
[----:B------:R-:W-:Y:S01]  /*2490*/  FMUL.FTZ R16, R11, R5 ;  /* 0x000000050b107220 */ /* 0x000fe20000410000 */
[----:B------:R-:W-:Y:S01]  /*24a0*/  FMUL.FTZ R6, R2, R23 ;  /* 0x0000001702067220 */ /* 0x000fe20000410000 */
[----:B------:R-:W-:Y:S01]  /*24b0*/  FFMA.FTZ R14, R34, R27, R14 ;  /* 0x0000001b220e7223 */ /* 0x000fe2000001000e */
[----:B------:R-:W-:Y:S04]  /*24c0*/  STL [R1+0x194], R32 ;  /* 0x0001942001007387 */ /* 0x000fe80000100800 */
[----:B------:R1:W-:Y:S01]  /*24d0*/  STL [R1+0x198], R13 ;  /* 0x0001980d01007387 */ /* 0x0003e20000100800 */
[----:B------:R-:W-:-:S03]  /*24e0*/  FFMA.FTZ R4, R16, R6, R4 ;  /* 0x0000000610047223 */ /* 0x000fc60000010004 */
[----:B------:R-:W-:Y:S01]  /*24f0*/  STL [R1+0x90], R29 ;  /* 0x0000901d01007387 */ /* 0x000fe20000100800 */
[----:B------:R-:W-:Y:S01]  /*2500*/  FMUL.FTZ R19, R31, R5 ;  /* 0x000000051f137220 */ /* 0x000fe20000410000 */
[----:B------:R-:W-:Y:S02]  /*2510*/  FMUL.FTZ R11, R34, R33 ;  /* 0x00000021220b7220 */ /* 0x000fe40000410000 */
[----:B------:R-:W-:Y:S01]  /*2520*/  STL [R1+0x19c], R29 ;  /* 0x00019c1d01007387 */ /* 0x000fe20000100800 */
[----:B------:R-:W-:-:S03]  /*2530*/  FFMA.FTZ R10, R2, R23, R14 ;  /* 0x00000017020a7223 */ /* 0x000fc6000001000e */
[----:B------:R-:W-:Y:S04]  /*2540*/  STL [R1+0x1a0], R24 ;  /* 0x0001a01801007387 */ /* 0x000fe80000100800 */
[----:B0-----:R-:W2:Y:S01]  /*2550*/  LDL.LU R3, [R1+0x74] ;  /* 0x0000740001037983 */ /* 0x001ea20000300800 */
[----:B------:R-:W-:-:S03]  /*2560*/  FFMA.FTZ R11, R19, R11, R4 ;  /* 0x0000000b130b7223 */ /* 0x000fc60000010004 */
[----:B------:R-:W3:Y:S01]  /*2570*/  LDL.LU R0, [R1+0x6c] ;  /* 0x00006c0001007983 */ /* 0x000ee20000300800 */
[----:B------:R-:W-:-:S03]  /*2580*/  FFMA.FTZ R10, R34, R33, R10 ;  /* 0x00000021220a7223 */ /* 0x000fc6000001000a */
[----:B------:R-:W4:Y:S04]  /*2590*/  LDL.LU R8, [R1+0x80] ;  /* 0x0000800001087983 */ /* 0x000f280000300800 */
[----:B------:R-:W4:Y:S04]  /*25a0*/  LDL R22, [R1+0x38] ;  /* 0x0000380001167983 */ /* 0x000f280000100800 */
[----:B------:R-:W4:Y:S04]  /*25b0*/  LDL R20, [R1+0xb4] ;  /* 0x0000b40001147983 */ /* 0x000f280000100800 */
[----:B------:R-:W4:Y:S04]  /*25c0*/  LDL R18, [R1+0xb8] ;  /* 0x0000b80001127983 */ /* 0x000f280000100800 */
[----:B------:R-:W4:Y:S04]  /*25d0*/  LDL R17, [R1+0x58] ;  /* 0x0000580001117983 */ /* 0x000f280000100800 */
[----:B-1----:R-:W4:Y:S04]  /*25e0*/  LDL R13, [R1+0x40] ;  /* 0x00004000010d7983 */ /* 0x002f280000100800 */
[----:B------:R-:W4:Y:S04]  /*25f0*/  LDL R32, [R1+0x30] ;  /* 0x0000300001207983 */ /* 0x000f280000100800 */
[----:B------:R-:W4:Y:S04]  /*2600*/  LDL R30, [R1+0x28] ;  /* 0x00002800011e7983 */ /* 0x000f280000100800 */
[----:B------:R-:W4:Y:S04]  /*2610*/  LDL R9, [R1+0x18] ;  /* 0x0000180001097983 */ /* 0x000f280000100800 */
[----:B------:R-:W-:Y:S04]  /*2620*/  STL [R1+0x4], R27 ;  /* 0x0000041b01007387 */ /* 0x000fe80000100800 */
[----:B------:R-:W-:Y:S04]  /*2630*/  STL [R1+0x78], R21 ;  /* 0x0000781501007387 */ /* 0x000fe80000100800 */
[----:B------:R-:W-:Y:S04]  /*2640*/  STL [R1+0x64], R16 ;  /* 0x0000641001007387 */ /* 0x000fe80000100800 */
[----:B------:R-:W4:Y:S04]  /*2650*/  LDL.LU R6, [R1+0x84] ;  /* 0x0000840001067983 */ /* 0x000f280000300800 */
[----:B------:R-:W4:Y:S04]  /*2660*/  LDL R31, [R1+0x44] ;  /* 0x00004400011f7983 */ /* 0x000f280000100800 */
[----:B------:R-:W-:Y:S04]  /*2670*/  STL [R1+0x60], R19 ;  /* 0x0000601301007387 */ /* 0x000fe80000100800 */
[----:B------:R0:W-:Y:S04]  /*2680*/  STS.64 [R25+0x1680], R10 ;  /* 0x0016800a19007388 */ /* 0x0001e80000000a00 */
[----:B0-----:R-:W4:Y:S04]  /*2690*/  LDL.LU R10, [R1+0x8c] ;  /* 0x00008c00010a7983 */ /* 0x001f280000300800 */
[----:B------:R-:W4:Y:S04]  /*26a0*/  LDL.LU R14, [R1+0x88] ;  /* 0x00008800010e7983 */ /* 0x000f280000300800 */
[----:B------:R-:W4:Y:S04]  /*26b0*/  LDL R24, [R1+0x50] ;  /* 0x0000500001187983 */ /* 0x000f280000100800 */
[----:B------:R-:W4:Y:S04]  /*26c0*/  LDL R29, [R1+0x4c] ;  /* 0x00004c00011d7983 */ /* 0x000f280000100800 */
[----:B------:R-:W4:Y:S04]  /*26d0*/  LDL R37, [R1+0xc0] ;  /* 0x0000c00001257983 */ /* 0x000f280000100800 */
[----:B------:R-:W4:Y:S01]  /*26e0*/  LDL R25, [R1+0xc] ;  /* 0x00000c0001197983 */ /* 0x000f220000100800 */
[----:B--2---:R-:W-:-:S03]  /*26f0*/  FADD.FTZ R15, R28, R3 ;  /* 0x000000031c0f7221 */ /* 0x004fc60000010000 */
[----:B------:R-:W2:Y:S01]  /*2700*/  LDL R3, [R1+0xbc] ;  /* 0x0000bc0001037983 */ /* 0x000ea20000100800 */
[----:B---3--:R-:W-:-:S03]  /*2710*/  FADD.FTZ R4, R36, R0 ;  /* 0x0000000024047221 */ /* 0x008fc60000010000 */
[----:B------:R-:W3:Y:S04]  /*2720*/  LDL R28, [R1+0x8] ;  /* 0x00000800011c7983 */ /* 0x000ee80000100800 */
[----:B------:R-:W3:Y:S04]  /*2730*/  LDL R0, [R1+0xb0] ;  /* 0x0000b00001007983 */ /* 0x000ee80000100800 */
[----:B------:R-:W3:Y:S01]  /*2740*/  LDL R36, [R1+0xac] ;  /* 0x0000ac0001247983 */ /* 0x000ee20000100800 */
[----:B----4-:R-:W-:-:S03]  /*2750*/  FFMA.FTZ R11, R20, R22, R8 ;  /* 0x00000016140b7223 */ /* 0x010fc60000010008 */
[----:B------:R-:W4:Y:S01]  /*2760*/  LDL R8, [R1+0xa8] ;  /* 0x0000a80001087983 */ /* 0x000f220000100800 */
[----:B------:R-:W-:Y:S01]  /*2770*/  FADD.FTZ R15, R15, R17 ;  /* 0x000000110f0f7221 */ /* 0x000fe20000010000 */
[----:B------:R-:W-:Y:S02]  /*2780*/  FADD.FTZ R6, R22, R6 ;  /* 0x0000000616067221 */ /* 0x000fe40000010000 */
[----:B------:R-:W4:Y:S01]  /*2790*/  LDL R22, [R1+0xa4] ;  /* 0x0000a40001167983 */ /* 0x000f220000100800 */
[----:B------:R-:W-:Y:S01]  /*27a0*/  FADD.FTZ R10, R31, R10 ;  /* 0x0000000a1f0a7221 */ /* 0x000fe20000010000 */
[----:B------:R-:W-:Y:S02]  /*27b0*/  FFMA.FTZ R14, R18, R31, R14 ;  /* 0x0000001f120e7223 */ /* 0x000fe4000001000e */
[----:B------:R-:W4:Y:S04]  /*27c0*/  LDL R18, [R1+0xa0] ;  /* 0x0000a00001127983 */ /* 0x000f280000100800 */
[----:B------:R-:W4:Y:S04]  /*27d0*/  LDL R31, [R1+0x9c] ;  /* 0x00009c00011f7983 */ /* 0x000f280000100800 */
[----:B------:R-:W3:Y:S01]  /*27e0*/  LDL.LU R17, [R1+0x1a4] ;  /* 0x0001a40001117983 */ /* 0x000ee20000300800 */
[----:B------:R-:W-:Y:S01]  /*27f0*/  FADD.FTZ R15, R15, R24 ;  /* 0x000000180f0f7221 */ /* 0x000fe20000010000 */
[----:B------:R-:W-:Y:S01]  /*2800*/  FADD.FTZ R6, R6, R13 ;  /* 0x0000000d06067221 */ /* 0x000fe20000010000 */
[----:B------:R-:W-:Y:S01]  /*2810*/  FFMA.FTZ R11, R37, R13, R11 ;  /* 0x0000000d250b7223 */ /* 0x000fe2000001000b */
[----:B------:R-:W-:Y:S01]  /*2820*/  FADD.FTZ R10, R10, R32 ;  /* 0x000000200a0a7221 */ /* 0x000fe20000010000 */
[----:B------:R-:W-:Y:S01]  /*2830*/  UIADD3.X UR5, URZ, UR5, URZ, UP0, !UPT ;  /* 0x000000053f057290 */ /* 0x000fe200087fe43f */
[----:B------:R-:W-:Y:S01]  /*2840*/  BAR.SYNC.DEFER_BLOCKING 0x0 ;  /* 0x0000000000007b1d */ /* 0x000fe20000010000 */
[----:B--2---:R-:W-:Y:S01]  /*2850*/  FFMA.FTZ R14, R3, R32, R14 ;  /* 0x00000020030e7223 */ /* 0x004fe2000001000e */
[----:B---3--:R-:W-:-:S04]  /*2860*/  FADD.FTZ R4, R4, R17 ;  /* 0x0000001104047221 */ /* 0x008fc80000010000 */
[----:B------:R-:W2:Y:S01]  /*2870*/  LDL R17, [R1+0x98] ;  /* 0x0000980001117983 */ /* 0x000ea20000100800 */
[----:B------:R-:W-:-:S03]  /*2880*/  FADD.FTZ R4, R4, R29 ;  /* 0x0000001d04047221 */ /* 0x000fc60000010000 */
[----:B------:R-:W3:Y:S04]  /*2890*/  LDL.LU R24, [R1+0x1a0] ;  /* 0x0001a00001187983 */ /* 0x000ee80000300800 */
[----:B------:R-:W2:Y:S04]  /*28a0*/  LDL.LU R29, [R1+0x19c] ;  /* 0x00019c00011d7983 */ /* 0x000ea80000300800 */
[----:B------:R-:W2:Y:S04]  /*28b0*/  LDL.LU R13, [R1+0x198] ;  /* 0x00019800010d7983 */ /* 0x000ea80000300800 */
[----:B------:R-:W2:Y:S04]  /*28c0*/  LDL R37, [R1+0x7c] ;  /* 0x00007c0001257983 */ /* 0x000ea80000100800 */
[----:B------:R-:W4:Y:S04]  /*28d0*/  LDL.LU R32, [R1+0x194] ;  /* 0x0001940001207983 */ /* 0x000f280000300800 */
[----:B------:R-:W3:Y:S01]  /*28e0*/  LDL.LU R3, [R1+0x190] ;  /* 0x0001900001037983 */ /* 0x000ee20000300800 */
[----:B------:R-:W-:Y:S01]  /*28f0*/  FADD.FTZ R6, R6, R30 ;  /* 0x0000001e06067221 */ /* 0x000fe20000010000 */
[----:B------:R-:W-:Y:S01]  /*2900*/  FFMA.FTZ R11, R0, R30, R11 ;  /* 0x0000001e000b7223 */ /* 0x000fe2000001000b */
[----:B------:R-:W-:Y:S01]  /*2910*/  FADD.FTZ R10, R10, R9 ;  /* 0x000000090a0a7221 */ /* 0x000fe20000010000 */
[----:B------:R-:W-:Y:S01]  /*2920*/  FFMA.FTZ R14, R36, R9, R14 ;  /* 0x00000009240e7223 */ /* 0x000fe2000001000e */
[----:B----4-:R-:W-:Y:S01]  /*2930*/  FADD.FTZ R4, R4, R32 ;  /* 0x0000002004047221 */ /* 0x010fe20000010000 */
[----:B---3--:R-:W-:-:S02]  /*2940*/  FADD.FTZ R15, R15, R3 ;  /* 0x000000030f0f7221 */ /* 0x008fc40000010000 */
[----:B------:R0:W5:Y:S04]  /*2950*/  LDL.LU R3, [R1+0x18c] ;  /* 0x00018c0001037983 */ /* 0x0001680000300800 */
[----:B------:R-:W3:Y:S01]  /*2960*/  LDL.LU R32, [R1+0x188] ;  /* 0x0001880001207983 */ /* 0x000ee20000300800 */
[----:B------:R-:W-:-:S03]  /*2970*/  FADD.FTZ R15, R15, R24 ;  /* 0x000000180f0f7221 */ /* 0x000fc60000010000 */
[----:B------:R-:W4:Y:S01]  /*2980*/  LDL.LU R30, [R1+0x184] ;  /* 0x00018400011e7983 */ /* 0x000f220000300800 */
[----:B------:R-:W-:-:S03]  /*2990*/  FADD.FTZ R4, R4, R35 ;  /* 0x0000002304047221 */ /* 0x000fc60000010000 */
[----:B------:R0:W5:Y:S04]  /*29a0*/  LDL.LU R0, [R1+0x180] ;  /* 0x0001800001007983 */ /* 0x0001680000300800 */
[----:B------:R-:W4:Y:S04]  /*29b0*/  LDL.LU R9, [R1+0x17c] ;  /* 0x00017c0001097983 */ /* 0x000f280000300800 */
[----:B------:R-:W2:Y:S04]  /*29c0*/  LDL.LU R36, [R1+0x178] ;  /* 0x0001780001247983 */ /* 0x000ea80000300800 */
[----:B------:R-:W3:Y:S04]  /*29d0*/  LDL.LU R24, [R1+0x174] ;  /* 0x0001740001187983 */ /* 0x000ee80000300800 */
[----:B------:R-:W4:Y:S01]  /*29e0*/  LDL.LU R35, [R1+0x170] ;  /* 0x0001700001237983 */ /* 0x000f220000300800 */
[----:B------:R-:W-:Y:S01]  /*29f0*/  FADD.FTZ R6, R6, R25 ;  /* 0x0000001906067221 */ /* 0x000fe20000010000 */
[----:B------:R-:W-:Y:S01]  /*2a00*/  FFMA.FTZ R11, R8, R25, R11 ;  /* 0x00000019080b7223 */ /* 0x000fe2000001000b */
[----:B------:R-:W-:Y:S01]  /*2a10*/  FADD.FTZ R10, R10, R28 ;  /* 0x0000001c0a0a7221 */ /* 0x000fe20000010000 */
[----:B------:R-:W2:Y:S01]  /*2a20*/  LDL.LU R25, [R1+0x16c] ;  /* 0x00016c0001197983 */ /* 0x000ea20000300800 */
[----:B------:R-:W-:-:S03]  /*2a30*/  FFMA.FTZ R14, R22, R28, R14 ;  /* 0x0000001c160e7223 */ /* 0x000fc6000001000e */
[----:B------:R-:W2:Y:S04]  /*2a40*/  LDL.LU R8, [R1+0x168] ;  /* 0x0001680001087983 */ /* 0x000ea80000300800 */
[----:B------:R-:W2:Y:S01]  /*2a50*/  LDL.LU R28, [R1+0x164] ;  /* 0x00016400011c7983 */ /* 0x000ea20000300800 */
[----:B------:R-:W-:-:S03]  /*2a60*/  FADD.FTZ R15, R15, R26 ;  /* 0x0000001a0f0f7221 */ /* 0x000fc60000010000 */
[----:B------:R-:W2:Y:S01]  /*2a70*/  LDL.LU R22, [R1+0x160] ;  /* 0x0001600001167983 */ /* 0x000ea20000300800 */
[----:B------:R-:W-:-:S03]  /*2a80*/  FADD.FTZ R4, R4, R12 ;  /* 0x0000000c04047221 */ /* 0x000fc60000010000 */
[----:B------:R-:W2:Y:S04]  /*2a90*/  LDL.LU R26, [R1+0x15c] ;  /* 0x00015c00011a7983 */ /* 0x000ea80000300800 */
[----:B------:R-:W2:Y:S01]  /*2aa0*/  LDL.LU R12, [R1+0x158] ;  /* 0x00015800010c7983 */ /* 0x000ea20000300800 */
[----:B----4-:R-:W-:-:S03]  /*2ab0*/  FFMA.FTZ R11, R18, R35, R11 ;  /* 0x00000023120b7223 */ /* 0x010fc6000001000b */
[----:B------:R-:W4:Y:S01]  /*2ac0*/  LDL.LU R18, [R1+0x154] ;  /* 0x0001540001127983 */ /* 0x000f220000300800 */
[----:B------:R-:W-:Y:S01]  /*2ad0*/  FADD.FTZ R6, R6, R35 ;  /* 0x0000002306067221 */ /* 0x000fe20000010000 */
[----:B---3--:R-:W-:Y:S01]  /*2ae0*/  FADD.FTZ R10, R10, R24 ;  /* 0x000000180a0a7221 */ /* 0x008fe20000010000 */
[----:B------:R-:W-:Y:S01]  /*2af0*/  FFMA.FTZ R14, R31, R24, R14 ;  /* 0x000000181f0e7223 */ /* 0x000fe2000001000e */
[----:B------:R-:W-:Y:S02]  /*2b00*/  FADD.FTZ R15, R7, R15 ;  /* 0x0000000f070f7221 */ /* 0x000fe40000010000 */
[----:B--2---:R-:W-:Y:S01]  /*2b10*/  FADD.FTZ R10, R10, R28 ;  /* 0x0000001c0a0a7221 */ /* 0x004fe20000010000 */
[----:B------:R-:W-:-:S03]  /*2b20*/  FADD.FTZ R6, R6, R22 ;  /* 0x0000001606067221 */ /* 0x000fc60000010000 */
[----:B------:R-:W-:Y:S01]  /*2b30*/  FADD.FTZ R10, R36, R10 ;  /* 0x0000000a240a7221 */ /* 0x000fe20000010000 */
[----:B------:R-:W-:Y:S01]  /*2b40*/  FFMA.FTZ R11, R17, R22, R11 ;  /* 0x00000016110b7223 */ /* 0x000fe2000001000b */
[----:B------:R-:W-:Y:S01]  /*2b50*/  FADD.FTZ R6, R8, R6 ;  /* 0x0000000608067221 */ /* 0x000fe20000010000 */
[----:B------:R-:W-:Y:S01]  /*2b60*/  FADD.FTZ R4, R27, R4 ;  /* 0x000000041b047221 */ /* 0x000fe20000010000 */
[----:B------:R-:W1:Y:S01]  /*2b70*/  S2R R20, SR_TID.X ;  /* 0x0000000000147919 */ /* 0x000e620000002100 */
[----:B------:R-:W-:Y:S01]  /*2b80*/  FADD.FTZ R10, R10, R32 ;  /* 0x000000200a0a7221 */ /* 0x000fe20000010000 */
[----:B------:R-:W-:Y:S01]  /*2b90*/  FADD.FTZ R6, R6, R9 ;  /* 0x0000000906067221 */ /* 0x000fe20000010000 */
[----:B------:R-:W-:Y:S01]  /*2ba0*/  FFMA.FTZ R11, R37, R8, R11 ;  /* 0x00000008250b7223 */ /* 0x000fe2000001000b */
[----:B------:R-:W-:Y:S01]  /*2bb0*/  FADD.FTZ R17, R15, R23 ;  /* 0x000000170f117221 */ /* 0x000fe20000010000 */
[----:B------:R-:W-:Y:S01]  /*2bc0*/  FFMA.FTZ R12, R29, R7, R12 ;  /* 0x000000071d0c7223 */ /* 0x000fe2000001000c */
[----:B------:R-:W-:Y:S01]  /*2bd0*/  FFMA.FTZ R13, R21, R27, R13 ;  /* 0x0000001b150d7223 */ /* 0x000fe2000001000d */
[----:B------:R0:W-:Y:S01]  /*2be0*/  STL [R1+0x84], R6 ;  /* 0x0000840601007387 */ /* 0x0001e20000100800 */
[----:B------:R-:W-:Y:S01]  /*2bf0*/  FFMA.FTZ R11, R25, R9, R11 ;  /* 0x00000009190b7223 */ /* 0x000fe2000001000b */
[----:B------:R-:W-:-:S02]  /*2c00*/  FFMA.FTZ R16, R16, R23, R12 ;  /* 0x0000001710107223 */ /* 0x000fc4000001000c */
[----:B------:R0:W-:Y:S01]  /*2c10*/  STL [R1+0x8c], R10 ;  /* 0x00008c0a01007387 */ /* 0x0001e20000100800 */
[----:B------:R-:W-:Y:S01]  /*2c20*/  UISETP.GE.U32.AND UP0, UPT, UR10, UR14, UPT ;  /* 0x0000000e0a00728c */ /* 0x000fe2000bf06070 */
[----:B------:R-:W-:Y:S02]  /*2c30*/  FFMA.FTZ R13, R19, R33, R13 ;  /* 0x00000021130d7223 */ /* 0x000fe4000001000d */
[----:B------:R0:W-:Y:S01]  /*2c40*/  STL [R1+0x74], R17 ;  /* 0x0000741101007387 */ /* 0x0001e20000100800 */
[----:B------:R-:W-:-:S06]  /*2c50*/  UISETP.GE.AND.EX UP0, UPT, UR5, UR15, UPT, UP0 ;  /* 0x0000000f0500728c */ /* 0x000fcc000bf06300 */
[----:B------:R-:W-:Y:S02]  /*2c60*/  PLOP3.LUT P0, PT, PT, PT, UP0, 0x80, 0x0 ;  /* 0x000000000000781c */ /* 0x000fe40003f0f008 */
[----:B-1----:R-:W-:Y:S01]  /*2c70*/  ISETP.GT.U32.AND P1, PT, R20, 0x3f, PT ;  /* 0x0000003f1400780c */ /* 0x002fe20003f24070 */
[----:B----4-:R-:W-:Y:S01]  /*2c80*/  FFMA.FTZ R14, R18, R28, R14 ;  /* 0x0000001c120e7223 */ /* 0x010fe2000001000e */
[----:B------:R-:W-:-:S03]  /*2c90*/  FADD.FTZ R18, R4, R33 ;  /* 0x0000002104127221 */ /* 0x000fc60000010000 */
[----:B------:R-:W-:Y:S02]  /*2ca0*/  FFMA.FTZ R14, R26, R36, R14 ;  /* 0x000000241a0e7223 */ /* 0x000fe4000001000e */
[----:B------:R0:W-:Y:S02]  /*2cb0*/  STL [R1+0x6c], R18 ;  /* 0x00006c1201007387 */ /* 0x0001e40000100800 */
[----:B------:R-:W-:Y:S02]  /*2cc0*/  FFMA.FTZ R4, R30, R32, R14 ;  /* 0x000000201e047223 */ /* 0x000fe4000001000e */
[----:B------:R0:W5:Y:S04]  /*2cd0*/  LDL.LU R7, [R1+0x150] ;  /* 0x0001500001077983 */ /* 0x0001680000300800 */
[----:B------:R0:W-:Y:S04]  /*2ce0*/  STL [R1+0x80], R11 ;  /* 0x0000800b01007387 */ /* 0x0001e80000100800 */
[----:B------:R0:W-:Y:S04]  /*2cf0*/  STL [R1+0x88], R4 ;  /* 0x0000880401007387 */ /* 0x0001e80000100800 */
[----:B------:R0:W-:Y:S04]  /*2d00*/  STL [R1+0x70], R16 ;  /* 0x0000701001007387 */ /* 0x0001e80000100800 */
[----:B------:R0:W-:Y:S01]  /*2d10*/  STL [R1+0x68], R13 ;  /* 0x0000680d01007387 */ /* 0x0001e20000100800 */
[----:B------:R-:W-:Y:S05]  /*2d20*/  @!P0 BRA `(.L_x_1509) ;  /* 0x00000004001c8947 */ /* 0x000fea0003800000 */
[----:B------:R1:W-:Y:S04]  /*2d30*/  STL.64 [R1+0x158], R8 ;  /* 0x0001580801007387 */ /* 0x0003e80000100a00 */
[----:B-----5:R2:W-:Y:S04]  /*2d40*/  STL.64 [R1+0x150], R2 ;  /* 0x0001500201007387 */ /* 0x0205e80000100a00 */
        /* <DEDUP_REMOVED lines=9> */
[----:B------:R-:W-:Y:S02]  /*2de0*/  MOV R9, R6 ;  /* 0x0000000600097202 */ /* 0x000fe40000000f00 */
[----:B------:R-:W-:-:S02]  /*2df0*/  LOP3.LUT R12, R4, 0x8, RZ, 0x3c, !PT ;  /* 0x00000008040c7812 */ /* 0x000fc400078e3cff */
[C---:B------:R-:W-:Y:S01]  /*2e00*/  LOP3.LUT R11, R4.reuse, 0x10, RZ, 0x3c, !PT ;  /* 0x00000010040b7812 */ /* 0x040fe200078e3cff */
[----:B------:R-:W-:Y:S01]  /*2e10*/  ULEA UR7, UR8, UR7, 0x18 ;  /* 0x0000000708077291 */ /* 0x000fe2000f8ec03f */
[----:B------:R-:W-:-:S05]  /*2e20*/  LOP3.LUT R6, R4, 0x18, RZ, 0x3c, !PT ;  /* 0x0000001804067812 */ /* 0x000fca00078e3cff */
[----:B------:R-:W-:-:S04]  /*2e30*/  LEA R10, R20, UR7, 0x5 ;  /* 0x00000007140a7c11 */ /* 0x000fc8000f8e28ff */
[C---:B------:R-:W-:Y:S02]  /*2e40*/  IADD3 R4, R10.reuse, R4, RZ ;  /* 0x000000040a047210 */ /* 0x040fe40007ffe0ff */
[C---:B------:R-:W-:Y:S02]  /*2e50*/  IADD3 R12, R10.reuse, R12, RZ ;  /* 0x0000000c0a0c7210 */ /* 0x040fe40007ffe0ff */
[----:B------:R-:W-:Y:S01]  /*2e60*/  IADD3 R11, R10, R11, RZ ;  /* 0x0000000b0a0b7210 */ /* 0x000fe20007ffe0ff */
[----:B------:R0:W-:Y:S04]  /*2e70*/  STS.64 [R4], R8 ;  /* 0x0000000804007388 */ /* 0x0001e80000000a00 */
[----:B------:R1:W-:Y:S04]  /*2e80*/  STS.64 [R12], R2 ;  /* 0x000000020c007388 */ /* 0x0003e80000000a00 */
[----:B------:R2:W-:Y:S04]  /*2e90*/  STS.64 [R11], R16 ;  /* 0x000000100b007388 */ /* 0x0005e80000000a00 */
[----:B0-----:R0:W5:Y:S04]  /*2ea0*/  LDL.LU.64 R8, [R1+0x158] ;  /* 0x0001580001087983 */ /* 0x0011680000300a00 */
[----:B-1----:R0:W5:Y:S04]  /*2eb0*/  LDL.LU.64 R2, [R1+0x150] ;  /* 0x0001500001027983 */ /* 0x0021680000300a00 */
[----:B--2---:R-:W2:Y:S04]  /*2ec0*/  LDL R17, [R1+0x140] ;  /* 0x0001400001117983 */ /* 0x004ea80000100800 */
[----:B------:R-:W2:Y:S01]  /*2ed0*/  LDL R16, [R1+0x13c] ;  /* 0x00013c0001107983 */ /* 0x000ea20000100800 */
[----:B------:R-:W1:Y:S01]  /*2ee0*/  S2R R21, SR_TID.X ;  /* 0x0000000000157919 */ /* 0x000e620000002100 */
[----:B------:R-:W-:-:S02]  /*2ef0*/  MOV R12, R13 ;  /* 0x0000000d000c7202 */ /* 0x000fc40000000f00 */
[----:B------:R-:W-:Y:S02]  /*2f00*/  IADD3 R6, R10, R6, RZ ;  /* 0x000000060a067210 */ /* 0x000fe40007ffe0ff */
[----:B------:R-:W-:-:S05]  /*2f10*/  MOV R13, R18 ;  /* 0x00000012000d7202 */ /* 0x000fca0000000f00 */
[----:B------:R0:W-:Y:S01]  /*2f20*/  STS.64 [R6], R12 ;  /* 0x0000000c06007388 */ /* 0x0001e20000000a00 */
[----:B-1----:R-:W-:-:S04]  /*2f30*/  SHF.R.S32.HI R18, RZ, 0x1f, R21 ;  /* 0x0000001fff127819 */ /* 0x002fc80000011415 */
[----:B------:R-:W-:-:S04]  /*2f40*/  LEA.HI R18, R18, R21, RZ, 0x2 ;  /* 0x0000001512127211 */ /* 0x000fc800078f10ff */
[----:B------:R-:W-:-:S04]  /*2f50*/  SHF.R.S32.HI R18, RZ, 0x2, R18 ;  /* 0x00000002ff127819 */ /* 0x000fc80000011412 */
[----:B0-----:R-:W-:Y:S02]  /*2f60*/  LEA R12, R18, UR7, 0x5 ;  /* 0x00000007120c7c11 */ /* 0x001fe4000f8e28ff */
[----:B------:R-:W0:Y:S01]  /*2f70*/  S2R R18, SR_TID.X ;  /* 0x0000000000127919 */ /* 0x000e220000002100 */
[----:B------:R-:W-:-:S04]  /*2f80*/  ULOP3.LUT UR8, UR11, 0xff, URZ, 0xc0, !UPT ;  /* 0x000000ff0b087892 */ /* 0x000fc8000f8ec03f */
[----:B------:R-:W-:-:S06]  /*2f90*/  UPRMT UR8, UR9, 0x2104, UR8 ;  /* 0x0000210409087896 */ /* 0x000fcc0008000008 */
[----:B------:R-:W-:-:S05]  /*2fa0*/  MOV R4, UR8 ;  /* 0x0000000800047c02 */ /* 0x000fca0008000f00 */
[----:B------:R-:W-:-:S05]  /*2fb0*/  IMAD R4, R4, 0x3c0, R20 ;  /* 0x000003c004047824 */ /* 0x000fca00078e0214 */
[----:B------:R-:W-:Y:S02]  /*2fc0*/  SHF.L.U32 R4, R4, 0x1, RZ ;  /* 0x0000000104047819 */ /* 0x000fe400000006ff */
[C---:B0-----:R-:W-:Y:S02]  /*2fd0*/  IADD3 R19, R18.reuse, 0x1e0, RZ ;  /* 0x000001e012137810 */ /* 0x041fe40007ffe0ff */
[----:B------:R-:W-:-:S04]  /*2fe0*/  IADD3 R18, R18, 0x1e0, RZ ;  /* 0x000001e012127810 */ /* 0x000fc80007ffe0ff */
[----:B------:R-:W-:-:S04]  /*2ff0*/  SHF.R.S32.HI R18, RZ, 0x1f, R18 ;  /* 0x0000001fff127819 */ /* 0x000fc80000011412 */
[----:B------:R-:W-:-:S04]  /*3000*/  LEA.HI R18, R18, R19, RZ, 0x2 ;  /* 0x0000001312127211 */ /* 0x000fc800078f10ff */
[----:B------:R-:W-:Y:S02]  /*3010*/  SHF.R.S32.HI R18, RZ, 0x2, R18 ;  /* 0x00000002ff127819 */ /* 0x000fe40000011412 */
[-C--:B---3--:R-:W-:Y:S01]  /*3020*/  LEA R10, R15, R12.reuse, 0x3 ;  /* 0x0000000c0f0a7211 */ /* 0x088fe200078e18ff */
[----:B------:R-:W-:Y:S01]  /*3030*/  BAR.SYNC.DEFER_BLOCKING 0x0 ;  /* 0x0000000000007b1d */ /* 0x000fe20000010000 */
[----:B----4-:R-:W-:-:S07]  /*3040*/  LEA R12, R14, R12, 0x3 ;  /* 0x0000000c0e0c7211 */ /* 0x010fce00078e18ff */
[----:B------:R-:W0:Y:S01]  /*3050*/  LDC.64 R14, c[0x0][0x260] ;  /* 0x00009800ff0e7b82 */ /* 0x000e220000000a00 */
[----:B------:R-:W1:Y:S04]  /*3060*/  LDS.64 R10, [R10] ;  /* 0x000000000a0a7984 */ /* 0x000e680000000a00 */
[----:B------:R-:W3:Y:S01]  /*3070*/  LDS.64 R12, [R12+0x1e00] ;  /* 0x001e00000c0c7984 */ /* 0x000ee20000000a00 */
[----:B-1----:R-:W-:Y:S01]  /*3080*/  FADD.FTZ R11, RZ, R11 ;  /* 0x0000000bff0b7221 */ /* 0x002fe20000010000 */
[----:B------:R-:W-:-:S03]  /*3090*/  FADD.FTZ R10, RZ, R10 ;  /* 0x0000000aff0a7221 */ /* 0x000fc60000010000 */
[----:B---3--:R-:W-:Y:S01]  /*30a0*/  FADD.FTZ R13, R11, R13 ;  /* 0x0000000d0b0d7221 */ /* 0x008fe20000010000 */
[----:B------:R-:W-:Y:S01]  /*30b0*/  FADD.FTZ R12, R10, R12 ;  /* 0x0000000c0a0c7221 */ /* 0x000fe20000010000 */
[----:B0-----:R-:W-:-:S05]  /*30c0*/  IMAD.WIDE.U32 R10, R4, 0x4, R14 ;  /* 0x00000004040a7825 */ /* 0x001fca00078e000e */
[----:B------:R0:W-:Y:S02]  /*30d0*/  STG.E.64 desc[UR12][R10.64+0x20000], R12 ;  /* 0x0200000c0a007986 */ /* 0x0001e4000c101b0c */
[----:B0-----:R-:W-:-:S05]  /*30e0*/  IADD3 R10, R4, 0x3c0, RZ ;  /* 0x000003c0040a7810 */ /* 0x001fca0007ffe0ff */
[----:B------:R-:W-:Y:S01]  /*30f0*/  IMAD.WIDE.U32 R10, R10, 0x4, R14 ;  /* 0x000000040a0a7825 */ /* 0x000fe200078e000e */
[----:B------:R-:W-:-:S04]  /*3100*/  LEA R14, R18, UR7, 0x5 ;  /* 0x00000007120e7c11 */ /* 0x000fc8000f8e28ff */
[-C--:B--2---:R-:W-:Y:S02]  /*3110*/  LEA R12, R17, R14.reuse, 0x3 ;  /* 0x0000000e110c7211 */ /* 0x084fe400078e18ff */
[----:B------:R-:W-:-:S04]  /*3120*/  LEA R14, R16, R14, 0x3 ;  /* 0x0000000e100e7211 */ /* 0x000fc800078e18ff */
[----:B------:R-:W0:Y:S04]  /*3130*/  LDS.64 R12, [R12] ;  /* 0x000000000c0c7984 */ /* 0x000e280000000a00 */
[----:B------:R-:W1:Y:S01]  /*3140*/  LDS.64 R14, [R14+0x1e00] ;  /* 0x001e00000e0e7984 */ /* 0x000e620000000a00 */
[----:B0-----:R-:W-:Y:S01]  /*3150*/  FADD.FTZ R13, RZ, R13 ;  /* 0x0000000dff0d7221 */ /* 0x001fe20000010000 */
[----:B------:R-:W-:-:S03]  /*3160*/  FADD.FTZ R12, RZ, R12 ;  /* 0x0000000cff0c7221 */ /* 0x000fc60000010000 */
[----:B-1----:R-:W-:Y:S01]  /*3170*/  FADD.FTZ R15, R13, R15 ;  /* 0x0000000f0d0f7221 */ /* 0x002fe20000010000 */
[----:B------:R-:W-:-:S05]  /*3180*/  FADD.FTZ R14, R12, R14 ;  /* 0x0000000e0c0e7221 */ /* 0x000fca0000010000 */
[----:B------:R1:W-:Y:S02]  /*3190*/  STG.E.64 desc[UR12][R10.64+0x20000], R14 ;  /* 0x0200000e0a007986 */ /* 0x0003e4000c101b0c */
.L_x_1509:
[----:B------:R-:W-:Y:S01]  /*31a0*/  BSSY B0, `(.L_x_1510) ;  /* 0x00000ab000007945 */ /* 0x000fe20003800000 */
[----:B01----:R-:W-:-:S03]  /*31b0*/  CS2R R10, SRZ ;  /* 0x00000000000a7805 */ /* 0x003fc6000001ff00 */
[----:B------:R-:W-:Y:S05]  /*31c0*/  @P1 BRA `(.L_x_1511) ;  /* 0x0000000800a01947 */ /* 0x000fea0003800000 */
[----:B------:R-:W-:Y:S01]  /*31d0*/  SHF.R.U32.HI R4, RZ, 0x1, R20 ;  /* 0x00000001ff047819 */ /* 0x000fe20000011614 */
[----:B------:R-:W-:Y:S01]  /*31e0*/  HFMA2.MMA R12, -RZ, RZ, 0, 1.430511474609375e-06 ;  /* 0x00000018ff0c7435 */ /* 0x000fe200000001ff */
[----:B------:R-:W-:-:S03]  /*31f0*/  SHF.L.U32 R14, R20, 0x3, RZ ;  /* 0x00000003140e7819 */ /* 0x000fc600000006ff */
[----:B------:R-:W-:Y:S01]  /*3200*/  IMAD R4, R4, 0x1e, RZ ;  /* 0x0000001e04047824 */ /* 0x000fe200078e02ff */
[----:B------:R-:W-:-:S04]  /*3210*/  LOP3.LUT R14, R14, 0x8, RZ, 0xc0, !PT ;  /* 0x000000080e0e7812 */ /* 0x000fc800078ec0ff */
        /* <DEDUP_REMOVED lines=9> */
[----:B------:R-:W-:Y:S02]  /*32b0*/  LOP3.LUT R10, R10, 0x1, RZ, 0xc0, !PT ;  /* 0x000000010a0a7812 */ /* 0x000fe400078ec0ff */
[----:B------:R-:W-:-:S03]  /*32c0*/  IADD3 R6, R6, R14, RZ ;  /* 0x0000000e06067210 */ /* 0x000fc60007ffe0ff */
[----:B------:R-:W-:-:S04]  /*32d0*/  IMAD R10, R10, 0xf0, R11 ;  /* 0x000000f00a0a7824 */ /* 0x000fc800078e020b */
[----:B------:R-:W-:Y:S02]  /*32e0*/  IMAD R12, R10, R12, UR6 ;  /* 0x000000060a0c7e24 */ /* 0x000fe4000f8e020c */
[----:B------:R-:W0:Y:S03]  /*32f0*/  LDS.64 R10, [R6] ;  /* 0x00000000060a7984 */ /* 0x000e260000000a00 */
[----:B------:R-:W-:-:S06]  /*3300*/  IADD3 R12, R14, R12, RZ ;  /* 0x0000000c0e0c7210 */ /* 0x000fcc0007ffe0ff */
        /* <DEDUP_REMOVED lines=9> */
[----:B------:R-:W-:Y:S01]  /*33a0*/  IMAD R6, R6, 0xf0, R10 ;  /* 0x000000f006067824 */ /* 0x000fe200078e020a */
[----:B------:R-:W-:-:S05]  /*33b0*/  MOV R10, 0x18 ;  /* 0x00000018000a7802 */ /* 0x000fca0000000f00 */
[----:B------:R-:W-:-:S05]  /*33c0*/  IMAD R6, R6, R10, UR6 ;  /* 0x0000000606067e24 */ /* 0x000fca000f8e020a */
[----:B------:R-:W-:-:S05]  /*33d0*/  IADD3 R6, R14, R6, RZ ;  /* 0x000000060e067210 */ /* 0x000fca0007ffe0ff */
        /* <DEDUP_REMOVED lines=121> */
[----:B------:R0:W1:Y:S02]  /*3b70*/  LDS.64 R10, [R6] ;  /* 0x00000000060a7984 */ /* 0x0000640000000a00 */
[----:B0-----:R-:W-:-:S04]  /*3b80*/  IADD3 R6, R4, 0x1c, RZ ;  /* 0x0000001c04067810 */ /* 0x001fc80007ffe0ff */
[--C-:B------:R-:W-:Y:S02]  /*3b90*/  SHF.R.U32.HI R4, RZ, 0x1, R6.reuse ;  /* 0x00000001ff047819 */ /* 0x100fe40000011606 */
[----:B------:R-:W-:Y:S02]  /*3ba0*/  SHF.R.U32.HI R6, RZ, 0x2, R6 ;  /* 0x00000002ff067819 */ /* 0x000fe40000011606 */
[----:B------:R-:W-:-:S05]  /*3bb0*/  LOP3.LUT R4, R4, 0x1, RZ, 0xc0, !PT ;  /* 0x0000000104047812 */ /* 0x000fca00078ec0ff */
[----:B------:R-:W-:Y:S01]  /*3bc0*/  IMAD R4, R4, 0xf0, R6 ;  /* 0x000000f004047824 */ /* 0x000fe200078e0206 */
[----:B------:R-:W-:-:S05]  /*3bd0*/  MOV R6, 0x18 ;  /* 0x0000001800067802 */ /* 0x000fca0000000f00 */
[----:B------:R-:W-:-:S05]  /*3be0*/  IMAD R4, R4, R6, UR6 ;  /* 0x0000000604047e24 */ /* 0x000fca000f8e0206 */
[----:B------:R-:W-:Y:S01]  /*3bf0*/  IADD3 R4, R14, R4, RZ ;  /* 0x000000040e047210 */ /* 0x000fe20007ffe0ff */
[----:B-1----:R-:W-:Y:S01]  /*3c00*/  FADD.FTZ R12, R12, R10 ;  /* 0x0000000a0c0c7221 */ /* 0x002fe20000010000 */
[----:B------:R-:W-:-:S03]  /*3c10*/  FADD.FTZ R13, R13, R11 ;  /* 0x0000000b0d0d7221 */ /* 0x000fc60000010000 */
[----:B------:R-:W0:Y:S02]  /*3c20*/  LDS.64 R10, [R4] ;  /* 0x00000000040a7984 */ /* 0x000e240000000a00 */
[----:B0-----:R-:W-:Y:S01]  /*3c30*/  FADD.FTZ R10, R12, R10 ;  /* 0x0000000a0c0a7221 */ /* 0x001fe20000010000 */
[----:B------:R-:W-:-:S07]  /*3c40*/  FADD.FTZ R11, R13, R11 ;  /* 0x0000000b0d0b7221 */ /* 0x000fce0000010000 */
.L_x_1511:
[----:B------:R-:W-:Y:S05]  /*3c50*/  BSYNC B0 ;  /* 0x0000000000007941 */ /* 0x000fea0003800000 */
.L_x_1510:
        /* <DEDUP_REMOVED lines=8> */
[----:B------:R-:W0:Y:S01]  /*3ce0*/  LDC.64 R12, c[0x0][0x260] ;  /* 0x00009800ff0c7b82 */ /* 0x000e220000000a00 */
[----:B------:R-:W-:Y:S01]  /*3cf0*/  ULDC UR7, c[0x0][0x10] ;  /* 0x0000040000077ab9 */ /* 0x000fe20000000800 */
[----:B------:R-:W-:Y:S01]  /*3d00*/  SHF.R.U32.HI R6, RZ, 0x1, R20 ;  /* 0x00000001ff067819 */ /* 0x000fe20000011614 */
[----:B------:R-:W-:Y:S02]  /*3d10*/  UIMAD UR7, UR7, UR4, UR9 ;  /* 0x00000004070772a4 */ /* 0x000fe4000f8e0209 */
[----:B------:R-:W-:-:S04]  /*3d20*/  MOV R4, UR8 ;  /* 0x0000000800047c02 */ /* 0x000fc80008000f00 */
[----:B------:R-:W-:Y:S02]  /*3d30*/  PRMT R4, R6, 0x2104, R4 ;  /* 0x0000210406047816 */ /* 0x000fe40000000004 */
[----:B------:R-:W-:-:S04]  /*3d40*/  MOV R6, UR7 ;  /* 0x0000000700067c02 */ /* 0x000fc80008000f00 */
[----:B------:R-:W-:-:S04]  /*3d50*/  LEA R4, R6, R4, 0xd ;  /* 0x0000000406047211 */ /* 0x000fc800078e68ff */
[----:B------:R-:W-:-:S05]  /*3d60*/  SHF.L.U32 R4, R4, 0x1, RZ ;  /* 0x0000000104047819 */ /* 0x000fca00000006ff */
[----:B0-----:R-:W-:-:S05]  /*3d70*/  IMAD.WIDE.U32 R12, R4, 0x4, R12 ;  /* 0x00000004040c7825 */ /* 0x001fca00078e000c */
[----:B------:R0:W-:Y:S02]  /*3d80*/  STG.E.64 desc[UR12][R12.64], R10 ;  /* 0x0000000a0c007986 */ /* 0x0001e4000c101b0c */
.L_x_1513:
[----:B------:R-:W-:Y:S05]  /*3d90*/  BSYNC B0 ;  /* 0x0000000000007941 */ /* 0x000fea0003800000 */
.L_x_1512:
        /* <DEDUP_REMOVED lines=9> */
[----:B------:R-:W-:Y:S02]  /*3e30*/  ISETP.NE.AND P1, PT, RZ, UR11, PT ;  /* 0x0000000bff007c0c */ /* 0x000fe4000bf25270 */
[----:B------:R-:W-:-:S04]  /*3e40*/  MOV R4, 0x7fffff01 ;  /* 0x7fffff0100047802 */ /* 0x000fc80000000f00 */
[----:B------:R-:W-:Y:S01]  /*3e50*/  SEL R4, R4, 0x1, !P1 ;  /* 0x0000000104047807 */ /* 0x000fe20004800000 */
[----:B0-----:R-:W-:Y:S01]  /*3e60*/  IMAD.WIDE.U32 R10, R10, 0x4, R12 ;  /* 0x000000040a0a7825 */ /* 0x001fe200078e000c */
[----:B------:R-:W-:Y:S06]  /*3e70*/  MEMBAR.ALL.GPU ;  /* 0x0000000000007992 */ /* 0x000fec000000a000 */
[----:B------:R-:W-:-:S00]  /*3e80*/  ERRBAR ;  /* 0x00000000000079ab */ /* 0x000fc00000000000 */
[----:B------:R-:W-:Y:S06]  /*3e90*/  CGAERRBAR ;  /* 0x00000000000075ab */ /* 0x000fec0000000000 */
[----:B------:R0:W5:Y:S02]  /*3ea0*/  ATOM.E.ADD.STRONG.GPU PT, R4, desc[UR12][R10.64], R4 ;  /* 0x000000040a04798a */ /* 0x00016400081ee1cc */
.L_x_1516:
[----:B------:R-:W2:Y:S04]  /*3eb0*/  LD.E.STRONG.GPU R6, desc[UR12][R10.64] ;  /* 0x0000000c0a067980 */ /* 0x000ea8000c10f900 */
[----:B--2---:R-:W-:Y:S01]  /*3ec0*/  CCTL.IVALL ;  /* 0x00000000ff00798f */ /* 0x004fe20002000000 */
[----:B------:R-:W-:Y:S05]  /*3ed0*/  YIELD ;  /* 0x0000000000007946 */ /* 0x000fea0003800000 */
[----:B-----5:R-:W-:-:S04]  /*3ee0*/  LOP3.LUT R6, R6, R4, RZ, 0x3c, !PT ;  /* 0x0000000406067212 */ /* 0x020fc800078e3cff */
[----:B------:R-:W-:-:S13]  /*3ef0*/  ISETP.GT.AND P1, PT, R6, -0x1, PT ;  /* 0xffffffff0600780c */ /* 0x000fda0003f24270 */
[----:B------:R-:W-:Y:S05]  /*3f00*/  @P1 BRA `(.L_x_1516) ;  /* 0xfffffffc00e81947 */ /* 0x000fea000383ffff */
.L_x_1515:
[----:B------:R-:W-:Y:S05]  /*3f10*/  WARPSYNC.ALL ;  /* 0x0000000000007948 */ /* 0x000fea0003800000 */
[----:B------:R-:W-:Y:S06]  /*3f20*/  BAR.SYNC.DEFER_BLOCKING 0x0 ;  /* 0x0000000000007b1d */ /* 0x000fec0000010000 */
[----:B------:R-:W-:Y:S05]  /*3f30*/  BRA `(.L_x_1517) ;  /* 0x0000000000687947 */ /* 0x000fea0003800000 */
.L_x_1514:
[----:B------:R-:W1:Y:S01]  /*3f40*/  S2R R4, SR_TID.X ;  /* 0x0000000000047919 */ /* 0x000e620000002100 */
[----:B------:R-:W-:Y:S01]  /*3f50*/  BAR.SYNC.DEFER_BLOCKING 0x0 ;  /* 0x0000000000007b1d */ /* 0x000fe20000010000 */
[----:B-1----:R-:W-:-:S13]  /*3f60*/  ISETP.NE.AND P1, PT, R4, RZ, PT ;  /* 0x000000ff0400720c */ /* 0x002fda0003f25270 */
[----:B------:R-:W-:Y:S05]  /*3f70*/  @P1 BRA `(.L_x_1518) ;  /* 0x0000000000501947 */ /* 0x000fea0003800000 */
[----:B------:R-:W-:Y:S01]  /*3f80*/  ULDC.64 UR16, c[0x0][0x268] ;  /* 0x00009a0000107ab9 */ /* 0x000fe20000000a00 */
[----:B------:R-:W-:Y:S01]  /*3f90*/  IADD3 R4, RZ, -UR9, RZ ;  /* 0x80000009ff047c10 */ /* 0x000fe2000fffe0ff */
[----:B------:R-:W-:-:S03]  /*3fa0*/  UIADD3 UR16, UP0, UR16, 0x4, URZ ;  /* 0x0000000410107890 */ /* 0x000fc6000ff1e03f */
        /* <DEDUP_REMOVED lines=10> */
[----:B0-----:R-:W0:Y:S02]  /*4050*/  LDC.64 R10, c[0x0][0x268] ;  /* 0x00009a00ff0a7b82 */ /* 0x001e240000000a00 */
.L_x_1519:
[----:B0-----:R-:W2:Y:S04]  /*4060*/  LD.E.STRONG.GPU R6, desc[UR12][R10.64+0x4] ;  /* 0x0000040c0a067980 */ /* 0x001ea8000c10f900 */
[----:B--2---:R-:W-:Y:S01]  /*4070*/  CCTL.IVALL ;  /* 0x00000000ff00798f */ /* 0x004fe20002000000 */
[----:B------:R-:W-:Y:S05]  /*4080*/  YIELD ;  /* 0x0000000000007946 */ /* 0x000fea0003800000 */
[----:B-----5:R-:W-:-:S04]  /*4090*/  LOP3.LUT R6, R6, R4, RZ, 0x3c, !PT ;  /* 0x0000000406067212 */ /* 0x020fc800078e3cff */
[----:B------:R-:W-:-:S13]  /*40a0*/  ISETP.GT.AND P1, PT, R6, -0x1, PT ;  /* 0xffffffff0600780c */ /* 0x000fda0003f24270 */
[----:B------:R-:W-:Y:S05]  /*40b0*/  @P1 BRA `(.L_x_1519) ;  /* 0xfffffffc00e81947 */ /* 0x000fea000383ffff */
.L_x_1518:
[----:B------:R-:W-:Y:S05]  /*40c0*/  WARPSYNC.ALL ;  /* 0x0000000000007948 */ /* 0x000fea0003800000 */
[----:B------:R-:W-:Y:S06]  /*40d0*/  BAR.SYNC.DEFER_BLOCKING 0x0 ;  /* 0x0000000000007b1d */ /* 0x000fec0000010000 */
.L_x_1517:
[----:B------:R-:W1:Y:S01]  /*40e0*/  S2R R27, SR_TID.X ;  /* 0x00000000001b7919 */ /* 0x000e620000002100 */
[----:B------:R-:W-:Y:S01]  /*40f0*/  BSSY B0, `(.L_x_1520) ;  /* 0x00000b0000007945 */ /* 0x000fe20003800000 */
[----:B0-----:R-:W-:Y:S01]  /*4100*/  HFMA2.MMA R10, -RZ, RZ, 0, 0 ;  /* 0x00000000ff0a7435 */ /* 0x001fe200000001ff */
[----:B------:R-:W-:Y:S02]  /*4110*/  MOV R6, RZ ;  /* 0x000000ff00067202 */ /* 0x000fe40000000f00 */
[----:B-1----:R-:W-:-:S13]  /*4120*/  ISETP.GT.U32.AND P1, PT, R27, 0xff, PT ;  /* 0x000000ff1b00780c */ /* 0x002fda0003f24070 */
[----:B------:R-:W-:Y:S05]  /*4130*/  @P1 BRA `(.L_x_1521) ;  /* 0x0000000800ac1947 */ /* 0x000fea0003800000 */
[----:B-----5:R0:W-:Y:S01]  /*4140*/  STL.64 [R1+0x150], R2 ;  /* 0x0001500201007387 */ /* 0x0201e20000100a00 */
        /* <DEDUP_REMOVED lines=142> */
[----:B------:R-:W-:Y:S01]  /*4a30*/  IMAD.WIDE.U32 R16, R16, 0x4, R2 ;  /* 0x0000000410107825 */ /* 0x000fe200078e0002 */
[----:B------:R-:W-:-:S03]  /*4a40*/  IADD3 R18, R4, 0x1f0, RZ ;  /* 0x000001f004127810 */ /* 0x000fc60007ffe0ff */
        /* <DEDUP_REMOVED lines=26> */
.L_x_1521:
[----:B------:R-:W-:Y:S05]  /*4bf0*/  BSYNC B0 ;  /* 0x0000000000007941 */ /* 0x000fea0003800000 */
.L_x_1520:
[----:B------:R-:W0:Y:S01]  /*4c00*/  SHFL.BFLY PT, R4, R10, 0x4, 0x1f ;  /* 0x0c801f000a047f89 */ /* 0x000e2200000e0000 */
[----:B------:R-:W-:Y:S01]  /*4c10*/  LOP3.LUT P1, RZ, R27, 0xffffff07, RZ, 0xc0, !PT ;  /* 0xffffff071bff7812 */ /* 0x000fe2000782c0ff */
[----:B------:R-:W-:Y:S01]  /*4c20*/  BSSY B0, `(.L_x_1522) ;  /* 0x0000015000007945 */ /* 0x000fe20003800000 */
        /* <DEDUP_REMOVED lines=20> */
.L_x_1523:
[----:B------:R-:W-:Y:S05]  /*4d70*/  BSYNC B0 ;  /* 0x0000000000007941 */ /* 0x000fea0003800000 */
.L_x_1522:
[----:B0-----:R-:W2:Y:S01]  /*4d80*/  LDL R10, [R1+0x134] ;  /* 0x00013400010a7983 */ /* 0x001ea20000100800 */
[----:B------:R-:W0:Y:S01]  /*4d90*/  S2UR UR8, SR_CgaCtaId ;  /* 0x00000000000879c3 */ /* 0x000e220000008800 */
[----:B------:R-:W-:Y:S01]  /*4da0*/  UMOV UR7, 0x400 ;  /* 0x0000040000077882 */ /* 0x000fe20000000000 */
[----:B------:R-:W-:Y:S01]  /*4db0*/  ULDC.64 UR16, c[0x0][0x210] ;  /* 0x0000840000107ab9 */ /* 0x000fe20000000a00 */
[----:B------:R-:W3:Y:S04]  /*4dc0*/  LDL.LU R4, [R1+0x38] ;  /* 0x0000380001047983 */ /* 0x000ee80000300800 */
[----:B------:R-:W4:Y:S04]  /*4dd0*/  LDL.LU R27, [R1+0xb4] ;  /* 0x0000b400011b7983 */ /* 0x000f280000300800 */
[----:B------:R-:W3:Y:S04]  /*4de0*/  LDL.LU R6, [R1+0x44] ;  /* 0x0000440001067983 */ /* 0x000ee80000300800 */
[----:B------:R-:W4:Y:S04]  /*4df0*/  LDL.LU R13, [R1+0xb8] ;  /* 0x0000b800010d7983 */ /* 0x000f280000300800 */
[----:B------:R-:W3:Y:S04]  /*4e00*/  LDL R12, [R1+0x138] ;  /* 0x00013800010c7983 */ /* 0x000ee80000100800 */
[----:B------:R-:W4:Y:S04]  /*4e10*/  LDL.LU R21, [R1+0x118] ;  /* 0x0001180001157983 */ /* 0x000f280000300800 */
[----:B------:R-:W4:Y:S01]  /*4e20*/  LDL.LU R14, [R1+0x48] ;  /* 0x00004800010e7983 */ /* 0x000f220000300800 */
[----:B------:R-:W-:-:S03]  /*4e30*/  UIADD3 UR7, UR7, 0x6900, URZ ;  /* 0x0000690007077890 */ /* 0x000fc6000fffe03f */
[----:B------:R-:W-:Y:S01]  /*4e40*/  STL [R1+0x160], R23 ;  /* 0x0001601701007387 */ /* 0x000fe20000100800 */
[----:B0-----:R-:W-:-:S03]  /*4e50*/  ULEA UR7, UR8, UR7, 0x18 ;  /* 0x0000000708077291 */ /* 0x001fc6000f8ec03f */
[----:B------:R-:W-:Y:S04]  /*4e60*/  STL [R1+0x15c], R33 ;  /* 0x00015c2101007387 */ /* 0x000fe80000100800 */
[----:B------:R-:W4:Y:S04]  /*4e70*/  LDL.LU R16, [R1+0x40] ;  /* 0x0000400001107983 */ /* 0x000f280000300800 */
[----:B------:R-:W4:Y:S04]  /*4e80*/  LDL.LU R15, [R1+0x30] ;  /* 0x00003000010f7983 */ /* 0x000f280000300800 */
[----:B------:R-:W4:Y:S04]  /*4e90*/  LDL.LU R20, [R1+0x28] ;  /* 0x0000280001147983 */ /* 0x000f280000300800 */
[----:B------:R-:W4:Y:S04]  /*4ea0*/  LDL.LU R19, [R1+0x18] ;  /* 0x0000180001137983 */ /* 0x000f280000300800 */
[----:B------:R-:W4:Y:S04]  /*4eb0*/  LDL.LU R17, [R1+0xc] ;  /* 0x00000c0001117983 */ /* 0x000f280000300800 */
[----:B------:R-:W4:Y:S01]  /*4ec0*/  LDL.LU R18, [R1+0x8] ;  /* 0x0000080001127983 */ /* 0x000f220000300800 */
[----:B------:R-:W-:Y:S01]  /*4ed0*/  BAR.SYNC.DEFER_BLOCKING 0x0 ;  /* 0x0000000000007b1d */ /* 0x000fe20000010000 */
[----:B--2---:R-:W-:-:S06]  /*4ee0*/  LEA R10, R10, UR7, 0x3 ;  /* 0x000000070a0a7c11 */ /* 0x004fcc000f8e18ff */
[----:B------:R-:W0:Y:S01]  /*4ef0*/  LDS.64 R10, [R10] ;  /* 0x000000000a0a7984 */ /* 0x000e220000000a00 */
[----:B---3--:R-:W-:Y:S01]  /*4f00*/  LEA R12, R12, UR7, 0x3 ;  /* 0x000000070c0c7c11 */ /* 0x008fe2000f8e18ff */
[--C-:B0----5:R-:W-:Y:S01]  /*4f10*/  FFMA.FTZ R6, R3, R6, -R10.reuse ;  /* 0x0000000603067223 */ /* 0x121fe2000001080a */
[----:B------:R-:W-:-:S03]  /*4f20*/  FFMA.FTZ R4, R0, R4, -R10 ;  /* 0x0000000400047223 */ /* 0x000fc6000001080a */
[C---:B----4-:R-:W-:Y:S02]  /*4f30*/  FFMA.FTZ R6, R11.reuse, -R13, R6 ;  /* 0x8000000d0b067223 */ /* 0x050fe40000010006 */
[----:B------:R-:W0:Y:S01]  /*4f40*/  LDS.64 R12, [R12] ;  /* 0x000000000c0c7984 */ /* 0x000e220000000a00 */
[----:B------:R-:W-:Y:S01]  /*4f50*/  FFMA.FTZ R4, R11, -R27, R4 ;  /* 0x8000001b0b047223 */ /* 0x000fe20000010004 */
[----:B------:R-:W-:-:S03]  /*4f60*/  FMUL.FTZ R6, R7, R6 ;  /* 0x0000000607067220 */ /* 0x000fc60000410000 */
[----:B------:R-:W-:-:S05]  /*4f70*/  FMUL.FTZ R4, R7, R4 ;  /* 0x0000000407047220 */ /* 0x000fca0000410000 */
[----:B------:R-:W-:Y:S01]  /*4f80*/  F2FP.F16.F32.PACK_AB R4, R6, R4 ;  /* 0x000000040604723e */ /* 0x000fe200000000ff */
[----:B------:R-:W-:Y:S01]  /*4f90*/  FMUL.FTZ R6, R21, R5 ;  /* 0x0000000515067220 */ /* 0x000fe20000410000 */
[----:B0-----:R-:W-:-:S04]  /*4fa0*/  FFMA.FTZ R14, R2, R14, -R12 ;  /* 0x0000000e020e7223 */ /* 0x001fc8000001080c */
[----:B------:R-:W-:-:S05]  /*4fb0*/  FFMA.FTZ R6, R13, -R6, R14 ;  /* 0x800000060d067223 */ /* 0x000fca000001000e */
[----:B------:R0:W-:Y:S02]  /*4fc0*/  STL [R1+0x2c], R6 ;  /* 0x00002c0601007387 */ /* 0x0001e40000100800 */
[--C-:B0-----:R-:W-:Y:S02]  /*4fd0*/  FFMA.FTZ R6, R3, R19, -R10.reuse ;  /* 0x0000001303067223 */ /* 0x101fe4000001080a */
[----:B------:R-:W2:Y:S01]  /*4fe0*/  LDL.LU R19, [R1+0xc0] ;  /* 0x0000c00001137983 */ /* 0x000ea20000300800 */
[----:B------:R-:W-:-:S03]  /*4ff0*/  FFMA.FTZ R14, R0, R20, -R10 ;  /* 0x00000014000e7223 */ /* 0x000fc6000001080a */
[----:B------:R-:W3:Y:S04]  /*5000*/  LDL.LU R23, [R1+0xbc] ;  /* 0x0000bc0001177983 */ /* 0x000ee80000300800 */
[----:B------:R-:W4:Y:S04]  /*5010*/  LDL.LU R33, [R1+0xb0] ;  /* 0x0000b00001217983 */ /* 0x000f280000300800 */
[----:B------:R-:W4:Y:S04]  /*5020*/  LDL.LU R20, [R1+0xac] ;  /* 0x0000ac0001147983 */ /* 0x000f280000300800 */
[----:B------:R-:W4:Y:S01]  /*5030*/  LDL.LU R37, [R1+0x98] ;  /* 0x0000980001257983 */ /* 0x000f220000300800 */
[----:B------:R-:W-:-:S03]  /*5040*/  FFMA.FTZ R16, R0, R16, -R10 ;  /* 0x0000001000107223 */ /* 0x000fc6000001080a */
[----:B------:R-:W4:Y:S01]  /*5050*/  LDL.LU R31, [R1+0x94] ;  /* 0x00009400011f7983 */ /* 0x000f220000300800 */
[----:B------:R-:W-:-:S03]  /*5060*/  FFMA.FTZ R15, R3, R15, -R10 ;  /* 0x0000000f030f7223 */ /* 0x000fc6000001080a */
[----:B------:R-:W4:Y:S01]  /*5070*/  LDL.LU R29, [R1+0x7c] ;  /* 0x00007c00011d7983 */ /* 0x000f220000300800 */
[C-C-:B------:R-:W-:Y:S01]  /*5080*/  FFMA.FTZ R17, R0.reuse, R17, -R10.reuse ;  /* 0x0000001100117223 */ /* 0x140fe2000001080a */
[C-C-:B------:R-:W-:Y:S02]  /*5090*/  FFMA.FTZ R18, R3.reuse, R18, -R10.reuse ;  /* 0x0000001203127223 */ /* 0x140fe4000001080a */
        /* <DEDUP_REMOVED lines=8> */
[--C-:B------:R-:W-:Y:S01]  /*5120*/  FFMA.FTZ R9, R0, R9, -R10.reuse ;  /* 0x0000000900097223 */ /* 0x100fe2000001080a */
[----:B------:R0:W-:Y:S01]  /*5130*/  STL [R1+0x150], R0 ;  /* 0x0001500001007387 */ /* 0x0001e20000100800 */
[----:B------:R-:W-:-:S03]  /*5140*/  FFMA.FTZ R10, R3, R32, -R10 ;  /* 0x00000020030a7223 */ /* 0x000fc6000001080a */
[----:B0-----:R-:W4:Y:S04]  /*5150*/  LDL.LU R0, [R1+0x9c] ;  /* 0x00009c0001007983 */ /* 0x001f280000300800 */
[----:B------:R-:W4:Y:S04]  /*5160*/  LDL.LU R32, [R1+0xa0] ;  /* 0x0000a00001207983 */ /* 0x000f280000300800 */
[----:B------:R0:W-:Y:S04]  /*5170*/  STL [R1+0x154], R3 ;  /* 0x0001540301007387 */ /* 0x0001e80000100800 */
[----:B0-----:R-:W4:Y:S01]  /*5180*/  LDL.LU R3, [R1+0xa4] ;  /* 0x0000a40001037983 */ /* 0x001f220000300800 */
[----:B--2---:R-:W-:-:S03]  /*5190*/  FFMA.FTZ R19, R11, -R19, R16 ;  /* 0x800000130b137223 */ /* 0x004fc60000010010 */
[----:B------:R-:W2:Y:S01]  /*51a0*/  LDL.LU R16, [R1+0xa8] ;  /* 0x0000a80001107983 */ /* 0x000ea20000300800 */
[----:B---3--:R-:W-:-:S03]  /*51b0*/  FFMA.FTZ R15, R11, -R23, R15 ;  /* 0x800000170b0f7223 */ /* 0x008fc6000001000f */
[----:B------:R-:W3:Y:S01]  /*51c0*/  LDL.LU R23, [R1+0x160] ;  /* 0x0001600001177983 */ /* 0x000ee20000300800 */
[C---:B----4-:R-:W-:Y:S01]  /*51d0*/  FFMA.FTZ R20, R11.reuse, -R20, R6 ;  /* 0x800000140b147223 */ /* 0x050fe20000010006 */
[C---:B------:R-:W-:Y:S02]  /*51e0*/  FFMA.FTZ R14, R11.reuse, -R33, R14 ;  /* 0x800000210b0e7223 */ /* 0x040fe4000001000e */
[----:B------:R-:W4:Y:S01]  /*51f0*/  LDL.LU R33, [R1+0x15c] ;  /* 0x00015c0001217983 */ /* 0x000f220000300800 */
[-C--:B------:R-:W-:Y:S01]  /*5200*/  FFMA.FTZ R36, -R26, R11.reuse, R36 ;  /* 0x0000000b1a247223 */ /* 0x080fe20000010124 */
[----:B------:R-:W-:Y:S01]  /*5210*/  FFMA.FTZ R26, -R30, R11, R10 ;  /* 0x0000000b1e1a7223 */ /* 0x000fe2000001010a */
[----:B------:R-:W-:Y:S01]  /*5220*/  FFMA.FTZ R22, R11, -R37, R22 ;  /* 0x800000250b167223 */ /* 0x000fe20000010016 */
[----:B------:R-:W-:Y:S01]  /*5230*/  FFMA.FTZ R8, -R29, R11, R8 ;  /* 0x0000000b1d087223 */ /* 0x000fe20000010108 */
[----:B------:R-:W-:Y:S01]  /*5240*/  FFMA.FTZ R28, R11, -R31, R28 ;  /* 0x8000001f0b1c7223 */ /* 0x000fe2000001001c */
[----:B------:R-:W-:Y:S01]  /*5250*/  FFMA.FTZ R25, -R25, R11, R9 ;  /* 0x0000000b19197223 */ /* 0x000fe20000010109 */
[----:B------:R-:W-:Y:S01]  /*5260*/  FFMA.FTZ R24, R11, -R0, R24 ;  /* 0x800000000b187223 */ /* 0x000fe20000010018 */
[----:B------:R-:W-:Y:S01]  /*5270*/  FMUL.FTZ R0, R7, R19 ;  /* 0x0000001307007220 */ /* 0x000fe20000410000 */
[C---:B------:R-:W-:Y:S01]  /*5280*/  FFMA.FTZ R35, R11.reuse, -R32, R35 ;  /* 0x800000200b237223 */ /* 0x040fe20000010023 */
[----:B------:R-:W-:Y:S01]  /*5290*/  FFMA.FTZ R18, R11, -R3, R18 ;  /* 0x800000030b127223 */ /* 0x000fe20000010012 */
[C---:B------:R-:W-:Y:S01]  /*52a0*/  FMUL.FTZ R3, R7.reuse, R14 ;  /* 0x0000000e07037220 */ /* 0x040fe20000410000 */
[C---:B------:R-:W-:Y:S01]  /*52b0*/  FMUL.FTZ R14, R7.reuse, R20 ;  /* 0x00000014070e7220 */ /* 0x040fe20000410000 */
[C---:B------:R-:W-:Y:S01]  /*52c0*/  FMUL.FTZ R10, R7.reuse, R22 ;  /* 0x00000016070a7220 */ /* 0x040fe20000410000 */
[----:B------:R-:W-:Y:S01]  /*52d0*/  FMUL.FTZ R9, R7, R36 ;  /* 0x0000002407097220 */ /* 0x000fe20000410000 */
[----:B--2---:R-:W-:Y:S01]  /*52e0*/  FFMA.FTZ R6, R11, -R16, R17 ;  /* 0x800000100b067223 */ /* 0x004fe20000010011 */
[----:B------:R-:W-:-:S04]  /*52f0*/  IADD3 R16, P1, R27, UR16, RZ ;  /* 0x000000101b107c10 */ /* 0x000fc8000ff3e0ff */
[----:B------:R-:W-:Y:S01]  /*5300*/  IADD3.X R17, R21, UR17, RZ, P1, !PT ;  /* 0x0000001115117c10 */ /* 0x000fe20008ffe4ff */
[----:B------:R-:W-:-:S05]  /*5310*/  FMUL.FTZ R21, R7, R15 ;  /* 0x0000000f07157220 */ /* 0x000fca0000410000 */
[----:B------:R-:W-:Y:S04]  /*5320*/  STL [R1+0x158], R21 ;  /* 0x0001581501007387 */ /* 0x000fe80000100800 */
[----:B------:R0:W-:Y:S04]  /*5330*/  STL [R1+0x28], R0 ;  /* 0x0000280001007387 */ /* 0x0001e80000100800 */
[----:B------:R-:W-:Y:S04]  /*5340*/  STL [R1+0x18], R3 ;  /* 0x0000180301007387 */ /* 0x000fe80000100800 */
[----:B------:R-:W2:Y:S01]  /*5350*/  LDL.LU R32, [R1+0x130] ;  /* 0x0001300001207983 */ /* 0x000ea20000300800 */
[----:B0-----:R-:W-:-:S03]  /*5360*/  FMUL.FTZ R0, R7, R6 ;  /* 0x0000000607007220 */ /* 0x001fc60000410000 */
[----:B------:R-:W4:Y:S04]  /*5370*/  LDL.LU R29, [R1+0x12c] ;  /* 0x00012c00011d7983 */ /* 0x000f280000300800 */
[----:B------:R0:W-:Y:S04]  /*5380*/  STL [R1+0xc], R0 ;  /* 0x00000c0001007387 */ /* 0x0001e80000100800 */
[----:B------:R-:W4:Y:S04]  /*5390*/  LDL.LU R30, [R1+0x124] ;  /* 0x00012400011e7983 */ /* 0x000f280000300800 */
[----:B------:R-:W4:Y:S04]  /*53a0*/  LDL.LU R37, [R1+0x5c] ;  /* 0x00005c0001257983 */ /* 0x000f280000300800 */
[----:B------:R-:W4:Y:S01]  /*53b0*/  LDL.LU R27, [R1+0x50] ;  /* 0x00005000011b7983 */ /* 0x000f220000300800 */
[----:B0-----:R-:W-:-:S03]  /*53c0*/  FMUL.FTZ R0, R7, R35 ;  /* 0x0000002307007220 */ /* 0x001fc60000410000 */
[----:B------:R-:W4:Y:S01]  /*53d0*/  LDL.LU R21, [R1+0x4c] ;  /* 0x00004c0001157983 */ /* 0x000f220000300800 */
[----:B------:R-:W-:-:S03]  /*53e0*/  FMUL.FTZ R3, R7, R24 ;  /* 0x0000001807037220 */ /* 0x000fc60000410000 */
[----:B------:R-:W4:Y:S01]  /*53f0*/  LDL.LU R31, [R1+0x1c] ;  /* 0x00001c00011f7983 */ /* 0x000f220000300800 */
[----:B------:R-:W-:-:S03]  /*5400*/  PRMT R15, R4, 0x7610, R15 ;  /* 0x00007610040f7816 */ /* 0x000fc6000000000f */
[----:B------:R-:W4:Y:S01]  /*5410*/  LDL.LU R19, [R1+0x10] ;  /* 0x0000100001137983 */ /* 0x000f220000300800 */
[----:B------:R-:W-:-:S03]  /*5420*/  FMUL.FTZ R11, R7, R18 ;  /* 0x00000012070b7220 */ /* 0x000fc60000410000 */
[----:B------:R-:W4:Y:S01]  /*5430*/  LDL.LU R20, [R1+0x4] ;  /* 0x0000040001147983 */ /* 0x000f220000300800 */
[----:B------:R-:W-:-:S03]  /*5440*/  FMUL.FTZ R6, R7, R28 ;  /* 0x0000001c07067220 */ /* 0x000fc60000410000 */
[----:B------:R-:W4:Y:S01]  /*5450*/  LDL.LU R35, [R1+0x54] ;  /* 0x0000540001237983 */ /* 0x000f220000300800 */
[----:B------:R-:W-:-:S03]  /*5460*/  PRMT R18, R4, 0x7632, R18 ;  /* 0x0000763204127816 */ /* 0x000fc60000000012 */
[----:B------:R-:W4:Y:S01]  /*5470*/  LDL.LU R24, [R1+0x3c] ;  /* 0x00003c0001187983 */ /* 0x000f220000300800 */
[----:B------:R-:W-:-:S03]  /*5480*/  FMUL.FTZ R4, R7, R25 ;  /* 0x0000001907047220 */ /* 0x000fc60000410000 */
[----:B------:R-:W4:Y:S04]  /*5490*/  LDL.LU R22, [R1+0x14] ;  /* 0x0000140001167983 */ /* 0x000f280000300800 */
[----:B------:R-:W4:Y:S04]  /*54a0*/  LDL.LU R28, [R1+0x24] ;  /* 0x00002400011c7983 */ /* 0x000f280000300800 */
[----:B------:R-:W4:Y:S04]  /*54b0*/  LDL.LU R36, [R1+0x58] ;  /* 0x0000580001247983 */ /* 0x000f280000300800 */
[----:B------:R-:W4:Y:S04]  /*54c0*/  LDL.LU R25, [R1+0x34] ;  /* 0x0000340001197983 */ /* 0x000f280000300800 */
[----:B------:R0:W-:Y:S04]  /*54d0*/  STG.E.U16 desc[UR12][R16.64], R15 ;  /* 0x0000000f10007986 */ /* 0x0001e8000c10150c */
[----:B0-----:R-:W4:Y:S01]  /*54e0*/  LDL.LU R15, [R1+0x20] ;  /* 0x00002000010f7983 */ /* 0x001f220000300800 */
[C---:B------:R-:W-:Y:S01]  /*54f0*/  FMUL.FTZ R8, R7.reuse, R8 ;  /* 0x0000000807087220 */ /* 0x040fe20000410000 */
[----:B------:R-:W-:-:S02]  /*5500*/  FMUL.FTZ R7, R7, R26 ;  /* 0x0000001a07077220 */ /* 0x000fc40000410000 */
[----:B------:R0:W-:Y:S01]  /*5510*/  STG.E.U16 desc[UR12][R16.64+0x2], R18 ;  /* 0x0000021210007986 */ /* 0x0001e2000c10150c */
[--C-:B---3--:R-:W-:Y:S01]  /*5520*/  FFMA.FTZ R23, R2, R23, -R12.reuse ;  /* 0x0000001702177223 */ /* 0x108fe2000001080c */
[----:B--2---:R-:W-:Y:S01]  /*5530*/  FMUL.FTZ R32, R32, R5 ;  /* 0x0000000520207220 */ /* 0x004fe20000410000 */
[--C-:B----4-:R-:W-:Y:S01]  /*5540*/  FFMA.FTZ R37, R34, R37, -R12.reuse ;  /* 0x0000002522257223 */ /* 0x110fe2000001080c */
[----:B------:R-:W-:-:S03]  /*5550*/  FFMA.FTZ R26, R2, R27, -R12 ;  /* 0x0000001b021a7223 */ /* 0x000fc6000001080c */
[----:B------:R-:W-:Y:S01]  /*5560*/  FFMA.FTZ R32, R13, -R32, R37 ;  /* 0x800000200d207223 */ /* 0x000fe20000010025 */
[C-C-:B------:R-:W-:Y:S02]  /*5570*/  FFMA.FTZ R27, R34.reuse, R21, -R12.reuse ;  /* 0x00000015221b7223 */ /* 0x140fe4000001080c */
[----:B------:R-:W2:Y:S01]  /*5580*/  LDL.LU R21, [R1+0x114] ;  /* 0x0001140001157983 */ /* 0x000ea20000300800 */
[--C-:B------:R-:W-:Y:S01]  /*5590*/  FFMA.FTZ R31, R34, R31, -R12.reuse ;  /* 0x0000001f221f7223 */ /* 0x100fe2000001080c */
[--C-:B------:R-:W-:Y:S01]  /*55a0*/  FFMA.FTZ R19, R2, R19, -R12.reuse ;  /* 0x0000001302137223 */ /* 0x100fe2000001080c */
[--C-:B------:R-:W-:Y:S01]  /*55b0*/  FFMA.FTZ R35, R34, R35, -R12.reuse ;  /* 0x0000002322237223 */ /* 0x100fe2000001080c */
[--C-:B------:R-:W-:Y:S01]  /*55c0*/  FFMA.FTZ R24, R2, R24, -R12.reuse ;  /* 0x0000001802187223 */ /* 0x100fe2000001080c */
[C-C-:B0-----:R-:W-:Y:S01]  /*55d0*/  FFMA.FTZ R18, R34.reuse, R22, -R12.reuse ;  /* 0x0000001622127223 */ /* 0x141fe2000001080c */
[C-C-:B------:R-:W-:Y:S01]  /*55e0*/  FFMA.FTZ R22, R34.reuse, R20, -R12.reuse ;  /* 0x0000001422167223 */ /* 0x140fe2000001080c */
[--C-:B------:R-:W-:Y:S01]  /*55f0*/  FFMA.FTZ R20, R34, R33, -R12.reuse ;  /* 0x0000002122147223 */ /* 0x100fe2000001080c */
[C-C-:B------:R-:W-:Y:S01]  /*5600*/  FFMA.FTZ R28, R2.reuse, R28, -R12.reuse ;  /* 0x0000001c021c7223 */ /* 0x140fe2000001080c */
[----:B------:R-:W3:Y:S01]  /*5610*/  LDL.LU R33, [R1+0x120] ;  /* 0x0001200001217983 */ /* 0x000ee20000300800 */
[--C-:B------:R-:W-:Y:S01]  /*5620*/  FFMA.FTZ R36, R2, R36, -R12.reuse ;  /* 0x0000002402247223 */ /* 0x100fe2000001080c */
[--C-:B------:R-:W-:Y:S01]  /*5630*/  FFMA.FTZ R25, R34, R25, -R12.reuse ;  /* 0x0000001922197223 */ /* 0x100fe2000001080c */
[----:B------:R-:W-:-:S02]  /*5640*/  FFMA.FTZ R15, R2, R15, -R12 ;  /* 0x0000000f020f7223 */ /* 0x000fc4000001080c */
[----:B------:R-:W4:Y:S04]  /*5650*/  LDL.LU R12, [R1+0x11c] ;  /* 0x00011c00010c7983 */ /* 0x000f280000300800 */
[----:B------:R-:W2:Y:S01]  /*5660*/  LDL.LU R37, [R1+0x128] ;  /* 0x0001280001257983 */ /* 0x000ea20000300800 */
[-C--:B------:R-:W-:Y:S01]  /*5670*/  FMUL.FTZ R29, R29, R5.reuse ;  /* 0x000000051d1d7220 */ /* 0x080fe20000410000 */
[----:B------:R-:W-:-:S03]  /*5680*/  FMUL.FTZ R30, R30, R5 ;  /* 0x000000051e1e7220 */ /* 0x000fc60000410000 */
[C---:B------:R-:W-:Y:S01]  /*5690*/  FFMA.FTZ R29, R13.reuse, -R29, R36 ;  /* 0x8000001d0d1d7223 */ /* 0x040fe20000010024 */
[----:B------:R-:W-:Y:S01]  /*56a0*/  FFMA.FTZ R30, R13, -R30, R35 ;  /* 0x8000001e0d1e7223 */ /* 0x000fe20000010023 */
[----:B---3--:R-:W-:-:S04]  /*56b0*/  FMUL.FTZ R35, R33, R5 ;  /* 0x0000000521237220 */ /* 0x008fc80000410000 */
[----:B------:R-:W-:Y:S01]  /*56c0*/  FFMA.FTZ R27, R13, -R35, R27 ;  /* 0x800000230d1b7223 */ /* 0x000fe2000001001b */
[-C--:B----4-:R-:W-:Y:S01]  /*56d0*/  FMUL.FTZ R33, R12, R5.reuse ;  /* 0x000000050c217220 */ /* 0x090fe20000410000 */
[-C--:B--2---:R-:W-:Y:S02]  /*56e0*/  FMUL.FTZ R12, R21, R5.reuse ;  /* 0x00000005150c7220 */ /* 0x084fe40000410000 */
[----:B------:R-:W2:Y:S01]  /*56f0*/  LDL.LU R21, [R1+0x90] ;  /* 0x0000900001157983 */ /* 0x000ea20000300800 */
[----:B------:R-:W-:Y:S01]  /*5700*/  FMUL.FTZ R36, R37, R5 ;  /* 0x0000000525247220 */ /* 0x000fe20000410000 */
[C---:B------:R-:W-:Y:S02]  /*5710*/  FFMA.FTZ R24, R13.reuse, -R33, R24 ;  /* 0x800000210d187223 */ /* 0x040fe40000010018 */
[----:B------:R-:W3:Y:S01]  /*5720*/  LDL.LU R37, [R1+0x60] ;  /* 0x0000600001257983 */ /* 0x000ee20000300800 */
[C---:B------:R-:W-:Y:S01]  /*5730*/  FFMA.FTZ R26, R13.reuse, -R36, R26 ;  /* 0x800000240d1a7223 */ /* 0x040fe2000001001a */
[----:B------:R-:W-:-:S02]  /*5740*/  FFMA.FTZ R25, R13, -R12, R25 ;  /* 0x8000000c0d197223 */ /* 0x000fc40000010019 */
[----:B------:R-:W4:Y:S04]  /*5750*/  LDL.LU R36, [R1+0x10c] ;  /* 0x00010c0001247983 */ /* 0x000f280000300800 */
[----:B------:R-:W2:Y:S04]  /*5760*/  LDL.LU R35, [R1+0x108] ;  /* 0x0001080001237983 */ /* 0x000ea80000300800 */
[----:B------:R-:W3:Y:S04]  /*5770*/  LDL.LU R33, [R1+0xcc] ;  /* 0x0000cc0001217983 */ /* 0x000ee80000300800 */
[----:B------:R-:W3:Y:S01]  /*5780*/  LDL.LU R12, [R1+0x110] ;  /* 0x00011000010c7983 */ /* 0x000ee20000300800 */
[-C--:B----4-:R-:W-:Y:S01]  /*5790*/  FMUL.FTZ R36, R36, R5.reuse ;  /* 0x0000000524247220 */ /* 0x090fe20000410000 */
[----:B--2---:R-:W-:-:S03]  /*57a0*/  FMUL.FTZ R35, R35, R5 ;  /* 0x0000000523237220 */ /* 0x004fc60000410000 */
[----:B------:R-:W-:Y:S01]  /*57b0*/  FFMA.FTZ R31, R13, -R36, R31 ;  /* 0x800000240d1f7223 */ /* 0x000fe2000001001f */
[-C--:B---3--:R-:W-:Y:S01]  /*57c0*/  FMUL.FTZ R33, R33, R5.reuse ;  /* 0x0000000521217220 */ /* 0x088fe20000410000 */
[----:B------:R-:W-:Y:S01]  /*57d0*/  FMUL.FTZ R12, R12, R5 ;  /* 0x000000050c0c7220 */ /* 0x000fe20000410000 */
[----:B------:R-:W-:-:S03]  /*57e0*/  FFMA.FTZ R15, R13, -R35, R15 ;  /* 0x800000230d0f7223 */ /* 0x000fc6000001000f */
[C---:B------:R-:W-:Y:S02]  /*57f0*/  FFMA.FTZ R12, R13.reuse, -R12, R28 ;  /* 0x8000000c0d0c7223 */ /* 0x040fe4000001001c */
[----:B------:R-:W2:Y:S01]  /*5800*/  LDL.LU R28, [R1+0x2c] ;  /* 0x00002c00011c7983 */ /* 0x000ea20000300800 */
[----:B------:R-:W-:-:S03]  /*5810*/  FFMA.FTZ R18, R13, -R33, R18 ;  /* 0x800000210d127223 */ /* 0x000fc60000010012 */
[----:B------:R-:W3:Y:S04]  /*5820*/  LDL.LU R36, [R1+0x64] ;  /* 0x0000640001247983 */ /* 0x000ee80000300800 */
[----:B------:R-:W4:Y:S04]  /*5830*/  LDL.LU R35, [R1+0x28] ;  /* 0x0000280001237983 */ /* 0x000f280000300800 */
[----:B------:R-:W4:Y:S01]  /*5840*/  LDL.LU R33, [R1+0x78] ;  /* 0x0000780001217983 */ /* 0x000f220000300800 */
[----:B------:R-:W-:Y:S01]  /*5850*/  FMUL.FTZ R32, R32, R5 ;  /* 0x0000000520207220 */ /* 0x000fe20000410000 */
[-C--:B------:R-:W-:Y:S01]  /*5860*/  FFMA.FTZ R19, -R21, R13.reuse, R19 ;  /* 0x0000000d15137223 */ /* 0x080fe20000010113 */
[----:B------:R-:W-:Y:S01]  /*5870*/  FFMA.FTZ R20, -R37, R13, R20 ;  /* 0x0000000d25147223 */ /* 0x000fe20000010114 */
[----:B------:R-:W4:Y:S01]  /*5880*/  LDL.LU R21, [R1+0x158] ;  /* 0x0001580001157983 */ /* 0x000f220000300800 */
[-C--:B------:R-:W-:Y:S01]  /*5890*/  FMUL.FTZ R29, R29, R5.reuse ;  /* 0x000000051d1d7220 */ /* 0x080fe20000410000 */
        /* <DEDUP_REMOVED lines=9> */
[----:B--2---:R-:W-:Y:S01]  /*5930*/  FMUL.FTZ R28, R28, R5 ;  /* 0x000000051c1c7220 */ /* 0x004fe20000410000 */
[----:B---3--:R-:W-:-:S04]  /*5940*/  FFMA.FTZ R23, -R36, R13, R23 ;  /* 0x0000000d24177223 */ /* 0x008fc80000010117 */
[----:B------:R-:W-:Y:S01]  /*5950*/  F2FP.F16.F32.PACK_AB R28, R32, R28 ;  /* 0x0000001c201c723e */ /* 0x000fe200000000ff */
[----:B------:R-:W-:Y:S01]  /*5960*/  FMUL.FTZ R23, R23, R5 ;  /* 0x0000000517177220 */ /* 0x000fe20000410000 */
[----:B----4-:R-:W-:Y:S02]  /*5970*/  FFMA.FTZ R22, -R33, R13, R22 ;  /* 0x0000000d21167223 */ /* 0x010fe40000010116 */
[----:B------:R-:W2:Y:S01]  /*5980*/  LDL.LU R33, [R1+0xe8] ;  /* 0x0000e80001217983 */ /* 0x000ea20000300800 */
[-C--:B------:R-:W-:Y:S01]  /*5990*/  FMUL.FTZ R13, R31, R5.reuse ;  /* 0x000000051f0d7220 */ /* 0x080fe20000410000 */
[-C--:B------:R-:W-:Y:S02]  /*59a0*/  FMUL.FTZ R22, R22, R5.reuse ;  /* 0x0000000516167220 */ /* 0x080fe40000410000 */
[----:B------:R-:W3:Y:S01]  /*59b0*/  LDL.LU R36, [R1+0x18] ;  /* 0x0000180001247983 */ /* 0x000ee20000300800 */
[----:B------:R-:W-:-:S03]  /*59c0*/  FMUL.FTZ R5, R20, R5 ;  /* 0x0000000514057220 */ /* 0x000fc60000410000 */
[----:B------:R-:W4:Y:S04]  /*59d0*/  LDL.LU R37, [R1+0xc] ;  /* 0x00000c0001257983 */ /* 0x000f280000300800 */
[----:B------:R-:W3:Y:S04]  /*59e0*/  LDL.LU R32, [R1+0xe4] ;  /* 0x0000e40001207983 */ /* 0x000ee80000300800 */
[----:B------:R-:W2:Y:S01]  /*59f0*/  LDL.LU R20, [R1+0xe0] ;  /* 0x0000e00001147983 */ /* 0x000ea20000300800 */
[----:B------:R-:W-:-:S03]  /*5a00*/  F2FP.F16.F32.PACK_AB R31, R21, R35 ;  /* 0x00000023151f723e */ /* 0x000fc600000000ff */
[----:B------:R0:W-:Y:S04]  /*5a10*/  STG.E.U16 desc[UR12][R16.64+0x4], R28 ;  /* 0x0000041c10007986 */ /* 0x0001e8000c10150c */
[----:B------:R-:W4:Y:S01]  /*5a20*/  LDL.LU R35, [R1+0xf8] ;  /* 0x0000f80001237983 */ /* 0x000f220000300800 */
[----:B0-----:R-:W-:-:S05]  /*5a30*/  PRMT R28, R28, 0x7632, R28 ;  /* 0x000076321c1c7816 */ /* 0x001fca000000001c */
[----:B------:R3:W-:Y:S01]  /*5a40*/  STG.E.U16 desc[UR12][R16.64+0x6], R28 ;  /* 0x0000061c10007986 */ /* 0x0007e2000c10150c */
[----:B--2---:R-:W-:-:S04]  /*5a50*/  IADD3 R20, P1, R20, UR16, RZ ;  /* 0x0000001014147c10 */ /* 0x004fc8000ff3e0ff */
[----:B------:R-:W-:Y:S02]  /*5a60*/  IADD3.X R21, R33, UR17, RZ, P1, !PT ;  /* 0x0000001121157c10 */ /* 0x000fe40008ffe4ff */
[----:B------:R-:W2:Y:S01]  /*5a70*/  LDL.LU R33, [R1+0xf0] ;  /* 0x0000f00001217983 */ /* 0x000ea20000300800 */
[----:B---3--:R-:W-:-:S03]  /*5a80*/  IADD3 R16, P1, R32, UR16, RZ ;  /* 0x0000001020107c10 */ /* 0x008fc6000ff3e0ff */
[----:B------:R-:W3:Y:S01]  /*5a90*/  LDL.LU R32, [R1+0xfc] ;  /* 0x0000fc0001207983 */ /* 0x000ee20000300800 */
[----:B------:R-:W-:Y:S02]  /*5aa0*/  F2FP.F16.F32.PACK_AB R29, R30, R29 ;  /* 0x0000001d1e1d723e */ /* 0x000fe400000000ff */
[----:B------:R-:W-:Y:S01]  /*5ab0*/  PRMT R30, R31, 0x7632, R30 ;  /* 0x000076321f1e7816 */ /* 0x000fe2000000001e */
[----:B------:R0:W-:Y:S01]  /*5ac0*/  STG.E.U16 desc[UR12][R20.64], R31 ;  /* 0x0000001f14007986 */ /* 0x0001e2000c10150c */
[----:B------:R-:W-:Y:S02]  /*5ad0*/  F2FP.F16.F32.PACK_AB R26, R27, R26 ;  /* 0x0000001a1b1a723e */ /* 0x000fe400000000ff */
[----:B------:R-:W-:Y:S01]  /*5ae0*/  PRMT R27, R29, 0x7632, R27 ;  /* 0x000076321d1b7816 */ /* 0x000fe2000000001b */
[----:B------:R1:W-:Y:S01]  /*5af0*/  STG.E.U16 desc[UR12][R20.64+0x2], R30 ;  /* 0x0000021e14007986 */ /* 0x0003e2000c10150c */
[----:B------:R-:W-:Y:S02]  /*5b00*/  F2FP.F16.F32.PACK_AB R14, R14, R36 ;  /* 0x000000240e0e723e */ /* 0x000fe400000000ff */
[----:B----4-:R-:W-:Y:S01]  /*5b10*/  IADD3.X R17, R35, UR17, RZ, P1, !PT ;  /* 0x0000001123117c10 */ /* 0x010fe20008ffe4ff */
[----:B0-----:R-:W4:Y:S04]  /*5b20*/  LDL.LU R31, [R1+0x104] ;  /* 0x00010400011f7983 */ /* 0x001f280000300800 */
[----:B-1----:R-:W4:Y:S01]  /*5b30*/  LDL.LU R30, [R1+0x100] ;  /* 0x00010000011e7983 */ /* 0x002f220000300800 */
[----:B------:R-:W-:-:S03]  /*5b40*/  PRMT R28, R14, 0x7632, R28 ;  /* 0x000076320e1c7816 */ /* 0x000fc6000000001c */
[----:B------:R0:W-:Y:S04]  /*5b50*/  STG.E.U16 desc[UR12][R20.64+0x4], R29 ;  /* 0x0000041d14007986 */ /* 0x0001e8000c10150c */
[----:B------:R-:W-:Y:S01]  /*5b60*/  STG.E.U16 desc[UR12][R20.64+0x6], R27 ;  /* 0x0000061b14007986 */ /* 0x000fe2000c10150c */
[----:B------:R-:W-:-:S03]  /*5b70*/  F2FP.F16.F32.PACK_AB R11, R11, R37 ;  /* 0x000000250b0b723e */ /* 0x000fc600000000ff */
[----:B------:R1:W-:Y:S04]  /*5b80*/  STG.E.U16 desc[UR12][R16.64], R14 ;  /* 0x0000000e10007986 */ /* 0x0003e8000c10150c */
[----:B0-----:R-:W4:Y:S01]  /*5b90*/  LDL.LU R29, [R1+0xf4] ;  /* 0x0000f400011d7983 */ /* 0x001f220000300800 */
[----:B------:R-:W-:-:S03]  /*5ba0*/  F2FP.F16.F32.PACK_AB R24, R25, R24 ;  /* 0x000000181918723e */ /* 0x000fc600000000ff */
[----:B------:R0:W-:Y:S01]  /*5bb0*/  STG.E.U16 desc[UR12][R16.64+0x2], R28 ;  /* 0x0000021c10007986 */ /* 0x0001e2000c10150c */
[----:B-1----:R-:W-:-:S03]  /*5bc0*/  PRMT R14, R26, 0x7632, R14 ;  /* 0x000076321a0e7816 */ /* 0x002fc6000000000e */
[----:B------:R-:W-:Y:S01]  /*5bd0*/  STG.E.U16 desc[UR12][R16.64+0x4], R26 ;  /* 0x0000041a10007986 */ /* 0x000fe2000c10150c */
[----:B------:R-:W-:-:S03]  /*5be0*/  PRMT R25, R11, 0x7632, R25 ;  /* 0x000076320b197816 */ /* 0x000fc60000000019 */
[----:B------:R1:W-:Y:S04]  /*5bf0*/  STG.E.U16 desc[UR12][R16.64+0x6], R14 ;  /* 0x0000060e10007986 */ /* 0x0003e8000c10150c */
[----:B0-----:R-:W4:Y:S01]  /*5c00*/  LDL.LU R28, [R1+0xec] ;  /* 0x0000ec00011c7983 */ /* 0x001f220000300800 */
[----:B-1----:R-:W-:Y:S02]  /*5c10*/  PRMT R14, R24, 0x7632, R14 ;  /* 0x00007632180e7816 */ /* 0x002fe4000000000e */
[----:B--2---:R-:W-:-:S04]  /*5c20*/  IADD3 R20, P1, R33, UR16, RZ ;  /* 0x0000001021147c10 */ /* 0x004fc8000ff3e0ff */
[----:B---3--:R-:W-:-:S05]  /*5c30*/  IADD3.X R21, R32, UR17, RZ, P1, !PT ;  /* 0x0000001120157c10 */ /* 0x008fca0008ffe4ff */
[----:B------:R0:W-:Y:S04]  /*5c40*/  STG.E.U16 desc[UR12][R20.64], R11 ;  /* 0x0000000b14007986 */ /* 0x0001e8000c10150c */
[----:B------:R1:W-:Y:S01]  /*5c50*/  STG.E.U16 desc[UR12][R20.64+0x2], R25 ;  /* 0x0000021914007986 */ /* 0x0003e2000c10150c */
[----:B0-----:R-:W-:-:S03]  /*5c60*/  F2FP.F16.F32.PACK_AB R11, R3, R0 ;  /* 0x00000000030b723e */ /* 0x001fc600000000ff */
[----:B------:R2:W5:Y:S04]  /*5c70*/  LDL.LU R3, [R1+0x154] ;  /* 0x0001540001037983 */ /* 0x0005680000300800 */
[----:B------:R2:W5:Y:S04]  /*5c80*/  LDL.LU R0, [R1+0x150] ;  /* 0x0001500001007983 */ /* 0x0005680000300800 */
[----:B------:R-:W3:Y:S04]  /*5c90*/  LDL.LU R27, [R1+0xdc] ;  /* 0x0000dc00011b7983 */ /* 0x000ee80000300800 */
[----:B------:R-:W2:Y:S04]  /*5ca0*/  LDL.LU R26, [R1+0xd8] ;  /* 0x0000d800011a7983 */ /* 0x000ea80000300800 */
[----:B-1----:R-:W2:Y:S04]  /*5cb0*/  LDL.LU R25, [R1+0xd4] ;  /* 0x0000d40001197983 */ /* 0x002ea80000300800 */
[----:B------:R0:W-:Y:S04]  /*5cc0*/  STG.E.U16 desc[UR12][R20.64+0x4], R24 ;  /* 0x0000041814007986 */ /* 0x0001e8000c10150c */
[----:B0-----:R-:W2:Y:S01]  /*5cd0*/  LDL.LU R24, [R1+0xd0] ;  /* 0x0000d00001187983 */ /* 0x001ea20000300800 */
[----:B----4-:R-:W-:-:S02]  /*5ce0*/  IADD3 R16, P1, R31, UR16, RZ ;  /* 0x000000101f107c10 */ /* 0x010fc4000ff3e0ff */
[----:B------:R-:W-:Y:S02]  /*5cf0*/  F2FP.F16.F32.PACK_AB R13, R13, R12 ;  /* 0x0000000c0d0d723e */ /* 0x000fe400000000ff */
[----:B------:R-:W-:Y:S02]  /*5d00*/  IADD3.X R17, R30, UR17, RZ, P1, !PT ;  /* 0x000000111e117c10 */ /* 0x000fe40008ffe4ff */
[----:B------:R-:W-:Y:S01]  /*5d10*/  PRMT R12, R11, 0x7632, R12 ;  /* 0x000076320b0c7816 */ /* 0x000fe2000000000c */
[----:B------:R-:W-:Y:S01]  /*5d20*/  STG.E.U16 desc[UR12][R20.64+0x6], R14 ;  /* 0x0000060e14007986 */ /* 0x000fe2000c10150c */
[----:B------:R-:W-:-:S03]  /*5d30*/  F2FP.F16.F32.PACK_AB R6, R6, R10 ;  /* 0x0000000a0606723e */ /* 0x000fc600000000ff */
[----:B------:R0:W-:Y:S01]  /*5d40*/  STG.E.U16 desc[UR12][R16.64+0x2], R12 ;  /* 0x0000020c10007986 */ /* 0x0001e2000c10150c */
[----:B------:R-:W-:-:S03]  /*5d50*/  PRMT R10, R13, 0x7632, R10 ;  /* 0x000076320d0a7816 */ /* 0x000fc6000000000a */
[----:B------:R1:W-:Y:S01]  /*5d60*/  STG.E.U16 desc[UR12][R16.64+0x4], R13 ;  /* 0x0000040d10007986 */ /* 0x0003e2000c10150c */
[----:B0-----:R-:W-:-:S04]  /*5d70*/  IADD3 R12, P1, R29, UR16, RZ ;  /* 0x000000101d0c7c10 */ /* 0x001fc8000ff3e0ff */
[----:B-1----:R-:W-:Y:S01]  /*5d80*/  IADD3.X R13, R28, UR17, RZ, P1, !PT ;  /* 0x000000111c0d7c10 */ /* 0x002fe20008ffe4ff */
[----:B------:R0:W-:Y:S01]  /*5d90*/  STG.E.U16 desc[UR12][R16.64], R11 ;  /* 0x0000000b10007986 */ /* 0x0001e2000c10150c */
[----:B------:R-:W-:-:S03]  /*5da0*/  F2FP.F16.F32.PACK_AB R15, R18, R15 ;  /* 0x0000000f120f723e */ /* 0x000fc600000000ff */
[----:B------:R-:W-:Y:S01]  /*5db0*/  STG.E.U16 desc[UR12][R16.64+0x6], R10 ;  /* 0x0000060a10007986 */ /* 0x000fe2000c10150c */
[----:B------:R-:W-:-:S03]  /*5dc0*/  F2FP.F16.F32.PACK_AB R19, R22, R19 ;  /* 0x000000131613723e */ /* 0x000fc600000000ff */
[----:B------:R1:W-:Y:S01]  /*5dd0*/  STG.E.U16 desc[UR12][R12.64], R6 ;  /* 0x000000060c007986 */ /* 0x0003e2000c10150c */
[----:B0-----:R-:W-:Y:S02]  /*5de0*/  PRMT R11, R6, 0x7632, R11 ;  /* 0x00007632060b7816 */ /* 0x001fe4000000000b */
[----:B------:R-:W-:Y:S02]  /*5df0*/  PRMT R14, R15, 0x7632, R14 ;  /* 0x000076320f0e7816 */ /* 0x000fe4000000000e */
[----:B-1----:R-:W-:Y:S01]  /*5e00*/  F2FP.F16.F32.PACK_AB R6, R9, R8 ;  /* 0x000000080906723e */ /* 0x002fe200000000ff */
[----:B------:R0:W-:Y:S01]  /*5e10*/  STG.E.U16 desc[UR12][R12.64+0x2], R11 ;  /* 0x0000020b0c007986 */ /* 0x0001e2000c10150c */
[----:B------:R-:W-:Y:S02]  /*5e20*/  F2FP.F16.F32.PACK_AB R4, R7, R4 ;  /* 0x000000040704723e */ /* 0x000fe400000000ff */
[C---:B------:R-:W-:Y:S02]  /*5e30*/  PRMT R17, R6.reuse, 0x7610, R17 ;  /* 0x0000761006117816 */ /* 0x040fe40000000011 */
[----:B------:R-:W-:-:S02]  /*5e40*/  PRMT R10, R6, 0x7632, R10 ;  /* 0x00007632060a7816 */ /* 0x000fc4000000000a */
[----:B------:R-:W-:Y:S01]  /*5e50*/  F2FP.F16.F32.PACK_AB R5, R5, R23 ;  /* 0x000000170505723e */ /* 0x000fe200000000ff */
[----:B------:R-:W-:Y:S01]  /*5e60*/  STG.E.U16 desc[UR12][R12.64+0x4], R15 ;  /* 0x0000040f0c007986 */ /* 0x000fe2000c10150c */
[----:B0-----:R-:W-:-:S03]  /*5e70*/  PRMT R11, R19, 0x7632, R11 ;  /* 0x00007632130b7816 */ /* 0x001fc6000000000b */
[----:B------:R0:W-:Y:S02]  /*5e80*/  STG.E.U16 desc[UR12][R12.64+0x6], R14 ;  /* 0x0000060e0c007986 */ /* 0x0001e4000c10150c */
[----:B0-----:R-:W-:Y:S01]  /*5e90*/  PRMT R12, R5, 0x7632, R12 ;  /* 0x00007632050c7816 */ /* 0x001fe2000000000c */
[----:B------:R-:W-:Y:S01]  /*5ea0*/  ULOP3.LUT UR4, UR4, 0x1, URZ, 0x3c, !UPT ;  /* 0x0000000104047892 */ /* 0x000fe2000f8e3c3f */
[----:B---3--:R-:W-:-:S04]  /*5eb0*/  IADD3 R8, P1, R27, UR16, RZ ;  /* 0x000000101b087c10 */ /* 0x008fc8000ff3e0ff */
[----:B--2---:R-:W-:Y:S02]  /*5ec0*/  IADD3.X R9, R26, UR17, RZ, P1, !PT ;  /* 0x000000111a097c10 */ /* 0x004fe40008ffe4ff */
[----:B------:R-:W-:-:S03]  /*5ed0*/  IADD3 R6, P1, R25, UR16, RZ ;  /* 0x0000001019067c10 */ /* 0x000fc6000ff3e0ff */
[----:B------:R-:W-:Y:S04]  /*5ee0*/  STG.E.U16 desc[UR12][R8.64], R17 ;  /* 0x0000001108007986 */ /* 0x000fe8000c10150c */
[----:B------:R-:W-:Y:S04]  /*5ef0*/  STG.E.U16 desc[UR12][R8.64+0x2], R10 ;  /* 0x0000020a08007986 */ /* 0x000fe8000c10150c */
[----:B------:R-:W-:Y:S04]  /*5f00*/  STG.E.U16 desc[UR12][R8.64+0x4], R19 ;  /* 0x0000041308007986 */ /* 0x000fe8000c10150c */
[----:B------:R0:W-:Y:S01]  /*5f10*/  STG.E.U16 desc[UR12][R8.64+0x6], R11 ;  /* 0x0000060b08007986 */ /* 0x0001e2000c10150c */
[----:B------:R-:W-:-:S02]  /*5f20*/  IADD3.X R7, R24, UR17, RZ, P1, !PT ;  /* 0x0000001118077c10 */ /* 0x000fc40008ffe4ff */
[----:B0-----:R-:W-:-:S03]  /*5f30*/  PRMT R9, R4, 0x7632, R9 ;  /* 0x0000763204097816 */ /* 0x001fc60000000009 */
[----:B------:R1:W-:Y:S04]  /*5f40*/  STG.E.U16 desc[UR12][R6.64], R4 ;  /* 0x0000000406007986 */ /* 0x0003e8000c10150c */
[----:B------:R1:W-:Y:S04]  /*5f50*/  STG.E.U16 desc[UR12][R6.64+0x2], R9 ;  /* 0x0000020906007986 */ /* 0x0003e8000c10150c */
[----:B------:R1:W-:Y:S04]  /*5f60*/  STG.E.U16 desc[UR12][R6.64+0x4], R5 ;  /* 0x0000040506007986 */ /* 0x0003e8000c10150c */
[----:B------:R1:W-:Y:S01]  /*5f70*/  STG.E.U16 desc[UR12][R6.64+0x6], R12 ;  /* 0x0000060c06007986 */ /* 0x0003e2000c10150c */
[----:B------:R-:W-:Y:S05]  /*5f80*/  @!P0 BRA `(.L_x_1524) ;  /* 0xffffffa400b08947 */ /* 0x000fea000383ffff */
.L_x_1508:
[----:B------:R-:W-:-:S04]  /*5f90*/  ULEA UR7, UR9, UR11, 0x8 ;  /* 0x0000000b09077291 */ /* 0x000fc8000f8e403f */
[----:B------:R-:W-:-:S04]  /*5fa0*/  USHF.L.U32 UR7, UR7, 0x5, URZ ;  /* 0x0000000507077899 */ /* 0x000fc8000800063f */
[----:B------:R-:W-:-:S06]  /*5fb0*/  UISETP.GT.AND UP0, UPT, UR7, 0x3bf, UPT ;  /* 0x000003bf0700788c */ /* 0x000fcc000bf04270 */
[----:B------:R-:W-:-:S13]  /*5fc0*/  PLOP3.LUT P0, PT, PT, PT, UP0, 0x80, 0x0 ;  /* 0x000000000000781c */ /* 0x000fda0003f0f008 */
[----:B------:R-:W-:Y:S05]  /*5fd0*/  @P0 EXIT ;  /* 0x000000000000094d */ /* 0x000fea0003800000 */
[----:B------:R-:W2:Y:S01]  /*5fe0*/  S2R R14, SR_TID.X ;  /* 0x00000000000e7919 */ /* 0x000ea20000002100 */
[----:B------:R-:W-:Y:S01]  /*5ff0*/  LOP3.LUT R26, RZ, UR14, RZ, 0x33, !PT ;  /* 0x0000000eff1a7c12 */ /* 0x000fe2000f8e33ff */
[----:B------:R-:W3:Y:S01]  /*6000*/  S2UR UR5, SR_CgaCtaId ;  /* 0x00000000000579c3 */ /* 0x000ee20000008800 */
[----:B0----5:R-:W-:Y:S01]  /*6010*/  LOP3.LUT R3, RZ, UR15, RZ, 0x33, !PT ;  /* 0x0000000fff037c12 */ /* 0x021fe2000f8e33ff */
        /* <DEDUP_REMOVED lines=11> */
[----:B---3--:R-:W-:-:S03]  /*60d0*/  ULEA UR8, UR5, UR4, 0x18 ;  /* 0x0000000405087291 */ /* 0x008fc6000f8ec03f */
        /* <DEDUP_REMOVED lines=8> */
[----:B-1----:R-:W-:Y:S02]  /*6160*/  LEA R5, R35, UR8, 0x7 ;  /* 0x0000000823057c11 */ /* 0x002fe4000f8e38ff */
[----:B------:R-:W-:Y:S01]  /*6170*/  LOP3.LUT R0, R0, 0x1f, R14, 0x78, !PT ;  /* 0x0000001f00007812 */ /* 0x000fe200078e780e */
[----:B------:R-:W-:Y:S01]  /*6180*/  IMAD.WIDE.U32 R2, R26, -0x77777777, RZ ;  /* 0x888888891a027825 */ /* 0x000fe200078e00ff */
[----:B------:R-:W-:Y:S02]  /*6190*/  IADD3 R11, R37, 0x1e, RZ ;  /* 0x0000001e250b7810 */ /* 0x000fe40007ffe0ff */
[----:B------:R-:W-:Y:S02]  /*61a0*/  LOP3.LUT R6, RZ, R37, RZ, 0x33, !PT ;  /* 0x00000025ff067212 */ /* 0x000fe400078e33ff */
[----:B------:R-:W-:Y:S01]  /*61b0*/  SHF.L.U32 R34, R14, 0x1, RZ ;  /* 0x000000010e227819 */ /* 0x000fe200000006ff */
[----:B------:R-:W-:Y:S01]  /*61c0*/  IMAD.WIDE.U32 R8, P0, R13, -0x77777778, R2 ;  /* 0x888888880d087825 */ /* 0x000fe20007800002 */
[----:B------:R-:W-:-:S02]  /*61d0*/  LEA R2, R0, R5, 0x2 ;  /* 0x0000000500027211 */ /* 0x000fc400078e10ff */
[----:B------:R-:W-:Y:S01]  /*61e0*/  VIMNMX.U32 R3, R11, 0x20, !PT ;  /* 0x000000200b037848 */ /* 0x000fe20007fe0000 */
[----:B------:R-:W-:Y:S01]  /*61f0*/  IMAD.WIDE.U32 R4, R13, -0x77777777, RZ ;  /* 0x888888890d047825 */ /* 0x000fe200078e00ff */
[----:B------:R-:W-:Y:S02]  /*6200*/  SHF.L.U32 R0, R14, 0x7, RZ ;  /* 0x000000070e007819 */ /* 0x000fe400000006ff */
[----:B------:R-:W-:Y:S02]  /*6210*/  IADD3.X R7, RZ, RZ, RZ, P0, !PT ;  /* 0x000000ffff077210 */ /* 0x000fe400007fe4ff */
[----:B------:R-:W-:Y:S02]  /*6220*/  IADD3 R3, R3, R6, RZ ;  /* 0x0000000603037210 */ /* 0x000fe40007ffe0ff */
[----:B------:R-:W-:Y:S02]  /*6230*/  LOP3.LUT R0, R0, 0x780, RZ, 0xc0, !PT ;  /* 0x0000078000007812 */ /* 0x000fe400078ec0ff */
[----:B------:R-:W-:-:S02]  /*6240*/  IADD3 RZ, P0, R5, R8, RZ ;  /* 0x0000000805ff7210 */ /* 0x000fc40007f1e0ff */
[----:B------:R-:W-:Y:S01]  /*6250*/  MOV R6, R9 ;  /* 0x0000000900067202 */ /* 0x000fe20000000f00 */
[----:B------:R-:W-:Y:S01]  /*6260*/  IMAD.WIDE.U32 R8, R3, -0x77777777, RZ ;  /* 0x8888888903087825 */ /* 0x000fe200078e00ff */
[----:B------:R-:W-:Y:S02]  /*6270*/  LOP3.LUT R34, R34, 0x1e, RZ, 0xc0, !PT ;  /* 0x0000001e22227812 */ /* 0x000fe400078ec0ff */
[----:B------:R-:W-:Y:S02]  /*6280*/  IADD3 R10, R37, 0x3c, RZ ;  /* 0x0000003c250a7810 */ /* 0x000fe40007ffe0ff */
[----:B------:R-:W-:Y:S02]  /*6290*/  IADD3 R15, R0, UR8, RZ ;  /* 0x00000008000f7c10 */ /* 0x000fe4000fffe0ff */
[-C--:B------:R-:W-:Y:S02]  /*62a0*/  LOP3.LUT R0, R11, R34.reuse, RZ, 0x3c, !PT ;  /* 0x000000220b007212 */ /* 0x080fe400078e3cff */
[----:B------:R-:W-:Y:S01]  /*62b0*/  LOP3.LUT R12, R10, R34, RZ, 0x3c, !PT ;  /* 0x000000220a0c7212 */ /* 0x000fe200078e3cff */
[----:B------:R-:W-:Y:S01]  /*62c0*/  IMAD.WIDE.U32.X R10, R26, -0x77777778, R6, P0 ;  /* 0x888888881a0a7825 */ /* 0x000fe200000e0406 */
[----:B------:R-:W-:-:S02]  /*62d0*/  LEA.HI R8, R9, 0x1, RZ, 0x1c ;  /* 0x0000000109087811 */ /* 0x000fc400078fe0ff */
[----:B------:R-:W-:Y:S02]  /*62e0*/  LOP3.LUT R4, R37, R34, RZ, 0x3c, !PT ;  /* 0x0000002225047212 */ /* 0x000fe400078e3cff */
[----:B------:R-:W-:Y:S02]  /*62f0*/  SHF.R.U64 R9, R10, 0x3, R11 ;  /* 0x000000030a097819 */ /* 0x000fe4000000120b */
[C---:B------:R-:W-:Y:S02]  /*6300*/  IADD3 R29, P0, R35.reuse, 0xf, RZ ;  /* 0x0000000f231d7810 */ /* 0x040fe40007f1e0ff */
[C---:B------:R-:W-:Y:S02]  /*6310*/  IADD3 R31, P1, R35.reuse, 0x1e, RZ ;  /* 0x0000001e231f7810 */ /* 0x040fe40007f3e0ff */
[----:B------:R-:W-:Y:S02]  /*6320*/  IADD3 R33, P2, R35, 0x2d, RZ ;  /* 0x0000002d23217810 */ /* 0x000fe40007f5e0ff */
[----:B------:R-:W-:-:S02]  /*6330*/  IADD3 R9, R9, 0x1, RZ ;  /* 0x0000000109097810 */ /* 0x000fc40007ffe0ff */
[----:B------:R-:W-:Y:S01]  /*6340*/  MOV R7, UR7 ;  /* 0x0000000700077c02 */ /* 0x000fe20008000f00 */
[----:B------:R-:W-:Y:S01]  /*6350*/  USEL UR7, UR15, URZ, UP0 ;  /* 0x0000003f0f077287 */ /* 0x000fe20008000000 */
[-C--:B------:R-:W-:Y:S02]  /*6360*/  LEA R4, R4, R15.reuse, 0x2 ;  /* 0x0000000f04047211 */ /* 0x080fe400078e10ff */
[-C--:B------:R-:W-:Y:S01]  /*6370*/  LEA R5, R0, R15.reuse, 0x2 ;  /* 0x0000000f00057211 */ /* 0x080fe200078e10ff */
[----:B------:R-:W-:Y:S01]  /*6380*/  USHF.L.U64.HI UR7, UR6, 0x8, UR7 ;  /* 0x0000000806077899 */ /* 0x000fe20008010207 */
[----:B------:R-:W-:Y:S01]  /*6390*/  LEA R6, R12, R15, 0x2 ;  /* 0x0000000f0c067211 */ /* 0x000fe200078e10ff */
[----:B------:R-:W-:Y:S01]  /*63a0*/  USHF.L.U32 UR6, UR6, 0x8, URZ ;  /* 0x0000000806067899 */ /* 0x000fe2000800063f */
[----:B------:R-:W-:Y:S02]  /*63b0*/  LOP3.LUT R27, R14, 0xf, RZ, 0xc0, !PT ;  /* 0x0000000f0e1b7812 */ /* 0x000fe400078ec0ff */
[----:B------:R-:W-:-:S02]  /*63c0*/  IADD3.X R28, RZ, RZ, RZ, P0, !PT ;  /* 0x000000ffff1c7210 */ /* 0x000fc400007fe4ff */
[----:B------:R-:W-:Y:S02]  /*63d0*/  IADD3.X R30, RZ, RZ, RZ, P1, !PT ;  /* 0x000000ffff1e7210 */ /* 0x000fe40000ffe4ff */
[----:B------:R-:W-:Y:S02]  /*63e0*/  IADD3.X R32, RZ, RZ, RZ, P2, !PT ;  /* 0x000000ffff207210 */ /* 0x000fe400017fe4ff */
[----:B------:R-:W-:Y:S02]  /*63f0*/  LOP3.LUT R8, R8, 0x3, RZ, 0xc0, !PT ;  /* 0x0000000308087812 */ /* 0x000fe400078ec0ff */
[----:B------:R-:W-:-:S07]  /*6400*/  LOP3.LUT R9, R9, 0x3, RZ, 0xc0, !PT ;  /* 0x0000000309097812 */ /* 0x000fce00078ec0ff */
.L_x_1541:
        /* <DEDUP_REMOVED lines=43> */
.L_x_1528:
[----:B------:R-:W-:Y:S05]  /*66c0*/  BSYNC B1 ;  /* 0x0000000000017941 */ /* 0x000fea0003800000 */
.L_x_1527:
        /* <DEDUP_REMOVED lines=20> */
.L_x_1531:
        /* <DEDUP_REMOVED lines=55> */
.L_x_1530:
[----:B------:R-:W-:Y:S05]  /*6b80*/  BSYNC B1 ;  /* 0x0000000000017941 */ /* 0x000fea0003800000 */
.L_x_1529:
        /* <DEDUP_REMOVED lines=36> */
.L_x_1533:
[----:B------:R-:W-:Y:S05]  /*6dd0*/  BSYNC B1 ;  /* 0x0000000000017941 */ /* 0x000fea0003800000 */
.L_x_1532:
        /* <DEDUP_REMOVED lines=15> */
.L_x_1526:
[----:B------:R-:W-:Y:S05]  /*6ed0*/  BSYNC B0 ;  /* 0x0000000000007941 */ /* 0x000fea0003800000 */
.L_x_1525:
        /* <DEDUP_REMOVED lines=17> */
[----:B------:R-:W-:Y:S02]  /*6ff0*/  MOV R16, 0xffff ;  /* 0x0000ffff00107802 */ /* 0x000fe40000000f00 */
[----:B------:R-:W-:Y:S02]  /*7000*/  MOV R15, 0xffff ;  /* 0x0000ffff000f7802 */ /* 0x000fe40000000f00 */
[----:B------:R-:W-:Y:S01]  /*7010*/  MOV R19, 0xffff ;  /* 0x0000ffff00137802 */ /* 0x000fe20000000f00 */
[----:B-1----:R-:W1:Y:S01]  /*7020*/  SHFL.BFLY PT, R22, R17, 0x8, 0x101f ;  /* 0x0d101f0011167f89 */ /* 0x002e6200000e0000 */
[----:B------:R-:W-:Y:S02]  /*7030*/  MOV R12, 0xffff ;  /* 0x0000ffff000c7802 */ /* 0x000fe40000000f00 */
[----:B------:R-:W-:Y:S01]  /*7040*/  MOV R23, 0xffff ;  /* 0x0000ffff00177802 */ /* 0x000fe20000000f00 */
[----:B--2---:R-:W2:Y:S01]  /*7050*/  SHFL.BFLY PT, R11, R0, 0x8, 0x101f ;  /* 0x0d101f00000b7f89 */ /* 0x004ea200000e0000 */
[----:B------:R-:W-:Y:S01]  /*7060*/  MOV R21, 0xffff ;  /* 0x0000ffff00157802 */ /* 0x000fe20000000f00 */
        /* <DEDUP_REMOVED lines=14> */
.L_x_1550:
[----:B------:R-:W1:Y:S01]  /*7150*/  LDC.64 R10, c[0x0][0x218] ;  /* 0x00008600ff0a7b82 */ /* 0x000e620000000a00 */
[----:B------:R-:W-:Y:S01]  /*7160*/  ISETP.NE.AND P1, PT, R27, RZ, PT ;  /* 0x000000ff1b00720c */ /* 0x000fe20003f25270 */
[----:B---3--:R-:W-:Y:S01]  /*7170*/  FADD.FTZ R0, R0, R21 ;  /* 0x0000001500007221 */ /* 0x008fe20000010000 */
[C---:B------:R-:W-:Y:S02]  /*7180*/  IADD3 R17, R37.reuse, R7, RZ ;  /* 0x0000000725117210 */ /* 0x040fe40007ffe0ff */
[----:B------:R-:W-:Y:S02]  /*7190*/  ISETP.NE.AND P2, PT, R8, 0x1, PT ;  /* 0x000000010800780c */ /* 0x000fe40003f45270 */
[----:B------:R-:W-:Y:S01]  /*71a0*/  IADD3 R18, R37, 0x1e, RZ ;  /* 0x0000001e25127810 */ /* 0x000fe20007ffe0ff */
[----:B------:R-:W2:Y:S06]  /*71b0*/  LDC.64 R14, c[0x0][0x220] ;  /* 0x00008800ff0e7b82 */ /* 0x000eac0000000a00 */
[----:B------:R-:W-:-:S02]  /*71c0*/  @!P1 F2FP.F16.F32.PACK_AB R0, RZ, R0 ;  /* 0x00000000ff00923e */ /* 0x000fc400000000ff */
[----:B------:R-:W-:Y:S02]  /*71d0*/  @!P1 F2FP.F16.F32.PACK_AB R12, RZ, R12 ;  /* 0x0000000cff0c923e */ /* 0x000fe400000000ff */
        /* <DEDUP_REMOVED lines=13> */
[----:B------:R-:W-:Y:S02]  /*72b0*/  MOV R18, 0xffff ;  /* 0x0000ffff00127802 */ /* 0x000fe40000000f00 */
[----:B------:R-:W-:Y:S02]  /*72c0*/  MOV R19, 0xffff ;  /* 0x0000ffff00137802 */ /* 0x000fe40000000f00 */
[----:B------:R-:W-:Y:S01]  /*72d0*/  MOV R25, 0xffff ;  /* 0x0000ffff00197802 */ /* 0x000fe20000000f00 */
[----:B----4-:R-:W1:Y:S01]  /*72e0*/  SHFL.BFLY PT, R22, R17, 0x8, 0x101f ;  /* 0x0d101f0011167f89 */ /* 0x010e6200000e0000 */
[----:B------:R-:W-:Y:S02]  /*72f0*/  MOV R20, 0xffff ;  /* 0x0000ffff00147802 */ /* 0x000fe40000000f00 */
[----:B------:R-:W-:Y:S01]  /*7300*/  MOV R36, 0xffff ;  /* 0x0000ffff00247802 */ /* 0x000fe20000000f00 */
[----:B---3--:R-:W3:Y:S01]  /*7310*/  SHFL.BFLY PT, R21, R0, 0x8, 0x101f ;  /* 0x0d101f0000157f89 */ /* 0x008ee200000e0000 */
[----:B------:R-:W-:Y:S01]  /*7320*/  MOV R24, 0xffff ;  /* 0x0000ffff00187802 */ /* 0x000fe20000000f00 */
        /* <DEDUP_REMOVED lines=14> */
.L_x_1560:
[----:B----4-:R-:W-:Y:S01]  /*7410*/  FADD.FTZ R0, R12, R25 ;  /* 0x000000190c007221 */ /* 0x010fe20000010000 */
[----:B------:R-:W-:Y:S02]  /*7420*/  @!P1 F2FP.F16.F32.PACK_AB R16, RZ, R16 ;  /* 0x00000010ff10923e */ /* 0x000fe400000000ff */
[----:B------:R-:W-:Y:S02]  /*7430*/  ISETP.NE.AND P2, PT, R8, 0x2, PT ;  /* 0x000000020800780c */ /* 0x000fe40003f45270 */
[----:B------:R-:W-:Y:S01]  /*7440*/  @!P1 F2FP.F16.F32.PACK_AB R0, RZ, R0 ;  /* 0x00000000ff00923e */ /* 0x000fe200000000ff */
[----:B------:R3:W-:Y:S01]  /*7450*/  @!P1 STG.E.U16 desc[UR12][R10.64+0x3c], R16 ;  /* 0x00003c100a009986 */ /* 0x0007e2000c10150c */
[----:B------:R-:W-:Y:S02]  /*7460*/  IADD3 R17, R37, 0x3c, RZ ;  /* 0x0000003c25117810 */ /* 0x000fe40007ffe0ff */
[----:B------:R-:W-:Y:S02]  /*7470*/  PRMT R12, R0, 0x7610, R12 ;  /* 0x00007610000c7816 */ /* 0x000fe4000000000c */
[----:B------:R-:W-:-:S03]  /*7480*/  MOV R0, R17 ;  /* 0x0000001100007202 */ /* 0x000fc60000000f00 */
        /* <DEDUP_REMOVED lines=8> */
[----:B------:R-:W-:Y:S02]  /*7510*/  MOV R18, 0xffff ;  /* 0x0000ffff00127802 */ /* 0x000fe40000000f00 */
[----:B------:R-:W-:Y:S02]  /*7520*/  MOV R19, 0xffff ;  /* 0x0000ffff00137802 */ /* 0x000fe40000000f00 */
[----:B------:R-:W-:Y:S01]  /*7530*/  MOV R25, 0xffff ;  /* 0x0000ffff00197802 */ /* 0x000fe20000000f00 */
[----:B0-----:R-:W3:Y:S01]  /*7540*/  SHFL.BFLY PT, R22, R17, 0x8, 0x101f ;  /* 0x0d101f0011167f89 */ /* 0x001ee200000e0000 */
[----:B------:R-:W-:Y:S02]  /*7550*/  MOV R20, 0xffff ;  /* 0x0000ffff00147802 */ /* 0x000fe40000000f00 */
[----:B------:R-:W-:Y:S01]  /*7560*/  MOV R36, 0xffff ;  /* 0x0000ffff00247802 */ /* 0x000fe20000000f00 */
[----:B----4-:R-:W0:Y:S01]  /*7570*/  SHFL.BFLY PT, R21, R0, 0x8, 0x101f ;  /* 0x0d101f0000157f89 */ /* 0x010e2200000e0000 */
[----:B------:R-:W-:Y:S01]  /*7580*/  MOV R24, 0xffff ;  /* 0x0000ffff00187802 */ /* 0x000fe20000000f00 */
        /* <DEDUP_REMOVED lines=14> */
.L_x_1570:
[----:B----4-:R-:W-:Y:S01]  /*7670*/  FADD.FTZ R0, R12, R25 ;  /* 0x000000190c007221 */ /* 0x010fe20000010000 */
[----:B------:R-:W-:Y:S02]  /*7680*/  @!P1 F2FP.F16.F32.PACK_AB R16, RZ, R16 ;  /* 0x00000010ff10923e */ /* 0x000fe400000000ff */
[----:B------:R-:W-:Y:S02]  /*7690*/  IADD3 R17, R37, 0x5a, RZ ;  /* 0x0000005a25117810 */ /* 0x000fe40007ffe0ff */
[----:B------:R-:W-:Y:S01]  /*76a0*/  @!P1 F2FP.F16.F32.PACK_AB R0, RZ, R0 ;  /* 0x00000000ff00923e */ /* 0x000fe200000000ff */
[----:B------:R4:W-:Y:S03]  /*76b0*/  @!P1 STG.E.U16 desc[UR12][R10.64+0x78], R16 ;  /* 0x000078100a009986 */ /* 0x0009e6000c10150c */
[----:B------:R-:W-:Y:S02]  /*76c0*/  PRMT R12, R0, 0x7610, R12 ;  /* 0x00007610000c7816 */ /* 0x000fe4000000000c */
[----:B------:R-:W-:-:S03]  /*76d0*/  MOV R0, R17 ;  /* 0x0000001100007202 */ /* 0x000fc60000000f00 */
[----:B------:R4:W-:Y:S04]  /*76e0*/  @!P1 STG.E.U16 desc[UR12][R14.64+0x78], R12 ;  /* 0x0000780c0e009986 */ /* 0x0009e8000c10150c */
.L_x_1536:
[----:B------:R-:W-:Y:S05]  /*76f0*/  BSYNC B0 ;  /* 0x0000000000007941 */ /* 0x000fea0003800000 */
.L_x_1535:
[----:B------:R-:W-:-:S13]  /*7700*/  ISETP.GE.U32.AND P0, PT, R3, 0x5a, PT ;  /* 0x0000005a0300780c */ /* 0x000fda0003f06070 */
[----:B------:R-:W-:Y:S05]  /*7710*/  @!P0 BRA `(.L_x_1534) ;  /* 0x0000000800548947 */ /* 0x000fea0003800000 */
[----:B------:R-:W-:Y:S01]  /*7720*/  ISETP.NE.AND P0, PT, R27, 0xf, PT ;  /* 0x0000000f1b00780c */ /* 0x000fe20003f05270 */
[----:B------:R-:W-:Y:S01]  /*7730*/  HFMA2.MMA R17, -RZ, RZ, 0, 0 ;  /* 0x00000000ff117435 */ /* 0x000fe200000001ff */
[----:B-1-34-:R-:W-:Y:S01]  /*7740*/  MOV R14, RZ ;  /* 0x000000ff000e7202 */ /* 0x01afe20000000f00 */
        /* <DEDUP_REMOVED lines=19> */
[----:B------:R-:W-:Y:S02]  /*7880*/  MOV R25, 0xffff ;  /* 0x0000ffff00197802 */ /* 0x000fe40000000f00 */
[----:B------:R-:W-:-:S02]  /*7890*/  ISETP.NE.AND P1, PT, R27, RZ, PT ;  /* 0x000000ff1b00720c */ /* 0x000fc40003f25270 */
[----:B-1----:R-:W-:Y:S02]  /*78a0*/  @P0 MOV R10, R18 ;  /* 0x00000012000a0202 */ /* 0x002fe40000000f00 */
[----:B------:R-:W-:Y:S02]  /*78b0*/  MOV R18, 0xffff ;  /* 0x0000ffff00127802 */ /* 0x000fe40000000f00 */
[----:B-----5:R-:W-:Y:S01]  /*78c0*/  @P0 MOV R11, R15 ;  /* 0x0000000f000b0202 */ /* 0x020fe20000000f00 */
        /* <DEDUP_REMOVED lines=36> */
[----:B------:R-:W-:-:S03]  /*7b10*/  @!P1 F2FP.F16.F32.PACK_AB R12, RZ, R18 ;  /* 0x00000012ff0c923e */ /* 0x000fc600000000ff */
[----:B----4-:R-:W-:Y:S02]  /*7b20*/  FADD.FTZ R17, R23, R10 ;  /* 0x0000000a17117221 */ /* 0x010fe40000010000 */
[----:B------:R-:W1:Y:S01]  /*7b30*/  LDC.64 R10, c[0x0][0x218] ;  /* 0x00008600ff0a7b82 */ /* 0x000e620000000a00 */
[----:B------:R-:W-:Y:S01]  /*7b40*/  PRMT R20, R12, 0x7610, R20 ;  /* 0x000076100c147816 */ /* 0x000fe20000000014 */
[----:B-----5:R-:W-:Y:S01]  /*7b50*/  FADD.FTZ R22, R16, R22 ;  /* 0x0000001610167221 */ /* 0x020fe20000010000 */
[----:B------:R-:W-:Y:S02]  /*7b60*/  @P0 LEA R12, R27, UR8, 0x7 ;  /* 0x000000081b0c0c11 */ /* 0x000fe4000f8e38ff */
[----:B------:R-:W-:Y:S01]  /*7b70*/  @!P1 F2FP.F16.F32.PACK_AB R17, RZ, R17 ;  /* 0x00000011ff11923e */ /* 0x000fe200000000ff */
[----:B0-----:R-:W-:Y:S01]  /*7b80*/  FADD.FTZ R21, R24, R21 ;  /* 0x0000001518157221 */ /* 0x001fe20000010000 */
[----:B------:R-:W-:Y:S02]  /*7b90*/  @!P1 F2FP.F16.F32.PACK_AB R16, RZ, R22 ;  /* 0x00000016ff10923e */ /* 0x000fe400000000ff */
[----:B------:R-:W-:-:S02]  /*7ba0*/  PRMT R36, R17, 0x7610, R36 ;  /* 0x0000761011247816 */ /* 0x000fc40000000024 */
[----:B------:R-:W-:Y:S02]  /*7bb0*/  PRMT R18, R16, 0x7610, R18 ;  /* 0x0000761010127816 */ /* 0x000fe40000000012 */
[----:B------:R-:W-:Y:S02]  /*7bc0*/  MOV R16, RZ ;  /* 0x000000ff00107202 */ /* 0x000fe40000000f00 */
[----:B------:R-:W-:Y:S02]  /*7bd0*/  @!P1 F2FP.F16.F32.PACK_AB R21, RZ, R21 ;  /* 0x00000015ff15923e */ /* 0x000fe400000000ff */
        /* <DEDUP_REMOVED lines=14> */
[----:B0-----:R-:W-:Y:S02]  /*7cc0*/  MOV R36, 0xffff ;  /* 0x0000ffff00247802 */ /* 0x001fe40000000f00 */
[----:B-1----:R-:W-:Y:S02]  /*7cd0*/  @P0 MOV R16, R12 ;  /* 0x0000000c00100202 */ /* 0x002fe40000000f00 */
[----:B------:R-:W-:-:S02]  /*7ce0*/  MOV R12, RZ ;  /* 0x000000ff000c7202 */ /* 0x000fc40000000f00 */
[----:B---3--:R-:W-:Y:S01]  /*7cf0*/  @P0 MOV R12, R18 ;  /* 0x00000012000c0202 */ /* 0x008fe20000000f00 */
        /* <DEDUP_REMOVED lines=17> */
[----:B------:R-:W-:Y:S02]  /*7e10*/  @!P1 F2FP.F16.F32.PACK_AB R22, RZ, R22 ;  /* 0x00000016ff16923e */ /* 0x000fe400000000ff */
        /* <DEDUP_REMOVED lines=16> */
[----:B------:R-:W-:Y:S02]  /*7f20*/  @!P1 F2FP.F16.F32.PACK_AB R24, RZ, R17 ;  /* 0x00000011ff18923e */ /* 0x000fe400000000ff */
        /* <DEDUP_REMOVED lines=15> */
.L_x_1604:
[----:B01----:R-:W-:Y:S01]  /*8020*/  FADD.FTZ R0, R0, R23 ;  /* 0x0000001700007221 */ /* 0x003fe20000010000 */
[----:B------:R-:W-:-:S04]  /*8030*/  @!P1 F2FP.F16.F32.PACK_AB R12, RZ, R12 ;  /* 0x0000000cff0c923e */ /* 0x000fc800000000ff */
[----:B------:R-:W-:Y:S01]  /*8040*/  @!P1 F2FP.F16.F32.PACK_AB R0, RZ, R0 ;  /* 0x00000000ff00923e */ /* 0x000fe200000000ff */
[----:B------:R0:W-:Y:S04]  /*8050*/  @!P1 STG.E.U16 desc[UR12][R10.64+0xb4], R12 ;  /* 0x0000b40c0a009986 */ /* 0x0001e8000c10150c */
[----:B------:R0:W-:Y:S02]  /*8060*/  @!P1 STG.E.U16 desc[UR12][R14.64+0xb4], R0 ;  /* 0x0000b4000e009986 */ /* 0x0001e4000c10150c */
.L_x_1534:
[----:B------:R-:W-:Y:S05]  /*8070*/  WARPSYNC.ALL ;  /* 0x0000000000007948 */ /* 0x000fea0003800000 */
[----:B------:R-:W-:Y:S01]  /*8080*/  BAR.SYNC.DEFER_BLOCKING 0x0 ;  /* 0x0000000000007b1d */ /* 0x000fe20000010000 */
[C---:B------:R-:W-:Y:S02]  /*8090*/  ISETP.GE.AND P0, PT, R7.reuse, -0x1c40, PT ;  /* 0xffffe3c00700780c */ /* 0x040fe40003f06270 */
[----:B------:R-:W-:-:S11]  /*80a0*/  IADD3 R7, R7, 0x2000, RZ ;  /* 0x0000200007077810 */ /* 0x000fd60007ffe0ff */
[----:B------:R-:W-:Y:S05]  /*80b0*/  @!P0 BRA `(.L_x_1541) ;  /* 0xffffffe000d48947 */ /* 0x000fea000383ffff */
[----:B------:R-:W-:Y:S05]  /*80c0*/  EXIT ;  /* 0x000000000000794d */ /* 0x000fea0003800000 */
.L_x_1537:
[----:B------:R-:W-:Y:S02]  /*80d0*/  MOV R18, 0x8 ;  /* 0x0000000800127802 */ /* 0x000fe40000000f00 */
[----:B------:R-:W-:Y:S02]  /*80e0*/  MOV R19, 0x101f ;  /* 0x0000101f00137802 */ /* 0x000fe40000000f00 */
[----:B------:R-:W-:-:S07]  /*80f0*/  MOV R20, 0xffff ;  /* 0x0000ffff00147802 */ /* 0x000fce0000000f00 */
[----:B012---:R-:W-:Y:S05]  /*8100*/  WARPSYNC.COLLECTIVE R20, `(.L_x_1542) ;  /* 0x0000000014087348 */ /* 0x007fea0003c00000 */
[----:B-1----:R1:W3:Y:S02]  /*8110*/  SHFL.BFLY P2, R22, R17, R18, R19 ;  /* 0x0c00001211167389 */ /* 0x0022e40000040013 */
[----:B0123--:R-:W-:Y:S01]  /*8120*/  ENDCOLLECTIVE ;  /* 0x000000000000791b */ /* 0x00ffe20003800000 */
.L_x_1542:
[----:B------:R-:W-:Y:S01]  /*8130*/  FADD.FTZ R10, R22, R17 ;  /* 0x00000011160a7221 */ /* 0x000fe20000010000 */
[----:B------:R-:W-:-:S07]  /*8140*/  MOV R17, R0 ;  /* 0x0000000000117202 */ /* 0x000fce0000000f00 */
[----:B------:R-:W-:Y:S05]  /*8150*/  WARPSYNC.COLLECTIVE R20, `(.L_x_1543) ;  /* 0x0000000014087348 */ /* 0x000fea0003c00000 */
[----:B------:R0:W1:Y:S02]  /*8160*/  SHFL.BFLY P2, R22, R17, R18, R19 ;  /* 0x0c00001211167389 */ /* 0x0000640000040013 */
[----:B01----:R-:W-:Y:S01]  /*8170*/  ENDCOLLECTIVE ;  /* 0x000000000000791b */ /* 0x003fe20003800000 */
.L_x_1543:
[----:B------:R-:W-:Y:S02]  /*8180*/  MOV R17, R10 ;  /* 0x0000000a00117202 */ /* 0x000fe40000000f00 */
[----:B------:R-:W-:Y:S02]  /*8190*/  MOV R18, 0x4 ;  /* 0x0000000400127802 */ /* 0x000fe40000000f00 */
[----:B------:R-:W-:-:S07]  /*81a0*/  MOV R11, R22 ;  /* 0x00000016000b7202 */ /* 0x000fce0000000f00 */
[----:B------:R-:W-:Y:S05]  /*81b0*/  WARPSYNC.COLLECTIVE R20, `(.L_x_1544) ;  /* 0x0000000014087348 */ /* 0x000fea0003c00000 */
[----:B------:R0:W1:Y:S02]  /*81c0*/  SHFL.BFLY P2, R22, R17, R18, R19 ;  /* 0x0c00001211167389 */ /* 0x0000640000040013 */
[----:B01----:R-:W-:Y:S01]  /*81d0*/  ENDCOLLECTIVE ;  /* 0x000000000000791b */ /* 0x003fe20003800000 */
.L_x_1544:
[----:B------:R-:W-:-:S05]  /*81e0*/  FADD.FTZ R11, R11, R0 ;  /* 0x000000000b0b7221 */ /* 0x000fca0000010000 */
[----:B------:R-:W-:Y:S01]  /*81f0*/  MOV R17, R11 ;  /* 0x0000000b00117202 */ /* 0x000fe20000000f00 */
[----:B------:R-:W-:-:S07]  /*8200*/  FADD.FTZ R14, R10, R22 ;  /* 0x000000160a0e7221 */ /* 0x000fce0000010000 */
[----:B------:R-:W-:Y:S05]  /*8210*/  WARPSYNC.COLLECTIVE R20, `(.L_x_1545) ;  /* 0x0000000014087348 */ /* 0x000fea0003c00000 */
[----:B------:R0:W1:Y:S02]  /*8220*/  SHFL.BFLY P2, R22, R17, R18, R19 ;  /* 0x0c00001211167389 */ /* 0x0000640000040013 */
[----:B01----:R-:W-:Y:S01]  /*8230*/  ENDCOLLECTIVE ;  /* 0x000000000000791b */ /* 0x003fe20003800000 */
.L_x_1545:
[----:B------:R-:W-:Y:S02]  /*8240*/  MOV R17, R14 ;  /* 0x0000000e00117202 */ /* 0x000fe40000000f00 */
[----:B------:R-:W-:Y:S02]  /*8250*/  MOV R18, 0x2 ;  /* 0x0000000200127802 */ /* 0x000fe40000000f00 */
[----:B------:R-:W-:-:S07]  /*8260*/  MOV R12, R22 ;  /* 0x00000016000c7202 */ /* 0x000fce0000000f00 */
[----:B------:R-:W-:Y:S05]  /*8270*/  WARPSYNC.COLLECTIVE R20, `(.L_x_1546) ;  /* 0x0000000014087348 */ /* 0x000fea0003c00000 */
[----:B------:R0:W1:Y:S02]  /*8280*/  SHFL.BFLY P2, R22, R17, R18, R19 ;  /* 0x0c00001211167389 */ /* 0x0000640000040013 */
[----:B01----:R-:W-:Y:S01]  /*8290*/  ENDCOLLECTIVE ;  /* 0x000000000000791b */ /* 0x003fe20003800000 */
.L_x_1546:
[----:B------:R-:W-:-:S05]  /*82a0*/  FADD.FTZ R15, R11, R12 ;  /* 0x0000000c0b0f7221 */ /* 0x000fca0000010000 */
[----:B------:R-:W-:Y:S01]  /*82b0*/  MOV R17, R15 ;  /* 0x0000000f00117202 */ /* 0x000fe20000000f00 */
[----:B------:R-:W-:-:S07]  /*82c0*/  FADD.FTZ R10, R14, R22 ;  /* 0x000000160e0a7221 */ /* 0x000fce0000010000 */
[----:B------:R-:W-:Y:S05]  /*82d0*/  WARPSYNC.COLLECTIVE R20, `(.L_x_1547) ;  /* 0x0000000014087348 */ /* 0x000fea0003c00000 */
[----:B------:R0:W1:Y:S02]  /*82e0*/  SHFL.BFLY P2, R22, R17, R18, R19 ;  /* 0x0c00001211167389 */ /* 0x0000640000040013 */
[----:B01----:R-:W-:Y:S01]  /*82f0*/  ENDCOLLECTIVE ;  /* 0x000000000000791b */ /* 0x003fe20003800000 */
.L_x_1547:
[----:B------:R-:W-:Y:S02]  /*8300*/  MOV R17, R10 ;  /* 0x0000000a00117202 */ /* 0x000fe40000000f00 */
[----:B------:R-:W-:Y:S02]  /*8310*/  MOV R18, 0x1 ;  /* 0x0000000100127802 */ /* 0x000fe40000000f00 */
[----:B------:R-:W-:-:S07]  /*8320*/  MOV R0, R22 ;  /* 0x0000001600007202 */ /* 0x000fce0000000f00 */
[----:B------:R-:W-:Y:S05]  /*8330*/  WARPSYNC.COLLECTIVE R20, `(.L_x_1548) ;  /* 0x0000000014087348 */ /* 0x000fea0003c00000 */
[----:B------:R0:W1:Y:S02]  /*8340*/  SHFL.BFLY P2, R22, R17, R18, R19 ;  /* 0x0c00001211167389 */ /* 0x0000640000040013 */
[----:B01----:R-:W-:Y:S01]  /*8350*/  ENDCOLLECTIVE ;  /* 0x000000000000791b */ /* 0x003fe20003800000 */
.L_x_1548:
[----:B------:R-:W-:-:S05]  /*8360*/  FADD.FTZ R0, R15, R0 ;  /* 0x000000000f007221 */ /* 0x000fca0000010000 */
[----:B------:R-:W-:Y:S01]  /*8370*/  MOV R17, R0 ;  /* 0x0000000000117202 */ /* 0x000fe20000000f00 */
[----:B------:R-:W-:-:S07]  /*8380*/  FADD.FTZ R12, R10, R22 ;  /* 0x000000160a0c7221 */ /* 0x000fce0000010000 */
[----:B------:R-:W-:Y:S05]  /*8390*/  WARPSYNC.COLLECTIVE R20, `(.L_x_1549) ;  /* 0x0000000014087348 */ /* 0x000fea0003c00000 */
[----:B------:R0:W1:Y:S02]  /*83a0*/  SHFL.BFLY P2, R22, R17, R18, R19 ;  /* 0x0c00001211167389 */ /* 0x0000640000040013 */
[----:B01----:R-:W-:Y:S01]  /*83b0*/  ENDCOLLECTIVE ;  /* 0x000000000000791b */ /* 0x003fe20003800000 */
.L_x_1549:
[----:B------:R-:W-:Y:S01]  /*83c0*/  MOV R21, R22 ;  /* 0x0000001600157202 */ /* 0x000fe20000000f00 */
[----:B------:R-:W-:Y:S06]  /*83d0*/  BRA `(.L_x_1550) ;  /* 0xffffffec005c7947 */ /* 0x000fec000383ffff */
.L_x_1538:
[----:B------:R-:W-:Y:S01]  /*83e0*/  BSSY B1, `(.L_x_1551) ;  /* 0x0000007000017945 */ /* 0x000fe20003800000 */
[----:B------:R-:W-:Y:S02]  /*83f0*/  MOV R18, 0x8 ;  /* 0x0000000800127802 */ /* 0x000fe40000000f00 */
[----:B------:R-:W-:Y:S02]  /*8400*/  MOV R19, 0x101f ;  /* 0x0000101f00137802 */ /* 0x000fe40000000f00 */
[----:B------:R-:W-:-:S07]  /*8410*/  MOV R20, 0xffff ;  /* 0x0000ffff00147802 */ /* 0x000fce0000000f00 */
[----:B01234-:R-:W-:Y:S05]  /*8420*/  WARPSYNC.COLLECTIVE R20, `(.L_x_1552) ;  /* 0x0000000014087348 */ /* 0x01ffea0003c00000 */
[----:B----4-:R4:W0:Y:S02]  /*8430*/  SHFL.BFLY P2, R22, R17, R18, R19 ;  /* 0x0c00001211167389 */ /* 0x0108240000040013 */
[----:B01234-:R-:W-:Y:S01]  /*8440*/  ENDCOLLECTIVE ;  /* 0x000000000000791b */ /* 0x01ffe20003800000 */
.L_x_1552:
[----:B------:R-:W-:Y:S05]  /*8450*/  BSYNC B1 ;  /* 0x0000000000017941 */ /* 0x000fea0003800000 */
.L_x_1551:
[----:B------:R-:W-:Y:S01]  /*8460*/  HFMA2.MMA R18, -RZ, RZ, 0, 4.76837158203125e-07 ;  /* 0x00000008ff127435 */ /* 0x000fe200000001ff */
[----:B------:R-:W-:Y:S01]  /*8470*/  FADD.FTZ R12, R22, R17 ;  /* 0x00000011160c7221 */ /* 0x000fe20000010000 */
[----:B------:R-:W-:Y:S02]  /*8480*/  MOV R17, R0 ;  /* 0x0000000000117202 */ /* 0x000fe40000000f00 */
[----:B------:R-:W-:Y:S02]  /*8490*/  MOV R19, 0x101f ;  /* 0x0000101f00137802 */ /* 0x000fe40000000f00 */
[----:B------:R-:W-:-:S07]  /*84a0*/  MOV R20, 0xffff ;  /* 0x0000ffff00147802 */ /* 0x000fce0000000f00 */
[----:B------:R-:W-:Y:S05]  /*84b0*/  WARPSYNC.COLLECTIVE R20, `(.L_x_1553) ;  /* 0x0000000014087348 */ /* 0x000fea0003c00000 */
[----:B------:R0:W1:Y:S02]  /*84c0*/  SHFL.BFLY P2, R22, R17, R18, R19 ;  /* 0x0c00001211167389 */ /* 0x0000640000040013 */
[----:B01----:R-:W-:Y:S01]  /*84d0*/  ENDCOLLECTIVE ;  /* 0x000000000000791b */ /* 0x003fe20003800000 */
.L_x_1553:
[----:B------:R-:W-:Y:S01]  /*84e0*/  HFMA2.MMA R18, -RZ, RZ, 0, 2.384185791015625e-07 ;  /* 0x00000004ff127435 */ /* 0x000fe200000001ff */
[----:B------:R-:W-:Y:S02]  /*84f0*/  MOV R17, R12 ;  /* 0x0000000c00117202 */ /* 0x000fe40000000f00 */
[----:B------:R-:W-:-:S08]  /*8500*/  MOV R21, R22 ;  /* 0x0000001600157202 */ /* 0x000fd00000000f00 */
[----:B------:R-:W-:Y:S05]  /*8510*/  WARPSYNC.COLLECTIVE R20, `(.L_x_1554) ;  /* 0x0000000014087348 */ /* 0x000fea0003c00000 */
[----:B------:R0:W1:Y:S02]  /*8520*/  SHFL.BFLY P2, R22, R17, R18, R19 ;  /* 0x0c00001211167389 */ /* 0x0000640000040013 */
[----:B01----:R-:W-:Y:S01]  /*8530*/  ENDCOLLECTIVE ;  /* 0x000000000000791b */ /* 0x003fe20003800000 */
.L_x_1554:
[----:B------:R-:W-:-:S05]  /*8540*/  FADD.FTZ R16, R21, R0 ;  /* 0x0000000015107221 */ /* 0x000fca0000010000 */
[----:B------:R-:W-:Y:S01]  /*8550*/  MOV R17, R16 ;  /* 0x0000001000117202 */ /* 0x000fe20000000f00 */
[----:B------:R-:W-:-:S07]  /*8560*/  FADD.FTZ R21, R12, R22 ;  /* 0x000000160c157221 */ /* 0x000fce0000010000 */
[----:B------:R-:W-:Y:S05]  /*8570*/  WARPSYNC.COLLECTIVE R20, `(.L_x_1555) ;  /* 0x0000000014087348 */ /* 0x000fea0003c00000 */
[----:B------:R0:W1:Y:S02]  /*8580*/  SHFL.BFLY P2, R22, R17, R18, R19 ;  /* 0x0c00001211167389 */ /* 0x0000640000040013 */
[----:B01----:R-:W-:Y:S01]  /*8590*/  ENDCOLLECTIVE ;  /* 0x000000000000791b */ /* 0x003fe20003800000 */
.L_x_1555:
[----:B------:R-:W-:Y:S01]  /*85a0*/  HFMA2.MMA R18, -RZ, RZ, 0, 1.1920928955078125e-07 ;  /* 0x00000002ff127435 */ /* 0x000fe200000001ff */
[----:B------:R-:W-:Y:S02]  /*85b0*/  MOV R17, R21 ;  /* 0x0000001500117202 */ /* 0x000fe40000000f00 */
[----:B------:R-:W-:-:S08]  /*85c0*/  MOV R23, R22 ;  /* 0x0000001600177202 */ /* 0x000fd00000000f00 */
[----:B------:R-:W-:Y:S05]  /*85d0*/  WARPSYNC.COLLECTIVE R20, `(.L_x_1556) ;  /* 0x0000000014087348 */ /* 0x000fea0003c00000 */
[----:B------:R0:W1:Y:S02]  /*85e0*/  SHFL.BFLY P2, R22, R17, R18, R19 ;  /* 0x0c00001211167389 */ /* 0x0000640000040013 */
[----:B01----:R-:W-:Y:S01]  /*85f0*/  ENDCOLLECTIVE ;  /* 0x000000000000791b */ /* 0x003fe20003800000 */
.L_x_1556:
[----:B------:R-:W-:-:S05]  /*8600*/  FADD.FTZ R23, R16, R23 ;  /* 0x0000001710177221 */ /* 0x000fca0000010000 */
[----:B------:R-:W-:Y:S01]  /*8610*/  MOV R17, R23 ;  /* 0x0000001700117202 */ /* 0x000fe20000000f00 */
[----:B------:R-:W-:-:S07]  /*8620*/  FADD.FTZ R0, R21, R22 ;  /* 0x0000001615007221 */ /* 0x000fce0000010000 */
[----:B------:R-:W-:Y:S05]  /*8630*/  WARPSYNC.COLLECTIVE R20, `(.L_x_1557) ;  /* 0x0000000014087348 */ /* 0x000fea0003c00000 */
[----:B------:R0:W1:Y:S02]  /*8640*/  SHFL.BFLY P2, R22, R17, R18, R19 ;  /* 0x0c00001211167389 */ /* 0x0000640000040013 */
[----:B01----:R-:W-:Y:S01]  /*8650*/  ENDCOLLECTIVE ;  /* 0x000000000000791b */ /* 0x003fe20003800000 */
.L_x_1557:
[----:B------:R-:W-:Y:S01]  /*8660*/  HFMA2.MMA R18, -RZ, RZ, 0, 5.9604644775390625e-08 ;  /* 0x00000001ff127435 */ /* 0x000fe200000001ff */
[----:B------:R-:W-:Y:S02]  /*8670*/  MOV R17, R0 ;  /* 0x0000000000117202 */ /* 0x000fe40000000f00 */
[----:B------:R-:W-:-:S08]  /*8680*/  MOV R24, R22 ;  /* 0x0000001600187202 */ /* 0x000fd00000000f00 */
[----:B------:R-:W-:Y:S05]  /*8690*/  WARPSYNC.COLLECTIVE R20, `(.L_x_1558) ;  /* 0x0000000014087348 */ /* 0x000fea0003c00000 */
[----:B------:R0:W1:Y:S02]  /*86a0*/  SHFL.BFLY P2, R22, R17, R18, R19 ;  /* 0x0c00001211167389 */ /* 0x0000640000040013 */
[----:B01----:R-:W-:Y:S01]  /*86b0*/  ENDCOLLECTIVE ;  /* 0x000000000000791b */ /* 0x003fe20003800000 */
.L_x_1558:
[----:B------:R-:W-:-:S05]  /*86c0*/  FADD.FTZ R12, R23, R24 ;  /* 0x00000018170c7221 */ /* 0x000fca0000010000 */
[----:B------:R-:W-:Y:S01]  /*86d0*/  MOV R17, R12 ;  /* 0x0000000c00117202 */ /* 0x000fe20000000f00 */
[----:B------:R-:W-:-:S07]  /*86e0*/  FADD.FTZ R16, R0, R22 ;  /* 0x0000001600107221 */ /* 0x000fce0000010000 */
[----:B------:R-:W-:Y:S05]  /*86f0*/  WARPSYNC.COLLECTIVE R20, `(.L_x_1559) ;  /* 0x0000000014087348 */ /* 0x000fea0003c00000 */
[----:B------:R0:W1:Y:S02]  /*8700*/  SHFL.BFLY P2, R22, R17, R18, R19 ;  /* 0x0c00001211167389 */ /* 0x0000640000040013 */
[----:B01----:R-:W-:Y:S01]  /*8710*/  ENDCOLLECTIVE ;  /* 0x000000000000791b */ /* 0x003fe20003800000 */
.L_x_1559:
[----:B------:R-:W-:Y:S01]  /*8720*/  MOV R25, R22 ;  /* 0x0000001600197202 */ /* 0x000fe20000000f00 */
[----:B------:R-:W-:Y:S06]  /*8730*/  BRA `(.L_x_1560) ;  /* 0xffffffec00347947 */ /* 0x000fec000383ffff */
.L_x_1539:
[----:B------:R-:W-:Y:S01]  /*8740*/  BSSY B1, `(.L_x_1561) ;  /* 0x0000007000017945 */ /* 0x000fe20003800000 */
[----:B------:R-:W-:Y:S02]  /*8750*/  MOV R18, 0x8 ;  /* 0x0000000800127802 */ /* 0x000fe40000000f00 */
[----:B------:R-:W-:Y:S02]  /*8760*/  MOV R19, 0x101f ;  /* 0x0000101f00137802 */ /* 0x000fe40000000f00 */
[----:B------:R-:W-:-:S07]  /*8770*/  MOV R20, 0xffff ;  /* 0x0000ffff00147802 */ /* 0x000fce0000000f00 */
[----:B01234-:R-:W-:Y:S05]  /*8780*/  WARPSYNC.COLLECTIVE R20, `(.L_x_1562) ;  /* 0x0000000014087348 */ /* 0x01ffea0003c00000 */
[----:B0-----:R0:W0:Y:S02]  /*8790*/  SHFL.BFLY P2, R22, R17, R18, R19 ;  /* 0x0c00001211167389 */ /* 0x0010240000040013 */
[----:B01234-:R-:W-:Y:S01]  /*87a0*/  ENDCOLLECTIVE ;  /* 0x000000000000791b */ /* 0x01ffe20003800000 */
.L_x_1562:
[----:B------:R-:W-:Y:S05]  /*87b0*/  BSYNC B1 ;  /* 0x0000000000017941 */ /* 0x000fea0003800000 */
.L_x_1561:
        /* <DEDUP_REMOVED lines=8> */
.L_x_1563:
[----:B------:R-:W-:Y:S01]  /*8840*/  HFMA2.MMA R18, -RZ, RZ, 0, 2.384185791015625e-07 ;  /* 0x00000004ff127435 */ /* 0x000fe200000001ff */
[----:B------:R-:W-:Y:S02]  /*8850*/  MOV R17, R12 ;  /* 0x0000000c00117202 */ /* 0x000fe40000000f00 */
[----:B------:R-:W-:-:S08]  /*8860*/  MOV R21, R22 ;  /* 0x0000001600157202 */ /* 0x000fd00000000f00 */
[----:B------:R-:W-:Y:S05]  /*8870*/  WARPSYNC.COLLECTIVE R20, `(.L_x_1564) ;  /* 0x0000000014087348 */ /* 0x000fea0003c00000 */
[----:B------:R0:W1:Y:S02]  /*8880*/  SHFL.BFLY P2, R22, R17, R18, R19 ;  /* 0x0c00001211167389 */ /* 0x0000640000040013 */
[----:B01----:R-:W-:Y:S01]  /*8890*/  ENDCOLLECTIVE ;  /* 0x000000000000791b */ /* 0x003fe20003800000 */
.L_x_1564:
[----:B------:R-:W-:-:S05]  /*88a0*/  FADD.FTZ R16, R21, R0 ;  /* 0x0000000015107221 */ /* 0x000fca0000010000 */
[----:B------:R-:W-:Y:S01]  /*88b0*/  MOV R17, R16 ;  /* 0x0000001000117202 */ /* 0x000fe20000000f00 */
[----:B------:R-:W-:-:S07]  /*88c0*/  FADD.FTZ R21, R12, R22 ;  /* 0x000000160c157221 */ /* 0x000fce0000010000 */
[----:B------:R-:W-:Y:S05]  /*88d0*/  WARPSYNC.COLLECTIVE R20, `(.L_x_1565) ;  /* 0x0000000014087348 */ /* 0x000fea0003c00000 */
[----:B------:R0:W1:Y:S02]  /*88e0*/  SHFL.BFLY P2, R22, R17, R18, R19 ;  /* 0x0c00001211167389 */ /* 0x0000640000040013 */
[----:B01----:R-:W-:Y:S01]  /*88f0*/  ENDCOLLECTIVE ;  /* 0x000000000000791b */ /* 0x003fe20003800000 */
.L_x_1565:
[----:B------:R-:W-:Y:S01]  /*8900*/  HFMA2.MMA R18, -RZ, RZ, 0, 1.1920928955078125e-07 ;  /* 0x00000002ff127435 */ /* 0x000fe200000001ff */
[----:B------:R-:W-:Y:S02]  /*8910*/  MOV R17, R21 ;  /* 0x0000001500117202 */ /* 0x000fe40000000f00 */
[----:B------:R-:W-:-:S08]  /*8920*/  MOV R23, R22 ;  /* 0x0000001600177202 */ /* 0x000fd00000000f00 */
[----:B------:R-:W-:Y:S05]  /*8930*/  WARPSYNC.COLLECTIVE R20, `(.L_x_1566) ;  /* 0x0000000014087348 */ /* 0x000fea0003c00000 */
[----:B------:R0:W1:Y:S02]  /*8940*/  SHFL.BFLY P2, R22, R17, R18, R19 ;  /* 0x0c00001211167389 */ /* 0x0000640000040013 */
[----:B01----:R-:W-:Y:S01]  /*8950*/  ENDCOLLECTIVE ;  /* 0x000000000000791b */ /* 0x003fe20003800000 */
.L_x_1566:
[----:B------:R-:W-:-:S05]  /*8960*/  FADD.FTZ R23, R16, R23 ;  /* 0x0000001710177221 */ /* 0x000fca0000010000 */
[----:B------:R-:W-:Y:S01]  /*8970*/  MOV R17, R23 ;  /* 0x0000001700117202 */ /* 0x000fe20000000f00 */
[----:B------:R-:W-:-:S07]  /*8980*/  FADD.FTZ R0, R21, R22 ;  /* 0x0000001615007221 */ /* 0x000fce0000010000 */
[----:B------:R-:W-:Y:S05]  /*8990*/  WARPSYNC.COLLECTIVE R20, `(.L_x_1567) ;  /* 0x0000000014087348 */ /* 0x000fea0003c00000 */
[----:B------:R0:W1:Y:S02]  /*89a0*/  SHFL.BFLY P2, R22, R17, R18, R19 ;  /* 0x0c00001211167389 */ /* 0x0000640000040013 */
[----:B01----:R-:W-:Y:S01]  /*89b0*/  ENDCOLLECTIVE ;  /* 0x000000000000791b */ /* 0x003fe20003800000 */
.L_x_1567:
[----:B------:R-:W-:Y:S01]  /*89c0*/  HFMA2.MMA R18, -RZ, RZ, 0, 5.9604644775390625e-08 ;  /* 0x00000001ff127435 */ /* 0x000fe200000001ff */
[----:B------:R-:W-:Y:S02]  /*89d0*/  MOV R17, R0 ;  /* 0x0000000000117202 */ /* 0x000fe40000000f00 */
[----:B------:R-:W-:-:S08]  /*89e0*/  MOV R24, R22 ;  /* 0x0000001600187202 */ /* 0x000fd00000000f00 */
[----:B------:R-:W-:Y:S05]  /*89f0*/  WARPSYNC.COLLECTIVE R20, `(.L_x_1568) ;  /* 0x0000000014087348 */ /* 0x000fea0003c00000 */
[----:B------:R0:W1:Y:S02]  /*8a00*/  SHFL.BFLY P2, R22, R17, R18, R19 ;  /* 0x0c00001211167389 */ /* 0x0000640000040013 */
[----:B01----:R-:W-:Y:S01]  /*8a10*/  ENDCOLLECTIVE ;  /* 0x000000000000791b */ /* 0x003fe20003800000 */
.L_x_1568:
[----:B------:R-:W-:-:S05]  /*8a20*/  FADD.FTZ R12, R23, R24 ;  /* 0x00000018170c7221 */ /* 0x000fca0000010000 */
[----:B------:R-:W-:Y:S01]  /*8a30*/  MOV R17, R12 ;  /* 0x0000000c00117202 */ /* 0x000fe20000000f00 */
[----:B------:R-:W-:-:S07]  /*8a40*/  FADD.FTZ R16, R0, R22 ;  /* 0x0000001600107221 */ /* 0x000fce0000010000 */
[----:B------:R-:W-:Y:S05]  /*8a50*/  WARPSYNC.COLLECTIVE R20, `(.L_x_1569) ;  /* 0x0000000014087348 */ /* 0x000fea0003c00000 */
[----:B------:R0:W1:Y:S02]  /*8a60*/  SHFL.BFLY P2, R22, R17, R18, R19 ;  /* 0x0c00001211167389 */ /* 0x0000640000040013 */
[----:B01----:R-:W-:Y:S01]  /*8a70*/  ENDCOLLECTIVE ;  /* 0x000000000000791b */ /* 0x003fe20003800000 */
.L_x_1569:
[----:B------:R-:W-:Y:S01]  /*8a80*/  MOV R25, R22 ;  /* 0x0000001600197202 */ /* 0x000fe20000000f00 */
[----:B------:R-:W-:Y:S06]  /*8a90*/  BRA `(.L_x_1570) ;  /* 0xffffffe800f47947 */ /* 0x000fec000383ffff */
.L_x_1540:
[----:B------:R-:W-:Y:S01]  /*8aa0*/  BSSY B0, `(.L_x_1571) ;  /* 0x0000007000007945 */ /* 0x000fe20003800000 */
[----:B------:R-:W-:Y:S02]  /*8ab0*/  MOV R18, 0x8 ;  /* 0x0000000800127802 */ /* 0x000fe40000000f00 */
[----:B------:R-:W-:Y:S02]  /*8ac0*/  MOV R19, 0x101f ;  /* 0x0000101f00137802 */ /* 0x000fe40000000f00 */
[----:B------:R-:W-:-:S07]  /*8ad0*/  MOV R20, 0xffff ;  /* 0x0000ffff00147802 */ /* 0x000fce0000000f00 */
[----:B01234-:R-:W-:Y:S05]  /*8ae0*/  WARPSYNC.COLLECTIVE R20, `(.L_x_1572) ;  /* 0x0000000014087348 */ /* 0x01ffea0003c00000 */
[----:B---3--:R3:W0:Y:S02]  /*8af0*/  SHFL.BFLY P2, R22, R17, R18, R19 ;  /* 0x0c00001211167389 */ /* 0x0086240000040013 */
[----:B01234-:R-:W-:Y:S01]  /*8b00*/  ENDCOLLECTIVE ;  /* 0x000000000000791b */ /* 0x01ffe20003800000 */
.L_x_1572:
[----:B------:R-:W-:Y:S05]  /*8b10*/  BSYNC B0 ;  /* 0x0000000000007941 */ /* 0x000fea0003800000 */
.L_x_1571:
[----:B------:R-:W-:Y:S01]  /*8b20*/  MOV R16, R22 ;  /* 0x0000001600107202 */ /* 0x000fe20000000f00 */
[----:B------:R-:W-:Y:S01]  /*8b30*/  HFMA2.MMA R18, -RZ, RZ, 0, 4.76837158203125e-07 ;  /* 0x00000008ff127435 */ /* 0x000fe200000001ff */
[----:B------:R-:W-:Y:S02]  /*8b40*/  MOV R19, 0x101f ;  /* 0x0000101f00137802 */ /* 0x000fe40000000f00 */
        /* <DEDUP_REMOVED lines=8> */
.L_x_1573:
[----:B------:R-:W-:Y:S01]  /*8bd0*/  HFMA2.MMA R18, -RZ, RZ, 0, 2.384185791015625e-07 ;  /* 0x00000004ff127435 */ /* 0x000fe200000001ff */
[----:B------:R-:W-:Y:S02]  /*8be0*/  MOV R17, R16 ;  /* 0x0000001000117202 */ /* 0x000fe40000000f00 */
[----:B------:R-:W-:-:S08]  /*8bf0*/  MOV R15, R22 ;  /* 0x00000016000f7202 */ /* 0x000fd00000000f00 */
[----:B------:R-:W-:Y:S05]  /*8c00*/  WARPSYNC.COLLECTIVE R20, `(.L_x_1574) ;  /* 0x0000000014087348 */ /* 0x000fea0003c00000 */
[----:B------:R0:W1:Y:S02]  /*8c10*/  SHFL.BFLY P2, R22, R17, R18, R19 ;  /* 0x0c00001211167389 */ /* 0x0000640000040013 */
[----:B01----:R-:W-:Y:S01]  /*8c20*/  ENDCOLLECTIVE ;  /* 0x000000000000791b */ /* 0x003fe20003800000 */
.L_x_1574:
[----:B------:R-:W-:-:S05]  /*8c30*/  FADD.FTZ R12, R15, R14 ;  /* 0x0000000e0f0c7221 */ /* 0x000fca0000010000 */
[----:B------:R-:W-:Y:S02]  /*8c40*/  MOV R17, R12 ;  /* 0x0000000c00117202 */ /* 0x000fe40000000f00 */
[----:B------:R-:W-:-:S07]  /*8c50*/  MOV R21, R22 ;  /* 0x0000001600157202 */ /* 0x000fce0000000f00 */
[----:B------:R-:W-:Y:S05]  /*8c60*/  WARPSYNC.COLLECTIVE R20, `(.L_x_1575) ;  /* 0x0000000014087348 */ /* 0x000fea0003c00000 */
[----:B------:R0:W1:Y:S02]  /*8c70*/  SHFL.BFLY P2, R22, R17, R18, R19 ;  /* 0x0c00001211167389 */ /* 0x0000640000040013 */
[----:B01----:R-:W-:Y:S01]  /*8c80*/  ENDCOLLECTIVE ;  /* 0x000000000000791b */ /* 0x003fe20003800000 */
.L_x_1575:
[----:B------:R-:W-:Y:S01]  /*8c90*/  FADD.FTZ R21, R16, R21 ;  /* 0x0000001510157221 */ /* 0x000fe20000010000 */
[----:B------:R-:W-:-:S04]  /*8ca0*/  HFMA2.MMA R18, -RZ, RZ, 0, 1.1920928955078125e-07 ;  /* 0x00000002ff127435 */ /* 0x000fc800000001ff */
[----:B------:R-:W-:Y:S02]  /*8cb0*/  MOV R17, R21 ;  /* 0x0000001500117202 */ /* 0x000fe40000000f00 */
[----:B------:R-:W-:-:S07]  /*8cc0*/  MOV R11, R22 ;  /* 0x00000016000b7202 */ /* 0x000fce0000000f00 */
[----:B------:R-:W-:Y:S05]  /*8cd0*/  WARPSYNC.COLLECTIVE R20, `(.L_x_1576) ;  /* 0x0000000014087348 */ /* 0x000fea0003c00000 */
[----:B------:R0:W1:Y:S02]  /*8ce0*/  SHFL.BFLY P2, R22, R17, R18, R19 ;  /* 0x0c00001211167389 */ /* 0x0000640000040013 */
[----:B01----:R-:W-:Y:S01]  /*8cf0*/  ENDCOLLECTIVE ;  /* 0x000000000000791b */ /* 0x003fe20003800000 */
.L_x_1576:
[----:B------:R-:W-:-:S05]  /*8d00*/  FADD.FTZ R14, R12, R11 ;  /* 0x0000000b0c0e7221 */ /* 0x000fca0000010000 */
[----:B------:R-:W-:Y:S02]  /*8d10*/  MOV R17, R14 ;  /* 0x0000000e00117202 */ /* 0x000fe40000000f00 */
[----:B------:R-:W-:-:S07]  /*8d20*/  MOV R16, R22 ;  /* 0x0000001600107202 */ /* 0x000fce0000000f00 */
[----:B------:R-:W-:Y:S05]  /*8d30*/  WARPSYNC.COLLECTIVE R20, `(.L_x_1577) ;  /* 0x0000000014087348 */ /* 0x000fea0003c00000 */
[----:B------:R0:W1:Y:S02]  /*8d40*/  SHFL.BFLY P2, R22, R17, R18, R19 ;  /* 0x0c00001211167389 */ /* 0x0000640000040013 */
[----:B01----:R-:W-:Y:S01]  /*8d50*/  ENDCOLLECTIVE ;  /* 0x000000000000791b */ /* 0x003fe20003800000 */
.L_x_1577:
[----:B------:R-:W-:Y:S01]  /*8d60*/  FADD.FTZ R16, R21, R16 ;  /* 0x0000001015107221 */ /* 0x000fe20000010000 */
[----:B------:R-:W-:-:S04]  /*8d70*/  HFMA2.MMA R18, -RZ, RZ, 0, 5.9604644775390625e-08 ;  /* 0x00000001ff127435 */ /* 0x000fc800000001ff */
[----:B------:R-:W-:Y:S02]  /*8d80*/  MOV R17, R16 ;  /* 0x0000001000117202 */ /* 0x000fe40000000f00 */
[----:B------:R-:W-:-:S07]  /*8d90*/  MOV R23, R22 ;  /* 0x0000001600177202 */ /* 0x000fce0000000f00 */
[----:B------:R-:W-:Y:S05]  /*8da0*/  WARPSYNC.COLLECTIVE R20, `(.L_x_1578) ;  /* 0x0000000014087348 */ /* 0x000fea0003c00000 */
[----:B------:R0:W1:Y:S02]  /*8db0*/  SHFL.BFLY P2, R22, R17, R18, R19 ;  /* 0x0c00001211167389 */ /* 0x0000640000040013 */
[----:B01----:R-:W-:Y:S01]  /*8dc0*/  ENDCOLLECTIVE ;  /* 0x000000000000791b */ /* 0x003fe20003800000 */
.L_x_1578:
[----:B------:R-:W-:-:S05]  /*8dd0*/  FADD.FTZ R12, R14, R23 ;  /* 0x000000170e0c7221 */ /* 0x000fca0000010000 */
[----:B------:R-:W-:Y:S01]  /*8de0*/  MOV R17, R12 ;  /* 0x0000000c00117202 */ /* 0x000fe20000000f00 */
[----:B------:R-:W-:-:S05]  /*8df0*/  FADD.FTZ R22, R16, R22 ;  /* 0x0000001610167221 */ /* 0x000fca0000010000 */
[----:B------:R-:W-:-:S07]  /*8e00*/  @!P1 F2FP.F16.F32.PACK_AB R16, RZ, R22 ;  /* 0x00000016ff10923e */ /* 0x000fce00000000ff */
[----:B------:R-:W-:Y:S05]  /*8e10*/  WARPSYNC.COLLECTIVE R20, `(.L_x_1579) ;  /* 0x0000000014087348 */ /* 0x000fea0003c00000 */
[----:B------:R0:W1:Y:S02]  /*8e20*/  SHFL.BFLY P2, R22, R17, R18, R19 ;  /* 0x0c00001211167389 */ /* 0x0000640000040013 */
[----:B01----:R-:W-:Y:S01]  /*8e30*/  ENDCOLLECTIVE ;  /* 0x000000000000791b */ /* 0x003fe20003800000 */
.L_x_1579:
[----:B------:R-:W-:-:S05]  /*8e40*/  MOV R11, R22 ;  /* 0x00000016000b7202 */ /* 0x000fca0000000f00 */
[----:B------:R-:W-:Y:S01]  /*8e50*/  FADD.FTZ R12, R12, R11 ;  /* 0x0000000b0c0c7221 */ /* 0x000fe20000010000 */
[----:B------:R-:W-:-:S04]  /*8e60*/  @P0 IADD3 R11, R0, 0x1e, RZ ;  /* 0x0000001e000b0810 */ /* 0x000fc80007ffe0ff */
[----:B------:R-:W-:Y:S02]  /*8e70*/  @P0 LOP3.LUT R11, R11, R34, RZ, 0x3c, !PT ;  /* 0x000000220b0b0212 */ /* 0x000fe400078e3cff */
[----:B------:R-:W-:Y:S02]  /*8e80*/  @!P1 F2FP.F16.F32.PACK_AB R12, RZ, R12 ;  /* 0x0000000cff0c923e */ /* 0x000fe400000000ff */
[----:B------:R-:W-:Y:S02]  /*8e90*/  @P0 LEA R21, R11, R10, 0x2 ;  /* 0x0000000a0b150211 */ /* 0x000fe400078e10ff */
[----:B------:R-:W-:-:S03]  /*8ea0*/  CS2R R10, SRZ ;  /* 0x00000000000a7805 */ /* 0x000fc6000001ff00 */
[----:B------:R-:W0:Y:S04]  /*8eb0*/  @P0 LDS R15, [R21] ;  /* 0x00000000150f0984 */ /* 0x000e280000000800 */
[----:B------:R-:W1:Y:S01]  /*8ec0*/  @P0 LDS R18, [R21+0x780] ;  /* 0x0007800015120984 */ /* 0x000e620000000800 */
[----:B0-----:R-:W-:Y:S02]  /*8ed0*/  @P0 MOV R11, R15 ;  /* 0x0000000f000b0202 */ /* 0x001fe40000000f00 */
[----:B-1----:R-:W-:Y:S01]  /*8ee0*/  @P0 MOV R10, R18 ;  /* 0x00000012000a0202 */ /* 0x002fe20000000f00 */
[----:B------:R-:W-:Y:S01]  /*8ef0*/  HFMA2.MMA R18, -RZ, RZ, 0, 4.76837158203125e-07 ;  /* 0x00000008ff127435 */ /* 0x000fe200000001ff */
[----:B------:R-:W-:-:S10]  /*8f00*/  MOV R17, R11 ;  /* 0x0000000b00117202 */ /* 0x000fd40000000f00 */
[----:B------:R-:W-:Y:S05]  /*8f10*/  WARPSYNC.COLLECTIVE R20, `(.L_x_1580) ;  /* 0x0000000014087348 */ /* 0x000fea0003c00000 */
[----:B------:R0:W1:Y:S02]  /*8f20*/  SHFL.BFLY P2, R22, R17, R18, R19 ;  /* 0x0c00001211167389 */ /* 0x0000640000040013 */
[----:B01----:R-:W-:Y:S01]  /*8f30*/  ENDCOLLECTIVE ;  /* 0x000000000000791b */ /* 0x003fe20003800000 */
.L_x_1580:
[----:B------:R-:W-:Y:S02]  /*8f40*/  MOV R17, R10 ;  /* 0x0000000a00117202 */ /* 0x000fe40000000f00 */
[----:B------:R-:W-:-:S07]  /*8f50*/  MOV R24, R22 ;  /* 0x0000001600187202 */ /* 0x000fce0000000f00 */
[----:B------:R-:W-:Y:S05]  /*8f60*/  WARPSYNC.COLLECTIVE R20, `(.L_x_1581) ;  /* 0x0000000014087348 */ /* 0x000fea0003c00000 */
[----:B------:R0:W1:Y:S02]  /*8f70*/  SHFL.BFLY P2, R22, R17, R18, R19 ;  /* 0x0c00001211167389 */ /* 0x0000640000040013 */
[----:B01----:R-:W-:Y:S01]  /*8f80*/  ENDCOLLECTIVE ;  /* 0x000000000000791b */ /* 0x003fe20003800000 */
.L_x_1581:
[----:B------:R-:W-:Y:S01]  /*8f90*/  FADD.FTZ R23, R24, R11 ;  /* 0x0000000b18177221 */ /* 0x000fe20000010000 */
[----:B------:R-:W-:-:S04]  /*8fa0*/  HFMA2.MMA R18, -RZ, RZ, 0, 2.384185791015625e-07 ;  /* 0x00000004ff127435 */ /* 0x000fc800000001ff */
[----:B------:R-:W-:Y:S01]  /*8fb0*/  MOV R17, R23 ;  /* 0x0000001700117202 */ /* 0x000fe20000000f00 */
[----:B------:R-:W-:-:S07]  /*8fc0*/  FADD.FTZ R15, R22, R10 ;  /* 0x0000000a160f7221 */ /* 0x000fce0000010000 */
[----:B------:R-:W-:Y:S05]  /*8fd0*/  WARPSYNC.COLLECTIVE R20, `(.L_x_1582) ;  /* 0x0000000014087348 */ /* 0x000fea0003c00000 */
[----:B------:R0:W1:Y:S02]  /*8fe0*/  SHFL.BFLY P2, R22, R17, R18, R19 ;  /* 0x0c00001211167389 */ /* 0x0000640000040013 */
[----:B01----:R-:W-:Y:S01]  /*8ff0*/  ENDCOLLECTIVE ;  /* 0x000000000000791b */ /* 0x003fe20003800000 */
.L_x_1582:
[----:B------:R-:W-:Y:S02]  /*9000*/  MOV R17, R15 ;  /* 0x0000000f00117202 */ /* 0x000fe40000000f00 */
[----:B------:R-:W-:-:S07]  /*9010*/  MOV R10, R22 ;  /* 0x00000016000a7202 */ /* 0x000fce0000000f00 */
[----:B------:R-:W-:Y:S05]  /*9020*/  WARPSYNC.COLLECTIVE R20, `(.L_x_1583) ;  /* 0x0000000014087348 */ /* 0x000fea0003c00000 */
[----:B------:R0:W1:Y:S02]  /*9030*/  SHFL.BFLY P2, R22, R17, R18, R19 ;  /* 0x0c00001211167389 */ /* 0x0000640000040013 */
[----:B01----:R-:W-:Y:S01]  /*9040*/  ENDCOLLECTIVE ;  /* 0x000000000000791b */ /* 0x003fe20003800000 */
.L_x_1583:
[----:B------:R-:W-:Y:S01]  /*9050*/  FADD.FTZ R11, R23, R10 ;  /* 0x0000000a170b7221 */ /* 0x000fe20000010000 */
[----:B------:R-:W-:-:S04]  /*9060*/  HFMA2.MMA R18, -RZ, RZ, 0, 1.1920928955078125e-07 ;  /* 0x00000002ff127435 */ /* 0x000fc800000001ff */
[----:B------:R-:W-:Y:S01]  /*9070*/  MOV R17, R11 ;  /* 0x0000000b00117202 */ /* 0x000fe20000000f00 */
[----:B------:R-:W-:-:S07]  /*9080*/  FADD.FTZ R10, R15, R22 ;  /* 0x000000160f0a7221 */ /* 0x000fce0000010000 */
[----:B------:R-:W-:Y:S05]  /*9090*/  WARPSYNC.COLLECTIVE R20, `(.L_x_1584) ;  /* 0x0000000014087348 */ /* 0x000fea0003c00000 */
[----:B------:R0:W1:Y:S02]  /*90a0*/  SHFL.BFLY P2, R22, R17, R18, R19 ;  /* 0x0c00001211167389 */ /* 0x0000640000040013 */
[----:B01----:R-:W-:Y:S01]  /*90b0*/  ENDCOLLECTIVE ;  /* 0x000000000000791b */ /* 0x003fe20003800000 */
.L_x_1584:
[----:B------:R-:W0:Y:S01]  /*90c0*/  LDC.64 R14, c[0x0][0x220] ;  /* 0x00008800ff0e7b82 */ /* 0x000e220000000a00 */
[----:B------:R-:W-:Y:S02]  /*90d0*/  MOV R17, R10 ;  /* 0x0000000a00117202 */ /* 0x000fe40000000f00 */
[----:B------:R-:W-:-:S07]  /*90e0*/  MOV R24, R22 ;  /* 0x0000001600187202 */ /* 0x000fce0000000f00 */
[----:B0-----:R-:W-:Y:S05]  /*90f0*/  WARPSYNC.COLLECTIVE R20, `(.L_x_1585) ;  /* 0x0000000014087348 */ /* 0x001fea0003c00000 */
[----:B------:R1:W2:Y:S02]  /*9100*/  SHFL.BFLY P2, R22, R17, R18, R19 ;  /* 0x0c00001211167389 */ /* 0x0002a40000040013 */
[----:B012---:R-:W-:Y:S01]  /*9110*/  ENDCOLLECTIVE ;  /* 0x000000000000791b */ /* 0x007fe20003800000 */
.L_x_1585:
[----:B------:R-:W-:Y:S01]  /*9120*/  FADD.FTZ R24, R11, R24 ;  /* 0x000000180b187221 */ /* 0x000fe20000010000 */
[----:B------:R-:W-:-:S04]  /*9130*/  HFMA2.MMA R18, -RZ, RZ, 0, 5.9604644775390625e-08 ;  /* 0x00000001ff127435 */ /* 0x000fc800000001ff */
[----:B------:R-:W-:Y:S01]  /*9140*/  MOV R17, R24 ;  /* 0x0000001800117202 */ /* 0x000fe20000000f00 */
[----:B------:R-:W-:-:S07]  /*9150*/  FADD.FTZ R23, R10, R22 ;  /* 0x000000160a177221 */ /* 0x000fce0000010000 */
[----:B------:R-:W-:Y:S05]  /*9160*/  WARPSYNC.COLLECTIVE R20, `(.L_x_1586) ;  /* 0x0000000014087348 */ /* 0x000fea0003c00000 */
[----:B------:R0:W1:Y:S02]  /*9170*/  SHFL.BFLY P2, R22, R17, R18, R19 ;  /* 0x0c00001211167389 */ /* 0x0000640000040013 */
[----:B01----:R-:W-:Y:S01]  /*9180*/  ENDCOLLECTIVE ;  /* 0x000000000000791b */ /* 0x003fe20003800000 */
.L_x_1586:
[----:B------:R-:W-:Y:S02]  /*9190*/  MOV R17, R23 ;  /* 0x0000001700117202 */ /* 0x000fe40000000f00 */
[----:B------:R-:W-:-:S07]  /*91a0*/  MOV R21, R22 ;  /* 0x0000001600157202 */ /* 0x000fce0000000f00 */
[----:B------:R-:W-:Y:S05]  /*91b0*/  WARPSYNC.COLLECTIVE R20, `(.L_x_1587) ;  /* 0x0000000014087348 */ /* 0x000fea0003c00000 */
[----:B------:R0:W1:Y:S02]  /*91c0*/  SHFL.BFLY P2, R22, R17, R18, R19 ;  /* 0x0c00001211167389 */ /* 0x0000640000040013 */
[----:B01----:R-:W-:Y:S01]  /*91d0*/  ENDCOLLECTIVE ;  /* 0x000000000000791b */ /* 0x003fe20003800000 */
.L_x_1587:
[----:B------:R-:W-:-:S05]  /*91e0*/  FADD.FTZ R21, R24, R21 ;  /* 0x0000001518157221 */ /* 0x000fca0000010000 */
[----:B------:R-:W-:Y:S02]  /*91f0*/  @!P1 F2FP.F16.F32.PACK_AB R21, RZ, R21 ;  /* 0x00000015ff15923e */ /* 0x000fe400000000ff */
[----:B------:R-:W-:Y:S02]  /*9200*/  @P0 IADD3 R19, R0, 0x3c, RZ ;  /* 0x0000003c00130810 */ /* 0x000fe40007ffe0ff */
[----:B------:R-:W-:Y:S02]  /*9210*/  PRMT R20, R12, 0x7610, R20 ;  /* 0x000076100c147816 */ /* 0x000fe40000000014 */
[----:B------:R-:W-:Y:S02]  /*9220*/  @P0 LOP3.LUT R19, R19, R34, RZ, 0x3c, !PT ;  /* 0x0000002213130212 */ /* 0x000fe400078e3cff */
[----:B------:R-:W-:Y:S02]  /*9230*/  @P0 LEA R12, R27, UR8, 0x7 ;  /* 0x000000081b0c0c11 */ /* 0x000fe4000f8e38ff */
[----:B------:R-:W-:-:S05]  /*9240*/  MOV R10, R22 ;  /* 0x00000016000a7202 */ /* 0x000fca0000000f00 */
[----:B------:R-:W-:Y:S01]  /*9250*/  FADD.FTZ R10, R23, R10 ;  /* 0x0000000a170a7221 */ /* 0x000fe20000010000 */
[----:B------:R-:W-:-:S04]  /*9260*/  IADD3 R23, R0, R7, RZ ;  /* 0x0000000700177210 */ /* 0x000fc80007ffe0ff */
[----:B------:R-:W-:Y:S01]  /*9270*/  @!P1 F2FP.F16.F32.PACK_AB R17, RZ, R10 ;  /* 0x0000000aff11923e */ /* 0x000fe200000000ff */
        /* <DEDUP_REMOVED lines=14> */
[----:B------:R-:W-:-:S03]  /*9360*/  HFMA2.MMA R12, -RZ, RZ, 0, 0 ;  /* 0x00000000ff0c7435 */ /* 0x000fc600000001ff */
[----:B---3--:R-:W-:-:S03]  /*9370*/  MOV R17, R16 ;  /* 0x0000001000117202 */ /* 0x008fc60000000f00 */
[----:B--2---:R-:W-:Y:S01]  /*9380*/  @P0 MOV R12, R18 ;  /* 0x00000012000c0202 */ /* 0x004fe20000000f00 */
[----:B------:R-:W-:-:S11]  /*9390*/  HFMA2.MMA R18, -RZ, RZ, 0, 4.76837158203125e-07 ;  /* 0x00000008ff127435 */ /* 0x000fd600000001ff */
[----:B------:R-:W-:Y:S05]  /*93a0*/  WARPSYNC.COLLECTIVE R20, `(.L_x_1588) ;  /* 0x0000000014087348 */ /* 0x000fea0003c00000 */
[----:B------:R0:W1:Y:S02]  /*93b0*/  SHFL.BFLY P2, R22, R17, R18, R19 ;  /* 0x0c00001211167389 */ /* 0x0000640000040013 */
[----:B01----:R-:W-:Y:S01]  /*93c0*/  ENDCOLLECTIVE ;  /* 0x000000000000791b */ /* 0x003fe20003800000 */
.L_x_1588:
[----:B------:R-:W-:Y:S01]  /*93d0*/  MOV R17, R12 ;  /* 0x0000000c00117202 */ /* 0x000fe20000000f00 */
[----:B------:R-:W-:-:S07]  /*93e0*/  FADD.FTZ R16, R22, R16 ;  /* 0x0000001016107221 */ /* 0x000fce0000010000 */
[----:B------:R-:W-:Y:S05]  /*93f0*/  WARPSYNC.COLLECTIVE R20, `(.L_x_1589) ;  /* 0x0000000014087348 */ /* 0x000fea0003c00000 */
[----:B------:R0:W1:Y:S02]  /*9400*/  SHFL.BFLY P2, R22, R17, R18, R19 ;  /* 0x0c00001211167389 */ /* 0x0000640000040013 */
[----:B01----:R-:W-:Y:S01]  /*9410*/  ENDCOLLECTIVE ;  /* 0x000000000000791b */ /* 0x003fe20003800000 */
.L_x_1589:
[----:B------:R-:W-:Y:S01]  /*9420*/  HFMA2.MMA R18, -RZ, RZ, 0, 2.384185791015625e-07 ;  /* 0x00000004ff127435 */ /* 0x000fe200000001ff */
[----:B------:R-:W-:Y:S01]  /*9430*/  MOV R17, R16 ;  /* 0x0000001000117202 */ /* 0x000fe20000000f00 */
[----:B------:R-:W-:-:S09]  /*9440*/  FADD.FTZ R12, R22, R12 ;  /* 0x0000000c160c7221 */ /* 0x000fd20000010000 */
[----:B------:R-:W-:Y:S05]  /*9450*/  WARPSYNC.COLLECTIVE R20, `(.L_x_1590) ;  /* 0x0000000014087348 */ /* 0x000fea0003c00000 */
[----:B------:R0:W1:Y:S02]  /*9460*/  SHFL.BFLY P2, R22, R17, R18, R19 ;  /* 0x0c00001211167389 */ /* 0x0000640000040013 */
[----:B01----:R-:W-:Y:S01]  /*9470*/  ENDCOLLECTIVE ;  /* 0x000000000000791b */ /* 0x003fe20003800000 */
.L_x_1590:
[----:B------:R-:W-:Y:S01]  /*9480*/  MOV R17, R12 ;  /* 0x0000000c00117202 */ /* 0x000fe20000000f00 */
[----:B------:R-:W-:-:S07]  /*9490*/  FADD.FTZ R16, R16, R22 ;  /* 0x0000001610107221 */ /* 0x000fce0000010000 */
[----:B------:R-:W-:Y:S05]  /*94a0*/  WARPSYNC.COLLECTIVE R20, `(.L_x_1591) ;  /* 0x0000000014087348 */ /* 0x000fea0003c00000 */
[----:B------:R0:W1:Y:S02]  /*94b0*/  SHFL.BFLY P2, R22, R17, R18, R19 ;  /* 0x0c00001211167389 */ /* 0x0000640000040013 */
[----:B01----:R-:W-:Y:S01]  /*94c0*/  ENDCOLLECTIVE ;  /* 0x000000000000791b */ /* 0x003fe20003800000 */
.L_x_1591:
[----:B------:R-:W-:Y:S01]  /*94d0*/  HFMA2.MMA R18, -RZ, RZ, 0, 1.1920928955078125e-07 ;  /* 0x00000002ff127435 */ /* 0x000fe200000001ff */
[----:B------:R-:W-:Y:S02]  /*94e0*/  MOV R17, R16 ;  /* 0x0000001000117202 */ /* 0x000fe40000000f00 */
[----:B------:R-:W-:-:S08]  /*94f0*/  MOV R23, R22 ;  /* 0x0000001600177202 */ /* 0x000fd00000000f00 */
[----:B------:R-:W-:Y:S05]  /*9500*/  WARPSYNC.COLLECTIVE R20, `(.L_x_1592) ;  /* 0x0000000014087348 */ /* 0x000fea0003c00000 */
[----:B------:R0:W1:Y:S02]  /*9510*/  SHFL.BFLY P2, R22, R17, R18, R19 ;  /* 0x0c00001211167389 */ /* 0x0000640000040013 */
[----:B01----:R-:W-:Y:S01]  /*9520*/  ENDCOLLECTIVE ;  /* 0x000000000000791b */ /* 0x003fe20003800000 */
.L_x_1592:
[----:B------:R-:W-:Y:S01]  /*9530*/  FADD.FTZ R12, R12, R23 ;  /* 0x000000170c0c7221 */ /* 0x000fe20000010000 */
[----:B------:R-:W-:Y:S02]  /*9540*/  @P0 IADD3 R23, R0, 0x5a, RZ ;  /* 0x0000005a00170810 */ /* 0x000fe40007ffe0ff */
[----:B------:R-:W-:Y:S02]  /*9550*/  @P0 LEA R0, R27, UR8, 0x7 ;  /* 0x000000081b000c11 */ /* 0x000fe4000f8e38ff */
[----:B------:R-:W-:-:S04]  /*9560*/  @P0 LOP3.LUT R23, R23, R34, RZ, 0x3c, !PT ;  /* 0x0000002217170212 */ /* 0x000fc800078e3cff */
[----:B------:R-:W-:Y:S01]  /*9570*/  @P0 LEA R25, R23, R0, 0x2 ;  /* 0x0000000017190211 */ /* 0x000fe200078e10ff */
[----:B------:R-:W-:Y:S01]  /*9580*/  HFMA2.MMA R23, -RZ, RZ, 0, 0 ;  /* 0x00000000ff177435 */ /* 0x000fe200000001ff */
[----:B------:R-:W-:-:S03]  /*9590*/  MOV R17, R12 ;  /* 0x0000000c00117202 */ /* 0x000fc60000000f00 */
[----:B------:R0:W1:Y:S01]  /*95a0*/  @P0 LDS R0, [R25] ;  /* 0x0000000019000984 */ /* 0x0000620000000800 */
[----:B------:R-:W-:-:S07]  /*95b0*/  FADD.FTZ R16, R16, R22 ;  /* 0x0000001610107221 */ /* 0x000fce0000010000 */
[----:B01----:R-:W-:Y:S05]  /*95c0*/  WARPSYNC.COLLECTIVE R20, `(.L_x_1593) ;  /* 0x0000000014087348 */ /* 0x003fea0003c00000 */
[----:B------:R2:W3:Y:S02]  /*95d0*/  SHFL.BFLY P2, R22, R17, R18, R19 ;  /* 0x0c00001211167389 */ /* 0x0004e40000040013 */
[----:B0123--:R-:W-:Y:S01]  /*95e0*/  ENDCOLLECTIVE ;  /* 0x000000000000791b */ /* 0x00ffe20003800000 */
.L_x_1593:
[----:B------:R-:W-:Y:S01]  /*95f0*/  HFMA2.MMA R18, -RZ, RZ, 0, 5.9604644775390625e-08 ;  /* 0x00000001ff127435 */ /* 0x000fe200000001ff */
[----:B------:R-:W-:Y:S02]  /*9600*/  MOV R17, R16 ;  /* 0x0000001000117202 */ /* 0x000fe40000000f00 */
[----:B------:R-:W-:-:S08]  /*9610*/  MOV R21, R22 ;  /* 0x0000001600157202 */ /* 0x000fd00000000f00 */
[----:B------:R-:W-:Y:S05]  /*9620*/  WARPSYNC.COLLECTIVE R20, `(.L_x_1594) ;  /* 0x0000000014087348 */ /* 0x000fea0003c00000 */
[----:B------:R0:W1:Y:S02]  /*9630*/  SHFL.BFLY P2, R22, R17, R18, R19 ;  /* 0x0c00001211167389 */ /* 0x0000640000040013 */
[----:B01----:R-:W-:Y:S01]  /*9640*/  ENDCOLLECTIVE ;  /* 0x000000000000791b */ /* 0x003fe20003800000 */
.L_x_1594:
[----:B------:R-:W-:-:S05]  /*9650*/  FADD.FTZ R21, R12, R21 ;  /* 0x000000150c157221 */ /* 0x000fca0000010000 */
[----:B------:R-:W-:Y:S01]  /*9660*/  MOV R17, R21 ;  /* 0x0000001500117202 */ /* 0x000fe20000000f00 */
[----:B------:R-:W-:Y:S02]  /*9670*/  FADD.FTZ R22, R16, R22 ;  /* 0x0000001610167221 */ /* 0x000fe40000010000 */
[----:B------:R0:W1:Y:S03]  /*9680*/  @P0 LDS R16, [R25+0x780] ;  /* 0x0007800019100984 */ /* 0x0000660000000800 */
[----:B------:R-:W-:-:S04]  /*9690*/  @!P1 F2FP.F16.F32.PACK_AB R22, RZ, R22 ;  /* 0x00000016ff16923e */ /* 0x000fc800000000ff */
[----:B------:R-:W-:-:S07]  /*96a0*/  PRMT R12, R22, 0x7610, R12 ;  /* 0x00007610160c7816 */ /* 0x000fce000000000c */
[----:B01----:R-:W-:Y:S05]  /*96b0*/  WARPSYNC.COLLECTIVE R20, `(.L_x_1595) ;  /* 0x0000000014087348 */ /* 0x003fea0003c00000 */
[----:B------:R2:W3:Y:S02]  /*96c0*/  SHFL.BFLY P2, R22, R17, R18, R19 ;  /* 0x0c00001211167389 */ /* 0x0004e40000040013 */
[----:B0123--:R-:W-:Y:S01]  /*96d0*/  ENDCOLLECTIVE ;  /* 0x000000000000791b */ /* 0x00ffe20003800000 */
.L_x_1595:
[----:B------:R0:W-:Y:S01]  /*96e0*/  @!P1 STG.E.U16 desc[UR12][R10.64+0x78], R12 ;  /* 0x0000780c0a009986 */ /* 0x0001e2000c10150c */
[----:B------:R-:W-:Y:S01]  /*96f0*/  HFMA2.MMA R18, -RZ, RZ, 0, 4.76837158203125e-07 ;  /* 0x00000008ff127435 */ /* 0x000fe200000001ff */
[----:B------:R-:W-:-:S05]  /*9700*/  MOV R24, R22 ;  /* 0x0000001600187202 */ /* 0x000fca0000000f00 */
[----:B------:R-:W-:Y:S01]  /*9710*/  FADD.FTZ R24, R21, R24 ;  /* 0x0000001815187221 */ /* 0x000fe20000010000 */
[----:B------:R-:W-:-:S04]  /*9720*/  @P0 MOV R23, R16 ;  /* 0x0000001000170202 */ /* 0x000fc80000000f00 */
[----:B------:R-:W-:-:S04]  /*9730*/  @!P1 F2FP.F16.F32.PACK_AB R24, RZ, R24 ;  /* 0x00000018ff18923e */ /* 0x000fc800000000ff */
        /* <DEDUP_REMOVED lines=8> */
.L_x_1596:
[----:B------:R-:W-:Y:S02]  /*97c0*/  MOV R17, R23 ;  /* 0x0000001700117202 */ /* 0x000fe40000000f00 */
[----:B------:R-:W-:-:S07]  /*97d0*/  MOV R16, R22 ;  /* 0x0000001600107202 */ /* 0x000fce0000000f00 */
[----:B------:R-:W-:Y:S05]  /*97e0*/  WARPSYNC.COLLECTIVE R20, `(.L_x_1597) ;  /* 0x0000000014087348 */ /* 0x000fea0003c00000 */
[----:B------:R0:W1:Y:S02]  /*97f0*/  SHFL.BFLY P2, R22, R17, R18, R19 ;  /* 0x0c00001211167389 */ /* 0x0000640000040013 */
[----:B01----:R-:W-:Y:S01]  /*9800*/  ENDCOLLECTIVE ;  /* 0x000000000000791b */ /* 0x003fe20003800000 */
.L_x_1597:
[----:B------:R-:W-:Y:S01]  /*9810*/  FADD.FTZ R16, R16, R24 ;  /* 0x0000001810107221 */ /* 0x000fe20000010000 */
[----:B------:R-:W-:-:S04]  /*9820*/  HFMA2.MMA R18, -RZ, RZ, 0, 2.384185791015625e-07 ;  /* 0x00000004ff127435 */ /* 0x000fc800000001ff */
[----:B------:R-:W-:Y:S02]  /*9830*/  MOV R17, R16 ;  /* 0x0000001000117202 */ /* 0x000fe40000000f00 */
[----:B------:R-:W-:-:S07]  /*9840*/  MOV R0, R22 ;  /* 0x0000001600007202 */ /* 0x000fce0000000f00 */
[----:B------:R-:W-:Y:S05]  /*9850*/  WARPSYNC.COLLECTIVE R20, `(.L_x_1598) ;  /* 0x0000000014087348 */ /* 0x000fea0003c00000 */
[----:B------:R0:W1:Y:S02]  /*9860*/  SHFL.BFLY P2, R22, R17, R18, R19 ;  /* 0x0c00001211167389 */ /* 0x0000640000040013 */
[----:B01----:R-:W-:Y:S01]  /*9870*/  ENDCOLLECTIVE ;  /* 0x000000000000791b */ /* 0x003fe20003800000 */
.L_x_1598:
[----:B------:R-:W-:-:S05]  /*9880*/  FADD.FTZ R0, R0, R23 ;  /* 0x0000001700007221 */ /* 0x000fca0000010000 */
[----:B------:R-:W-:Y:S02]  /*9890*/  MOV R17, R0 ;  /* 0x0000000000117202 */ /* 0x000fe40000000f00 */
[----:B------:R-:W-:-:S07]  /*98a0*/  MOV R21, R22 ;  /* 0x0000001600157202 */ /* 0x000fce0000000f00 */
[----:B------:R-:W-:Y:S05]  /*98b0*/  WARPSYNC.COLLECTIVE R20, `(.L_x_1599) ;  /* 0x0000000014087348 */ /* 0x000fea0003c00000 */
[----:B------:R0:W1:Y:S02]  /*98c0*/  SHFL.BFLY P2, R22, R17, R18, R19 ;  /* 0x0c00001211167389 */ /* 0x0000640000040013 */
[----:B01----:R-:W-:Y:S01]  /*98d0*/  ENDCOLLECTIVE ;  /* 0x000000000000791b */ /* 0x003fe20003800000 */
.L_x_1599:
[----:B------:R-:W-:Y:S01]  /*98e0*/  FADD.FTZ R12, R16, R21 ;  /* 0x00000015100c7221 */ /* 0x000fe20000010000 */
[----:B------:R-:W-:-:S04]  /*98f0*/  HFMA2.MMA R18, -RZ, RZ, 0, 1.1920928955078125e-07 ;  /* 0x00000002ff127435 */ /* 0x000fc800000001ff */
[----:B------:R-:W-:Y:S02]  /*9900*/  MOV R17, R12 ;  /* 0x0000000c00117202 */ /* 0x000fe40000000f00 */
[----:B------:R-:W-:-:S07]  /*9910*/  MOV R21, R22 ;  /* 0x0000001600157202 */ /* 0x000fce0000000f00 */
[----:B------:R-:W-:Y:S05]  /*9920*/  WARPSYNC.COLLECTIVE R20, `(.L_x_1600) ;  /* 0x0000000014087348 */ /* 0x000fea0003c00000 */
[----:B------:R0:W1:Y:S02]  /*9930*/  SHFL.BFLY P2, R22, R17, R18, R19 ;  /* 0x0c00001211167389 */ /* 0x0000640000040013 */
[----:B01----:R-:W-:Y:S01]  /*9940*/  ENDCOLLECTIVE ;  /* 0x000000000000791b */ /* 0x003fe20003800000 */
.L_x_1600:
[----:B------:R-:W-:-:S05]  /*9950*/  FADD.FTZ R21, R0, R21 ;  /* 0x0000001500157221 */ /* 0x000fca0000010000 */
[----:B------:R-:W-:Y:S02]  /*9960*/  MOV R17, R21 ;  /* 0x0000001500117202 */ /* 0x000fe40000000f00 */
[----:B------:R-:W-:-:S07]  /*9970*/  MOV R23, R22 ;  /* 0x0000001600177202 */ /* 0x000fce0000000f00 */
[----:B------:R-:W-:Y:S05]  /*9980*/  WARPSYNC.COLLECTIVE R20, `(.L_x_1601) ;  /* 0x0000000014087348 */ /* 0x000fea0003c00000 */
[----:B------:R0:W1:Y:S02]  /*9990*/  SHFL.BFLY P2, R22, R17, R18, R19 ;  /* 0x0c00001211167389 */ /* 0x0000640000040013 */
[----:B01----:R-:W-:Y:S01]  /*99a0*/  ENDCOLLECTIVE ;  /* 0x000000000000791b */ /* 0x003fe20003800000 */
.L_x_1601:
[----:B------:R-:W-:Y:S01]  /*99b0*/  FADD.FTZ R16, R12, R23 ;  /* 0x000000170c107221 */ /* 0x000fe20000010000 */
[----:B------:R-:W-:-:S04]  /*99c0*/  HFMA2.MMA R18, -RZ, RZ, 0, 5.9604644775390625e-08 ;  /* 0x00000001ff127435 */ /* 0x000fc800000001ff */
[----:B------:R-:W-:Y:S02]  /*99d0*/  MOV R17, R16 ;  /* 0x0000001000117202 */ /* 0x000fe40000000f00 */
[----:B------:R-:W-:-:S07]  /*99e0*/  MOV R36, R22 ;  /* 0x0000001600247202 */ /* 0x000fce0000000f00 */
[----:B------:R-:W-:Y:S05]  /*99f0*/  WARPSYNC.COLLECTIVE R20, `(.L_x_1602) ;  /* 0x0000000014087348 */ /* 0x000fea0003c00000 */
[----:B------:R0:W1:Y:S02]  /*9a00*/  SHFL.BFLY P2, R22, R17, R18, R19 ;  /* 0x0c00001211167389 */ /* 0x0000640000040013 */
[----:B01----:R-:W-:Y:S01]  /*9a10*/  ENDCOLLECTIVE ;  /* 0x000000000000791b */ /* 0x003fe20003800000 */
.L_x_1602:
[----:B------:R-:W-:-:S05]  /*9a20*/  FADD.FTZ R0, R21, R36 ;  /* 0x0000002415007221 */ /* 0x000fca0000010000 */
[----:B------:R-:W-:Y:S01]  /*9a30*/  MOV R17, R0 ;  /* 0x0000000000117202 */ /* 0x000fe20000000f00 */
[----:B------:R-:W-:-:S07]  /*9a40*/  FADD.FTZ R12, R16, R22 ;  /* 0x00000016100c7221 */ /* 0x000fce0000010000 */
[----:B------:R-:W-:Y:S05]  /*9a50*/  WARPSYNC.COLLECTIVE R20, `(.L_x_1603) ;  /* 0x0000000014087348 */ /* 0x000fea0003c00000 */
[----:B------:R0:W1:Y:S02]  /*9a60*/  SHFL.BFLY P2, R22, R17, R18, R19 ;  /* 0x0c00001211167389 */ /* 0x0000640000040013 */
[----:B01----:R-:W-:Y:S01]  /*9a70*/  ENDCOLLECTIVE ;  /* 0x000000000000791b */ /* 0x003fe20003800000 */
.L_x_1603:
[----:B------:R-:W-:Y:S01]  /*9a80*/  MOV R23, R22 ;  /* 0x0000001600177202 */ /* 0x000fe20000000f00 */
[----:B------:R-:W-:Y:S06]  /*9a90*/  BRA `(.L_x_1604) ;  /* 0xffffffe400607947 */ /* 0x000fec000383ffff */
.L_x_1605:
        /* <DEDUP_REMOVED lines=14> */
.L_x_3031:


//--------------------- .text._ZN13group_norm_v218gn_bwd_cuda_kernelI6__halfLi480ELi1ELi32ELi30ELi4096ELb0ELb1ELi32ELi960ELi960ELi4ELb1ELi1ELb0ELb0ELNS_15WgradSyncMethodE3ENS_16CompileConditionILi900EEEEEvPT_S6_S6_PKS5_S8_S8_S8_PKfflPfPj --------------------------
	.section	.text._ZN13group_norm_v218gn_bwd_cuda_kernelI6__halfLi480ELi1ELi32ELi30ELi4096ELb0ELb1ELi32ELi960ELi960ELi4ELb1ELi1ELb0ELb0ELNS_15WgradSyncMethodE3ENS_16CompileConditionILi900EEEEEvPT_S6_S6_PKS5_S8_S8_S8_PKfflPfPj,"ax",@progbits
	.align	128
        .global         _ZN13group_norm_v218gn_bwd_cuda_kernelI6__halfLi480ELi1ELi32ELi30ELi4096ELb0ELb1ELi32ELi960ELi960ELi4ELb1ELi1ELb0ELb0ELNS_15WgradSyncMethodE3ENS_16CompileConditionILi900EEEEEvPT_S6_S6_PKS5_S8_S8_S8_PKfflPfPj
        .type           _ZN13group_norm_v218gn_bwd_cuda_kernelI6__halfLi480ELi1ELi32ELi30ELi4096ELb0ELb1ELi32ELi960ELi960ELi4ELb1ELi1ELb0ELb0ELNS_15WgradSyncMethodE3ENS_16CompileConditionILi900EEEEEvPT_S6_S6_PKS5_S8_S8_S8_PKfflPfPj,@function
        .size           _ZN13group_norm_v218gn_bwd_cuda_kernelI6__halfLi480ELi1ELi32ELi30ELi4096ELb0ELb1ELi32ELi960ELi960ELi4ELb1ELi1ELb0ELb0ELNS_15WgradSyncMethodE3ENS_16CompileConditionILi900EEEEEvPT_S6_S6_PKS5_S8_S8_S8_PKfflPfPj,(.L_x_3032 - _ZN13group_norm_v218gn_bwd_cuda_kernelI6__halfLi480ELi1ELi32ELi30ELi4096ELb0ELb1ELi32ELi960ELi960ELi4ELb1ELi1ELb0ELb0ELNS_15WgradSyncMethodE3ENS_16CompileConditionILi900EEEEEvPT_S6_S6_PKS5_S8_S8_S8_PKfflPfPj)
        .other          _ZN13group_norm_v218gn_bwd_cuda_kernelI6__halfLi480ELi1ELi32ELi30ELi4096ELb0ELb1ELi32ELi960ELi960ELi4ELb1ELi1ELb0ELb0ELNS_15WgradSyncMethodE3ENS_16CompileConditionILi900EEEEEvPT_S6_S6_PKS5_S8_S8_S8_PKfflPfPj,@"STO_CUDA_ENTRY STV_DEFAULT"
_ZN13group_norm_v218gn_bwd_cuda_kernelI6__halfLi480ELi1ELi32ELi30ELi4096ELb0ELb1ELi32ELi960ELi960ELi4ELb1ELi1ELb0ELb0ELNS_15WgradSyncMethodE3ENS_16CompileConditionILi900EEEEEvPT_S6_S6_PKS5_S8_S8_S8_PKfflPfPj:
.text._ZN13group_norm_v218gn_bwd_cuda_kernelI6__halfLi480ELi1ELi32ELi30ELi4096ELb0ELb1ELi32ELi960ELi960ELi4ELb1ELi1ELb0ELb0ELNS_15WgradSyncMethodE3ENS_16CompileConditionILi900EEEEEvPT_S6_S6_PKS5_S8_S8_S8_PKfflPfPj:
        /* <DEDUP_REMOVED lines=28> */
.L_x_1608:
        /* <DEDUP_REMOVED lines=8> */
.L_x_1607:
[----:B------:R-:W-:Y:S05]  /*0240*/  WARPSYNC.ALL ;  /* 0x0000000000007948 */ /* 0x000fea0003800000 */
[----:B------:R-:W-:Y:S06]  /*0250*/  BAR.SYNC.DEFER_BLOCKING 0x0 ;  /* 0x0000000000007b1d */ /* 0x000fec0000010000 */
[----:B------:R-:W-:Y:S05]  /*0260*/  BRA `(.L_x_1609) ;  /* 0x0000007400107947 */ /* 0x000fea0003800000 */
.L_x_1606:
        /* <DEDUP_REMOVED lines=8> */
[--C-:B------:R-:W-:Y:S01]  /*02f0*/  SHF.R.U32.HI R0, RZ, 0x1, R40.reuse ;  /* 0x00000001ff007819 */ /* 0x100fe20000011628 */
[----:B------:R-:W-:Y:S01]  /*0300*/  ULOP3.LUT UR4, UR20, 0x7f, URZ, 0xc0, !UPT ;  /* 0x0000007f14047892 */ /* 0x000fe2000f8ec03f */
[----:B------:R-:W-:Y:S01]  /*0310*/  SHF.R.S32.HI R8, RZ, 0x1f, R40 ;  /* 0x0000001fff087819 */ /* 0x000fe20000011428 */
[----:B------:R-:W0:Y:S01]  /*0320*/  S2UR UR9, SR_CgaCtaId ;  /* 0x00000000000979c3 */ /* 0x000e220000008800 */
[C---:B------:R-:W-:Y:S01]  /*0330*/  SHF.L.U32 R7, R0.reuse, 0x7, RZ ;  /* 0x0000000700077819 */ /* 0x040fe200000006ff */
[----:B------:R-:W-:Y:S01]  /*0340*/  IMAD R6, R0, 0x1e, RZ ;  /* 0x0000001e00067824 */ /* 0x000fe200078e02ff */
[----:B------:R-:W-:Y:S01]  /*0350*/  LEA.HI R9, R8, R40, RZ, 0x2 ;  /* 0x0000002808097211 */ /* 0x000fe200078f10ff */
[----:B------:R-:W-:Y:S01]  /*0360*/  UMOV UR8, 0x400 ;  /* 0x0000040000087882 */ /* 0x000fe20000000000 */
[----:B------:R-:W-:Y:S01]  /*0370*/  MOV R2, UR4 ;  /* 0x0000000400027c02 */ /* 0x000fe20008000f00 */
[----:B------:R-:W-:Y:S01]  /*0380*/  UIADD3 UR6, UR8, 0x3c00, URZ ;  /* 0x00003c0008067890 */ /* 0x000fe2000fffe03f */
[----:B------:R-:W-:Y:S01]  /*0390*/  IADD3 R11, R40, 0x1e0, RZ ;  /* 0x000001e0280b7810 */ /* 0x000fe20007ffe0ff */
[----:B------:R-:W-:Y:S01]  /*03a0*/  USHF.L.U32 UR7, UR10, 0x7, URZ ;  /* 0x000000070a077899 */ /* 0x000fe2000800063f */
[----:B------:R-:W-:Y:S01]  /*03b0*/  SHF.R.S32.HI R16, RZ, 0x2, R9 ;  /* 0x00000002ff107819 */ /* 0x000fe20000011409 */
[----:B------:R-:W-:Y:S01]  /*03c0*/  UIADD3 UR11, -UR10, URZ, URZ ;  /* 0x0000003f0a0b7290 */ /* 0x000fe2000fffe13f */
[----:B------:R-:W-:Y:S01]  /*03d0*/  IADD3 R10, R6, 0x2, RZ ;  /* 0x00000002060a7810 */ /* 0x000fe20007ffe0ff */
[----:B------:R-:W-:Y:S01]  /*03e0*/  ULOP3.LUT UR4, UR7, 0xffffff80, UR4, 0xe2, !UPT ;  /* 0xffffff8007047892 */ /* 0x000fe2000f8ee204 */
[----:B------:R-:W-:-:S02]  /*03f0*/  LOP3.LUT R0, R7, 0xffffff80, R2, 0xe2, !PT ;  /* 0xffffff8007007812 */ /* 0x000fc400078ee202 */
[----:B------:R-:W-:Y:S02]  /*0400*/  CS2R R48, SRZ ;  /* 0x0000000000307805 */ /* 0x000fe4000001ff00 */
[----:B------:R-:W-:Y:S02]  /*0410*/  SHF.R.S32.HI R2, RZ, 0x1f, R11 ;  /* 0x0000001fff027819 */ /* 0x000fe4000001140b */
[----:B------:R-:W-:Y:S02]  /*0420*/  CS2R R46, SRZ ;  /* 0x00000000002e7805 */ /* 0x000fe4000001ff00 */
[----:B------:R-:W-:Y:S02]  /*0430*/  SHF.R.U32.HI R15, RZ, 0x1, R10 ;  /* 0x00000001ff0f7819 */ /* 0x000fe4000001160a */
[----:B------:R-:W-:Y:S02]  /*0440*/  CS2R R44, SRZ ;  /* 0x00000000002c7805 */ /* 0x000fe4000001ff00 */
[----:B------:R-:W-:-:S02]  /*0450*/  IADD3 R7, R16, 0xf0, RZ ;  /* 0x000000f010077810 */ /* 0x000fc40007ffe0ff */
[----:B------:R-:W-:Y:S02]  /*0460*/  CS2R R42, SRZ ;  /* 0x00000000002a7805 */ /* 0x000fe4000001ff00 */
[----:B------:R-:W-:Y:S02]  /*0470*/  SHF.R.U32.HI R0, RZ, 0x1, R6 ;  /* 0x00000001ff007819 */ /* 0x000fe40000011606 */
[----:B------:R-:W-:Y:S01]  /*0480*/  SHF.R.U32.HI R16, RZ, 0x2, R10 ;  /* 0x00000002ff107819 */ /* 0x000fe2000001160a */
[----:B0-----:R-:W-:Y:S01]  /*0490*/  ULEA UR6, UR9, UR6, 0x18 ;  /* 0x0000000609067291 */ /* 0x001fe2000f8ec03f */
[----:B------:R-:W-:Y:S01]  /*04a0*/  LEA.HI R12, R2, R11, RZ, 0x2 ;  /* 0x0000000b020c7211 */ /* 0x000fe200078f10ff */
[----:B------:R-:W-:Y:S01]  /*04b0*/  ULEA UR9, UR9, UR8, 0x18 ;  /* 0x0000000809097291 */ /* 0x000fe2000f8ec03f */
[----:B------:R-:W-:Y:S02]  /*04c0*/  LOP3.LUT R15, R15, 0x1, RZ, 0xc0, !PT ;  /* 0x000000010f0f7812 */ /* 0x000fe400078ec0ff */
[----:B------:R-:W-:Y:S01]  /*04d0*/  SHF.R.S32.HI R10, RZ, 0x1f, R7 ;  /* 0x0000001fff0a7819 */ /* 0x000fe20000011407 */
[----:B------:R-:W-:Y:S01]  /*04e0*/  UMOV UR8, UR10 ;  /* 0x0000000a00087c82 */ /* 0x000fe20008000000 */
[----:B------:R-:W-:Y:S01]  /*04f0*/  SHF.R.U32.HI R14, RZ, 0x2, R6 ;  /* 0x00000002ff0e7819 */ /* 0x000fe20000011606 */
[----:B------:R-:W-:Y:S01]  /*0500*/  IMAD R15, R15, 0xf0, R16 ;  /* 0x000000f00f0f7824 */ /* 0x000fe200078e0210 */
[----:B------:R-:W-:-:S02]  /*0510*/  LOP3.LUT R13, R0, 0x1, RZ, 0xc0, !PT ;  /* 0x00000001000d7812 */ /* 0x000fc400078ec0ff */
[----:B------:R-:W-:Y:S02]  /*0520*/  LOP3.LUT R0, R12, 0xfffffffc, RZ, 0xc0, !PT ;  /* 0xfffffffc0c007812 */ /* 0x000fe400078ec0ff */
[----:B------:R-:W-:Y:S01]  /*0530*/  LEA.HI R10, R10, R7, RZ, 0x2 ;  /* 0x000000070a0a7211 */ /* 0x000fe200078f10ff */
[----:B------:R-:W-:Y:S01]  /*0540*/  IMAD R13, R13, 0xf0, R14 ;  /* 0x000000f00d0d7824 */ /* 0x000fe200078e020e */
[C---:B------:R-:W-:Y:S02]  /*0550*/  IADD3 R7, R6.reuse, 0x4, RZ ;  /* 0x0000000406077810 */ /* 0x040fe40007ffe0ff */
[C---:B------:R-:W-:Y:S02]  /*0560*/  IADD3 R16, R6.reuse, 0x6, RZ ;  /* 0x0000000606107810 */ /* 0x040fe40007ffe0ff */
[----:B------:R-:W-:Y:S02]  /*0570*/  IADD3 R17, R6, 0x8, RZ ;  /* 0x0000000806117810 */ /* 0x000fe40007ffe0ff */
[----:B------:R-:W-:-:S02]  /*0580*/  LEA.HI R2, R2, R11, RZ, 0x4 ;  /* 0x0000000b02027211 */ /* 0x000fc400078f20ff */
[----:B------:R-:W-:Y:S02]  /*0590*/  IADD3 R0, R11, -R0, RZ ;  /* 0x800000000b007210 */ /* 0x000fe40007ffe0ff */
[C---:B------:R-:W-:Y:S02]  /*05a0*/  IADD3 R19, R6.reuse, 0xa, RZ ;  /* 0x0000000a06137810 */ /* 0x040fe40007ffe0ff */
[----:B------:R-:W-:Y:S02]  /*05b0*/  IADD3 R21, R6, 0xc, RZ ;  /* 0x0000000c06157810 */ /* 0x000fe40007ffe0ff */
[--C-:B------:R-:W-:Y:S02]  /*05c0*/  SHF.R.U32.HI R11, RZ, 0x1, R7.reuse ;  /* 0x00000001ff0b7819 */ /* 0x100fe40000011607 */
[----:B------:R-:W-:Y:S02]  /*05d0*/  SHF.R.U32.HI R14, RZ, 0x2, R7 ;  /* 0x00000002ff0e7819 */ /* 0x000fe40000011607 */
[----:B------:R-:W-:-:S02]  /*05e0*/  SHF.R.U32.HI R7, RZ, 0x1, R16 ;  /* 0x00000001ff077819 */ /* 0x000fc40000011610 */
[----:B------:R-:W-:Y:S02]  /*05f0*/  SHF.R.U32.HI R18, RZ, 0x1, R17 ;  /* 0x00000001ff127819 */ /* 0x000fe40000011611 */
[----:B------:R-:W-:Y:S02]  /*0600*/  SHF.R.U32.HI R20, RZ, 0x1, R19 ;  /* 0x00000001ff147819 */ /* 0x000fe40000011613 */
[----:B------:R-:W-:Y:S02]  /*0610*/  SHF.R.U32.HI R22, RZ, 0x1, R21 ;  /* 0x00000001ff167819 */ /* 0x000fe40000011615 */
[----:B------:R-:W-:Y:S02]  /*0620*/  SHF.R.U32.HI R16, RZ, 0x2, R16 ;  /* 0x00000002ff107819 */ /* 0x000fe40000011610 */
[----:B------:R-:W-:Y:S02]  /*0630*/  LOP3.LUT R7, R7, 0x1, RZ, 0xc0, !PT ;  /* 0x0000000107077812 */ /* 0x000fe400078ec0ff */
[----:B------:R-:W-:-:S02]  /*0640*/  SHF.R.U32.HI R17, RZ, 0x2, R17 ;  /* 0x00000002ff117819 */ /* 0x000fc40000011611 */
[----:B------:R-:W-:Y:S01]  /*0650*/  LOP3.LUT R18, R18, 0x1, RZ, 0xc0, !PT ;  /* 0x0000000112127812 */ /* 0x000fe200078ec0ff */
[----:B------:R-:W-:Y:S01]  /*0660*/  IMAD R16, R7, 0xf0, R16 ;  /* 0x000000f007107824 */ /* 0x000fe200078e0210 */
[----:B------:R-:W-:Y:S02]  /*0670*/  SHF.R.U32.HI R19, RZ, 0x2, R19 ;  /* 0x00000002ff137819 */ /* 0x000fe40000011613 */
[----:B------:R-:W-:Y:S01]  /*0680*/  LOP3.LUT R20, R20, 0x1, RZ, 0xc0, !PT ;  /* 0x0000000114147812 */ /* 0x000fe200078ec0ff */
[----:B------:R-:W-:Y:S01]  /*0690*/  IMAD R18, R18, 0xf0, R17 ;  /* 0x000000f012127824 */ /* 0x000fe200078e0211 */
[----:B------:R-:W-:Y:S02]  /*06a0*/  SHF.R.U32.HI R21, RZ, 0x2, R21 ;  /* 0x00000002ff157819 */ /* 0x000fe40000011615 */
[----:B------:R-:W-:Y:S01]  /*06b0*/  LOP3.LUT R22, R22, 0x1, RZ, 0xc0, !PT ;  /* 0x0000000116167812 */ /* 0x000fe200078ec0ff */
[----:B------:R-:W-:Y:S01]  /*06c0*/  IMAD R20, R20, 0xf0, R19 ;  /* 0x000000f014147824 */ /* 0x000fe200078e0213 */
[----:B------:R-:W-:-:S02]  /*06d0*/  LOP3.LUT R11, R11, 0x1, RZ, 0xc0, !PT ;  /* 0x000000010b0b7812 */ /* 0x000fc400078ec0ff */
[----:B------:R-:W-:Y:S01]  /*06e0*/  IADD3 R7, R6, 0xe, RZ ;  /* 0x0000000e06077810 */ /* 0x000fe20007ffe0ff */
[----:B------:R-:W-:Y:S01]  /*06f0*/  IMAD R22, R22, 0xf0, R21 ;  /* 0x000000f016167824 */ /* 0x000fe200078e0215 */
[C---:B------:R-:W-:Y:S01]  /*0700*/  IADD3 R17, R6.reuse, 0x10, RZ ;  /* 0x0000001006117810 */ /* 0x040fe20007ffe0ff */
[----:B------:R-:W-:Y:S01]  /*0710*/  IMAD R14, R11, 0xf0, R14 ;  /* 0x000000f00b0e7824 */ /* 0x000fe200078e020e */
[C---:B------:R-:W-:Y:S02]  /*0720*/  IADD3 R19, R6.reuse, 0x12, RZ ;  /* 0x0000001206137810 */ /* 0x040fe40007ffe0ff */
[----:B------:R-:W-:Y:S02]  /*0730*/  IADD3 R21, R6, 0x14, RZ ;  /* 0x0000001406157810 */ /* 0x000fe40007ffe0ff */
[--C-:B------:R-:W-:Y:S02]  /*0740*/  SHF.R.U32.HI R11, RZ, 0x1, R7.reuse ;  /* 0x00000001ff0b7819 */ /* 0x100fe40000011607 */
[----:B------:R-:W-:-:S02]  /*0750*/  SHF.R.U32.HI R24, RZ, 0x2, R7 ;  /* 0x00000002ff187819 */ /* 0x000fc40000011607 */
[--C-:B------:R-:W-:Y:S02]  /*0760*/  SHF.R.U32.HI R7, RZ, 0x1, R17.reuse ;  /* 0x00000001ff077819 */ /* 0x100fe40000011611 */
[----:B------:R-:W-:Y:S02]  /*0770*/  SHF.R.U32.HI R26, RZ, 0x2, R17 ;  /* 0x00000002ff1a7819 */ /* 0x000fe40000011611 */
[--C-:B------:R-:W-:Y:S02]  /*0780*/  SHF.R.U32.HI R17, RZ, 0x1, R19.reuse ;  /* 0x00000001ff117819 */ /* 0x100fe40000011613 */
[----:B------:R-:W-:Y:S02]  /*0790*/  SHF.R.U32.HI R28, RZ, 0x2, R19 ;  /* 0x00000002ff1c7819 */ /* 0x000fe40000011613 */
[----:B------:R-:W-:Y:S02]  /*07a0*/  SHF.R.U32.HI R19, RZ, 0x1, R21 ;  /* 0x00000001ff137819 */ /* 0x000fe40000011615 */
[----:B------:R-:W-:-:S02]  /*07b0*/  LOP3.LUT R7, R7, 0x1, RZ, 0xc0, !PT ;  /* 0x0000000107077812 */ /* 0x000fc400078ec0ff */
[----:B------:R-:W-:Y:S02]  /*07c0*/  LOP3.LUT R11, R11, 0x1, RZ, 0xc0, !PT ;  /* 0x000000010b0b7812 */ /* 0x000fe400078ec0ff */
[----:B------:R-:W-:Y:S01]  /*07d0*/  SHF.R.U32.HI R30, RZ, 0x2, R21 ;  /* 0x00000002ff1e7819 */ /* 0x000fe20000011615 */
[----:B------:R-:W-:Y:S01]  /*07e0*/  IMAD R26, R7, 0xf0, R26 ;  /* 0x000000f0071a7824 */ /* 0x000fe200078e021a */
[----:B------:R-:W-:Y:S01]  /*07f0*/  LOP3.LUT R19, R19, 0x1, RZ, 0xc0, !PT ;  /* 0x0000000113137812 */ /* 0x000fe200078ec0ff */
[----:B------:R-:W-:Y:S01]  /*0800*/  IMAD R24, R11, 0xf0, R24 ;  /* 0x000000f00b187824 */ /* 0x000fe200078e0218 */
[----:B------:R-:W-:Y:S02]  /*0810*/  LOP3.LUT R17, R17, 0x1, RZ, 0xc0, !PT ;  /* 0x0000000111117812 */ /* 0x000fe400078ec0ff */
[C---:B------:R-:W-:Y:S01]  /*0820*/  IADD3 R7, R6.reuse, 0x18, RZ ;  /* 0x0000001806077810 */ /* 0x040fe20007ffe0ff */
[----:B------:R-:W-:Y:S01]  /*0830*/  IMAD R30, R19, 0xf0, R30 ;  /* 0x000000f0131e7824 */ /* 0x000fe200078e021e */
[C---:B------:R-:W-:Y:S01]  /*0840*/  IADD3 R11, R6.reuse, 0x1a, RZ ;  /* 0x0000001a060b7810 */ /* 0x040fe20007ffe0ff */
[----:B------:R-:W-:Y:S01]  /*0850*/  IMAD R28, R17, 0xf0, R28 ;  /* 0x000000f0111c7824 */ /* 0x000fe200078e021c */
[----:B------:R-:W-:-:S02]  /*0860*/  IADD3 R19, R6, 0x1c, RZ ;  /* 0x0000001c06137810 */ /* 0x000fc40007ffe0ff */
[----:B------:R-:W-:Y:S02]  /*0870*/  IADD3 R23, R6, 0x16, RZ ;  /* 0x0000001606177810 */ /* 0x000fe40007ffe0ff */
[----:B------:R-:W-:Y:S02]  /*0880*/  SHF.R.U32.HI R6, RZ, 0x1, R7 ;  /* 0x00000001ff067819 */ /* 0x000fe40000011607 */
[--C-:B------:R-:W-:Y:S02]  /*0890*/  SHF.R.U32.HI R17, RZ, 0x1, R11.reuse ;  /* 0x00000001ff117819 */ /* 0x100fe4000001160b */
[----:B------:R-:W-:Y:S02]  /*08a0*/  SHF.R.U32.HI R36, RZ, 0x2, R11 ;  /* 0x00000002ff247819 */ /* 0x000fe4000001160b */
[----:B------:R-:W-:Y:S02]  /*08b0*/  SHF.R.U32.HI R11, RZ, 0x1, R19 ;  /* 0x00000001ff0b7819 */ /* 0x000fe40000011613 */
[----:B------:R-:W-:-:S02]  /*08c0*/  SHF.R.U32.HI R7, RZ, 0x2, R7 ;  /* 0x00000002ff077819 */ /* 0x000fc40000011607 */
[----:B------:R-:W-:Y:S02]  /*08d0*/  LOP3.LUT R6, R6, 0x1, RZ, 0xc0, !PT ;  /* 0x0000000106067812 */ /* 0x000fe400078ec0ff */
[----:B------:R-:W-:Y:S02]  /*08e0*/  SHF.R.S32.HI R25, RZ, 0x2, R12 ;  /* 0x00000002ff197819 */ /* 0x000fe4000001140c */
[----:B------:R-:W-:Y:S01]  /*08f0*/  SHF.R.U32.HI R19, RZ, 0x2, R19 ;  /* 0x00000002ff137819 */ /* 0x000fe20000011613 */
[----:B------:R-:W-:Y:S01]  /*0900*/  IMAD R34, R6, 0xf0, R7 ;  /* 0x000000f006227824 */ /* 0x000fe200078e0207 */
[----:B------:R-:W-:Y:S01]  /*0910*/  LOP3.LUT R12, R11, 0x1, RZ, 0xc0, !PT ;  /* 0x000000010b0c7812 */ /* 0x000fe200078ec0ff */
[----:B------:R-:W-:Y:S01]  /*0920*/  IMAD.WIDE.U32 R6, R3, -0x77777777, RZ ;  /* 0x8888888903067825 */ /* 0x000fe200078e00ff */
[----:B------:R-:W-:Y:S02]  /*0930*/  IADD3 R11, R25, 0xf0, RZ ;  /* 0x000000f0190b7810 */ /* 0x000fe40007ffe0ff */
[----:B------:R-:W-:Y:S01]  /*0940*/  IADD3 R6, R3, 0x2, RZ ;  /* 0x0000000203067810 */ /* 0x000fe20007ffe0ff */
[----:B------:R-:W-:Y:S01]  /*0950*/  IMAD R38, R12, 0xf0, R19 ;  /* 0x000000f00c267824 */ /* 0x000fe200078e0213 */
[----:B------:R-:W-:-:S02]  /*0960*/  SHF.R.S32.HI R12, RZ, 0x1f, R11 ;  /* 0x0000001fff0c7819 */ /* 0x000fc4000001140b */
[----:B------:R-:W-:Y:S02]  /*0970*/  LOP3.LUT R17, R17, 0x1, RZ, 0xc0, !PT ;  /* 0x0000000111117812 */ /* 0x000fe400078ec0ff */
[-C--:B------:R-:W-:Y:S02]  /*0980*/  LEA.HI R8, R8, R40.reuse, RZ, 0x4 ;  /* 0x0000002808087211 */ /* 0x080fe400078f20ff */
[----:B------:R-:W-:Y:S01]  /*0990*/  LOP3.LUT R9, R9, 0xfffffffc, RZ, 0xc0, !PT ;  /* 0xfffffffc09097812 */ /* 0x000fe200078ec0ff */
[----:B------:R-:W-:Y:S01]  /*09a0*/  IMAD R36, R17, 0xf0, R36 ;  /* 0x000000f011247824 */ /* 0x000fe200078e0224 */
[----:B------:R-:W-:Y:S01]  /*09b0*/  MOV R41, UR6 ;  /* 0x0000000600297c02 */ /* 0x000fe20008000f00 */
[----:B------:R-:W-:Y:S01]  /*09c0*/  ULEA UR6, UP0, UR10, UR12, 0x2 ;  /* 0x0000000c0a067291 */ /* 0x000fe2000f80103f */
[----:B------:R-:W-:Y:S01]  /*09d0*/  SHF.R.U32.HI R3, RZ, 0x4, R7 ;  /* 0x00000004ff037819 */ /* 0x000fe20000011607 */
[----:B------:R-:W-:Y:S01]  /*09e0*/  IMAD.WIDE.U32 R6, R6, -0x77777777, RZ ;  /* 0x8888888906067825 */ /* 0x000fe200078e00ff */
[----:B------:R-:W-:Y:S01]  /*09f0*/  LEA.HI R12, R12, R11, RZ, 0x2 ;  /* 0x0000000b0c0c7211 */ /* 0x000fe200078f10ff */
[----:B------:R-:W-:Y:S01]  /*0a00*/  ULEA.HI.X UR7, UR10, UR13, UR5, 0x2, UP0 ;  /* 0x0000000d0a077291 */ /* 0x000fe200080f1405 */
[----:B------:R-:W-:Y:S01]  /*0a10*/  SHF.L.U32 R11, R40, 0x3, RZ ;  /* 0x00000003280b7819 */ /* 0x000fe200000006ff */
[--C-:B------:R-:W-:Y:S01]  /*0a20*/  IMAD R13, R13, 0x18, R41.reuse ;  /* 0x000000180d0d7824 */ /* 0x100fe200078e0229 */
[----:B------:R-:W-:Y:S01]  /*0a30*/  SHF.R.U32.HI R8, RZ, 0x4, R8 ;  /* 0x00000004ff087819 */ /* 0x000fe20000011608 */
[--C-:B------:R-:W-:Y:S01]  /*0a40*/  IMAD R17, R14, 0x18, R41.reuse ;  /* 0x000000180e117824 */ /* 0x100fe200078e0229 */
[----:B------:R-:W-:Y:S01]  /*0a50*/  IADD3 R9, -R9, R40, RZ ;  /* 0x0000002809097210 */ /* 0x000fe20007ffe1ff */
[----:B------:R-:W-:Y:S01]  /*0a60*/  IMAD R15, R15, 0x18, R41 ;  /* 0x000000180f0f7824 */ /* 0x000fe200078e0229 */
[----:B------:R-:W-:Y:S01]  /*0a70*/  SHF.R.U32.HI R21, RZ, 0x1, R23 ;  /* 0x00000001ff157819 */ /* 0x000fe20000011617 */
[----:B------:R-:W-:Y:S01]  /*0a80*/  STL [R1+0xf8], R3 ;  /* 0x0000f80301007387 */ /* 0x000fe20000100800 */
[----:B------:R-:W-:Y:S01]  /*0a90*/  SHF.R.U32.HI R10, RZ, 0x2, R10 ;  /* 0x00000002ff0a7819 */ /* 0x000fe2000001160a */
[----:B------:R-:W-:Y:S01]  /*0aa0*/  IMAD R19, R16, 0x18, R41 ;  /* 0x0000001810137824 */ /* 0x000fe200078e0229 */
[----:B------:R-:W-:Y:S01]  /*0ab0*/  SHF.R.U32.HI R6, RZ, 0x4, R7 ;  /* 0x00000004ff067819 */ /* 0x000fe20000011607 */
[--C-:B------:R-:W-:Y:S01]  /*0ac0*/  IMAD R25, R22, 0x18, R41.reuse ;  /* 0x0000001816197824 */ /* 0x100fe200078e0229 */
[----:B------:R-:W-:Y:S01]  /*0ad0*/  LOP3.LUT R14, R11, 0x8, RZ, 0xc0, !PT ;  /* 0x000000080b0e7812 */ /* 0x000fe200078ec0ff */
[----:B------:R-:W-:Y:S01]  /*0ae0*/  IMAD R27, R24, 0x18, R41 ;  /* 0x00000018181b7824 */ /* 0x000fe200078e0229 */
[----:B------:R-:W-:Y:S01]  /*0af0*/  LOP3.LUT R11, R9, 0x3, R8, 0x78, !PT ;  /* 0x00000003090b7812 */ /* 0x000fe200078e7808 */
[----:B------:R0:W-:Y:S01]  /*0b00*/  STL [R1+0xfc], R6 ;  /* 0x0000fc0601007387 */ /* 0x0001e20000100800 */
[----:B------:R-:W-:Y:S01]  /*0b10*/  SHF.R.U32.HI R32, RZ, 0x2, R23 ;  /* 0x00000002ff207819 */ /* 0x000fe20000011617 */
[--C-:B------:R-:W-:Y:S01]  /*0b20*/  IMAD R23, R20, 0x18, R41.reuse ;  /* 0x0000001814177824 */ /* 0x100fe200078e0229 */
[----:B------:R-:W-:Y:S01]  /*0b30*/  LOP3.LUT R21, R21, 0x1, RZ, 0xc0, !PT ;  /* 0x0000000115157812 */ /* 0x000fe200078ec0ff */
[----:B------:R-:W-:Y:S01]  /*0b40*/  STL [R1+0x158], R11 ;  /* 0x0001580b01007387 */ /* 0x000fe20000100800 */
[----:B------:R-:W-:Y:S01]  /*0b50*/  LOP3.LUT R8, R9, 0x3, R10, 0x78, !PT ;  /* 0x0000000309087812 */ /* 0x000fe200078e780a */
[--C-:B------:R-:W-:Y:S01]  /*0b60*/  IMAD R29, R26, 0x18, R41.reuse ;  /* 0x000000181a1d7824 */ /* 0x100fe200078e0229 */
[----:B------:R-:W-:Y:S01]  /*0b70*/  IADD3 R9, R13, R14, RZ ;  /* 0x0000000e0d097210 */ /* 0x000fe20007ffe0ff */
[----:B------:R-:W-:Y:S01]  /*0b80*/  IMAD R32, R21, 0xf0, R32 ;  /* 0x000000f015207824 */ /* 0x000fe200078e0220 */
[----:B------:R-:W-:Y:S01]  /*0b90*/  IADD3 R10, R14, R15, RZ ;  /* 0x0000000f0e0a7210 */ /* 0x000fe20007ffe0ff */
[----:B------:R1:W-:Y:S01]  /*0ba0*/  STL [R1+0x154], R8 ;  /* 0x0001540801007387 */ /* 0x0003e20000100800 */
[--C-:B------:R-:W-:Y:S01]  /*0bb0*/  IMAD R21, R18, 0x18, R41.reuse ;  /* 0x0000001812157824 */ /* 0x100fe200078e0229 */
[----:B0-----:R-:W0:Y:S01]  /*0bc0*/  LDC.64 R6, c[0x0][0x260] ;  /* 0x00009800ff067b82 */ /* 0x001e220000000a00 */
[--C-:B------:R-:W-:Y:S01]  /*0bd0*/  IMAD R31, R28, 0x18, R41.reuse ;  /* 0x000000181c1f7824 */ /* 0x100fe200078e0229 */
[----:B------:R3:W-:Y:S01]  /*0be0*/  STL [R1+0x148], R9 ;  /* 0x0001480901007387 */ /* 0x0007e20000100800 */
[--C-:B------:R-:W-:Y:S01]  /*0bf0*/  IMAD R33, R30, 0x18, R41.reuse ;  /* 0x000000181e217824 */ /* 0x100fe200078e0229 */
[----:B------:R-:W-:Y:S01]  /*0c00*/  MOV R3, UR4 ;  /* 0x0000000400037c02 */ /* 0x000fe20008000f00 */
[--C-:B------:R-:W-:Y:S01]  /*0c10*/  IMAD R35, R32, 0x18, R41.reuse ;  /* 0x0000001820237824 */ /* 0x100fe200078e0229 */
[----:B------:R4:W-:Y:S01]  /*0c20*/  STL [R1+0x144], R10 ;  /* 0x0001440a01007387 */ /* 0x0009e20000100800 */
[--C-:B------:R-:W-:Y:S01]  /*0c30*/  IMAD R37, R34, 0x18, R41.reuse ;  /* 0x0000001822257824 */ /* 0x100fe200078e0229 */
[----:B-1----:R-:W-:Y:S01]  /*0c40*/  IADD3 R8, R14, R17, RZ ;  /* 0x000000110e087210 */ /* 0x002fe20007ffe0ff */
[--C-:B------:R-:W-:Y:S01]  /*0c50*/  IMAD R39, R36, 0x18, R41.reuse ;  /* 0x0000001824277824 */ /* 0x100fe200078e0229 */
[----:B------:R-:W-:Y:S01]  /*0c60*/  SHF.R.U32.HI R11, RZ, 0x2, R12 ;  /* 0x00000002ff0b7819 */ /* 0x000fe2000001160c */
[----:B------:R-:W-:Y:S01]  /*0c70*/  IMAD R41, R38, 0x18, R41 ;  /* 0x0000001826297824 */ /* 0x000fe200078e0229 */
[C---:B---3--:R-:W-:Y:S01]  /*0c80*/  IADD3 R9, R14.reuse, R19, RZ ;  /* 0x000000130e097210 */ /* 0x048fe20007ffe0ff */
[----:B------:R1:W-:Y:S01]  /*0c90*/  STL [R1+0x140], R8 ;  /* 0x0001400801007387 */ /* 0x0003e20000100800 */
[----:B------:R-:W-:Y:S01]  /*0ca0*/  IMAD R3, R3, 0x3c0, R40 ;  /* 0x000003c003037824 */ /* 0x000fe200078e0228 */
[----:B------:R-:W-:Y:S01]  /*0cb0*/  UISETP.NE.AND UP0, UPT, UR20, UR11, UPT ;  /* 0x0000000b1400728c */ /* 0x000fe2000bf05270 */
[C---:B----4-:R-:W-:Y:S01]  /*0cc0*/  IADD3 R10, R14.reuse, R21, RZ ;  /* 0x000000150e0a7210 */ /* 0x050fe20007ffe0ff */
[----:B------:R3:W-:Y:S01]  /*0cd0*/  STL [R1+0x13c], R9 ;  /* 0x00013c0901007387 */ /* 0x0007e20000100800 */
[----:B------:R-:W-:Y:S01]  /*0ce0*/  UMOV UR4, 0x7fffff81 ;  /* 0x7fffff8100047882 */ /* 0x000fe20000000000 */
[----:B------:R-:W-:Y:S01]  /*0cf0*/  SHF.L.U32 R3, R3, 0x1, RZ ;  /* 0x0000000103037819 */ /* 0x000fe200000006ff */
[----:B------:R-:W-:Y:S01]  /*0d00*/  USEL UR12, UR4, 0x1, !UP0 ;  /* 0x00000001040c7887 */ /* 0x000fe2000c000000 */
[----:B------:R4:W-:Y:S01]  /*0d10*/  STL [R1+0x138], R10 ;  /* 0x0001380a01007387 */ /* 0x0009e20000100800 */
[----:B-1----:R-:W-:Y:S01]  /*0d20*/  IADD3 R8, R14, R23, RZ ;  /* 0x000000170e087210 */ /* 0x002fe20007ffe0ff */
[----:B------:R-:W-:Y:S01]  /*0d30*/  UMOV UR4, URZ ;  /* 0x0000003f00047c82 */ /* 0x000fe20008000000 */
[----:B------:R-:W-:-:S02]  /*0d40*/  IADD3 R13, R3, 0x3c0, RZ ;  /* 0x000003c0030d7810 */ /* 0x000fc40007ffe0ff */
        /* <DEDUP_REMOVED lines=16> */
[----:B------:R-:W-:Y:S01]  /*0e50*/  STL [R1+0x114], R10 ;  /* 0x0001140a01007387 */ /* 0x000fe20000100800 */
[----:B-1----:R-:W-:Y:S02]  /*0e60*/  IADD3 R8, R14, R41, RZ ;  /* 0x000000290e087210 */ /* 0x002fe40007ffe0ff */
[----:B---3--:R-:W-:-:S03]  /*0e70*/  SHF.R.U32.HI R9, RZ, 0x4, R2 ;  /* 0x00000004ff097819 */ /* 0x008fc60000011602 */
[----:B------:R1:W-:Y:S01]  /*0e80*/  STL [R1+0x110], R8 ;  /* 0x0001100801007387 */ /* 0x0003e20000100800 */
[----:B0-----:R-:W-:-:S04]  /*0e90*/  IMAD.WIDE.U32 R2, R3, 0x4, R6 ;  /* 0x0000000403027825 */ /* 0x001fc800078e0006 */
[----:B------:R-:W-:Y:S01]  /*0ea0*/  IMAD.WIDE.U32 R6, R13, 0x4, R6 ;  /* 0x000000040d067825 */ /* 0x000fe200078e0006 */
[C---:B-1----:R-:W-:Y:S02]  /*0eb0*/  LOP3.LUT R8, R0.reuse, 0x3, R9, 0x78, !PT ;  /* 0x0000000300087812 */ /* 0x042fe400078e7809 */
[----:B------:R-:W-:-:S03]  /*0ec0*/  LOP3.LUT R0, R0, 0x3, R11, 0x78, !PT ;  /* 0x0000000300007812 */ /* 0x000fc600078e780b */
[----:B------:R-:W-:Y:S04]  /*0ed0*/  STL [R1+0x150], R8 ;  /* 0x0001500801007387 */ /* 0x000fe80000100800 */
[----:B------:R-:W-:Y:S04]  /*0ee0*/  STL [R1+0x14c], R0 ;  /* 0x00014c0001007387 */ /* 0x000fe80000100800 */
[----:B------:R0:W-:Y:S04]  /*0ef0*/  STL.64 [R1+0x108], R2 ;  /* 0x0001080201007387 */ /* 0x0001e80000100a00 */
[----:B------:R1:W-:Y:S01]  /*0f00*/  STL.64 [R1+0x100], R6 ;  /* 0x0001000601007387 */ /* 0x0003e20000100a00 */
[----:B0-----:R-:W-:Y:S01]  /*0f10*/  SHF.L.U32 R3, R40, 0x1, RZ ;  /* 0x0000000128037819 */ /* 0x001fe200000006ff */
[----:B--2---:R-:W-:-:S03]  /*0f20*/  HADD2.F32 R0, -RZ, R5.H0_H0 ;  /* 0x20000005ff007230 */ /* 0x004fc60000004100 */
[C---:B------:R-:W-:Y:S01]  /*0f30*/  LOP3.LUT R10, R3.reuse, 0x18, RZ, 0xc0, !PT ;  /* 0x00000018030a7812 */ /* 0x040fe200078ec0ff */
[----:B------:R-:W-:Y:S01]  /*0f40*/  HADD2.F32 R8, -RZ, R5.H1_H1 ;  /* 0x30000005ff087230 */ /* 0x000fe20000004100 */
[----:B------:R-:W-:Y:S01]  /*0f50*/  LOP3.LUT R5, R3, 0x18, RZ, 0xc, !PT ;  /* 0x0000001803057812 */ /* 0x000fe200078e0cff */
[--C-:B------:R-:W-:Y:S01]  /*0f60*/  HADD2.F32 R2, -RZ, R4.reuse.H0_H0 ;  /* 0x20000004ff027230 */ /* 0x100fe20000004100 */
[----:B-1----:R-:W-:Y:S01]  /*0f70*/  LEA R6, R40, UR9, 0x5 ;  /* 0x0000000928067c11 */ /* 0x002fe2000f8e28ff */
[----:B------:R-:W-:Y:S01]  /*0f80*/  HADD2.F32 R9, -RZ, R4.H1_H1 ;  /* 0x30000004ff097230 */ /* 0x000fe20000004100 */
[C---:B------:R-:W-:Y:S02]  /*0f90*/  LOP3.LUT R3, R10.reuse, 0x8, RZ, 0x3c, !PT ;  /* 0x000000080a037812 */ /* 0x040fe400078e3cff */
[----:B------:R-:W-:Y:S02]  /*0fa0*/  LOP3.LUT R4, R10, 0x10, RZ, 0x3c, !PT ;  /* 0x000000100a047812 */ /* 0x000fe400078e3cff */
[----:B------:R-:W-:-:S02]  /*0fb0*/  IADD3 R7, R6, R5, RZ ;  /* 0x0000000506077210 */ /* 0x000fc40007ffe0ff */
[C---:B------:R-:W-:Y:S02]  /*0fc0*/  IADD3 R5, R6.reuse, R3, RZ ;  /* 0x0000000306057210 */ /* 0x040fe40007ffe0ff */
[----:B------:R-:W-:-:S03]  /*0fd0*/  IADD3 R3, R6, R4, RZ ;  /* 0x0000000406037210 */ /* 0x000fc60007ffe0ff */
[----:B------:R0:W-:Y:S04]  /*0fe0*/  STL [R1+0x160], R5 ;  /* 0x0001600501007387 */ /* 0x0001e80000100800 */
[----:B------:R0:W-:Y:S02]  /*0ff0*/  STL [R1+0x15c], R3 ;  /* 0x00015c0301007387 */ /* 0x0001e40000100800 */
.L_x_1623:
[----:B0-----:R-:W2:Y:S01]  /*1000*/  LDL R3, [R1+0xf8] ;  /* 0x0000f80001037983 */ /* 0x001ea20000100800 */
[----:B------:R-:W-:Y:S01]  /*1010*/  USHF.L.U32 UR11, UR20, 0x5, URZ ;  /* 0x00000005140b7899 */ /* 0x000fe2000800063f */
[----:B-1----:R-:W-:Y:S01]  /*1020*/  HFMA2.MMA R5, -RZ, RZ, 0, 0 ;  /* 0x00000000ff057435 */ /* 0x002fe200000001ff */
[----:B------:R-:W-:Y:S01]  /*1030*/  USHF.L.U32 UR13, UR10, 0x5, URZ ;  /* 0x000000050a0d7899 */ /* 0x000fe2000800063f */
[----:B------:R-:W0:Y:S01]  /*1040*/  S2R R114, SR_TID.X ;  /* 0x0000000000727919 */ /* 0x000e220000002100 */
[----:B------:R-:W-:Y:S01]  /*1050*/  ULOP3.LUT UR11, UR11, 0xfe0, URZ, 0xc0, !UPT ;  /* 0x00000fe00b0b7892 */ /* 0x000fe2000f8ec03f */
[----:B------:R-:W-:Y:S01]  /*1060*/  MOV R7, UR10 ;  /* 0x0000000a00077c02 */ /* 0x000fe20008000f00 */
[----:B------:R-:W-:Y:S01]  /*1070*/  USHF.L.U64.HI UR16, UR10, 0x5, UR5 ;  /* 0x000000050a107899 */ /* 0x000fe20008010205 */
[----:B------:R-:W-:Y:S01]  /*1080*/  ULDC.64 UR22, c[0x0][0x248] ;  /* 0x0000920000167ab9 */ /* 0x000fe20000000a00 */
[----:B------:R-:W-:Y:S01]  /*1090*/  UIMAD UR17, UR5, 0x3c0000, URZ ;  /* 0x003c0000051178a4 */ /* 0x000fe2000f8e023f */
[----:B------:R-:W-:Y:S01]  /*10a0*/  ULDC.64 UR24, c[0x0][0x230] ;  /* 0x00008c0000187ab9 */ /* 0x000fe20000000a00 */
[----:B------:R-:W-:Y:S01]  /*10b0*/  ULDC.64 UR26, c[0x0][0x228] ;  /* 0x00008a00001a7ab9 */ /* 0x000fe20000000a00 */
[----:B0-----:R-:W-:-:S05]  /*10c0*/  IMAD.WIDE.U32 R100, R114, -0x77777777, RZ ;  /* 0x8888888972647825 */ /* 0x001fca00078e00ff */
[----:B------:R-:W-:-:S04]  /*10d0*/  SHF.R.U32.HI R100, RZ, 0x7, R101 ;  /* 0x00000007ff647819 */ /* 0x000fc80000011665 */
[C---:B------:R-:W-:Y:S01]  /*10e0*/  IADD3 R6, R100.reuse, UR11, RZ ;  /* 0x0000000b64067c10 */ /* 0x040fe2000fffe0ff */
[----:B------:R-:W-:Y:S01]  /*10f0*/  IMAD R101, R100, -0xf0, R114 ;  /* 0xffffff1064657824 */ /* 0x000fe200078e0272 */
[----:B------:R-:W-:-:S03]  /*1100*/  ULDC UR11, c[0x0][0x250] ;  /* 0x00009400000b7ab9 */ /* 0x000fc60000000800 */
[----:B------:R-:W-:Y:S01]  /*1110*/  IMAD R6, R6, 0x3c0, RZ ;  /* 0x000003c006067824 */ /* 0x000fe200078e02ff */
[----:B------:R-:W-:-:S05]  /*1120*/  SHF.L.U32 R4, R101, 0x2, RZ ;  /* 0x0000000265047819 */ /* 0x000fca00000006ff */
[----:B------:R-:W-:Y:S01]  /*1130*/  IMAD.WIDE.U32 R4, R7, 0x3c0000, R4 ;  /* 0x003c000007047825 */ /* 0x000fe200078e0004 */
[----:B--2---:R-:W-:-:S04]  /*1140*/  IADD3 R3, P0, R3, UR13, RZ ;  /* 0x0000000d03037c10 */ /* 0x004fc8000ff1e0ff */
[----:B------:R-:W-:Y:S02]  /*1150*/  IADD3.X R10, RZ, UR16, RZ, P0, !PT ;  /* 0x00000010ff0a7c10 */ /* 0x000fe400087fe4ff */
[----:B------:R-:W-:-:S04]  /*1160*/  LEA R84, P0, R3, UR22, 0x3 ;  /* 0x0000001603547c11 */ /* 0x000fc8000f8018ff */
[----:B------:R-:W-:Y:S02]  /*1170*/  LEA.HI.X R85, R3, UR23, R10, 0x3, P0 ;  /* 0x0000001703557c11 */ /* 0x000fe400080f1c0a */
[----:B------:R-:W-:Y:S02]  /*1180*/  IADD3 R3, R5, UR17, RZ ;  /* 0x0000001105037c10 */ /* 0x000fe4000fffe0ff */
[C---:B------:R-:W-:Y:S02]  /*1190*/  IADD3 R7, P0, R6.reuse, R4, RZ ;  /* 0x0000000406077210 */ /* 0x040fe40007f1e0ff */
[----:B------:R-:W-:Y:S01]  /*11a0*/  IADD3 R5, R6, 0x780, RZ ;  /* 0x0000078006057810 */ /* 0x000fe20007ffe0ff */
[----:B------:R-:W2:Y:S01]  /*11b0*/  LDG.E.64.CONSTANT R84, desc[UR14][R84.64] ;  /* 0x0000000e54547981 */ /* 0x000ea2000c1e9b00 */
[----:B------:R-:W-:Y:S02]  /*11c0*/  IADD3.X R10, RZ, R3, RZ, P0, !PT ;  /* 0x00000003ff0a7210 */ /* 0x000fe400007fe4ff */
[----:B------:R-:W-:-:S02]  /*11d0*/  SHF.L.U32 R12, R7, 0x1, RZ ;  /* 0x00000001070c7819 */ /* 0x000fc400000006ff */
[----:B------:R-:W-:Y:S02]  /*11e0*/  SHF.L.U64.HI R11, R7, 0x1, R10 ;  /* 0x00000001070b7819 */ /* 0x000fe4000001020a */
[C---:B------:R-:W-:Y:S01]  /*11f0*/  IADD3 R14, P0, R12.reuse, UR24, RZ ;  /* 0x000000180c0e7c10 */ /* 0x040fe2000ff1e0ff */
[----:B------:R0:W-:Y:S01]  /*1200*/  STL [R1+0x78], R12 ;  /* 0x0000780c01007387 */ /* 0x0001e20000100800 */
[----:B------:R-:W-:Y:S02]  /*1210*/  IADD3 R16, P1, R12, UR26, RZ ;  /* 0x0000001a0c107c10 */ /* 0x000fe4000ff3e0ff */
[----:B------:R-:W-:Y:S01]  /*1220*/  IADD3 R10, P2, R5, R4, RZ ;  /* 0x00000004050a7210 */ /* 0x000fe20007f5e0ff */
[----:B------:R1:W-:Y:S01]  /*1230*/  STL [R1+0xac], R11 ;  /* 0x0000ac0b01007387 */ /* 0x0003e20000100800 */
[----:B------:R-:W-:Y:S02]  /*1240*/  IADD3 R5, R6, 0xf00, RZ ;  /* 0x00000f0006057810 */ /* 0x000fe40007ffe0ff */
[----:B------:R-:W-:-:S02]  /*1250*/  IADD3.X R15, R11, UR25, RZ, P0, !PT ;  /* 0x000000190b0f7c10 */ /* 0x000fc400087fe4ff */
[----:B------:R-:W-:Y:S02]  /*1260*/  IADD3.X R17, R11, UR27, RZ, P1, !PT ;  /* 0x0000001b0b117c10 */ /* 0x000fe40008ffe4ff */
[----:B------:R-:W-:Y:S02]  /*1270*/  IADD3 R7, P1, R5, R4, RZ ;  /* 0x0000000405077210 */ /* 0x000fe40007f3e0ff */
[----:B0-----:R-:W-:Y:S01]  /*1280*/  SHF.L.U32 R12, R10, 0x1, RZ ;  /* 0x000000010a0c7819 */ /* 0x001fe200000006ff */
[----:B------:R-:W3:Y:S01]  /*1290*/  LDG.E.64.CONSTANT R14, desc[UR14][R14.64] ;  /* 0x0000000e0e0e7981 */ /* 0x000ee2000c1e9b00 */
[----:B-1----:R-:W-:-:S03]  /*12a0*/  IADD3.X R11, RZ, R3, RZ, P2, !PT ;  /* 0x00000003ff0b7210 */ /* 0x002fc600017fe4ff */
[----:B------:R-:W4:Y:S01]  /*12b0*/  LDG.E.64.CONSTANT R16, desc[UR14][R16.64] ;  /* 0x0000000e10107981 */ /* 0x000f22000c1e9b00 */
[----:B------:R-:W-:Y:S02]  /*12c0*/  SHF.L.U64.HI R13, R10, 0x1, R11 ;  /* 0x000000010a0d7819 */ /* 0x000fe4000001020b */
[----:B------:R-:W-:Y:S02]  /*12d0*/  IADD3.X R10, RZ, R3, RZ, P1, !PT ;  /* 0x00000003ff0a7210 */ /* 0x000fe40000ffe4ff */
[----:B------:R-:W-:Y:S02]  /*12e0*/  IADD3 R20, P1, R12, UR26, RZ ;  /* 0x0000001a0c147c10 */ /* 0x000fe4000ff3e0ff */
[----:B------:R-:W-:Y:S01]  /*12f0*/  IADD3 R5, R6, 0x1680, RZ ;  /* 0x0000168006057810 */ /* 0x000fe20007ffe0ff */
[----:B------:R0:W-:Y:S01]  /*1300*/  STL [R1+0xd8], R12 ;  /* 0x0000d80c01007387 */ /* 0x0001e20000100800 */
[----:B------:R-:W-:Y:S02]  /*1310*/  IADD3 R18, P0, R12, UR24, RZ ;  /* 0x000000180c127c10 */ /* 0x000fe4000ff1e0ff */
[----:B------:R-:W-:-:S02]  /*1320*/  IADD3.X R21, R13, UR27, RZ, P1, !PT ;  /* 0x0000001b0d157c10 */ /* 0x000fc40008ffe4ff */
[C---:B------:R-:W-:Y:S02]  /*1330*/  SHF.L.U32 R11, R7.reuse, 0x1, RZ ;  /* 0x00000001070b7819 */ /* 0x040fe400000006ff */
[----:B0-----:R-:W-:Y:S01]  /*1340*/  SHF.L.U64.HI R12, R7, 0x1, R10 ;  /* 0x00000001070c7819 */ /* 0x001fe2000001020a */
[----:B------:R-:W-:Y:S01]  /*1350*/  STL [R1+0xe8], R13 ;  /* 0x0000e80d01007387 */ /* 0x000fe20000100800 */
[----:B------:R-:W-:Y:S02]  /*1360*/  IADD3 R7, P1, R5, R4, RZ ;  /* 0x0000000405077210 */ /* 0x000fe40007f3e0ff */
[----:B------:R-:W-:Y:S01]  /*1370*/  IADD3.X R19, R13, UR25, RZ, P0, !PT ;  /* 0x000000190d137c10 */ /* 0x000fe200087fe4ff */
[----:B-----5:R-:W5:Y:S01]  /*1380*/  LDG.E.64.CONSTANT R20, desc[UR14][R20.64] ;  /* 0x0000000e14147981 */ /* 0x020f62000c1e9b00 */
[----:B------:R-:W-:Y:S02]  /*1390*/  IADD3.X R10, RZ, R3, RZ, P1, !PT ;  /* 0x00000003ff0a7210 */ /* 0x000fe40000ffe4ff */
[----:B------:R-:W-:-:S02]  /*13a0*/  IADD3 R92, P0, R11, UR24, RZ ;  /* 0x000000180b5c7c10 */ /* 0x000fc4000ff1e0ff */
[----:B------:R-:W-:Y:S01]  /*13b0*/  IADD3 R22, P1, R11, UR26, RZ ;  /* 0x0000001a0b167c10 */ /* 0x000fe2000ff3e0ff */
[----:B------:R0:W-:Y:S01]  /*13c0*/  STL [R1+0xf4], R12 ;  /* 0x0000f40c01007387 */ /* 0x0001e20000100800 */
[----:B------:R-:W-:Y:S02]  /*13d0*/  IADD3 R5, R6, 0x1e00, RZ ;  /* 0x00001e0006057810 */ /* 0x000fe40007ffe0ff */
[C---:B------:R-:W-:Y:S01]  /*13e0*/  IADD3.X R93, R12.reuse, UR25, RZ, P0, !PT ;  /* 0x000000190c5d7c10 */ /* 0x040fe200087fe4ff */
[----:B------:R1:W-:Y:S01]  /*13f0*/  STL [R1+0xe4], R11 ;  /* 0x0000e40b01007387 */ /* 0x0003e20000100800 */
[----:B------:R-:W-:-:S03]  /*1400*/  IADD3.X R23, R12, UR27, RZ, P1, !PT ;  /* 0x0000001b0c177c10 */ /* 0x000fc60008ffe4ff */
[----:B------:R-:W3:Y:S01]  /*1410*/  LDG.E.64.CONSTANT R18, desc[UR14][R18.64] ;  /* 0x0000000e12127981 */ /* 0x000ee2000c1e9b00 */
[----:B0-----:R-:W-:-:S03]  /*1420*/  SHF.L.U32 R12, R7, 0x1, RZ ;  /* 0x00000001070c7819 */ /* 0x001fc600000006ff */
[----:B------:R-:W3:Y:S01]  /*1430*/  LDG.E.64.CONSTANT R92, desc[UR14][R92.64] ;  /* 0x0000000e5c5c7981 */ /* 0x000ee2000c1e9b00 */
[----:B-1----:R-:W-:Y:S02]  /*1440*/  SHF.L.U64.HI R11, R7, 0x1, R10 ;  /* 0x00000001070b7819 */ /* 0x002fe4000001020a */
[----:B------:R-:W-:Y:S01]  /*1450*/  IADD3 R7, P1, R5, R4, RZ ;  /* 0x0000000405077210 */ /* 0x000fe20007f3e0ff */
[----:B------:R-:W2:Y:S01]  /*1460*/  LDG.E.64.CONSTANT R22, desc[UR14][R22.64] ;  /* 0x0000000e16167981 */ /* 0x000ea2000c1e9b00 */
[C---:B------:R-:W-:Y:S02]  /*1470*/  IADD3 R24, P0, R12.reuse, UR24, RZ ;  /* 0x000000180c187c10 */ /* 0x040fe4000ff1e0ff */
[----:B------:R-:W-:Y:S02]  /*1480*/  IADD3.X R10, RZ, R3, RZ, P1, !PT ;  /* 0x00000003ff0a7210 */ /* 0x000fe40000ffe4ff */
[----:B------:R-:W-:Y:S01]  /*1490*/  IADD3 R26, P1, R12, UR26, RZ ;  /* 0x0000001a0c1a7c10 */ /* 0x000fe2000ff3e0ff */
[----:B------:R0:W-:Y:S01]  /*14a0*/  STL [R1+0xf0], R11 ;  /* 0x0000f00b01007387 */ /* 0x0001e20000100800 */
[----:B------:R-:W-:-:S02]  /*14b0*/  IADD3 R5, R6, 0x2580, RZ ;  /* 0x0000258006057810 */ /* 0x000fc40007ffe0ff */
[C---:B------:R-:W-:Y:S01]  /*14c0*/  IADD3.X R25, R11.reuse, UR25, RZ, P0, !PT ;  /* 0x000000190b197c10 */ /* 0x040fe200087fe4ff */
[----:B------:R1:W-:Y:S01]  /*14d0*/  STL [R1+0xec], R12 ;  /* 0x0000ec0c01007387 */ /* 0x0003e20000100800 */
[----:B------:R-:W-:-:S04]  /*14e0*/  IADD3.X R27, R11, UR27, RZ, P1, !PT ;  /* 0x0000001b0b1b7c10 */ /* 0x000fc80008ffe4ff */
[----:B------:R-:W3:Y:S01]  /*14f0*/  LDG.E.64.CONSTANT R24, desc[UR14][R24.64] ;  /* 0x0000000e18187981 */ /* 0x000ee2000c1e9b00 */
[----:B0-----:R-:W-:-:S03]  /*1500*/  SHF.L.U32 R11, R7, 0x1, RZ ;  /* 0x00000001070b7819 */ /* 0x001fc600000006ff */
[----:B------:R-:W3:Y:S01]  /*1510*/  LDG.E.64.CONSTANT R26, desc[UR14][R26.64] ;  /* 0x0000000e1a1a7981 */ /* 0x000ee2000c1e9b00 */
[----:B-1----:R-:W-:Y:S02]  /*1520*/  SHF.L.U64.HI R12, R7, 0x1, R10 ;  /* 0x00000001070c7819 */ /* 0x002fe4000001020a */
[----:B------:R-:W-:Y:S02]  /*1530*/  IADD3 R7, P1, R5, R4, RZ ;  /* 0x0000000405077210 */ /* 0x000fe40007f3e0ff */
        /* <DEDUP_REMOVED lines=17> */
[----:B------:R-:W-:-:S02]  /*1650*/  IADD3.X R35, R11, UR25, RZ, P0, !PT ;  /* 0x000000190b237c10 */ /* 0x000fc400087fe4ff */
[----:B------:R-:W-:Y:S02]  /*1660*/  SHF.L.U64.HI R13, R7, 0x1, R10 ;  /* 0x00000001070d7819 */ /* 0x000fe4000001020a */
[----:B------:R-:W-:Y:S01]  /*1670*/  IADD3.X R33, R11, UR27, RZ, P1, !PT ;  /* 0x0000001b0b217c10 */ /* 0x000fe20008ffe4ff */
[----:B------:R1:W-:Y:S01]  /*1680*/  STL [R1+0xd0], R12 ;  /* 0x0000d00c01007387 */ /* 0x0003e20000100800 */
[----:B0-----:R-:W-:-:S03]  /*1690*/  SHF.L.U32 R11, R7, 0x1, RZ ;  /* 0x00000001070b7819 */ /* 0x001fc600000006ff */
[----:B------:R-:W-:Y:S04]  /*16a0*/  STL [R1+0xcc], R13 ;  /* 0x0000cc0d01007387 */ /* 0x000fe80000100800 */
[----:B------:R0:W-:Y:S04]  /*16b0*/  STL [R1+0xc8], R11 ;  /* 0x0000c80b01007387 */ /* 0x0001e80000100800 */
[----:B-1----:R-:W4:Y:S01]  /*16c0*/  LDL R12, [R1+0xfc] ;  /* 0x0000fc00010c7983 */ /* 0x002f220000100800 */
[----:B------:R-:W-:-:S03]  /*16d0*/  IADD3 R5, R6, 0x3480, RZ ;  /* 0x0000348006057810 */ /* 0x000fc60007ffe0ff */
[----:B------:R-:W3:Y:S01]  /*16e0*/  LDG.E.64.CONSTANT R34, desc[UR14][R34.64] ;  /* 0x0000000e22227981 */ /* 0x000ee2000c1e9b00 */
[----:B------:R-:W-:Y:S02]  /*16f0*/  IADD3 R7, P1, R5, R4, RZ ;  /* 0x0000000405077210 */ /* 0x000fe40007f3e0ff */
[----:B------:R-:W-:Y:S01]  /*1700*/  IADD3 R36, P0, R11, UR24, RZ ;  /* 0x000000180b247c10 */ /* 0x000fe2000ff1e0ff */
[----:B------:R-:W3:Y:S01]  /*1710*/  LDG.E.64.CONSTANT R32, desc[UR14][R32.64] ;  /* 0x0000000e20207981 */ /* 0x000ee2000c1e9b00 */
[----:B------:R-:W-:Y:S02]  /*1720*/  IADD3.X R10, RZ, R3, RZ, P1, !PT ;  /* 0x00000003ff0a7210 */ /* 0x000fe40000ffe4ff */
[----:B------:R-:W-:Y:S02]  /*1730*/  IADD3.X R37, R13, UR25, RZ, P0, !PT ;  /* 0x000000190d257c10 */ /* 0x000fe400087fe4ff */
[----:B------:R-:W-:Y:S02]  /*1740*/  IADD3 R86, P1, R11, UR26, RZ ;  /* 0x0000001a0b567c10 */ /* 0x000fe4000ff3e0ff */
[----:B------:R-:W-:-:S02]  /*1750*/  IADD3 R5, R6, 0x3c00, RZ ;  /* 0x00003c0006057810 */ /* 0x000fc40007ffe0ff */
[----:B------:R-:W-:Y:S01]  /*1760*/  IADD3.X R87, R13, UR27, RZ, P1, !PT ;  /* 0x0000001b0d577c10 */ /* 0x000fe20008ffe4ff */
[----:B------:R-:W3:Y:S01]  /*1770*/  LDG.E.64.CONSTANT R36, desc[UR14][R36.64] ;  /* 0x0000000e24247981 */ /* 0x000ee2000c1e9b00 */
[C---:B0-----:R-:W-:Y:S02]  /*1780*/  SHF.L.U64.HI R11, R7.reuse, 0x1, R10 ;  /* 0x00000001070b7819 */ /* 0x041fe4000001020a */
[----:B------:R-:W-:Y:S02]  /*1790*/  SHF.L.U32 R7, R7, 0x1, RZ ;  /* 0x0000000107077819 */ /* 0x000fe400000006ff */
[----:B------:R-:W-:Y:S01]  /*17a0*/  IADD3 R5, P1, R5, R4, RZ ;  /* 0x0000000405057210 */ /* 0x000fe20007f3e0ff */
[----:B------:R-:W3:Y:S01]  /*17b0*/  LDG.E.64.CONSTANT R86, desc[UR14][R86.64] ;  /* 0x0000000e56567981 */ /* 0x000ee2000c1e9b00 */
[----:B------:R-:W-:Y:S02]  /*17c0*/  IADD3 R38, P0, R7, UR24, RZ ;  /* 0x0000001807267c10 */ /* 0x000fe4000ff1e0ff */
[----:B------:R-:W-:-:S02]  /*17d0*/  IADD3.X R10, RZ, R3, RZ, P1, !PT ;  /* 0x00000003ff0a7210 */ /* 0x000fc40000ffe4ff */
[----:B------:R-:W-:Y:S02]  /*17e0*/  IADD3 R82, P1, R7, UR26, RZ ;  /* 0x0000001a07527c10 */ /* 0x000fe4000ff3e0ff */
[C---:B------:R-:W-:Y:S01]  /*17f0*/  IADD3.X R39, R11.reuse, UR25, RZ, P0, !PT ;  /* 0x000000190b277c10 */ /* 0x040fe200087fe4ff */
[----:B------:R-:W-:Y:S01]  /*1800*/  STL [R1+0xc4], R11 ;  /* 0x0000c40b01007387 */ /* 0x000fe20000100800 */
[----:B------:R-:W-:-:S03]  /*1810*/  IADD3.X R83, R11, UR27, RZ, P1, !PT ;  /* 0x0000001b0b537c10 */ /* 0x000fc60008ffe4ff */
[----:B------:R0:W-:Y:S04]  /*1820*/  STL [R1+0xc0], R7 ;  /* 0x0000c00701007387 */ /* 0x0001e80000100800 */
[----:B------:R-:W3:Y:S04]  /*1830*/  LDG.E.64.CONSTANT R38, desc[UR14][R38.64] ;  /* 0x0000000e26267981 */ /* 0x000ee8000c1e9b00 */
[----:B------:R-:W3:Y:S01]  /*1840*/  LDG.E.64.CONSTANT R82, desc[UR14][R82.64] ;  /* 0x0000000e52527981 */ /* 0x000ee2000c1e9b00 */
[C---:B0-----:R-:W-:Y:S02]  /*1850*/  SHF.L.U64.HI R7, R5.reuse, 0x1, R10 ;  /* 0x0000000105077819 */ /* 0x041fe4000001020a */
[----:B------:R-:W-:-:S02]  /*1860*/  SHF.L.U32 R10, R5, 0x1, RZ ;  /* 0x00000001050a7819 */ /* 0x000fc400000006ff */
[----:B------:R-:W-:Y:S02]  /*1870*/  IADD3 R5, R6, 0x4380, RZ ;  /* 0x0000438006057810 */ /* 0x000fe40007ffe0ff */
[C---:B------:R-:W-:Y:S02]  /*1880*/  IADD3 R40, P0, R10.reuse, UR24, RZ ;  /* 0x000000180a287c10 */ /* 0x040fe4000ff1e0ff */
[----:B------:R-:W-:Y:S02]  /*1890*/  IADD3 R50, P1, R10, UR26, RZ ;  /* 0x0000001a0a327c10 */ /* 0x000fe4000ff3e0ff */
[----:B------:R-:W-:Y:S02]  /*18a0*/  IADD3.X R41, R7, UR25, RZ, P0, !PT ;  /* 0x0000001907297c10 */ /* 0x000fe400087fe4ff */
[----:B------:R-:W-:Y:S01]  /*18b0*/  IADD3 R5, P2, R5, R4, RZ ;  /* 0x0000000405057210 */ /* 0x000fe20007f5e0ff */
[----:B------:R-:W-:Y:S01]  /*18c0*/  STL [R1+0xbc], R7 ;  /* 0x0000bc0701007387 */ /* 0x000fe20000100800 */
[----:B------:R-:W-:-:S02]  /*18d0*/  IADD3.X R51, R7, UR27, RZ, P1, !PT ;  /* 0x0000001b07337c10 */ /* 0x000fc40008ffe4ff */
[----:B------:R-:W-:Y:S01]  /*18e0*/  SHF.L.U32 R11, R5, 0x1, RZ ;  /* 0x00000001050b7819 */ /* 0x000fe200000006ff */
[----:B------:R0:W-:Y:S04]  /*18f0*/  STL [R1+0xb8], R10 ;  /* 0x0000b80a01007387 */ /* 0x0001e80000100800 */
[----:B------:R-:W3:Y:S04]  /*1900*/  LDG.E.64.CONSTANT R40, desc[UR14][R40.64] ;  /* 0x0000000e28287981 */ /* 0x000ee8000c1e9b00 */
[----:B------:R-:W3:Y:S01]  /*1910*/  LDG.E.64.CONSTANT R50, desc[UR14][R50.64] ;  /* 0x0000000e32327981 */ /* 0x000ee2000c1e9b00 */
[----:B0-----:R-:W-:-:S02]  /*1920*/  IADD3.X R10, RZ, R3, RZ, P2, !PT ;  /* 0x00000003ff0a7210 */ /* 0x001fc400017fe4ff */
[----:B------:R-:W-:Y:S02]  /*1930*/  IADD3 R52, P2, R11, UR24, RZ ;  /* 0x000000180b347c10 */ /* 0x000fe4000ff5e0ff */
[----:B------:R-:W-:Y:S02]  /*1940*/  SHF.L.U64.HI R7, R5, 0x1, R10 ;  /* 0x0000000105077819 */ /* 0x000fe4000001020a */
[----:B------:R-:W-:Y:S02]  /*1950*/  IADD3 R54, P0, R11, UR26, RZ ;  /* 0x0000001a0b367c10 */ /* 0x000fe4000ff1e0ff */
[C---:B------:R-:W-:Y:S02]  /*1960*/  IADD3.X R53, R7.reuse, UR25, RZ, P2, !PT ;  /* 0x0000001907357c10 */ /* 0x040fe400097fe4ff */
[----:B------:R-:W-:-:S04]  /*1970*/  IADD3.X R55, R7, UR27, RZ, P0, !PT ;  /* 0x0000001b07377c10 */ /* 0x000fc800087fe4ff */
[----:B------:R-:W3:Y:S04]  /*1980*/  LDG.E.64.CONSTANT R52, desc[UR14][R52.64] ;  /* 0x0000000e34347981 */ /* 0x000ee8000c1e9b00 */
[----:B------:R-:W3:Y:S04]  /*1990*/  LDG.E.64.CONSTANT R54, desc[UR14][R54.64] ;  /* 0x0000000e36367981 */ /* 0x000ee8000c1e9b00 */
[----:B------:R0:W-:Y:S04]  /*19a0*/  STL [R1+0xb0], R11 ;  /* 0x0000b00b01007387 */ /* 0x0001e80000100800 */
[----:B------:R1:W-:Y:S01]  /*19b0*/  STL [R1+0xb4], R7 ;  /* 0x0000b40701007387 */ /* 0x0003e20000100800 */
[----:B----4-:R-:W-:-:S04]  /*19c0*/  IADD3 R5, P1, R12, UR13, RZ ;  /* 0x0000000d0c057c10 */ /* 0x010fc8000ff3e0ff */
[----:B------:R-:W-:Y:S01]  /*19d0*/  IADD3.X R10, RZ, UR16, RZ, P1, !PT ;  /* 0x00000010ff0a7c10 */ /* 0x000fe20008ffe4ff */
[----:B------:R-:W-:Y:S01]  /*19e0*/  HADD2.F32 R98, -RZ, R16.H1_H1 ;  /* 0x30000010ff627230 */ /* 0x000fe20000004100 */
[C---:B------:R-:W-:Y:S01]  /*19f0*/  LEA R56, P1, R5.reuse, UR22, 0x3 ;  /* 0x0000001605387c11 */ /* 0x040fe2000f8218ff */
[--C-:B-----5:R-:W-:Y:S01]  /*1a00*/  HADD2.F32 R99, -RZ, R20.reuse.H0_H0 ;  /* 0x20000014ff637230 */ /* 0x120fe20000004100 */
[----:B------:R-:W-:Y:S02]  /*1a10*/  UIADD3 UR10, UP0, UR10, 0x1, URZ ;  /* 0x000000010a0a7890 */ /* 0x000fe4000ff1e03f */
[----:B------:R-:W-:Y:S01]  /*1a20*/  LEA.HI.X R57, R5, UR23, R10, 0x3, P1 ;  /* 0x0000001705397c11 */ /* 0x000fe200088f1c0a */
[----:B------:R-:W-:Y:S01]  /*1a30*/  HADD2.F32 R97, -RZ, R20.H1_H1 ;  /* 0x30000014ff617230 */ /* 0x000fe20000004100 */
[----:B------:R-:W-:Y:S01]  /*1a40*/  IADD3 R5, R6, 0x4b00, RZ ;  /* 0x00004b0006057810 */ /* 0x000fe20007ffe0ff */
[----:B--2---:R-:W-:Y:S01]  /*1a50*/  HADD2.F32 R96, -RZ, R22.H0_H0 ;  /* 0x20000016ff607230 */ /* 0x004fe20000004100 */
[----:B------:R-:W-:-:S02]  /*1a60*/  ULDC.64 UR16, c[0x0][0x258] ;  /* 0x0000960000107ab9 */ /* 0x000fc40000000a00 */
[----:B------:R-:W-:Y:S01]  /*1a70*/  IADD3 R5, P0, R5, R4, RZ ;  /* 0x0000000405057210 */ /* 0x000fe20007f1e0ff */
[----:B------:R-:W2:Y:S03]  /*1a80*/  LDG.E.64.CONSTANT R56, desc[UR14][R56.64] ;  /* 0x0000000e38387981 */ /* 0x000ea6000c1e9b00 */
[----:B------:R-:W-:Y:S02]  /*1a90*/  IADD3.X R10, RZ, R3, RZ, P0, !PT ;  /* 0x00000003ff0a7210 */ /* 0x000fe400007fe4ff */
[C---:B0-----:R-:W-:Y:S02]  /*1aa0*/  SHF.L.U32 R11, R5.reuse, 0x1, RZ ;  /* 0x00000001050b7819 */ /* 0x041fe400000006ff */
[----:B-1----:R-:W-:Y:S02]  /*1ab0*/  SHF.L.U64.HI R7, R5, 0x1, R10 ;  /* 0x0000000105077819 */ /* 0x002fe4000001020a */
[----:B------:R-:W-:-:S02]  /*1ac0*/  IADD3 R58, P0, R11, UR24, RZ ;  /* 0x000000180b3a7c10 */ /* 0x000fc4000ff1e0ff */
[----:B------:R-:W-:Y:S02]  /*1ad0*/  IADD3 R60, P1, R11, UR26, RZ ;  /* 0x0000001a0b3c7c10 */ /* 0x000fe4000ff3e0ff */
[C---:B------:R-:W-:Y:S02]  /*1ae0*/  IADD3.X R59, R7.reuse, UR25, RZ, P0, !PT ;  /* 0x00000019073b7c10 */ /* 0x040fe400087fe4ff */
[----:B------:R-:W-:-:S04]  /*1af0*/  IADD3.X R61, R7, UR27, RZ, P1, !PT ;  /* 0x0000001b073d7c10 */ /* 0x000fc80008ffe4ff */
[----:B------:R-:W4:Y:S01]  /*1b00*/  LDG.E.64.CONSTANT R58, desc[UR14][R58.64] ;  /* 0x0000000e3a3a7981 */ /* 0x000f22000c1e9b00 */
[----:B------:R-:W-:-:S03]  /*1b10*/  IADD3 R5, R6, 0x5280, RZ ;  /* 0x0000528006057810 */ /* 0x000fc60007ffe0ff */
[----:B------:R-:W5:Y:S01]  /*1b20*/  LDG.E.64.CONSTANT R60, desc[UR14][R60.64] ;  /* 0x0000000e3c3c7981 */ /* 0x000f62000c1e9b00 */
[----:B------:R-:W-:-:S03]  /*1b30*/  IADD3 R5, P0, R5, R4, RZ ;  /* 0x0000000405057210 */ /* 0x000fc60007f1e0ff */
[----:B------:R0:W-:Y:S01]  /*1b40*/  STL [R1+0xa4], R11 ;  /* 0x0000a40b01007387 */ /* 0x0001e20000100800 */
[----:B------:R-:W-:-:S03]  /*1b50*/  IADD3.X R10, RZ, R3, RZ, P0, !PT ;  /* 0x00000003ff0a7210 */ /* 0x000fc600007fe4ff */
[----:B------:R1:W-:Y:S01]  /*1b60*/  STL [R1+0xa8], R7 ;  /* 0x0000a80701007387 */ /* 0x0003e20000100800 */
[C---:B0-----:R-:W-:Y:S02]  /*1b70*/  SHF.L.U32 R11, R5.reuse, 0x1, RZ ;  /* 0x00000001050b7819 */ /* 0x041fe400000006ff */
[----:B-1----:R-:W-:Y:S02]  /*1b80*/  SHF.L.U64.HI R7, R5, 0x1, R10 ;  /* 0x0000000105077819 */ /* 0x002fe4000001020a */
[C---:B------:R-:W-:Y:S02]  /*1b90*/  IADD3 R62, P0, R11.reuse, UR24, RZ ;  /* 0x000000180b3e7c10 */ /* 0x040fe4000ff1e0ff */
[----:B------:R-:W-:Y:S02]  /*1ba0*/  IADD3 R64, P1, R11, UR26, RZ ;  /* 0x0000001a0b407c10 */ /* 0x000fe4000ff3e0ff */
[C---:B------:R-:W-:Y:S02]  /*1bb0*/  IADD3.X R63, R7.reuse, UR25, RZ, P0, !PT ;  /* 0x00000019073f7c10 */ /* 0x040fe400087fe4ff */
[----:B------:R-:W-:-:S04]  /*1bc0*/  IADD3.X R65, R7, UR27, RZ, P1, !PT ;  /* 0x0000001b07417c10 */ /* 0x000fc80008ffe4ff */
[----:B------:R-:W5:Y:S04]  /*1bd0*/  LDG.E.64.CONSTANT R62, desc[UR14][R62.64] ;  /* 0x0000000e3e3e7981 */ /* 0x000f68000c1e9b00 */
[----:B------:R-:W5:Y:S01]  /*1be0*/  LDG.E.64.CONSTANT R64, desc[UR14][R64.64] ;  /* 0x0000000e40407981 */ /* 0x000f62000c1e9b00 */
[----:B------:R-:W-:-:S04]  /*1bf0*/  IADD3 R5, R6, 0x5a00, RZ ;  /* 0x00005a0006057810 */ /* 0x000fc80007ffe0ff */
[----:B------:R-:W-:Y:S01]  /*1c00*/  IADD3 R5, P0, R5, R4, RZ ;  /* 0x0000000405057210 */ /* 0x000fe20007f1e0ff */
[----:B------:R0:W-:Y:S04]  /*1c10*/  STL [R1+0x9c], R11 ;  /* 0x00009c0b01007387 */ /* 0x0001e80000100800 */
[----:B------:R1:W-:Y:S01]  /*1c20*/  STL [R1+0xa0], R7 ;  /* 0x0000a00701007387 */ /* 0x0003e20000100800 */
[----:B0-----:R-:W-:Y:S02]  /*1c30*/  SHF.L.U32 R11, R5, 0x1, RZ ;  /* 0x00000001050b7819 */ /* 0x001fe400000006ff */
[----:B-1----:R-:W-:Y:S02]  /*1c40*/  IADD3.X R7, RZ, R3, RZ, P0, !PT ;  /* 0x00000003ff077210 */ /* 0x002fe400007fe4ff */
[----:B------:R-:W-:-:S02]  /*1c50*/  IADD3 R66, P0, R11, UR24, RZ ;  /* 0x000000180b427c10 */ /* 0x000fc4000ff1e0ff */
[----:B------:R-:W-:Y:S02]  /*1c60*/  SHF.L.U64.HI R10, R5, 0x1, R7 ;  /* 0x00000001050a7819 */ /* 0x000fe40000010207 */
[----:B------:R-:W-:Y:S02]  /*1c70*/  IADD3 R5, R6, 0x6180, RZ ;  /* 0x0000618006057810 */ /* 0x000fe40007ffe0ff */
[----:B------:R-:W-:Y:S02]  /*1c80*/  IADD3 R68, P1, R11, UR26, RZ ;  /* 0x0000001a0b447c10 */ /* 0x000fe4000ff3e0ff */
[C---:B------:R-:W-:Y:S02]  /*1c90*/  IADD3.X R67, R10.reuse, UR25, RZ, P0, !PT ;  /* 0x000000190a437c10 */ /* 0x040fe400087fe4ff */
[----:B------:R-:W-:Y:S02]  /*1ca0*/  IADD3 R5, P0, R5, R4, RZ ;  /* 0x0000000405057210 */ /* 0x000fe40007f1e0ff */
[----:B------:R-:W-:Y:S01]  /*1cb0*/  IADD3.X R69, R10, UR27, RZ, P1, !PT ;  /* 0x0000001b0a457c10 */ /* 0x000fe20008ffe4ff */
[----:B------:R0:W-:Y:S01]  /*1cc0*/  STL [R1+0x94], R11 ;  /* 0x0000940b01007387 */ /* 0x0001e20000100800 */
[----:B------:R-:W-:-:S03]  /*1cd0*/  IADD3.X R7, RZ, R3, RZ, P0, !PT ;  /* 0x00000003ff077210 */ /* 0x000fc600007fe4ff */
[----:B------:R-:W5:Y:S04]  /*1ce0*/  LDG.E.64.CONSTANT R66, desc[UR14][R66.64] ;  /* 0x0000000e42427981 */ /* 0x000f68000c1e9b00 */
[----:B------:R-:W5:Y:S01]  /*1cf0*/  LDG.E.64.CONSTANT R68, desc[UR14][R68.64] ;  /* 0x0000000e44447981 */ /* 0x000f62000c1e9b00 */
[----:B0-----:R-:W-:-:S03]  /*1d00*/  SHF.L.U32 R11, R5, 0x1, RZ ;  /* 0x00000001050b7819 */ /* 0x001fc600000006ff */
[----:B------:R0:W-:Y:S01]  /*1d10*/  STL [R1+0x98], R10 ;  /* 0x0000980a01007387 */ /* 0x0001e20000100800 */
[C---:B------:R-:W-:Y:S02]  /*1d20*/  IADD3 R70, P0, R11.reuse, UR24, RZ ;  /* 0x000000180b467c10 */ /* 0x040fe4000ff1e0ff */
[----:B------:R-:W-:Y:S02]  /*1d30*/  IADD3 R72, P1, R11, UR26, RZ ;  /* 0x0000001a0b487c10 */ /* 0x000fe4000ff3e0ff */
[----:B0-----:R-:W-:Y:S02]  /*1d40*/  SHF.L.U64.HI R10, R5, 0x1, R7 ;  /* 0x00000001050a7819 */ /* 0x001fe40000010207 */
[----:B------:R-:W-:Y:S02]  /*1d50*/  IADD3 R5, R6, 0x6900, RZ ;  /* 0x0000690006057810 */ /* 0x000fe40007ffe0ff */
[----:B------:R-:W-:Y:S02]  /*1d60*/  IADD3.X R71, R10, UR25, RZ, P0, !PT ;  /* 0x000000190a477c10 */ /* 0x000fe400087fe4ff */
[----:B------:R-:W-:-:S02]  /*1d70*/  IADD3 R5, P0, R5, R4, RZ ;  /* 0x0000000405057210 */ /* 0x000fc40007f1e0ff */
[----:B------:R-:W-:Y:S01]  /*1d80*/  IADD3.X R73, R10, UR27, RZ, P1, !PT ;  /* 0x0000001b0a497c10 */ /* 0x000fe20008ffe4ff */
[----:B------:R0:W-:Y:S01]  /*1d90*/  STL [R1+0x8c], R11 ;  /* 0x00008c0b01007387 */ /* 0x0001e20000100800 */
[----:B------:R-:W-:-:S03]  /*1da0*/  IADD3.X R7, RZ, R3, RZ, P0, !PT ;  /* 0x00000003ff077210 */ /* 0x000fc600007fe4ff */
[----:B------:R-:W5:Y:S01]  /*1db0*/  LDG.E.64.CONSTANT R70, desc[UR14][R70.64] ;  /* 0x0000000e46467981 */ /* 0x000f62000c1e9b00 */
[----:B------:R-:W-:-:S03]  /*1dc0*/  IADD3 R6, R6, 0x7080, RZ ;  /* 0x0000708006067810 */ /* 0x000fc60007ffe0ff */
[----:B------:R-:W5:Y:S01]  /*1dd0*/  LDG.E.64.CONSTANT R72, desc[UR14][R72.64] ;  /* 0x0000000e48487981 */ /* 0x000f62000c1e9b00 */
[----:B0-----:R-:W-:-:S03]  /*1de0*/  SHF.L.U32 R11, R5, 0x1, RZ ;  /* 0x00000001050b7819 */ /* 0x001fc600000006ff */
[----:B------:R0:W-:Y:S01]  /*1df0*/  STL [R1+0x90], R10 ;  /* 0x0000900a01007387 */ /* 0x0001e20000100800 */
[C---:B------:R-:W-:Y:S02]  /*1e00*/  IADD3 R74, P0, R11.reuse, UR24, RZ ;  /* 0x000000180b4a7c10 */ /* 0x040fe4000ff1e0ff */
[----:B------:R-:W-:Y:S02]  /*1e10*/  IADD3 R76, P1, R11, UR26, RZ ;  /* 0x0000001a0b4c7c10 */ /* 0x000fe4000ff3e0ff */
[----:B0-----:R-:W-:Y:S01]  /*1e20*/  SHF.L.U64.HI R10, R5, 0x1, R7 ;  /* 0x00000001050a7819 */ /* 0x001fe20000010207 */
[----:B------:R-:W-:-:S03]  /*1e30*/  FADD.FTZ R7, R85, UR11 ;  /* 0x0000000b55077e21 */ /* 0x000fc60008010000 */
[----:B------:R-:W-:Y:S02]  /*1e40*/  IADD3.X R75, R10, UR25, RZ, P0, !PT ;  /* 0x000000190a4b7c10 */ /* 0x000fe400087fe4ff */
[----:B------:R-:W-:Y:S01]  /*1e50*/  IADD3 R4, P0, R6, R4, RZ ;  /* 0x0000000406047210 */ /* 0x000fe20007f1e0ff */
[----:B------:R-:W0:Y:S01]  /*1e60*/  MUFU.RSQ R7, R7 ;  /* 0x0000000700077308 */ /* 0x000e220000001400 */
[----:B------:R-:W-:Y:S01]  /*1e70*/  IADD3.X R77, R10, UR27, RZ, P1, !PT ;  /* 0x0000001b0a4d7c10 */ /* 0x000fe20008ffe4ff */
[----:B------:R1:W-:Y:S01]  /*1e80*/  STL [R1+0x84], R11 ;  /* 0x0000840b01007387 */ /* 0x0003e20000100800 */
[----:B------:R-:W-:-:S03]  /*1e90*/  IADD3.X R3, RZ, R3, RZ, P0, !PT ;  /* 0x00000003ff037210 */ /* 0x000fc600007fe4ff */
[----:B------:R-:W5:Y:S01]  /*1ea0*/  LDG.E.64.CONSTANT R74, desc[UR14][R74.64] ;  /* 0x0000000e4a4a7981 */ /* 0x000f62000c1e9b00 */
[----:B---3--:R-:W-:-:S03]  /*1eb0*/  HADD2.F32 R5, -RZ, R14.H1_H1 ;  /* 0x3000000eff057230 */ /* 0x008fc60000004100 */
[----:B------:R-:W3:Y:S01]  /*1ec0*/  LDG.E.64.CONSTANT R76, desc[UR14][R76.64] ;  /* 0x0000000e4c4c7981 */ /* 0x000ee2000c1e9b00 */
[----:B-1----:R-:W-:-:S03]  /*1ed0*/  SHF.L.U32 R11, R4, 0x1, RZ ;  /* 0x00000001040b7819 */ /* 0x002fc600000006ff */
[----:B------:R1:W-:Y:S01]  /*1ee0*/  STL [R1+0x88], R10 ;  /* 0x0000880a01007387 */ /* 0x0003e20000100800 */
[----:B------:R-:W-:Y:S01]  /*1ef0*/  IADD3 R78, P0, R11, UR24, RZ ;  /* 0x000000180b4e7c10 */ /* 0x000fe2000ff1e0ff */
[----:B------:R-:W-:Y:S01]  /*1f00*/  HADD2.F32 R6, -RZ, R16.H0_H0 ;  /* 0x20000010ff067230 */ /* 0x000fe20000004100 */
[----:B-1----:R-:W-:Y:S01]  /*1f10*/  SHF.L.U64.HI R10, R4, 0x1, R3 ;  /* 0x00000001040a7819 */ /* 0x002fe20000010203 */
[----:B------:R-:W-:-:S03]  /*1f20*/  HADD2.F32 R3, -RZ, R14.H0_H0 ;  /* 0x2000000eff037230 */ /* 0x000fc60000004100 */
[----:B------:R-:W-:Y:S02]  /*1f30*/  IADD3.X R79, R10, UR25, RZ, P0, !PT ;  /* 0x000000190a4f7c10 */ /* 0x000fe400087fe4ff */
[----:B------:R-:W-:Y:S01]  /*1f40*/  IADD3 R80, P0, R11, UR26, RZ ;  /* 0x0000001a0b507c10 */ /* 0x000fe2000ff1e0ff */
[C---:B------:R-:W-:Y:S01]  /*1f50*/  FADD.FTZ R5, -R84.reuse, R5 ;  /* 0x0000000554057221 */ /* 0x040fe20000010100 */
[----:B------:R-:W-:Y:S02]  /*1f60*/  FADD.FTZ R3, -R84, R3 ;  /* 0x0000000354037221 */ /* 0x000fe40000010100 */
[----:B------:R-:W-:Y:S01]  /*1f70*/  IADD3.X R81, R10, UR27, RZ, P0, !PT ;  /* 0x0000001b0a517c10 */ /* 0x000fe200087fe4ff */
[C---:B0-----:R-:W-:Y:S01]  /*1f80*/  FMUL.FTZ R105, R7.reuse, R5 ;  /* 0x0000000507697220 */ /* 0x041fe20000410000 */
[----:B------:R-:W3:Y:S01]  /*1f90*/  LDG.E.64.CONSTANT R78, desc[UR14][R78.64] ;  /* 0x0000000e4e4e7981 */ /* 0x000ee2000c1e9b00 */
[----:B------:R-:W-:Y:S01]  /*1fa0*/  FMUL.FTZ R4, R2, R6 ;  /* 0x0000000602047220 */ /* 0x000fe20000410000 */
[----:B------:R-:W-:Y:S01]  /*1fb0*/  FMUL.FTZ R104, R7, R3 ;  /* 0x0000000307687220 */ /* 0x000fe20000410000 */
[----:B------:R-:W-:Y:S01]  /*1fc0*/  HADD2.F32 R5, -RZ, R18.H0_H0 ;  /* 0x20000012ff057230 */ /* 0x000fe20000004100 */
[----:B------:R-:W3:Y:S01]  /*1fd0*/  LDG.E.64.CONSTANT R80, desc[UR14][R80.64] ;  /* 0x0000000e50507981 */ /* 0x000ee2000c1e9b00 */
[----:B------:R-:W-:Y:S01]  /*1fe0*/  FMUL.FTZ R3, R9, R98 ;  /* 0x0000006209037220 */ /* 0x000fe20000410000 */
[----:B------:R-:W-:-:S02]  /*1ff0*/  FFMA.FTZ R4, R104, R4, RZ ;  /* 0x0000000468047223 */ /* 0x000fc400000100ff */
[----:B------:R-:W-:Y:S01]  /*2000*/  FADD.FTZ R5, -R84, R5 ;  /* 0x0000000554057221 */ /* 0x000fe20000010100 */
[----:B------:R-:W-:Y:S02]  /*2010*/  HADD2.F32 R18, -RZ, R18.H1_H1 ;  /* 0x30000012ff127230 */ /* 0x000fe40000004100 */
[----:B------:R-:W-:Y:S01]  /*2020*/  FFMA.FTZ R3, R105, R3, R4 ;  /* 0x0000000369037223 */ /* 0x000fe20000010004 */
[----:B------:R-:W-:Y:S01]  /*2030*/  FMUL.FTZ R4, R2, R99 ;  /* 0x0000006302047220 */ /* 0x000fe20000410000 */
[----:B------:R-:W-:Y:S01]  /*2040*/  FMUL.FTZ R102, R7, R5 ;  /* 0x0000000507667220 */ /* 0x000fe20000410000 */
[----:B------:R-:W-:-:S03]  /*2050*/  FADD.FTZ R18, -R84, R18 ;  /* 0x0000001254127221 */ /* 0x000fc60000010100 */
[----:B------:R-:W-:Y:S01]  /*2060*/  FFMA.FTZ R3, R102, R4, R3 ;  /* 0x0000000466037223 */ /* 0x000fe20000010003 */
[--C-:B------:R-:W-:Y:S02]  /*2070*/  HADD2.F32 R4, -RZ, R92.reuse.H0_H0 ;  /* 0x2000005cff047230 */ /* 0x100fe40000004100 */
[----:B------:R-:W-:Y:S01]  /*2080*/  FMUL.FTZ R13, R9, R97 ;  /* 0x00000061090d7220 */ /* 0x000fe20000410000 */
[----:B------:R-:W-:Y:S01]  /*2090*/  FMUL.FTZ R103, R7, R18 ;  /* 0x0000001207677220 */ /* 0x000fe20000410000 */
[----:B------:R-:W-:Y:S02]  /*20a0*/  HADD2.F32 R5, -RZ, R92.H1_H1 ;  /* 0x3000005cff057230 */ /* 0x000fe40000004100 */
[----:B------:R-:W-:Y:S01]  /*20b0*/  FADD.FTZ R4, -R84, R4 ;  /* 0x0000000454047221 */ /* 0x000fe20000010100 */
[----:B------:R-:W-:Y:S01]  /*20c0*/  STL [R1+0x7c], R11 ;  /* 0x00007c0b01007387 */ /* 0x000fe20000100800 */
[----:B------:R-:W-:Y:S01]  /*20d0*/  FFMA.FTZ R13, R103, R13, R3 ;  /* 0x0000000d670d7223 */ /* 0x000fe20000010003 */
[----:B------:R-:W-:Y:S01]  /*20e0*/  FMUL.FTZ R3, R2, R96 ;  /* 0x0000006002037220 */ /* 0x000fe20000410000 */
[----:B------:R-:W-:Y:S01]  /*20f0*/  HADD2.F32 R95, -RZ, R22.H1_H1 ;  /* 0x30000016ff5f7230 */ /* 0x000fe20000004100 */
[----:B------:R0:W-:Y:S01]  /*2100*/  STL [R1+0x80], R10 ;  /* 0x0000800a01007387 */ /* 0x0001e20000100800 */
[----:B------:R-:W-:Y:S01]  /*2110*/  FADD.FTZ R5, -R84, R5 ;  /* 0x0000000554057221 */ /* 0x000fe20000010100 */
[----:B------:R-:W-:-:S02]  /*2120*/  HADD2.F32 R94, -RZ, R26.H0_H0 ;  /* 0x2000001aff5e7230 */ /* 0x000fc40000004100 */
[----:B------:R-:W-:Y:S01]  /*2130*/  STL [R1+0x28], R104 ;  /* 0x0000286801007387 */ /* 0x000fe20000100800 */
[C---:B------:R-:W-:Y:S01]  /*2140*/  FMUL.FTZ R5, R7.reuse, R5 ;  /* 0x0000000507057220 */ /* 0x040fe20000410000 */
[----:B0-----:R-:W-:Y:S01]  /*2150*/  FMUL.FTZ R10, R7, R4 ;  /* 0x00000004070a7220 */ /* 0x001fe20000410000 */
[----:B------:R-:W-:Y:S01]  /*2160*/  HADD2.F32 R4, -RZ, R24.H0_H0 ;  /* 0x20000018ff047230 */ /* 0x000fe20000004100 */
[----:B------:R-:W-:Y:S02]  /*2170*/  STL [R1+0x24], R105 ;  /* 0x0000246901007387 */ /* 0x000fe40000100800 */
[----:B------:R-:W-:Y:S01]  /*2180*/  FFMA.FTZ R13, R10, R3, R13 ;  /* 0x000000030a0d7223 */ /* 0x000fe2000001000d */
[----:B------:R-:W-:Y:S01]  /*2190*/  FMUL.FTZ R3, R9, R95 ;  /* 0x0000005f09037220 */ /* 0x000fe20000410000 */
[----:B------:R-:W-:Y:S01]  /*21a0*/  STL [R1+0x74], R102 ;  /* 0x0000746601007387 */ /* 0x000fe20000100800 */
[----:B------:R-:W-:-:S03]  /*21b0*/  FADD.FTZ R4, -R84, R4 ;  /* 0x0000000454047221 */ /* 0x000fc60000010100 */
[----:B------:R-:W-:Y:S01]  /*21c0*/  STL [R1+0x70], R103 ;  /* 0x0000706701007387 */ /* 0x000fe20000100800 */
[----:B------:R-:W-:Y:S01]  /*21d0*/  FFMA.FTZ R13, R5, R3, R13 ;  /* 0x00000003050d7223 */ /* 0x000fe2000001000d */
[----:B------:R-:W-:Y:S02]  /*21e0*/  FMUL.FTZ R4, R7, R4 ;  /* 0x0000000407047220 */ /* 0x000fe40000410000 */
[----:B------:R-:W-:Y:S01]  /*21f0*/  STL [R1+0x6c], R10 ;  /* 0x00006c0a01007387 */ /* 0x000fe20000100800 */
[----:B------:R-:W-:-:S03]  /*2200*/  FMUL.FTZ R3, R2, R94 ;  /* 0x0000005e02037220 */ /* 0x000fc60000410000 */
[----:B------:R0:W-:Y:S01]  /*2210*/  STL [R1+0x68], R5 ;  /* 0x0000680501007387 */ /* 0x0001e20000100800 */
[----:B------:R-:W-:Y:S02]  /*2220*/  HADD2.F32 R92, -RZ, R26.H1_H1 ;  /* 0x3000001aff5c7230 */ /* 0x000fe40000004100 */
[----:B------:R-:W-:Y:S01]  /*2230*/  FFMA.FTZ R13, R4, R3, R13 ;  /* 0x00000003040d7223 */ /* 0x000fe2000001000d */
[----:B------:R1:W-:Y:S01]  /*2240*/  STL [R1+0x64], R4 ;  /* 0x0000640401007387 */ /* 0x0003e20000100800 */
[----:B0-----:R-:W-:Y:S02]  /*2250*/  HADD2.F32 R5, -RZ, R24.H1_H1 ;  /* 0x30000018ff057230 */ /* 0x001fe40000004100 */
[----:B-1----:R-:W-:-:S03]  /*2260*/  HADD2.F32 R4, -RZ, R30.H0_H0 ;  /* 0x2000001eff047230 */ /* 0x002fc60000004100 */
[C---:B------:R-:W-:Y:S01]  /*2270*/  FADD.FTZ R5, -R84.reuse, R5 ;  /* 0x0000000554057221 */ /* 0x040fe20000010100 */
[----:B------:R-:W-:Y:S01]  /*2280*/  FMUL.FTZ R3, R9, R92 ;  /* 0x0000005c09037220 */ /* 0x000fe20000410000 */
[----:B------:R-:W-:Y:S02]  /*2290*/  HADD2.F32 R91, -RZ, R28.H0_H0 ;  /* 0x2000001cff5b7230 */ /* 0x000fe40000004100 */
[----:B------:R-:W-:Y:S01]  /*22a0*/  FMUL.FTZ R5, R7, R5 ;  /* 0x0000000507057220 */ /* 0x000fe20000410000 */
[----:B------:R-:W-:-:S03]  /*22b0*/  FADD.FTZ R4, -R84, R4 ;  /* 0x0000000454047221 */ /* 0x000fc60000010100 */
[----:B------:R-:W-:Y:S01]  /*22c0*/  FFMA.FTZ R13, R5, R3, R13 ;  /* 0x00000003050d7223 */ /* 0x000fe2000001000d */
[----:B------:R0:W-:Y:S01]  /*22d0*/  STL [R1+0x60], R5 ;  /* 0x0000600501007387 */ /* 0x0001e20000100800 */
[----:B------:R-:W-:Y:S01]  /*22e0*/  FMUL.FTZ R4, R7, R4 ;  /* 0x0000000407047220 */ /* 0x000fe20000410000 */
[----:B------:R-:W-:Y:S01]  /*22f0*/  FMUL.FTZ R3, R2, R91 ;  /* 0x0000005b02037220 */ /* 0x000fe20000410000 */
[----:B------:R-:W-:Y:S02]  /*2300*/  HADD2.F32 R90, -RZ, R28.H1_H1 ;  /* 0x3000001cff5a7230 */ /* 0x000fe40000004100 */
[----:B0-----:R-:W-:Y:S01]  /*2310*/  HADD2.F32 R5, -RZ, R30.H1_H1 ;  /* 0x3000001eff057230 */ /* 0x001fe20000004100 */
[----:B------:R0:W-:Y:S01]  /*2320*/  STL [R1+0x5c], R4 ;  /* 0x00005c0401007387 */ /* 0x0001e20000100800 */
[----:B------:R-:W-:-:S03]  /*2330*/  FFMA.FTZ R13, R4, R3, R13 ;  /* 0x00000003040d7223 */ /* 0x000fc6000001000d */
[C---:B------:R-:W-:Y:S01]  /*2340*/  FADD.FTZ R5, -R84.reuse, R5 ;  /* 0x0000000554057221 */ /* 0x040fe20000010100 */
[----:B------:R-:W-:Y:S01]  /*2350*/  FMUL.FTZ R3, R9, R90 ;  /* 0x0000005a09037220 */ /* 0x000fe20000410000 */
[----:B0-----:R-:W-:Y:S02]  /*2360*/  HADD2.F32 R4, -RZ, R34.H0_H0 ;  /* 0x20000022ff047230 */ /* 0x001fe40000004100 */
[----:B------:R-:W-:Y:S01]  /*2370*/  FMUL.FTZ R5, R7, R5 ;  /* 0x0000000507057220 */ /* 0x000fe20000410000 */
[--C-:B------:R-:W-:Y:S02]  /*2380*/  HADD2.F32 R89, -RZ, R32.reuse.H0_H0 ;  /* 0x20000020ff597230 */ /* 0x100fe40000004100 */
[----:B------:R-:W-:Y:S02]  /*2390*/  FADD.FTZ R4, -R84, R4 ;  /* 0x0000000454047221 */ /* 0x000fe40000010100 */
[----:B------:R0:W-:Y:S01]  /*23a0*/  STL [R1+0x58], R5 ;  /* 0x0000580501007387 */ /* 0x0001e20000100800 */
[----:B------:R-:W-:Y:S01]  /*23b0*/  FFMA.FTZ R13, R5, R3, R13 ;  /* 0x00000003050d7223 */ /* 0x000fe2000001000d */
[----:B------:R-:W-:Y:S01]  /*23c0*/  FMUL.FTZ R3, R2, R89 ;  /* 0x0000005902037220 */ /* 0x000fe20000410000 */
[----:B------:R-:W-:Y:S01]  /*23d0*/  FMUL.FTZ R4, R7, R4 ;  /* 0x0000000407047220 */ /* 0x000fe20000410000 */
[----:B------:R-:W-:-:S02]  /*23e0*/  HADD2.F32 R88, -RZ, R32.H1_H1 ;  /* 0x30000020ff587230 */ /* 0x000fc40000004100 */
[----:B0-----:R-:W-:Y:S02]  /*23f0*/  HADD2.F32 R5, -RZ, R34.H1_H1 ;  /* 0x30000022ff057230 */ /* 0x001fe40000004100 */
[----:B------:R0:W-:Y:S01]  /*2400*/  STL [R1+0x54], R4 ;  /* 0x0000540401007387 */ /* 0x0001e20000100800 */
[----:B------:R-:W-:Y:S02]  /*2410*/  FFMA.FTZ R13, R4, R3, R13 ;  /* 0x00000003040d7223 */ /* 0x000fe4000001000d */
[----:B------:R-:W-:Y:S01]  /*2420*/  FADD.FTZ R5, -R84, R5 ;  /* 0x0000000554057221 */ /* 0x000fe20000010100 */
[----:B------:R-:W-:Y:S01]  /*2430*/  FMUL.FTZ R3, R9, R88 ;  /* 0x0000005809037220 */ /* 0x000fe20000410000 */
[----:B0-----:R-:W-:Y:S02]  /*2440*/  HADD2.F32 R4, -RZ, R36.H0_H0 ;  /* 0x20000024ff047230 */ /* 0x001fe40000004100 */
[----:B------:R-:W-:Y:S01]  /*2450*/  FMUL.FTZ R5, R7, R5 ;  /* 0x0000000507057220 */ /* 0x000fe20000410000 */
[----:B------:R-:W-:-:S02]  /*2460*/  HADD2.F32 R85, -RZ, R86.H0_H0 ;  /* 0x20000056ff557230 */ /* 0x000fc40000004100 */
[----:B------:R-:W-:Y:S02]  /*2470*/  FADD.FTZ R4, -R84, R4 ;  /* 0x0000000454047221 */ /* 0x000fe40000010100 */
[----:B------:R0:W-:Y:S01]  /*2480*/  STL [R1+0x50], R5 ;  /* 0x0000500501007387 */ /* 0x0001e20000100800 */
[----:B------:R-:W-:Y:S01]  /*2490*/  FFMA.FTZ R13, R5, R3, R13 ;  /* 0x00000003050d7223 */ /* 0x000fe2000001000d */
[----:B------:R-:W-:Y:S01]  /*24a0*/  FMUL.FTZ R3, R2, R85 ;  /* 0x0000005502037220 */ /* 0x000fe20000410000 */
[----:B------:R-:W-:Y:S01]  /*24b0*/  FMUL.FTZ R4, R7, R4 ;  /* 0x0000000407047220 */ /* 0x000fe20000410000 */
[----:B------:R-:W-:Y:S02]  /*24c0*/  HADD2.F32 R86, -RZ, R86.H1_H1 ;  /* 0x30000056ff567230 */ /* 0x000fe40000004100 */
[----:B0-----:R-:W-:Y:S02]  /*24d0*/  HADD2.F32 R5, -RZ, R36.H1_H1 ;  /* 0x30000024ff057230 */ /* 0x001fe40000004100 */
[----:B------:R0:W-:Y:S01]  /*24e0*/  STL [R1+0x4c], R4 ;  /* 0x00004c0401007387 */ /* 0x0001e20000100800 */
[----:B------:R-:W-:-:S02]  /*24f0*/  FFMA.FTZ R13, R4, R3, R13 ;  /* 0x00000003040d7223 */ /* 0x000fc4000001000d */
[C---:B------:R-:W-:Y:S01]  /*2500*/  FADD.FTZ R5, -R84.reuse, R5 ;  /* 0x0000000554057221 */ /* 0x040fe20000010100 */
[----:B------:R-:W-:Y:S01]  /*2510*/  FMUL.FTZ R3, R9, R86 ;  /* 0x0000005609037220 */ /* 0x000fe20000410000 */
[----:B0-----:R-:W-:Y:S02]  /*2520*/  HADD2.F32 R4, -RZ, R38.H0_H0 ;  /* 0x20000026ff047230 */ /* 0x001fe40000004100 */
[----:B------:R-:W-:Y:S01]  /*2530*/  FMUL.FTZ R10, R7, R5 ;  /* 0x00000005070a7220 */ /* 0x000fe20000410000 */
[----:B------:R-:W-:Y:S02]  /*2540*/  HADD2.F32 R5, -RZ, R82.H0_H0 ;  /* 0x20000052ff057230 */ /* 0x000fe40000004100 */
[----:B------:R-:W-:Y:S01]  /*2550*/  FADD.FTZ R4, -R84, R4 ;  /* 0x0000000454047221 */ /* 0x000fe20000010100 */
[----:B------:R-:W-:Y:S01]  /*2560*/  FFMA.FTZ R13, R10, R3, R13 ;  /* 0x000000030a0d7223 */ /* 0x000fe2000001000d */
[----:B------:R0:W-:Y:S01]  /*2570*/  STL [R1+0x48], R10 ;  /* 0x0000480a01007387 */ /* 0x0001e20000100800 */
[----:B------:R-:W-:-:S02]  /*2580*/  HADD2.F32 R3, -RZ, R38.H1_H1 ;  /* 0x30000026ff037230 */ /* 0x000fc40000004100 */
[----:B------:R-:W-:Y:S01]  /*2590*/  FMUL.FTZ R11, R7, R4 ;  /* 0x00000004070b7220 */ /* 0x000fe20000410000 */
[----:B------:R-:W-:Y:S02]  /*25a0*/  HADD2.F32 R4, -RZ, R82.H1_H1 ;  /* 0x30000052ff047230 */ /* 0x000fe40000004100 */
[----:B------:R-:W-:Y:S01]  /*25b0*/  FADD.FTZ R3, -R84, R3 ;  /* 0x0000000354037221 */ /* 0x000fe20000010100 */
[----:B0-----:R-:W-:Y:S01]  /*25c0*/  FMUL.FTZ R10, R2, R5 ;  /* 0x00000005020a7220 */ /* 0x001fe20000410000 */
[----:B------:R0:W-:Y:S03]  /*25d0*/  STL [R1+0x44], R11 ;  /* 0x0000440b01007387 */ /* 0x0001e60000100800 */
[----:B------:R-:W-:Y:S01]  /*25e0*/  FFMA.FTZ R13, R11, R10, R13 ;  /* 0x0000000a0b0d7223 */ /* 0x000fe2000001000d */
[----:B------:R-:W-:Y:S02]  /*25f0*/  HADD2.F32 R10, -RZ, R40.H0_H0 ;  /* 0x20000028ff0a7230 */ /* 0x000fe40000004100 */
[----:B------:R-:W-:Y:S01]  /*2600*/  FMUL.FTZ R12, R7, R3 ;  /* 0x00000003070c7220 */ /* 0x000fe20000410000 */
[----:B------:R-:W-:-:S02]  /*2610*/  HADD2.F32 R3, -RZ, R50.H0_H0 ;  /* 0x20000032ff037230 */ /* 0x000fc40000004100 */
[----:B0-----:R-:W-:Y:S01]  /*2620*/  FMUL.FTZ R11, R9, R4 ;  /* 0x00000004090b7220 */ /* 0x001fe20000410000 */
[----:B------:R-:W-:Y:S01]  /*2630*/  FADD.FTZ R10, -R84, R10 ;  /* 0x0000000a540a7221 */ /* 0x000fe20000010100 */
[----:B------:R0:W-:Y:S02]  /*2640*/  STL [R1+0x40], R12 ;  /* 0x0000400c01007387 */ /* 0x0001e40000100800 */
[----:B------:R-:W-:Y:S01]  /*2650*/  FFMA.FTZ R13, R12, R11, R13 ;  /* 0x0000000b0c0d7223 */ /* 0x000fe2000001000d */
[----:B------:R-:W-:Y:S02]  /*2660*/  HADD2.F32 R11, -RZ, R40.H1_H1 ;  /* 0x30000028ff0b7230 */ /* 0x000fe40000004100 */
[----:B------:R-:W-:Y:S01]  /*2670*/  FMUL.FTZ R14, R7, R10 ;  /* 0x0000000a070e7220 */ /* 0x000fe20000410000 */
[----:B------:R-:W-:Y:S02]  /*2680*/  HADD2.F32 R10, -RZ, R50.H1_H1 ;  /* 0x30000032ff0a7230 */ /* 0x000fe40000004100 */
[----:B0-----:R-:W-:Y:S01]  /*2690*/  FMUL.FTZ R12, R2, R3 ;  /* 0x00000003020c7220 */ /* 0x001fe20000410000 */
[----:B------:R-:W-:-:S03]  /*26a0*/  FADD.FTZ R11, -R84, R11 ;  /* 0x0000000b540b7221 */ /* 0x000fc60000010100 */
[----:B------:R-:W-:Y:S01]  /*26b0*/  FFMA.FTZ R13, R14, R12, R13 ;  /* 0x0000000c0e0d7223 */ /* 0x000fe2000001000d */
[----:B------:R-:W-:Y:S01]  /*26c0*/  HADD2.F32 R12, -RZ, R52.H0_H0 ;  /* 0x20000034ff0c7230 */ /* 0x000fe20000004100 */
[----:B------:R0:W-:Y:S01]  /*26d0*/  STL [R1+0x3c], R14 ;  /* 0x00003c0e01007387 */ /* 0x0001e20000100800 */
[----:B------:R-:W-:Y:S01]  /*26e0*/  FMUL.FTZ R16, R7, R11 ;  /* 0x0000000b07107220 */ /* 0x000fe20000410000 */
[----:B------:R-:W-:Y:S02]  /*26f0*/  HADD2.F32 R11, -RZ, R54.H0_H0 ;  /* 0x20000036ff0b7230 */ /* 0x000fe40000004100 */
[----:B------:R-:W-:Y:S01]  /*2700*/  FADD.FTZ R12, -R84, R12 ;  /* 0x0000000c540c7221 */ /* 0x000fe20000010100 */
[----:B------:R-:W-:Y:S01]  /*2710*/  HADD2.F32 R52, -RZ, R52.H1_H1 ;  /* 0x30000034ff347230 */ /* 0x000fe20000004100 */
[----:B------:R1:W-:Y:S01]  /*2720*/  STL [R1+0x38], R16 ;  /* 0x0000381001007387 */ /* 0x0003e20000100800 */
[----:B0-----:R-:W-:Y:S01]  /*2730*/  FMUL.FTZ R14, R9, R10 ;  /* 0x0000000a090e7220 */ /* 0x001fe20000410000 */
[----:B--2---:R-:W-:-:S03]  /*2740*/  FADD.FTZ R57, R57, UR11 ;  /* 0x0000000b39397e21 */ /* 0x004fc60008010000 */
[----:B------:R-:W-:Y:S01]  /*2750*/  FFMA.FTZ R13, R16, R14, R13 ;  /* 0x0000000e100d7223 */ /* 0x000fe2000001000d */
[----:B------:R-:W-:Y:S01]  /*2760*/  FMUL.FTZ R14, R2, R11 ;  /* 0x0000000b020e7220 */ /* 0x000fe20000410000 */
[C---:B-1----:R-:W-:Y:S01]  /*2770*/  FMUL.FTZ R16, R7.reuse, R12 ;  /* 0x0000000c07107220 */ /* 0x042fe20000410000 */
[----:B------:R-:W-:Y:S02]  /*2780*/  HADD2.F32 R12, -RZ, R54.H1_H1 ;  /* 0x30000036ff0c7230 */ /* 0x000fe40000004100 */
[----:B------:R-:W-:Y:S01]  /*2790*/  FADD.FTZ R52, -R84, R52 ;  /* 0x0000003454347221 */ /* 0x000fe20000010100 */
[----:B------:R-:W-:Y:S02]  /*27a0*/  FFMA.FTZ R14, R16, R14, R13 ;  /* 0x0000000e100e7223 */ /* 0x000fe4000001000d */
[----:B------:R-:W0:Y:S01]  /*27b0*/  MUFU.RSQ R13, R57 ;  /* 0x00000039000d7308 */ /* 0x000e220000001400 */
[----:B------:R1:W-:Y:S01]  /*27c0*/  STL [R1+0x34], R16 ;  /* 0x0000341001007387 */ /* 0x0003e20000100800 */
[----:B------:R-:W-:Y:S01]  /*27d0*/  FMUL.FTZ R18, R7, R52 ;  /* 0x0000003407127220 */ /* 0x000fe20000410000 */
[----:B----4-:R-:W-:-:S04]  /*27e0*/  HADD2.F32 R22, -RZ, R58.H0_H0 ;  /* 0x2000003aff167230 */ /* 0x010fc80000004100 */
[----:B------:R2:W-:Y:S01]  /*27f0*/  STL [R1+0x30], R18 ;  /* 0x0000301201007387 */ /* 0x0005e20000100800 */
[----:B-1----:R-:W-:-:S04]  /*2800*/  FMUL.FTZ R16, R9, R12 ;  /* 0x0000000c09107220 */ /* 0x002fc80000410000 */
[----:B------:R-:W-:Y:S01]  /*2810*/  FFMA.FTZ R52, R18, R16, R14 ;  /* 0x0000001012347223 */ /* 0x000fe2000001000e */
[----:B--2---:R-:W-:Y:S02]  /*2820*/  HADD2.F32 R18, -RZ, R15.H0_H0 ;  /* 0x2000000fff127230 */ /* 0x004fe40000004100 */
[----:B------:R-:W-:Y:S01]  /*2830*/  FADD.FTZ R22, -R84, R22 ;  /* 0x0000001654167221 */ /* 0x000fe20000010100 */
[----:B------:R-:W-:Y:S02]  /*2840*/  HADD2.F32 R14, -RZ, R17.H0_H0 ;  /* 0x20000011ff0e7230 */ /* 0x000fe40000004100 */
[----:B------:R-:W-:Y:S02]  /*2850*/  HADD2.F32 R20, -RZ, R15.H1_H1 ;  /* 0x3000000fff147230 */ /* 0x000fe40000004100 */
[----:B------:R-:W-:Y:S01]  /*2860*/  FADD.FTZ R18, -R56, R18 ;  /* 0x0000001238127221 */ /* 0x000fe20000010100 */
[----:B-----5:R-:W-:Y:S02]  /*2870*/  HADD2.F32 R16, -RZ, R60.H0_H0 ;  /* 0x2000003cff107230 */ /* 0x020fe40000004100 */
[----:B------:R-:W-:Y:S01]  /*2880*/  FMUL.FTZ R24, R7, R22 ;  /* 0x0000001607187220 */ /* 0x000fe20000410000 */
[----:B------:R-:W-:-:S02]  /*2890*/  HADD2.F32 R15, -RZ, R17.H1_H1 ;  /* 0x30000011ff0f7230 */ /* 0x000fc40000004100 */
[C---:B0-----:R-:W-:Y:S01]  /*28a0*/  FMUL.FTZ R38, R13.reuse, R18 ;  /* 0x000000120d267220 */ /* 0x041fe20000410000 */
[----:B------:R-:W-:Y:S01]  /*28b0*/  FMUL.FTZ R17, R0, R14 ;  /* 0x0000000e00117220 */ /* 0x000fe20000410000 */
[----:B------:R-:W-:Y:S01]  /*28c0*/  FADD.FTZ R20, -R56, R20 ;  /* 0x0000001438147221 */ /* 0x000fe20000010100 */
[----:B------:R-:W-:Y:S01]  /*28d0*/  FMUL.FTZ R18, R2, R16 ;  /* 0x0000001002127220 */ /* 0x000fe20000410000 */
[----:B------:R-:W-:Y:S01]  /*28e0*/  FMUL.FTZ R54, R8, R15 ;  /* 0x0000000f08367220 */ /* 0x000fe20000410000 */
[----:B------:R-:W-:Y:S01]  /*28f0*/  STL [R1+0x1c], R38 ;  /* 0x00001c2601007387 */ /* 0x000fe20000100800 */
[----:B------:R-:W-:Y:S01]  /*2900*/  FMUL.FTZ R34, R13, R20 ;  /* 0x000000140d227220 */ /* 0x000fe20000410000 */
[----:B------:R-:W-:Y:S01]  /*2910*/  FFMA.FTZ R17, R38, R17, RZ ;  /* 0x0000001126117223 */ /* 0x000fe200000100ff */
[----:B------:R-:W-:Y:S01]  /*2920*/  FFMA.FTZ R52, R24, R18, R52 ;  /* 0x0000001218347223 */ /* 0x000fe20000010034 */
[----:B------:R0:W-:Y:S01]  /*2930*/  STL [R1+0x20], R24 ;  /* 0x0000201801007387 */ /* 0x0001e20000100800 */
[----:B------:R-:W-:-:S02]  /*2940*/  HADD2.F32 R22, -RZ, R58.H1_H1 ;  /* 0x3000003aff167230 */ /* 0x000fc40000004100 */
[----:B------:R-:W-:Y:S01]  /*2950*/  FFMA.FTZ R54, R34, R54, R17 ;  /* 0x0000003622367223 */ /* 0x000fe20000010011 */
[----:B------:R-:W-:Y:S02]  /*2960*/  HADD2.F32 R17, -RZ, R60.H1_H1 ;  /* 0x3000003cff117230 */ /* 0x000fe40000004100 */
[----:B------:R-:W-:Y:S02]  /*2970*/  HADD2.F32 R18, -RZ, R21.H0_H0 ;  /* 0x20000015ff127230 */ /* 0x000fe40000004100 */
[----:B------:R-:W-:Y:S01]  /*2980*/  FADD.FTZ R22, -R84, R22 ;  /* 0x0000001654167221 */ /* 0x000fe20000010100 */
[----:B0-----:R-:W-:-:S03]  /*2990*/  HADD2.F32 R24, -RZ, R19.H0_H0 ;  /* 0x20000013ff187230 */ /* 0x001fc60000004100 */
[----:B------:R-:W-:Y:S01]  /*29a0*/  FMUL.FTZ R28, R7, R22 ;  /* 0x00000016071c7220 */ /* 0x000fe20000410000 */
[----:B------:R-:W-:Y:S02]  /*29b0*/  HADD2.F32 R20, -RZ, R19.H1_H1 ;  /* 0x30000013ff147230 */ /* 0x000fe40000004100 */
[----:B------:R-:W-:Y:S01]  /*29c0*/  FADD.FTZ R24, -R56, R24 ;  /* 0x0000001838187221 */ /* 0x000fe20000010100 */
[----:B------:R-:W-:Y:S01]  /*29d0*/  FMUL.FTZ R19, R9, R17 ;  /* 0x0000001109137220 */ /* 0x000fe20000410000 */
[----:B------:R-:W-:Y:S02]  /*29e0*/  FMUL.FTZ R22, R0, R18 ;  /* 0x0000001200167220 */ /* 0x000fe40000410000 */
[----:B------:R-:W-:Y:S01]  /*29f0*/  FMUL.FTZ R26, R13, R24 ;  /* 0x000000180d1a7220 */ /* 0x000fe20000410000 */
[----:B------:R-:W-:Y:S01]  /*2a00*/  FFMA.FTZ R52, R28, R19, R52 ;  /* 0x000000131c347223 */ /* 0x000fe20000010034 */
[----:B------:R-:W-:Y:S02]  /*2a10*/  HADD2.F32 R19, -RZ, R21.H1_H1 ;  /* 0x30000015ff137230 */ /* 0x000fe40000004100 */
[----:B------:R-:W-:Y:S01]  /*2a20*/  FADD.FTZ R20, -R56, R20 ;  /* 0x0000001438147221 */ /* 0x000fe20000010100 */
[----:B------:R-:W-:Y:S01]  /*2a30*/  FFMA.FTZ R54, R26, R22, R54 ;  /* 0x000000161a367223 */ /* 0x000fe20000010036 */
[----:B------:R-:W-:Y:S01]  /*2a40*/  HADD2.F32 R22, -RZ, R62.H0_H0 ;  /* 0x2000003eff167230 */ /* 0x000fe20000004100 */
[----:B------:R-:W-:Y:S01]  /*2a50*/  STL [R1+0x2c], R34 ;  /* 0x00002c2201007387 */ /* 0x000fe20000100800 */
[----:B------:R-:W-:-:S03]  /*2a60*/  FMUL.FTZ R24, R8, R19 ;  /* 0x0000001308187220 */ /* 0x000fc60000410000 */
[----:B------:R0:W-:Y:S01]  /*2a70*/  STL [R1+0xc], R28 ;  /* 0x00000c1c01007387 */ /* 0x0001e20000100800 */
[----:B------:R-:W-:-:S03]  /*2a80*/  FADD.FTZ R22, -R84, R22 ;  /* 0x0000001654167221 */ /* 0x000fc60000010100 */
[----:B------:R1:W-:Y:S01]  /*2a90*/  STL [R1+0x18], R26 ;  /* 0x0000181a01007387 */ /* 0x0003e20000100800 */
[----:B0-----:R-:W-:Y:S01]  /*2aa0*/  FMUL.FTZ R28, R13, R20 ;  /* 0x000000140d1c7220 */ /* 0x001fe20000410000 */
[----:B------:R-:W-:Y:S02]  /*2ab0*/  HADD2.F32 R20, -RZ, R64.H0_H0 ;  /* 0x20000040ff147230 */ /* 0x000fe40000004100 */
[----:B-1----:R-:W-:Y:S02]  /*2ac0*/  HADD2.F32 R26, -RZ, R93.H0_H0 ;  /* 0x2000005dff1a7230 */ /* 0x002fe40000004100 */
[----:B------:R-:W-:Y:S01]  /*2ad0*/  FFMA.FTZ R54, R28, R24, R54 ;  /* 0x000000181c367223 */ /* 0x000fe20000010036 */
[----:B------:R-:W-:Y:S02]  /*2ae0*/  HADD2.F32 R21, -RZ, R23.H0_H0 ;  /* 0x20000017ff157230 */ /* 0x000fe40000004100 */
[----:B------:R-:W-:Y:S01]  /*2af0*/  FMUL.FTZ R24, R2, R20 ;  /* 0x0000001402187220 */ /* 0x000fe20000410000 */
[----:B------:R-:W-:Y:S01]  /*2b00*/  FMUL.FTZ R30, R7, R22 ;  /* 0x00000016071e7220 */ /* 0x000fe20000410000 */
[----:B------:R-:W-:Y:S01]  /*2b10*/  FADD.FTZ R26, -R56, R26 ;  /* 0x0000001a381a7221 */ /* 0x000fe20000010100 */
[----:B------:R0:W-:Y:S01]  /*2b20*/  STL [R1+0x14], R28 ;  /* 0x0000141c01007387 */ /* 0x0001e20000100800 */
[----:B------:R-:W-:-:S02]  /*2b30*/  HADD2.F32 R62, -RZ, R62.H1_H1 ;  /* 0x3000003eff3e7230 */ /* 0x000fc40000004100 */
[----:B------:R-:W-:Y:S01]  /*2b40*/  FFMA.FTZ R52, R30, R24, R52 ;  /* 0x000000181e347223 */ /* 0x000fe20000010034 */
[----:B------:R-:W-:Y:S01]  /*2b50*/  FMUL.FTZ R22, R0, R21 ;  /* 0x0000001500167220 */ /* 0x000fe20000410000 */
[----:B------:R-:W-:Y:S02]  /*2b60*/  HADD2.F32 R24, -RZ, R93.H1_H1 ;  /* 0x3000005dff187230 */ /* 0x000fe40000004100 */
[----:B------:R-:W-:Y:S01]  /*2b70*/  FADD.FTZ R62, -R84, R62 ;  /* 0x0000003e543e7221 */ /* 0x000fe20000010100 */
[----:B0-----:R-:W-:Y:S01]  /*2b80*/  FMUL.FTZ R28, R13, R26 ;  /* 0x0000001a0d1c7220 */ /* 0x001fe20000410000 */
[----:B------:R-:W-:Y:S02]  /*2b90*/  HADD2.F32 R23, -RZ, R23.H1_H1 ;  /* 0x30000017ff177230 */ /* 0x000fe40000004100 */
[----:B------:R-:W-:Y:S01]  /*2ba0*/  FADD.FTZ R24, -R56, R24 ;  /* 0x0000001838187221 */ /* 0x000fe20000010100 */
[----:B------:R-:W-:Y:S01]  /*2bb0*/  FFMA.FTZ R54, R28, R22, R54 ;  /* 0x000000161c367223 */ /* 0x000fe20000010036 */
[----:B------:R-:W-:-:S02]  /*2bc0*/  HADD2.F32 R22, -RZ, R64.H1_H1 ;  /* 0x30000040ff167230 */ /* 0x000fc40000004100 */
[----:B------:R-:W-:Y:S01]  /*2bd0*/  HADD2.F32 R26, -RZ, R25.H0_H0 ;  /* 0x20000019ff1a7230 */ /* 0x000fe20000004100 */
[----:B------:R0:W-:Y:S01]  /*2be0*/  STL [R1+0x8], R30 ;  /* 0x0000081e01007387 */ /* 0x0001e20000100800 */
[----:B------:R-:W-:Y:S01]  /*2bf0*/  FMUL.FTZ R125, R7, R62 ;  /* 0x0000003e077d7220 */ /* 0x000fe20000410000 */
[----:B------:R-:W-:Y:S01]  /*2c00*/  FMUL.FTZ R32, R13, R24 ;  /* 0x000000180d207220 */ /* 0x000fe20000410000 */
[----:B------:R-:W-:Y:S01]  /*2c10*/  HADD2.F32 R24, -RZ, R27.H0_H0 ;  /* 0x2000001bff187230 */ /* 0x000fe20000004100 */
[----:B------:R1:W-:Y:S01]  /*2c20*/  STL [R1+0x10], R28 ;  /* 0x0000101c01007387 */ /* 0x0003e20000100800 */
[----:B------:R-:W-:Y:S01]  /*2c30*/  FADD.FTZ R26, -R56, R26 ;  /* 0x0000001a381a7221 */ /* 0x000fe20000010100 */
[----:B0-----:R-:W-:Y:S02]  /*2c40*/  FMUL.FTZ R30, R9, R22 ;  /* 0x00000016091e7220 */ /* 0x001fe40000410000 */
[----:B------:R0:W-:Y:S01]  /*2c50*/  STL [R1+0x164], R125 ;  /* 0x0001647d01007387 */ /* 0x0001e20000100800 */
[----:B-1----:R-:W-:Y:S01]  /*2c60*/  FMUL.FTZ R28, R8, R23 ;  /* 0x00000017081c7220 */ /* 0x002fe20000410000 */
[----:B------:R-:W-:-:S02]  /*2c70*/  FFMA.FTZ R52, R125, R30, R52 ;  /* 0x0000001e7d347223 */ /* 0x000fc40000010034 */
[----:B------:R1:W-:Y:S01]  /*2c80*/  STL [R1+0x4], R32 ;  /* 0x0000042001007387 */ /* 0x0003e20000100800 */
[----:B------:R-:W-:Y:S01]  /*2c90*/  FFMA.FTZ R54, R32, R28, R54 ;  /* 0x0000001c20367223 */ /* 0x000fe20000010036 */
[----:B0-----:R-:W-:Y:S01]  /*2ca0*/  FMUL.FTZ R125, R13, R26 ;  /* 0x0000001a0d7d7220 */ /* 0x001fe20000410000 */
[----:B-1----:R-:W-:-:S04]  /*2cb0*/  FMUL.FTZ R32, R0, R24 ;  /* 0x0000001800207220 */ /* 0x002fc80000410000 */
[----:B------:R-:W-:Y:S01]  /*2cc0*/  FFMA.FTZ R54, R125, R32, R54 ;  /* 0x000000207d367223 */ /* 0x000fe20000010036 */
[----:B------:R-:W-:-:S04]  /*2cd0*/  FFMA.FTZ R32, R2, R6, RZ ;  /* 0x0000000602207223 */ /* 0x000fc800000100ff */
[----:B------:R-:W-:-:S04]  /*2ce0*/  FFMA.FTZ R32, R9, R98, R32 ;  /* 0x0000006209207223 */ /* 0x000fc80000010020 */
[----:B------:R-:W-:-:S04]  /*2cf0*/  FFMA.FTZ R32, R2, R99, R32 ;  /* 0x0000006302207223 */ /* 0x000fc80000010020 */
[----:B------:R-:W-:Y:S01]  /*2d00*/  FFMA.FTZ R32, R9, R97, R32 ;  /* 0x0000006109207223 */ /* 0x000fe20000010020 */
[----:B------:R-:W-:-:S03]  /*2d10*/  HADD2.F32 R122, -RZ, R31.H0_H0 ;  /* 0x2000001fff7a7230 */ /* 0x000fc60000004100 */
[----:B------:R-:W-:Y:S01]  /*2d20*/  FFMA.FTZ R32, R2, R96, R32 ;  /* 0x0000006002207223 */ /* 0x000fe20000010020 */
[----:B------:R-:W-:-:S03]  /*2d30*/  HADD2.F32 R120, -RZ, R31.H1_H1 ;  /* 0x3000001fff787230 */ /* 0x000fc60000004100 */
[----:B------:R-:W-:-:S04]  /*2d40*/  FFMA.FTZ R31, R9, R95, R32 ;  /* 0x0000005f091f7223 */ /* 0x000fc80000010020 */
[----:B------:R-:W-:-:S04]  /*2d50*/  FFMA.FTZ R31, R2, R94, R31 ;  /* 0x0000005e021f7223 */ /* 0x000fc8000001001f */
[----:B------:R-:W-:-:S04]  /*2d60*/  FFMA.FTZ R31, R9, R92, R31 ;  /* 0x0000005c091f7223 */ /* 0x000fc8000001001f */
[----:B------:R-:W-:-:S04]  /*2d70*/  FFMA.FTZ R36, R2, R91, R31 ;  /* 0x0000005b02247223 */ /* 0x000fc8000001001f */
[----:B------:R-:W-:-:S04]  /*2d80*/  FFMA.FTZ R36, R9, R90, R36 ;  /* 0x0000005a09247223 */ /* 0x000fc80000010024 */
[----:B------:R-:W-:-:S04]  /*2d90*/  FFMA.FTZ R36, R2, R89, R36 ;  /* 0x0000005902247223 */ /* 0x000fc80000010024 */
[----:B------:R-:W-:Y:S01]  /*2da0*/  FFMA.FTZ R36, R9, R88, R36 ;  /* 0x0000005809247223 */ /* 0x000fe20000010024 */
[----:B------:R-:W-:-:S03]  /*2db0*/  HADD2.F32 R30, -RZ, R25.H1_H1 ;  /* 0x30000019ff1e7230 */ /* 0x000fc60000004100 */
[----:B------:R-:W-:Y:S01]  /*2dc0*/  FFMA.FTZ R36, R2, R85, R36 ;  /* 0x0000005502247223 */ /* 0x000fe20000010024 */
[----:B------:R-:W-:-:S03]  /*2dd0*/  HADD2.F32 R25, -RZ, R27.H1_H1 ;  /* 0x3000001bff197230 */ /* 0x000fc60000004100 */
[----:B------:R-:W-:Y:S01]  /*2de0*/  FFMA.FTZ R36, R9, R86, R36 ;  /* 0x0000005609247223 */ /* 0x000fe20000010024 */
[--C-:B------:R-:W-:Y:S02]  /*2df0*/  HADD2.F32 R118, -RZ, R35.reuse.H0_H0 ;  /* 0x20000023ff767230 */ /* 0x100fe40000004100 */
[----:B------:R-:W-:Y:S01]  /*2e00*/  FADD.FTZ R30, -R56, R30 ;  /* 0x0000001e381e7221 */ /* 0x000fe20000010100 */
[----:B------:R-:W-:Y:S02]  /*2e10*/  HADD2.F32 R116, -RZ, R35.H1_H1 ;  /* 0x30000023ff747230 */ /* 0x000fe40000004100 */
[----:B------:R-:W-:Y:S01]  /*2e20*/  FFMA.FTZ R35, R2, R5, R36 ;  /* 0x0000000502237223 */ /* 0x000fe20000010024 */
[----:B------:R-:W-:Y:S02]  /*2e30*/  HADD2.F32 R28, -RZ, R66.H0_H0 ;  /* 0x20000042ff1c7230 */ /* 0x000fe40000004100 */
[----:B------:R-:W-:Y:S01]  /*2e40*/  FMUL.FTZ R27, R8, R25 ;  /* 0x00000019081b7220 */ /* 0x000fe20000410000 */
[----:B------:R-:W-:-:S02]  /*2e50*/  HADD2.F32 R26, -RZ, R68.H0_H0 ;  /* 0x20000044ff1a7230 */ /* 0x000fc40000004100 */
[----:B------:R-:W-:Y:S01]  /*2e60*/  FMUL.FTZ R124, R13, R30 ;  /* 0x0000001e0d7c7220 */ /* 0x000fe20000410000 */
[----:B------:R-:W-:Y:S01]  /*2e70*/  FFMA.FTZ R35, R9, R4, R35 ;  /* 0x0000000409237223 */ /* 0x000fe20000010023 */
[----:B------:R-:W-:Y:S02]  /*2e80*/  FADD.FTZ R123, -R84, R28 ;  /* 0x0000001c547b7221 */ /* 0x000fe40000010100 */
[----:B------:R-:W-:Y:S01]  /*2e90*/  FFMA.FTZ R54, R124, R27, R54 ;  /* 0x0000001b7c367223 */ /* 0x000fe20000010036 */
[C---:B------:R-:W-:Y:S01]  /*2ea0*/  FFMA.FTZ R35, R2.reuse, R3, R35 ;  /* 0x0000000302237223 */ /* 0x040fe20000010023 */
[----:B------:R-:W-:Y:S01]  /*2eb0*/  FMUL.FTZ R28, R2, R26 ;  /* 0x0000001a021c7220 */ /* 0x000fe20000410000 */
[----:B------:R-:W-:Y:S01]  /*2ec0*/  FMUL.FTZ R123, R7, R123 ;  /* 0x0000007b077b7220 */ /* 0x000fe20000410000 */
[----:B------:R-:W-:Y:S02]  /*2ed0*/  HADD2.F32 R27, -RZ, R29.H0_H0 ;  /* 0x2000001dff1b7230 */ /* 0x000fe40000004100 */
[----:B------:R-:W-:Y:S01]  /*2ee0*/  FADD.FTZ R122, -R56, R122 ;  /* 0x0000007a387a7221 */ /* 0x000fe20000010100 */
[----:B------:R-:W-:-:S02]  /*2ef0*/  HADD2.F32 R121, -RZ, R66.H1_H1 ;  /* 0x30000042ff797230 */ /* 0x000fc40000004100 */
[----:B------:R-:W-:Y:S01]  /*2f00*/  FFMA.FTZ R40, R9, R10, R35 ;  /* 0x0000000a09287223 */ /* 0x000fe20000010023 */
[----:B------:R-:W-:Y:S01]  /*2f10*/  FFMA.FTZ R52, R123, R28, R52 ;  /* 0x0000001c7b347223 */ /* 0x000fe20000010034 */
[----:B------:R-:W-:Y:S02]  /*2f20*/  HADD2.F32 R28, -RZ, R68.H1_H1 ;  /* 0x30000044ff1c7230 */ /* 0x000fe40000004100 */
[----:B------:R-:W-:Y:S01]  /*2f30*/  FMUL.FTZ R30, R0, R27 ;  /* 0x0000001b001e7220 */ /* 0x000fe20000410000 */
[----:B------:R-:W-:Y:S01]  /*2f40*/  FMUL.FTZ R122, R13, R122 ;  /* 0x0000007a0d7a7220 */ /* 0x000fe20000410000 */
[----:B------:R-:W-:Y:S01]  /*2f50*/  FADD.FTZ R121, -R84, R121 ;  /* 0x0000007954797221 */ /* 0x000fe20000010100 */
[----:B------:R-:W-:Y:S02]  /*2f60*/  HADD2.F32 R119, -RZ, R70.H0_H0 ;  /* 0x20000046ff777230 */ /* 0x000fe40000004100 */
[----:B------:R-:W-:Y:S01]  /*2f70*/  FFMA.FTZ R40, R2, R11, R40 ;  /* 0x0000000b02287223 */ /* 0x000fe20000010028 */
[----:B------:R-:W-:Y:S01]  /*2f80*/  MOV R66, R34 ;  /* 0x0000002200427202 */ /* 0x000fe20000000f00 */
[----:B------:R-:W-:Y:S01]  /*2f90*/  FFMA.FTZ R54, R122, R30, R54 ;  /* 0x0000001e7a367223 */ /* 0x000fe20000010036 */
[----:B------:R-:W-:Y:S01]  /*2fa0*/  FMUL.FTZ R34, R9, R28 ;  /* 0x0000001c09227220 */ /* 0x000fe20000410000 */
[----:B------:R-:W-:Y:S01]  /*2fb0*/  FMUL.FTZ R121, R7, R121 ;  /* 0x0000007907797220 */ /* 0x000fe20000410000 */
[----:B------:R-:W-:-:S02]  /*2fc0*/  HADD2.F32 R29, -RZ, R29.H1_H1 ;  /* 0x3000001dff1d7230 */ /* 0x000fc40000004100 */
[----:B------:R-:W-:Y:S01]  /*2fd0*/  FADD.FTZ R119, -R84, R119 ;  /* 0x0000007754777221 */ /* 0x000fe20000010100 */
[----:B------:R-:W-:Y:S02]  /*2fe0*/  HADD2.F32 R30, -RZ, R72.H0_H0 ;  /* 0x20000048ff1e7230 */ /* 0x000fe40000004100 */
[----:B------:R-:W-:Y:S01]  /*2ff0*/  FADD.FTZ R120, -R56, R120 ;  /* 0x0000007838787221 */ /* 0x000fe20000010100 */
[----:B------:R-:W-:Y:S01]  /*3000*/  FFMA.FTZ R40, R9, R12, R40 ;  /* 0x0000000c09287223 */ /* 0x000fe20000010028 */
[----:B------:R-:W0:Y:S01]  /*3010*/  S2R R57, SR_CgaCtaId ;  /* 0x0000000000397919 */ /* 0x000e220000008800 */
[----:B------:R-:W-:Y:S01]  /*3020*/  FFMA.FTZ R52, R121, R34, R52 ;  /* 0x0000002279347223 */ /* 0x000fe20000010034 */
[----:B------:R-:W-:Y:S01]  /*3030*/  FMUL.FTZ R32, R8, R29 ;  /* 0x0000001d08207220 */ /* 0x000fe20000410000 */
[----:B------:R-:W-:Y:S01]  /*3040*/  FMUL.FTZ R34, R2, R30 ;  /* 0x0000001e02227220 */ /* 0x000fe20000410000 */
[----:B------:R-:W-:Y:S01]  /*3050*/  FMUL.FTZ R119, R7, R119 ;  /* 0x0000007707777220 */ /* 0x000fe20000410000 */
[----:B------:R-:W-:Y:S01]  /*3060*/  FMUL.FTZ R120, R13, R120 ;  /* 0x000000780d787220 */ /* 0x000fe20000410000 */
[----:B------:R-:W-:-:S02]  /*3070*/  HADD2.F32 R31, -RZ, R33.H0_H0 ;  /* 0x20000021ff1f7230 */ /* 0x000fc40000004100 */
[----:B------:R-:W-:Y:S01]  /*3080*/  FFMA.FTZ R40, R2, R16, R40 ;  /* 0x0000001002287223 */ /* 0x000fe20000010028 */
[----:B------:R-:W-:Y:S02]  /*3090*/  HADD2.F32 R117, -RZ, R70.H1_H1 ;  /* 0x30000046ff757230 */ /* 0x000fe40000004100 */
[----:B------:R-:W-:Y:S01]  /*30a0*/  FADD.FTZ R118, -R56, R118 ;  /* 0x0000007638767221 */ /* 0x000fe20000010100 */
[----:B------:R-:W-:Y:S01]  /*30b0*/  FFMA.FTZ R52, R119, R34, R52 ;  /* 0x0000002277347223 */ /* 0x000fe20000010034 */
[----:B------:R-:W-:Y:S01]  /*30c0*/  FFMA.FTZ R54, R120, R32, R54 ;  /* 0x0000002078367223 */ /* 0x000fe20000010036 */
[----:B------:R-:W-:Y:S01]  /*30d0*/  FFMA.FTZ R40, R9, R17, R40 ;  /* 0x0000001109287223 */ /* 0x000fe20000010028 */
[----:B------:R-:W-:Y:S02]  /*30e0*/  HADD2.F32 R32, -RZ, R72.H1_H1 ;  /* 0x30000048ff207230 */ /* 0x000fe40000004100 */
[----:B------:R-:W-:Y:S01]  /*30f0*/  FMUL.FTZ R34, R0, R31 ;  /* 0x0000001f00227220 */ /* 0x000fe20000410000 */
[----:B------:R-:W-:Y:S01]  /*3100*/  FMUL.FTZ R118, R13, R118 ;  /* 0x000000760d767220 */ /* 0x000fe20000410000 */
[----:B------:R-:W-:Y:S01]  /*3110*/  FADD.FTZ R117, -R84, R117 ;  /* 0x0000007554757221 */ /* 0x000fe20000010100 */
[----:B------:R-:W-:-:S02]  /*3120*/  HADD2.F32 R115, -RZ, R74.H0_H0 ;  /* 0x2000004aff737230 */ /* 0x000fc40000004100 */
[----:B------:R-:W-:Y:S01]  /*3130*/  FFMA.FTZ R40, R2, R20, R40 ;  /* 0x0000001402287223 */ /* 0x000fe20000010028 */
[----:B------:R-:W-:Y:S01]  /*3140*/  MOV R70, R38 ;  /* 0x0000002600467202 */ /* 0x000fe20000000f00 */
[----:B------:R-:W-:Y:S01]  /*3150*/  FFMA.FTZ R54, R118, R34, R54 ;  /* 0x0000002276367223 */ /* 0x000fe20000010036 */
[----:B------:R-:W-:Y:S01]  /*3160*/  FMUL.FTZ R38, R9, R32 ;  /* 0x0000002009267220 */ /* 0x000fe20000410000 */
[----:B------:R-:W-:Y:S01]  /*3170*/  FMUL.FTZ R117, R7, R117 ;  /* 0x0000007507757220 */ /* 0x000fe20000410000 */
[----:B---3--:R-:W-:Y:S02]  /*3180*/  HADD2.F32 R34, -RZ, R76.H0_H0 ;  /* 0x2000004cff227230 */ /* 0x008fe40000004100 */
[----:B------:R-:W-:Y:S01]  /*3190*/  FADD.FTZ R115, -R84, R115 ;  /* 0x0000007354737221 */ /* 0x000fe20000010100 */
[----:B------:R-:W-:Y:S02]  /*31a0*/  HADD2.F32 R33, -RZ, R33.H1_H1 ;  /* 0x30000021ff217230 */ /* 0x000fe40000004100 */
[----:B------:R-:W-:Y:S01]  /*31b0*/  FADD.FTZ R116, -R56, R116 ;  /* 0x0000007438747221 */ /* 0x000fe20000010100 */
[----:B------:R-:W-:-:S02]  /*31c0*/  HADD2.F32 R112, -RZ, R37.H0_H0 ;  /* 0x20000025ff707230 */ /* 0x000fc40000004100 */
[----:B------:R-:W-:Y:S01]  /*31d0*/  FFMA.FTZ R40, R9, R22, R40 ;  /* 0x0000001609287223 */ /* 0x000fe20000010028 */
[----:B------:R-:W-:Y:S01]  /*31e0*/  FFMA.FTZ R52, R117, R38, R52 ;  /* 0x0000002675347223 */ /* 0x000fe20000010034 */
[----:B------:R-:W-:Y:S01]  /*31f0*/  FMUL.FTZ R38, R2, R34 ;  /* 0x0000002202267220 */ /* 0x000fe20000410000 */
[----:B------:R-:W-:Y:S01]  /*3200*/  FMUL.FTZ R115, R7, R115 ;  /* 0x0000007307737220 */ /* 0x000fe20000410000 */
[----:B------:R-:W-:Y:S02]  /*3210*/  HADD2.F32 R35, -RZ, R87.H0_H0 ;  /* 0x20000057ff237230 */ /* 0x000fe40000004100 */
[----:B------:R-:W-:Y:S01]  /*3220*/  FMUL.FTZ R36, R8, R33 ;  /* 0x0000002108247220 */ /* 0x000fe20000410000 */
[----:B------:R-:W-:Y:S01]  /*3230*/  FMUL.FTZ R116, R13, R116 ;  /* 0x000000740d747220 */ /* 0x000fe20000410000 */
[----:B------:R-:W-:Y:S01]  /*3240*/  FADD.FTZ R112, -R56, R112 ;  /* 0x0000007038707221 */ /* 0x000fe20000010100 */
[----:B------:R-:W-:Y:S01]  /*3250*/  FFMA.FTZ R40, R2, R26, R40 ;  /* 0x0000001a02287223 */ /* 0x000fe20000010028 */
[----:B------:R-:W-:-:S02]  /*3260*/  HADD2.F32 R113, -RZ, R74.H1_H1 ;  /* 0x3000004aff717230 */ /* 0x000fc40000004100 */
[----:B------:R-:W-:Y:S01]  /*3270*/  FFMA.FTZ R52, R115, R38, R52 ;  /* 0x0000002673347223 */ /* 0x000fe20000010034 */
[----:B------:R-:W-:Y:S01]  /*3280*/  FFMA.FTZ R54, R116, R36, R54 ;  /* 0x0000002474367223 */ /* 0x000fe20000010036 */
[----:B------:R-:W-:Y:S01]  /*3290*/  FMUL.FTZ R38, R0, R35 ;  /* 0x0000002300267220 */ /* 0x000fe20000410000 */
[----:B------:R-:W-:Y:S01]  /*32a0*/  FMUL.FTZ R112, R13, R112 ;  /* 0x000000700d707220 */ /* 0x000fe20000410000 */
[----:B------:R-:W-:Y:S01]  /*32b0*/  FFMA.FTZ R40, R9, R28, R40 ;  /* 0x0000001c09287223 */ /* 0x000fe20000010028 */
[----:B------:R-:W-:Y:S01]  /*32c0*/  MOV R62, 0x400 ;  /* 0x00000400003e7802 */ /* 0x000fe20000000f00 */
[----:B------:R-:W-:Y:S02]  /*32d0*/  HADD2.F32 R36, -RZ, R76.H1_H1 ;  /* 0x3000004cff247230 */ /* 0x000fe40000004100 */
[----:B------:R-:W-:Y:S01]  /*32e0*/  FADD.FTZ R113, -R84, R113 ;  /* 0x0000007154717221 */ /* 0x000fe20000010100 */
[----:B------:R-:W-:Y:S02]  /*32f0*/  HADD2.F32 R111, -RZ, R78.H0_H0 ;  /* 0x2000004eff6f7230 */ /* 0x000fe40000004100 */
[----:B------:R-:W-:Y:S01]  /*3300*/  FFMA.FTZ R54, R112, R38, R54 ;  /* 0x0000002670367223 */ /* 0x000fe20000010036 */
[----:B------:R-:W-:Y:S01]  /*3310*/  FFMA.FTZ R40, R2, R30, R40 ;  /* 0x0000001e02287223 */ /* 0x000fe20000010028 */
[----:B------:R-:W-:Y:S01]  /*3320*/  IADD3 R62, R62, 0x3c00, RZ ;  /* 0x00003c003e3e7810 */ /* 0x000fe20007ffe0ff */
[----:B------:R-:W-:-:S02]  /*3330*/  HADD2.F32 R110, -RZ, R37.H1_H1 ;  /* 0x30000025ff6e7230 */ /* 0x000fc40000004100 */
[----:B------:R-:W-:Y:S01]  /*3340*/  FMUL.FTZ R50, R9, R36 ;  /* 0x0000002409327220 */ /* 0x000fe20000410000 */
[----:B------:R-:W-:Y:S02]  /*3350*/  HADD2.F32 R38, -RZ, R80.H0_H0 ;  /* 0x20000050ff267230 */ /* 0x000fe40000004100 */
[----:B------:R-:W-:Y:S01]  /*3360*/  FMUL.FTZ R113, R7, R113 ;  /* 0x0000007107717220 */ /* 0x000fe20000410000 */
[----:B------:R-:W-:Y:S01]  /*3370*/  FADD.FTZ R111, -R84, R111 ;  /* 0x0000006f546f7221 */ /* 0x000fe20000010100 */
[----:B------:R-:W-:Y:S01]  /*3380*/  FFMA.FTZ R58, R9, R32, R40 ;  /* 0x00000020093a7223 */ /* 0x000fe20000010028 */
[----:B0-----:R-:W-:Y:S01]  /*3390*/  LEA R62, R57, R62, 0x18 ;  /* 0x0000003e393e7211 */ /* 0x001fe200078ec0ff */
[----:B------:R-:W-:Y:S02]  /*33a0*/  HADD2.F32 R37, -RZ, R87.H1_H1 ;  /* 0x30000057ff257230 */ /* 0x000fe40000004100 */
[----:B------:R-:W-:Y:S01]  /*33b0*/  FFMA.FTZ R52, R113, R50, R52 ;  /* 0x0000003271347223 */ /* 0x000fe20000010034 */
[----:B------:R-:W-:Y:S01]  /*33c0*/  FADD.FTZ R110, -R56, R110 ;  /* 0x0000006e386e7221 */ /* 0x000fe20000010100 */
[----:B------:R-:W-:Y:S01]  /*33d0*/  FMUL.FTZ R57, R2, R38 ;  /* 0x0000002602397220 */ /* 0x000fe20000410000 */
[----:B------:R-:W-:Y:S01]  /*33e0*/  FMUL.FTZ R111, R7, R111 ;  /* 0x0000006f076f7220 */ /* 0x000fe20000410000 */
[----:B------:R-:W-:-:S02]  /*33f0*/  HADD2.F32 R109, -RZ, R78.H1_H1 ;  /* 0x3000004eff6d7230 */ /* 0x000fc40000004100 */
[----:B------:R-:W-:Y:S01]  /*3400*/  FFMA.FTZ R58, R2, R34, R58 ;  /* 0x00000022023a7223 */ /* 0x000fe2000001003a */
[--C-:B------:R-:W-:Y:S02]  /*3410*/  HADD2.F32 R108, -RZ, R39.reuse.H0_H0 ;  /* 0x20000027ff6c7230 */ /* 0x100fe40000004100 */
[----:B------:R-:W-:Y:S01]  /*3420*/  FMUL.FTZ R50, R8, R37 ;  /* 0x0000002508327220 */ /* 0x000fe20000410000 */
[----:B------:R-:W-:Y:S01]  /*3430*/  FMUL.FTZ R110, R13, R110 ;  /* 0x0000006e0d6e7220 */ /* 0x000fe20000410000 */
[----:B------:R-:W-:Y:S01]  /*3440*/  FFMA.FTZ R52, R111, R57, R52 ;  /* 0x000000396f347223 */ /* 0x000fe20000010034 */
[----:B------:R-:W-:Y:S02]  /*3450*/  HADD2.F32 R57, -RZ, R39.H1_H1 ;  /* 0x30000027ff397230 */ /* 0x000fe40000004100 */
[----:B------:R-:W-:Y:S01]  /*3460*/  FADD.FTZ R109, -R84, R109 ;  /* 0x0000006d546d7221 */ /* 0x000fe20000010100 */
[----:B------:R-:W-:Y:S02]  /*3470*/  HADD2.F32 R40, -RZ, R80.H1_H1 ;  /* 0x30000050ff287230 */ /* 0x000fe40000004100 */
[----:B------:R-:W-:Y:S01]  /*3480*/  FFMA.FTZ R58, R9, R36, R58 ;  /* 0x00000024093a7223 */ /* 0x000fe2000001003a */
[----:B------:R-:W-:-:S02]  /*3490*/  HADD2.F32 R39, -RZ, R83.H0_H0 ;  /* 0x20000053ff277230 */ /* 0x000fc40000004100 */
[----:B------:R-:W-:Y:S01]  /*34a0*/  FADD.FTZ R108, -R56, R108 ;  /* 0x0000006c386c7221 */ /* 0x000fe20000010100 */
[----:B------:R-:W-:Y:S01]  /*34b0*/  MOV R74, R104 ;  /* 0x00000068004a7202 */ /* 0x000fe20000000f00 */
[----:B------:R-:W-:Y:S01]  /*34c0*/  FFMA.FTZ R54, R110, R50, R54 ;  /* 0x000000326e367223 */ /* 0x000fe20000010036 */
[----:B------:R-:W-:Y:S01]  /*34d0*/  MOV R64, R103 ;  /* 0x0000006700407202 */ /* 0x000fe20000000f00 */
[----:B------:R-:W-:Y:S02]  /*34e0*/  IMAD R62, R101, 0x18, R62 ;  /* 0x00000018653e7824 */ /* 0x000fe400078e023e */
[----:B------:R-:W-:Y:S01]  /*34f0*/  FMUL.FTZ R109, R7, R109 ;  /* 0x0000006d076d7220 */ /* 0x000fe20000410000 */
[----:B------:R-:W-:Y:S02]  /*3500*/  HADD2.F32 R50, -RZ, R83.H1_H1 ;  /* 0x30000053ff327230 */ /* 0x000fe40000004100 */
[----:B------:R-:W-:Y:S01]  /*3510*/  FMUL.FTZ R83, R9, R40 ;  /* 0x0000002809537220 */ /* 0x000fe20000410000 */
[----:B------:R-:W-:-:S02]  /*3520*/  HADD2.F32 R104, -RZ, R53.H0_H0 ;  /* 0x20000035ff687230 */ /* 0x000fc40000004100 */
[----:B------:R-:W-:Y:S01]  /*3530*/  FFMA.FTZ R58, R2, R38, R58 ;  /* 0x00000026023a7223 */ /* 0x000fe2000001003a */
[----:B------:R-:W-:Y:S02]  /*3540*/  HADD2.F32 R103, -RZ, R53.H1_H1 ;  /* 0x30000035ff677230 */ /* 0x000fe40000004100 */
[C---:B------:R-:W-:Y:S01]  /*3550*/  FFMA.FTZ R53, R0.reuse, R14, RZ ;  /* 0x0000000e00357223 */ /* 0x040fe200000100ff */
[----:B------:R-:W-:Y:S01]  /*3560*/  FMUL.FTZ R60, R0, R39 ;  /* 0x00000027003c7220 */ /* 0x000fe20000410000 */
[----:B------:R-:W-:Y:S01]  /*3570*/  FMUL.FTZ R108, R13, R108 ;  /* 0x0000006c0d6c7220 */ /* 0x000fe20000410000 */
[----:B------:R-:W-:Y:S01]  /*3580*/  FADD.FTZ R57, -R56, R57 ;  /* 0x0000003938397221 */ /* 0x000fe20000010100 */
[--C-:B------:R-:W-:Y:S01]  /*3590*/  HADD2.F32 R106, -RZ, R41.reuse.H0_H0 ;  /* 0x20000029ff6a7230 */ /* 0x100fe20000004100 */
[----:B------:R-:W-:Y:S01]  /*35a0*/  MOV R72, R105 ;  /* 0x0000006900487202 */ /* 0x000fe20000000f00 */
[----:B------:R-:W-:Y:S01]  /*35b0*/  FFMA.FTZ R83, R109, R83, R52 ;  /* 0x000000536d537223 */ /* 0x000fe20000010034 */
[----:B------:R-:W-:Y:S01]  /*35c0*/  LEA R62, R100, R62, 0x3 ;  /* 0x0000003e643e7211 */ /* 0x000fe200078e18ff */
[----:B------:R-:W-:Y:S01]  /*35d0*/  FFMA.FTZ R82, R9, R40, R58 ;  /* 0x0000002809527223 */ /* 0x000fe2000001003a */
[----:B------:R-:W-:-:S02]  /*35e0*/  HADD2.F32 R105, -RZ, R41.H1_H1 ;  /* 0x30000029ff697230 */ /* 0x000fc40000004100 */
[----:B------:R-:W-:Y:S01]  /*35f0*/  FFMA.FTZ R53, R8, R15, R53 ;  /* 0x0000000f08357223 */ /* 0x000fe20000010035 */
[----:B------:R-:W-:Y:S01]  /*3600*/  FFMA.FTZ R54, R108, R60, R54 ;  /* 0x0000003c6c367223 */ /* 0x000fe20000010036 */
[----:B------:R-:W-:Y:S01]  /*3610*/  FMUL.FTZ R52, R8, R50 ;  /* 0x0000003208347220 */ /* 0x000fe20000410000 */
[----:B------:R-:W-:Y:S01]  /*3620*/  FMUL.FTZ R107, R13, R57 ;  /* 0x000000390d6b7220 */ /* 0x000fe20000410000 */
[----:B------:R-:W-:Y:S02]  /*3630*/  HADD2.F32 R41, -RZ, R51.H0_H0 ;  /* 0x20000033ff297230 */ /* 0x000fe40000004100 */
[----:B------:R-:W-:Y:S01]  /*3640*/  FADD.FTZ R106, -R56, R106 ;  /* 0x0000006a386a7221 */ /* 0x000fe20000010100 */
[----:B------:R-:W-:Y:S01]  /*3650*/  FFMA.FTZ R53, R0, R18, R53 ;  /* 0x0000001200357223 */ /* 0x000fe20000010035 */
[----:B------:R-:W-:Y:S01]  /*3660*/  MOV R68, R102 ;  /* 0x0000006600447202 */ /* 0x000fe20000000f00 */
[----:B------:R-:W-:Y:S01]  /*3670*/  FFMA.FTZ R52, R107, R52, R54 ;  /* 0x000000346b347223 */ /* 0x000fe20000010036 */
[----:B------:R0:W-:Y:S01]  /*3680*/  STS.64 [R62], R82 ;  /* 0x000000523e007388 */ /* 0x0001e20000000a00 */
[----:B------:R-:W-:-:S02]  /*3690*/  HADD2.F32 R80, -RZ, R75.H0_H0 ;  /* 0x2000004bff507230 */ /* 0x000fc40000004100 */
[----:B------:R-:W-:Y:S01]  /*36a0*/  FMUL.FTZ R106, R13, R106 ;  /* 0x0000006a0d6a7220 */ /* 0x000fe20000410000 */
[--C-:B------:R-:W-:Y:S02]  /*36b0*/  HADD2.F32 R102, -RZ, R59.reuse.H0_H0 ;  /* 0x2000003bff667230 */ /* 0x100fe40000004100 */
[----:B------:R-:W-:Y:S01]  /*36c0*/  FMUL.FTZ R57, R0, R41 ;  /* 0x0000002900397220 */ /* 0x000fe20000410000 */
[----:B------:R-:W-:Y:S02]  /*36d0*/  HADD2.F32 R101, -RZ, R59.H1_H1 ;  /* 0x3000003bff657230 */ /* 0x000fe40000004100 */
[--C-:B------:R-:W-:Y:S02]  /*36e0*/  HADD2.F32 R100, -RZ, R63.reuse.H0_H0 ;  /* 0x2000003fff647230 */ /* 0x100fe40000004100 */
[----:B------:R-:W-:Y:S02]  /*36f0*/  HADD2.F32 R93, -RZ, R63.H1_H1 ;  /* 0x3000003fff5d7230 */ /* 0x000fe40000004100 */
[----:B------:R-:W-:-:S02]  /*3700*/  HADD2.F32 R87, -RZ, R67.H0_H0 ;  /* 0x20000043ff577230 */ /* 0x000fc40000004100 */
[----:B------:R-:W-:Y:S02]  /*3710*/  HADD2.F32 R84, -RZ, R67.H1_H1 ;  /* 0x30000043ff547230 */ /* 0x000fe40000004100 */
[--C-:B0-----:R-:W-:Y:S02]  /*3720*/  HADD2.F32 R83, -RZ, R71.reuse.H0_H0 ;  /* 0x20000047ff537230 */ /* 0x101fe40000004100 */
[----:B------:R-:W-:Y:S02]  /*3730*/  HADD2.F32 R82, -RZ, R71.H1_H1 ;  /* 0x30000047ff527230 */ /* 0x000fe40000004100 */
[----:B------:R-:W-:Y:S02]  /*3740*/  HADD2.F32 R75, -RZ, R75.H1_H1 ;  /* 0x3000004bff4b7230 */ /* 0x000fe40000004100 */
[--C-:B------:R-:W-:Y:S02]  /*3750*/  HADD2.F32 R78, -RZ, R79.reuse.H0_H0 ;  /* 0x2000004fff4e7230 */ /* 0x100fe40000004100 */
[----:B------:R-:W-:-:S02]  /*3760*/  HADD2.F32 R54, -RZ, R79.H1_H1 ;  /* 0x3000004fff367230 */ /* 0x000fc40000004100 */
[----:B------:R-:W-:Y:S01]  /*3770*/  FADD.FTZ R105, -R56, R105 ;  /* 0x0000006938697221 */ /* 0x000fe20000010100 */
[----:B------:R-:W-:Y:S02]  /*3780*/  HADD2.F32 R51, -RZ, R51.H1_H1 ;  /* 0x30000033ff337230 */ /* 0x000fe40000004100 */
[----:B------:R-:W-:Y:S01]  /*3790*/  FFMA.FTZ R53, R8, R19, R53 ;  /* 0x0000001308357223 */ /* 0x000fe20000010035 */
[----:B------:R-:W-:Y:S01]  /*37a0*/  FFMA.FTZ R57, R106, R57, R52 ;  /* 0x000000396a397223 */ /* 0x000fe20000010034 */
        /* <DEDUP_REMOVED lines=14> */
[----:B------:R-:W-:-:S02]  /*3890*/  HADD2.F32 R52, -RZ, R55.H0_H0 ;  /* 0x20000037ff347230 */ /* 0x000fc40000004100 */
[----:B------:R-:W-:Y:S01]  /*38a0*/  FMUL.FTZ R54, R8, R51 ;  /* 0x0000003308367220 */ /* 0x000fe20000410000 */
[C---:B------:R-:W-:Y:S01]  /*38b0*/  FMUL.FTZ R105, R13.reuse, R105 ;  /* 0x000000690d697220 */ /* 0x040fe20000410000 */
[C---:B------:R-:W-:Y:S01]  /*38c0*/  FFMA.FTZ R56, R0.reuse, R21, R53 ;  /* 0x0000001500387223 */ /* 0x040fe20000010035 */
[----:B------:R-:W-:Y:S01]  /*38d0*/  FMUL.FTZ R104, R13, R104 ;  /* 0x000000680d687220 */ /* 0x000fe20000410000 */
[----:B------:R-:W-:Y:S01]  /*38e0*/  FMUL.FTZ R53, R0, R52 ;  /* 0x0000003400357220 */ /* 0x000fe20000410000 */
[----:B------:R-:W-:Y:S01]  /*38f0*/  FFMA.FTZ R54, R105, R54, R57 ;  /* 0x0000003669367223 */ /* 0x000fe20000010039 */
[----:B------:R-:W-:Y:S02]  /*3900*/  HADD2.F32 R55, -RZ, R55.H1_H1 ;  /* 0x30000037ff377230 */ /* 0x000fe40000004100 */
[----:B------:R-:W-:Y:S01]  /*3910*/  FFMA.FTZ R56, R8, R23, R56 ;  /* 0x0000001708387223 */ /* 0x000fe20000010038 */
[----:B------:R-:W-:Y:S01]  /*3920*/  FMUL.FTZ R103, R13, R103 ;  /* 0x000000670d677220 */ /* 0x000fe20000410000 */
[----:B------:R-:W-:-:S02]  /*3930*/  FFMA.FTZ R54, R104, R53, R54 ;  /* 0x0000003568367223 */ /* 0x000fc40000010036 */
[----:B------:R-:W-:Y:S01]  /*3940*/  FFMA.FTZ R56, R0, R24, R56 ;  /* 0x0000001800387223 */ /* 0x000fe20000010038 */
[----:B------:R-:W-:-:S03]  /*3950*/  FMUL.FTZ R53, R8, R55 ;  /* 0x0000003708357220 */ /* 0x000fc60000410000 */
[----:B------:R-:W-:Y:S01]  /*3960*/  FFMA.FTZ R56, R8, R25, R56 ;  /* 0x0000001908387223 */ /* 0x000fe20000010038 */
[----:B------:R-:W-:Y:S01]  /*3970*/  FFMA.FTZ R54, R103, R53, R54 ;  /* 0x0000003567367223 */ /* 0x000fe20000010036 */
[--C-:B------:R-:W-:Y:S02]  /*3980*/  HADD2.F32 R53, -RZ, R61.reuse.H0_H0 ;  /* 0x2000003dff357230 */ /* 0x100fe40000004100 */
[C---:B------:R-:W-:Y:S01]  /*3990*/  FFMA.FTZ R56, R0.reuse, R27, R56 ;  /* 0x0000001b00387223 */ /* 0x040fe20000010038 */
[C---:B------:R-:W-:Y:S01]  /*39a0*/  FMUL.FTZ R102, R13.reuse, R102 ;  /* 0x000000660d667220 */ /* 0x040fe20000410000 */
[----:B------:R-:W-:Y:S02]  /*39b0*/  HADD2.F32 R61, -RZ, R61.H1_H1 ;  /* 0x3000003dff3d7230 */ /* 0x000fe40000004100 */
[----:B------:R-:W-:Y:S01]  /*39c0*/  FMUL.FTZ R57, R0, R53 ;  /* 0x0000003500397220 */ /* 0x000fe20000410000 */
[----:B------:R-:W-:Y:S01]  /*39d0*/  FFMA.FTZ R56, R8, R29, R56 ;  /* 0x0000001d08387223 */ /* 0x000fe20000010038 */
[----:B------:R-:W-:-:S02]  /*39e0*/  FMUL.FTZ R101, R13, R101 ;  /* 0x000000650d657220 */ /* 0x000fc40000410000 */
[----:B------:R-:W-:Y:S01]  /*39f0*/  FFMA.FTZ R54, R102, R57, R54 ;  /* 0x0000003966367223 */ /* 0x000fe20000010036 */
        /* <DEDUP_REMOVED lines=16> */
[----:B------:R-:W-:Y:S02]  /*3b00*/  HADD2.F32 R56, -RZ, R69.H0_H0 ;  /* 0x20000045ff387230 */ /* 0x000fe40000004100 */
[C---:B------:R-:W-:Y:S01]  /*3b10*/  FFMA.FTZ R58, R0.reuse, R41, R58 ;  /* 0x00000029003a7223 */ /* 0x040fe2000001003a */
[----:B------:R-:W-:Y:S02]  /*3b20*/  FMUL.FTZ R87, R13, R87 ;  /* 0x000000570d577220 */ /* 0x000fe40000410000 */
[----:B------:R-:W-:Y:S01]  /*3b30*/  FMUL.FTZ R59, R0, R56 ;  /* 0x00000038003b7220 */ /* 0x000fe20000410000 */
[----:B------:R-:W-:-:S03]  /*3b40*/  FFMA.FTZ R58, R8, R51, R58 ;  /* 0x00000033083a7223 */ /* 0x000fc6000001003a */
[----:B------:R-:W-:Y:S01]  /*3b50*/  FFMA.FTZ R57, R87, R59, R57 ;  /* 0x0000003b57397223 */ /* 0x000fe20000010039 */
[----:B------:R-:W-:Y:S01]  /*3b60*/  FFMA.FTZ R59, R0, R52, R58 ;  /* 0x00000034003b7223 */ /* 0x000fe2000001003a */
[----:B------:R-:W-:-:S03]  /*3b70*/  HADD2.F32 R69, -RZ, R69.H1_H1 ;  /* 0x30000045ff457230 */ /* 0x000fc60000004100 */
[C---:B------:R-:W-:Y:S01]  /*3b80*/  FFMA.FTZ R59, R8.reuse, R55, R59 ;  /* 0x00000037083b7223 */ /* 0x040fe2000001003b */
[----:B------:R-:W-:Y:S01]  /*3b90*/  FMUL.FTZ R84, R13, R84 ;  /* 0x000000540d547220 */ /* 0x000fe20000410000 */
[----:B------:R-:W-:Y:S02]  /*3ba0*/  FMUL.FTZ R58, R8, R69 ;  /* 0x00000045083a7220 */ /* 0x000fe40000410000 */
[----:B------:R-:W-:Y:S02]  /*3bb0*/  FFMA.FTZ R59, R0, R53, R59 ;  /* 0x00000035003b7223 */ /* 0x000fe4000001003b */
[----:B------:R-:W-:Y:S01]  /*3bc0*/  FFMA.FTZ R58, R84, R58, R57 ;  /* 0x0000003a543a7223 */ /* 0x000fe20000010039 */
[--C-:B------:R-:W-:Y:S02]  /*3bd0*/  HADD2.F32 R57, -RZ, R73.reuse.H0_H0 ;  /* 0x20000049ff397230 */ /* 0x100fe40000004100 */
[----:B------:R-:W-:Y:S01]  /*3be0*/  FFMA.FTZ R59, R8, R61, R59 ;  /* 0x0000003d083b7223 */ /* 0x000fe2000001003b */
[----:B------:R-:W-:-:S02]  /*3bf0*/  HADD2.F32 R60, -RZ, R73.H1_H1 ;  /* 0x30000049ff3c7230 */ /* 0x000fc40000004100 */
[----:B------:R-:W-:Y:S01]  /*3c00*/  FMUL.FTZ R83, R13, R83 ;  /* 0x000000530d537220 */ /* 0x000fe20000410000 */
[C---:B------:R-:W-:Y:S01]  /*3c10*/  FFMA.FTZ R59, R0.reuse, R54, R59 ;  /* 0x00000036003b7223 */ /* 0x040fe2000001003b */
[----:B------:R-:W-:Y:S01]  /*3c20*/  FMUL.FTZ R63, R0, R57 ;  /* 0x00000039003f7220 */ /* 0x000fe20000410000 */
[----:B------:R-:W-:Y:S02]  /*3c30*/  MOV R71, R64 ;  /* 0x0000004000477202 */ /* 0x000fe40000000f00 */
[C---:B------:R-:W-:Y:S01]  /*3c40*/  FFMA.FTZ R59, R8.reuse, R65, R59 ;  /* 0x00000041083b7223 */ /* 0x040fe2000001003b */
[----:B------:R-:W-:Y:S01]  /*3c50*/  FFMA.FTZ R58, R83, R63, R58 ;  /* 0x0000003f533a7223 */ /* 0x000fe2000001003a */
[C---:B------:R-:W-:Y:S01]  /*3c60*/  FMUL.FTZ R82, R13.reuse, R82 ;  /* 0x000000520d527220 */ /* 0x040fe20000410000 */
[----:B------:R-:W-:Y:S01]  /*3c70*/  FMUL.FTZ R63, R8, R60 ;  /* 0x0000003c083f7220 */ /* 0x000fe20000410000 */
[--C-:B------:R-:W-:Y:S02]  /*3c80*/  HADD2.F32 R64, -RZ, R77.reuse.H0_H0 ;  /* 0x2000004dff407230 */ /* 0x100fe40000004100 */
[----:B------:R-:W-:Y:S01]  /*3c90*/  FFMA.FTZ R59, R0, R56, R59 ;  /* 0x00000038003b7223 */ /* 0x000fe2000001003b */
[----:B------:R-:W-:Y:S01]  /*3ca0*/  FMUL.FTZ R80, R13, R80 ;  /* 0x000000500d507220 */ /* 0x000fe20000410000 */
[----:B------:R-:W-:Y:S01]  /*3cb0*/  FFMA.FTZ R58, R82, R63, R58 ;  /* 0x0000003f523a7223 */ /* 0x000fe2000001003a */
[----:B------:R-:W-:-:S02]  /*3cc0*/  HADD2.F32 R77, -RZ, R77.H1_H1 ;  /* 0x3000004dff4d7230 */ /* 0x000fc40000004100 */
[----:B------:R-:W-:Y:S01]  /*3cd0*/  FMUL.FTZ R63, R0, R64 ;  /* 0x00000040003f7220 */ /* 0x000fe20000410000 */
[----:B------:R-:W-:Y:S01]  /*3ce0*/  FFMA.FTZ R59, R8, R69, R59 ;  /* 0x00000045083b7223 */ /* 0x000fe2000001003b */
[----:B------:R-:W-:Y:S02]  /*3cf0*/  FMUL.FTZ R79, R13, R79 ;  /* 0x0000004f0d4f7220 */ /* 0x000fe40000410000 */
[----:B------:R-:W-:Y:S01]  /*3d00*/  FFMA.FTZ R58, R80, R63, R58 ;  /* 0x0000003f503a7223 */ /* 0x000fe2000001003a */
[----:B------:R-:W-:Y:S01]  /*3d10*/  FFMA.FTZ R63, R0, R57, R59 ;  /* 0x00000039003f7223 */ /* 0x000fe2000001003b */
[----:B------:R-:W-:Y:S01]  /*3d20*/  FMUL.FTZ R59, R8, R77 ;  /* 0x0000004d083b7220 */ /* 0x000fe20000410000 */
[----:B------:R-:W-:-:S03]  /*3d30*/  MOV R67, R68 ;  /* 0x0000004400437202 */ /* 0x000fc60000000f00 */
[----:B------:R-:W-:Y:S01]  /*3d40*/  FFMA.FTZ R59, R79, R59, R58 ;  /* 0x0000003b4f3b7223 */ /* 0x000fe2000001003a */
[----:B------:R-:W-:Y:S01]  /*3d50*/  FFMA.FTZ R58, R8, R60, R63 ;  /* 0x0000003c083a7223 */ /* 0x000fe2000001003f */
[----:B------:R-:W-:-:S03]  /*3d60*/  HADD2.F32 R68, -RZ, R81.H0_H0 ;  /* 0x20000051ff447230 */ /* 0x000fc60000004100 */
[C---:B------:R-:W-:Y:S01]  /*3d70*/  FFMA.FTZ R58, R0.reuse, R64, R58 ;  /* 0x00000040003a7223 */ /* 0x040fe2000001003a */
[----:B------:R-:W-:Y:S02]  /*3d80*/  HADD2.F32 R81, -RZ, R81.H1_H1 ;  /* 0x30000051ff517230 */ /* 0x000fe40000004100 */
[C---:B------:R-:W-:Y:S01]  /*3d90*/  FMUL.FTZ R78, R13.reuse, R78 ;  /* 0x0000004e0d4e7220 */ /* 0x040fe20000410000 */
[----:B------:R-:W-:Y:S01]  /*3da0*/  FMUL.FTZ R63, R0, R68 ;  /* 0x00000044003f7220 */ /* 0x000fe20000410000 */
[----:B------:R-:W-:Y:S01]  /*3db0*/  FFMA.FTZ R58, R8, R77, R58 ;  /* 0x0000004d083a7223 */ /* 0x000fe2000001003a */
[----:B------:R-:W-:Y:S02]  /*3dc0*/  FMUL.FTZ R76, R13, R76 ;  /* 0x0000004c0d4c7220 */ /* 0x000fe40000410000 */
[----:B------:R-:W-:Y:S01]  /*3dd0*/  FFMA.FTZ R59, R78, R63, R59 ;  /* 0x0000003f4e3b7223 */ /* 0x000fe2000001003b */
[----:B------:R-:W-:Y:S01]  /*3de0*/  FFMA.FTZ R58, R0, R68, R58 ;  /* 0x00000044003a7223 */ /* 0x000fe2000001003a */
[----:B------:R-:W-:-:S03]  /*3df0*/  FMUL.FTZ R63, R8, R81 ;  /* 0x00000051083f7220 */ /* 0x000fc60000410000 */
[----:B------:R-:W-:Y:S01]  /*3e00*/  FFMA.FTZ R58, R8, R81, R58 ;  /* 0x00000051083a7223 */ /* 0x000fe2000001003a */
[----:B------:R-:W-:Y:S01]  /*3e10*/  FFMA.FTZ R59, R76, R63, R59 ;  /* 0x0000003f4c3b7223 */ /* 0x000fe2000001003b */
[----:B------:R-:W-:Y:S01]  /*3e20*/  STL [R1], R125 ;  /* 0x0000007d01007387 */ /* 0x000fe20000100800 */
[----:B------:R-:W-:-:S03]  /*3e30*/  FFMA.FTZ R48, R74, R6, R48 ;  /* 0x000000064a307223 */ /* 0x000fc60000010030 */
[----:B------:R0:W-:Y:S01]  /*3e40*/  STS.64 [R62+0x1680], R58 ;  /* 0x0016803a3e007388 */ /* 0x0001e20000000a00 */
[----:B------:R-:W-:-:S03]  /*3e50*/  FFMA.FTZ R44, R70, R14, R44 ;  /* 0x0000000e462c7223 */ /* 0x000fc6000001002c */
[----:B------:R-:W2:Y:S04]  /*3e60*/  LDL R74, [R1+0x6c] ;  /* 0x00006c00014a7983 */ /* 0x000ea80000100800 */
[----:B------:R-:W3:Y:S01]  /*3e70*/  LDL R73, [R1+0x10] ;  /* 0x0000100001497983 */ /* 0x000ee20000100800 */
[----:B0-----:R-:W-:-:S03]  /*3e80*/  MOV R59, R71 ;  /* 0x00000047003b7202 */ /* 0x001fc60000000f00 */
[----:B------:R-:W4:Y:S01]  /*3e90*/  LDL R62, [R1+0x18] ;  /* 0x00001800013e7983 */ /* 0x000f220000100800 */
[----:B------:R-:W-:-:S03]  /*3ea0*/  MOV R71, R67 ;  /* 0x0000004300477202 */ /* 0x000fc60000000f00 */
[----:B------:R-:W5:Y:S01]  /*3eb0*/  LDL R67, [R1+0x14] ;  /* 0x0000140001437983 */ /* 0x000f620000100800 */
[----:B------:R-:W-:-:S03]  /*3ec0*/  FFMA.FTZ R58, R72, R98, R46 ;  /* 0x00000062483a7223 */ /* 0x000fc6000001002e */
[----:B------:R-:W3:Y:S01]  /*3ed0*/  LDL R72, [R1+0x4] ;  /* 0x0000040001487983 */ /* 0x000ee20000100800 */
[----:B------:R-:W-:-:S03]  /*3ee0*/  FFMA.FTZ R46, R66, R15, R42 ;  /* 0x0000000f422e7223 */ /* 0x000fc6000001002a */
[----:B------:R-:W3:Y:S04]  /*3ef0*/  LDL R70, [R1+0x64] ;  /* 0x0000640001467983 */ /* 0x000ee80000100800 */
[----:B------:R-:W3:Y:S04]  /*3f00*/  LDL R66, [R1+0x5c] ;  /* 0x00005c0001427983 */ /* 0x000ee80000100800 */
[----:B------:R-:W3:Y:S01]  /*3f10*/  LDL R63, [R1+0x68] ;  /* 0x00006800013f7983 */ /* 0x000ee20000100800 */
[----:B------:R-:W-:-:S03]  /*3f20*/  FFMA.FTZ R48, R71, R99, R48 ;  /* 0x0000006347307223 */ /* 0x000fc60000010030 */
[----:B------:R-:W3:Y:S04]  /*3f30*/  LDL R75, [R1+0x60] ;  /* 0x00006000014b7983 */ /* 0x000ee80000100800 */
[----:B------:R-:W3:Y:S01]  /*3f40*/  LDL R71, [R1+0x58] ;  /* 0x0000580001477983 */ /* 0x000ee20000100800 */
[----:B------:R-:W-:Y:S01]  /*3f50*/  FADD.FTZ R49, R6, R49 ;  /* 0x0000003106317221 */ /* 0x000fe20000010000 */
[----:B------:R-:W-:Y:S01]  /*3f60*/  FADD.FTZ R47, R98, R47 ;  /* 0x0000002f622f7221 */ /* 0x000fe20000010000 */
[----:B------:R-:W-:Y:S01]  /*3f70*/  FADD.FTZ R45, R14, R45 ;  /* 0x0000002d0e2d7221 */ /* 0x000fe20000010000 */
[----:B------:R-:W-:Y:S01]  /*3f80*/  FADD.FTZ R43, R15, R43 ;  /* 0x0000002b0f2b7221 */ /* 0x000fe20000010000 */
[----:B------:R-:W-:Y:S01]  /*3f90*/  UIADD3.X UR11, URZ, UR5, URZ, UP0, !UPT ;  /* 0x000000053f0b7290 */ /* 0x000fe200087fe43f */
[----:B------:R-:W-:-:S02]  /*3fa0*/  ISETP.GT.U32.AND P2, PT, R114, 0x3f, PT ;  /* 0x0000003f7200780c */ /* 0x000fc40003f44070 */
[----:B------:R-:W-:Y:S01]  /*3fb0*/  LOP3.LUT P1, RZ, R114, 0xffffffc1, RZ, 0xc0, !PT ;  /* 0xffffffc172ff7812 */ /* 0x000fe2000782c0ff */
[----:B------:R-:W-:Y:S01]  /*3fc0*/  BAR.SYNC.DEFER_BLOCKING 0x0 ;  /* 0x0000000000007b1d */ /* 0x000fe20000010000 */
[----:B--2---:R-:W-:-:S05]  /*3fd0*/  FFMA.FTZ R48, R74, R96, R48 ;  /* 0x000000604a307223 */ /* 0x004fca0000010030 */
[----:B------:R-:W2:Y:S01]  /*3fe0*/  LDL R74, [R1+0x50] ;  /* 0x00005000014a7983 */ /* 0x000ea20000100800 */
[----:B----4-:R-:W-:Y:S01]  /*3ff0*/  FFMA.FTZ R42, R62, R18, R44 ;  /* 0x000000123e2a7223 */ /* 0x010fe2000001002c */
[----:B-----5:R-:W-:Y:S02]  /*4000*/  FFMA.FTZ R46, R67, R19, R46 ;  /* 0x00000013432e7223 */ /* 0x020fe4000001002e */
[----:B------:R-:W4:Y:S01]  /*4010*/  LDL R67, [R1+0x54] ;  /* 0x0000540001437983 */ /* 0x000f220000100800 */
[----:B---3--:R-:W-:Y:S01]  /*4020*/  FFMA.FTZ R42, R73, R21, R42 ;  /* 0x00000015492a7223 */ /* 0x008fe2000001002a */
[----:B------:R-:W-:Y:S02]  /*4030*/  FFMA.FTZ R46, R72, R23, R46 ;  /* 0x00000017482e7223 */ /* 0x000fe4000001002e */
[----:B------:R-:W3:Y:S01]  /*4040*/  LDL R72, [R1+0x4c] ;  /* 0x00004c0001487983 */ /* 0x000ee20000100800 */
[----:B------:R-:W-:-:S03]  /*4050*/  FFMA.FTZ R48, R70, R94, R48 ;  /* 0x0000005e46307223 */ /* 0x000fc60000010030 */
[----:B------:R-:W5:Y:S01]  /*4060*/  LDL R70, [R1+0x48] ;  /* 0x0000480001467983 */ /* 0x000f620000100800 */
[----:B------:R-:W-:Y:S01]  /*4070*/  FFMA.FTZ R42, R125, R24, R42 ;  /* 0x000000187d2a7223 */ /* 0x000fe2000001002a */
[----:B------:R-:W-:Y:S02]  /*4080*/  FFMA.FTZ R48, R66, R91, R48 ;  /* 0x0000005b42307223 */ /* 0x000fe40000010030 */
[----:B------:R-:W5:Y:S04]  /*4090*/  LDL.LU R125, [R1+0x164] ;  /* 0x00016400017d7983 */ /* 0x000f680000300800 */
[----:B------:R-:W5:Y:S01]  /*40a0*/  LDL R66, [R1+0x40] ;  /* 0x0000400001427983 */ /* 0x000f620000100800 */
[----:B------:R-:W-:-:S03]  /*40b0*/  FFMA.FTZ R58, R59, R97, R58 ;  /* 0x000000613b3a7223 */ /* 0x000fc6000001003a */
[----:B------:R-:W5:Y:S01]  /*40c0*/  LDL R73, [R1+0x44] ;  /* 0x0000440001497983 */ /* 0x000f620000100800 */
[----:B------:R-:W-:-:S04]  /*40d0*/  FFMA.FTZ R44, R63, R95, R58 ;  /* 0x0000005f3f2c7223 */ /* 0x000fc8000001003a */
[----:B------:R-:W-:Y:S02]  /*40e0*/  FFMA.FTZ R44, R75, R92, R44 ;  /* 0x0000005c4b2c7223 */ /* 0x000fe4000001002c */
[----:B------:R-:W5:Y:S02]  /*40f0*/  LDL R75, [R1+0x3c] ;  /* 0x00003c00014b7983 */ /* 0x000f640000100800 */
[----:B------:R-:W-:Y:S02]  /*4100*/  FFMA.FTZ R44, R71, R90, R44 ;  /* 0x0000005a472c7223 */ /* 0x000fe4000001002c */
[----:B------:R-:W5:Y:S02]  /*4110*/  LDL R71, [R1+0x38] ;  /* 0x0000380001477983 */ /* 0x000f640000100800 */
[----:B--2---:R-:W-:Y:S02]  /*4120*/  FFMA.FTZ R44, R74, R88, R44 ;  /* 0x000000584a2c7223 */ /* 0x004fe4000001002c */
[----:B------:R-:W2:Y:S01]  /*4130*/  LDL R74, [R1+0x30] ;  /* 0x00003000014a7983 */ /* 0x000ea20000100800 */
[----:B----4-:R-:W-:-:S03]  /*4140*/  FFMA.FTZ R48, R67, R89, R48 ;  /* 0x0000005943307223 */ /* 0x010fc60000010030 */
[----:B------:R-:W4:Y:S01]  /*4150*/  LDL R67, [R1+0x34] ;  /* 0x0000340001437983 */ /* 0x000f220000100800 */
[----:B---3--:R-:W-:-:S03]  /*4160*/  FFMA.FTZ R48, R72, R85, R48 ;  /* 0x0000005548307223 */ /* 0x008fc60000010030 */
[----:B------:R-:W3:Y:S01]  /*4170*/  LDL R72, [R1+0x20] ;  /* 0x0000200001487983 */ /* 0x000ee20000100800 */
[----:B-----5:R-:W-:-:S03]  /*4180*/  FFMA.FTZ R44, R70, R86, R44 ;  /* 0x00000056462c7223 */ /* 0x020fc6000001002c */
[----:B------:R-:W5:Y:S01]  /*4190*/  LDL R70, [R1+0xc] ;  /* 0x00000c0001467983 */ /* 0x000f620000100800 */
[----:B------:R-:W-:-:S03]  /*41a0*/  FFMA.FTZ R44, R66, R4, R44 ;  /* 0x00000004422c7223 */ /* 0x000fc6000001002c */
[----:B------:R-:W5:Y:S01]  /*41b0*/  LDL R66, [R1+0x8] ;  /* 0x0000080001427983 */ /* 0x000f620000100800 */
[----:B------:R-:W-:Y:S01]  /*41c0*/  FADD.FTZ R49, R49, R99 ;  /* 0x0000006331317221 */ /* 0x000fe20000010000 */
        /* <DEDUP_REMOVED lines=11> */
[----:B------:R-:W-:Y:S01]  /*4280*/  FFMA.FTZ R46, R124, R25, R46 ;  /* 0x000000197c2e7223 */ /* 0x000fe2000001002e */
[----:B------:R-:W-:Y:S01]  /*4290*/  FADD.FTZ R49, R49, R91 ;  /* 0x0000005b31317221 */ /* 0x000fe20000010000 */
[----:B------:R-:W-:Y:S01]  /*42a0*/  FADD.FTZ R47, R47, R90 ;  /* 0x0000005a2f2f7221 */ /* 0x000fe20000010000 */
[----:B------:R-:W-:Y:S01]  /*42b0*/  FADD.FTZ R45, R45, R27 ;  /* 0x0000001b2d2d7221 */ /* 0x000fe20000010000 */
[----:B------:R-:W-:Y:S01]  /*42c0*/  FADD.FTZ R43, R43, R29 ;  /* 0x0000001d2b2b7221 */ /* 0x000fe20000010000 */
[----:B------:R-:W-:Y:S01]  /*42d0*/  FFMA.FTZ R42, R122, R27, R42 ;  /* 0x0000001b7a2a7223 */ /* 0x000fe2000001002a */
        /* <DEDUP_REMOVED lines=28> */
[----:B------:R-:W-:Y:S01]  /*44a0*/  UISETP.GE.U32.AND UP0, UPT, UR10, UR16, UPT ;  /* 0x000000100a00728c */ /* 0x000fe2000bf06070 */
[----:B------:R-:W-:Y:S01]  /*44b0*/  FADD.FTZ R49, R49, R11 ;  /* 0x0000000b31317221 */ /* 0x000fe20000010000 */
[----:B------:R-:W-:Y:S01]  /*44c0*/  FADD.FTZ R47, R47, R12 ;  /* 0x0000000c2f2f7221 */ /* 0x000fe20000010000 */
[----:B------:R-:W-:Y:S01]  /*44d0*/  FADD.FTZ R45, R45, R52 ;  /* 0x000000342d2d7221 */ /* 0x000fe20000010000 */
[----:B------:R-:W-:Y:S01]  /*44e0*/  FADD.FTZ R43, R43, R55 ;  /* 0x000000372b2b7221 */ /* 0x000fe20000010000 */
[----:B------:R-:W-:Y:S01]  /*44f0*/  FFMA.FTZ R42, R104, R52, R42 ;  /* 0x00000034682a7223 */ /* 0x000fe2000001002a */
[----:B------:R-:W-:Y:S01]  /*4500*/  FFMA.FTZ R46, R103, R55, R46 ;  /* 0x00000037672e7223 */ /* 0x000fe2000001002e */
[----:B------:R-:W-:Y:S01]  /*4510*/  UISETP.GE.AND.EX UP0, UPT, UR11, UR17, UPT, UP0 ;  /* 0x000000110b00728c */ /* 0x000fe2000bf06300 */
        /* <DEDUP_REMOVED lines=12> */
[----:B------:R-:W-:Y:S01]  /*45e0*/  PLOP3.LUT P0, PT, PT, PT, UP0, 0x80, 0x0 ;  /* 0x000000000000781c */ /* 0x000fe20003f0f008 */
        /* <DEDUP_REMOVED lines=20> */
[----:B--2---:R-:W-:Y:S01]  /*4730*/  FFMA.FTZ R44, R74, R12, R44 ;  /* 0x0000000c4a2c7223 */ /* 0x004fe2000001002c */
[----:B----4-:R-:W-:-:S04]  /*4740*/  FFMA.FTZ R48, R67, R11, R48 ;  /* 0x0000000b43307223 */ /* 0x010fc80000010030 */
[----:B---3--:R-:W-:Y:S01]  /*4750*/  FFMA.FTZ R48, R72, R16, R48 ;  /* 0x0000001048307223 */ /* 0x008fe20000010030 */
[----:B-----5:R-:W-:-:S04]  /*4760*/  FFMA.FTZ R44, R70, R17, R44 ;  /* 0x00000011462c7223 */ /* 0x020fc8000001002c */
[----:B------:R-:W-:Y:S01]  /*4770*/  FFMA.FTZ R44, R125, R22, R44 ;  /* 0x000000167d2c7223 */ /* 0x000fe2000001002c */
[----:B------:R-:W-:-:S03]  /*4780*/  FFMA.FTZ R48, R66, R20, R48 ;  /* 0x0000001442307223 */ /* 0x000fc60000010030 */
[----:B------:R-:W-:Y:S01]  /*4790*/  FFMA.FTZ R44, R121, R28, R44 ;  /* 0x0000001c792c7223 */ /* 0x000fe2000001002c */
[----:B------:R-:W-:-:S03]  /*47a0*/  FFMA.FTZ R48, R123, R26, R48 ;  /* 0x0000001a7b307223 */ /* 0x000fc60000010030 */
[----:B------:R-:W-:Y:S01]  /*47b0*/  FFMA.FTZ R44, R117, R32, R44 ;  /* 0x00000020752c7223 */ /* 0x000fe2000001002c */
[----:B------:R-:W-:Y:S01]  /*47c0*/  FFMA.FTZ R42, R119, R30, R48 ;  /* 0x0000001e772a7223 */ /* 0x000fe20000010030 */
[----:B------:R-:W-:Y:S02]  /*47d0*/  FFMA.FTZ R48, R82, R60, R59 ;  /* 0x0000003c52307223 */ /* 0x000fe4000001003b */
[----:B------:R-:W-:Y:S01]  /*47e0*/  FFMA.FTZ R44, R113, R36, R44 ;  /* 0x00000024712c7223 */ /* 0x000fe2000001002c */
[----:B------:R-:W-:Y:S01]  /*47f0*/  FFMA.FTZ R42, R115, R34, R42 ;  /* 0x00000022732a7223 */ /* 0x000fe2000001002a */
[----:B------:R-:W-:Y:S02]  /*4800*/  FFMA.FTZ R59, R79, R77, R48 ;  /* 0x0000004d4f3b7223 */ /* 0x000fe40000010030 */
[----:B------:R-:W-:Y:S01]  /*4810*/  FFMA.FTZ R46, R109, R40, R44 ;  /* 0x000000286d2e7223 */ /* 0x000fe2000001002c */
[----:B------:R-:W-:Y:S01]  /*4820*/  FFMA.FTZ R44, R78, R68, R58 ;  /* 0x000000444e2c7223 */ /* 0x000fe2000001003a */
[----:B------:R-:W-:Y:S01]  /*4830*/  FFMA.FTZ R48, R111, R38, R42 ;  /* 0x000000266f307223 */ /* 0x000fe2000001002a */
[----:B------:R-:W-:Y:S01]  /*4840*/  FFMA.FTZ R42, R76, R81, R59 ;  /* 0x000000514c2a7223 */ /* 0x000fe2000001003b */
[----:B------:R-:W-:Y:S06]  /*4850*/  @!P0 BRA `(.L_x_1610) ;  /* 0x0000000000d08947 */ /* 0x000fec0003800000 */
[----:B------:R-:W2:Y:S04]  /*4860*/  LDL R67, [R1+0x158] ;  /* 0x0001580001437983 */ /* 0x000ea80000100800 */
[----:B------:R-:W3:Y:S04]  /*4870*/  LDL R63, [R1+0x154] ;  /* 0x00015400013f7983 */ /* 0x000ee80000100800 */
[----:B------:R-:W4:Y:S04]  /*4880*/  LDL R59, [R1+0x160] ;  /* 0x00016000013b7983 */ /* 0x000f280000100800 */
[----:B------:R-:W5:Y:S01]  /*4890*/  LDL R73, [R1+0x15c] ;  /* 0x00015c0001497983 */ /* 0x000f620000100800 */
[----:B------:R-:W0:Y:S03]  /*48a0*/  S2R R72, SR_TID.X ;  /* 0x0000000000487919 */ /* 0x000e260000002100 */
[----:B------:R-:W5:Y:S04]  /*48b0*/  LDL.64 R74, [R1+0x108] ;  /* 0x00010800014a7983 */ /* 0x000f680000100a00 */
[----:B------:R-:W5:Y:S01]  /*48c0*/  LDL R71, [R1+0x150] ;  /* 0x0001500001477983 */ /* 0x000f620000100800 */
[----:B0-----:R-:W-:-:S02]  /*48d0*/  SHF.L.U32 R70, R72, 0x1, RZ ;  /* 0x0000000148467819 */ /* 0x001fc400000006ff */
[----:B------:R-:W-:Y:S02]  /*48e0*/  LEA R66, R72, UR9, 0x5 ;  /* 0x0000000948427c11 */ /* 0x000fe4000f8e28ff */
[----:B------:R-:W-:-:S04]  /*48f0*/  LOP3.LUT R70, R70, 0x18, RZ, 0xc0, !PT ;  /* 0x0000001846467812 */ /* 0x000fc800078ec0ff */
[----:B------:R-:W-:Y:S02]  /*4900*/  IADD3 R58, R66, R70, RZ ;  /* 0x00000046423a7210 */ /* 0x000fe40007ffe0ff */
[----:B------:R-:W5:Y:S01]  /*4910*/  LDL R70, [R1+0x14c] ;  /* 0x00014c0001467983 */ /* 0x000f620000100800 */
[----:B------:R-:W0:Y:S01]  /*4920*/  S2R R66, SR_TID.X ;  /* 0x0000000000427919 */ /* 0x000e220000002100 */
[----:B------:R-:W-:-:S04]  /*4930*/  SHF.R.S32.HI R62, RZ, 0x1f, R72 ;  /* 0x0000001fff3e7819 */ /* 0x000fc80000011448 */
[----:B------:R-:W-:-:S04]  /*4940*/  LEA.HI R62, R62, R72, RZ, 0x2 ;  /* 0x000000483e3e7211 */ /* 0x000fc800078f10ff */
[----:B------:R-:W-:Y:S01]  /*4950*/  SHF.R.S32.HI R62, RZ, 0x2, R62 ;  /* 0x00000002ff3e7819 */ /* 0x000fe2000001143e */
[----:B------:R2:W-:Y:S03]  /*4960*/  STS.64 [R58], R48 ;  /* 0x000000303a007388 */ /* 0x0005e60000000a00 */
[----:B------:R-:W-:Y:S02]  /*4970*/  LEA R62, R62, UR9, 0x5 ;  /* 0x000000093e3e7c11 */ /* 0x000fe4000f8e28ff */
[----:B0-----:R-:W-:-:S04]  /*4980*/  SHF.L.U32 R72, R66, 0x1, RZ ;  /* 0x0000000142487819 */ /* 0x001fc800000006ff */
[----:B------:R-:W-:Y:S02]  /*4990*/  LOP3.LUT R72, R72, 0x18, RZ, 0xc, !PT ;  /* 0x0000001848487812 */ /* 0x000fe400078e0cff */
[-C--:B--2---:R-:W-:Y:S02]  /*49a0*/  LEA R58, R67, R62.reuse, 0x3 ;  /* 0x0000003e433a7211 */ /* 0x084fe400078e18ff */
[----:B---3--:R-:W-:Y:S02]  /*49b0*/  LEA R62, R63, R62, 0x3 ;  /* 0x0000003e3f3e7211 */ /* 0x008fe400078e18ff */
[----:B------:R-:W-:Y:S02]  /*49c0*/  LEA R63, R66, UR9, 0x5 ;  /* 0x00000009423f7c11 */ /* 0x000fe4000f8e28ff */
[----:B------:R-:W2:Y:S02]  /*49d0*/  LDL.64 R66, [R1+0x100] ;  /* 0x0001000001427983 */ /* 0x000ea40000100a00 */
[----:B------:R-:W-:-:S02]  /*49e0*/  IADD3 R63, R63, R72, RZ ;  /* 0x000000483f3f7210 */ /* 0x000fc40007ffe0ff */
[----:B----4-:R-:W-:Y:S04]  /*49f0*/  STS.64 [R59], R46 ;  /* 0x0000002e3b007388 */ /* 0x010fe80000000a00 */
[----:B-----5:R0:W-:Y:S04]  /*4a00*/  STS.64 [R73], R44 ;  /* 0x0000002c49007388 */ /* 0x0201e80000000a00 */
[----:B------:R-:W-:Y:S01]  /*4a10*/  STS.64 [R63], R42 ;  /* 0x0000002a3f007388 */ /* 0x000fe20000000a00 */
[----:B------:R-:W-:Y:S06]  /*4a20*/  BAR.SYNC.DEFER_BLOCKING 0x0 ;  /* 0x0000000000007b1d */ /* 0x000fec0000010000 */
[----:B------:R-:W0:Y:S01]  /*4a30*/  S2R R72, SR_TID.X ;  /* 0x0000000000487919 */ /* 0x000e220000002100 */
[----:B------:R-:W1:Y:S04]  /*4a40*/  LDS.64 R58, [R58] ;  /* 0x000000003a3a7984 */ /* 0x000e680000000a00 */
[----:B------:R-:W3:Y:S01]  /*4a50*/  LDS.64 R62, [R62+0x1e00] ;  /* 0x001e00003e3e7984 */ /* 0x000ee20000000a00 */
[----:B0-----:R-:W-:-:S02]  /*4a60*/  IADD3 R73, R72, 0x1e0, RZ ;  /* 0x000001e048497810 */ /* 0x001fc40007ffe0ff */
[----:B------:R-:W-:-:S04]  /*4a70*/  IADD3 R72, R72, 0x1e0, RZ ;  /* 0x000001e048487810 */ /* 0x000fc80007ffe0ff */
[----:B------:R-:W-:-:S04]  /*4a80*/  SHF.R.S32.HI R72, RZ, 0x1f, R72 ;  /* 0x0000001fff487819 */ /* 0x000fc80000011448 */
[----:B------:R-:W-:-:S04]  /*4a90*/  LEA.HI R72, R72, R73, RZ, 0x2 ;  /* 0x0000004948487211 */ /* 0x000fc800078f10ff */
[----:B------:R-:W-:Y:S01]  /*4aa0*/  SHF.R.S32.HI R72, RZ, 0x2, R72 ;  /* 0x00000002ff487819 */ /* 0x000fe20000011448 */
[----:B-1----:R-:W-:Y:S01]  /*4ab0*/  FADD.FTZ R59, RZ, R59 ;  /* 0x0000003bff3b7221 */ /* 0x002fe20000010000 */
[----:B------:R-:W-:-:S03]  /*4ac0*/  FADD.FTZ R58, RZ, R58 ;  /* 0x0000003aff3a7221 */ /* 0x000fc60000010000 */
[----:B---3--:R-:W-:Y:S01]  /*4ad0*/  FADD.FTZ R63, R59, R63 ;  /* 0x0000003f3b3f7221 */ /* 0x008fe20000010000 */
[----:B------:R-:W-:-:S05]  /*4ae0*/  FADD.FTZ R62, R58, R62 ;  /* 0x0000003e3a3e7221 */ /* 0x000fca0000010000 */
[----:B------:R0:W-:Y:S02]  /*4af0*/  STG.E.64 desc[UR14][R74.64+0x10000], R62 ;  /* 0x0100003e4a007986 */ /* 0x0001e4000c101b0e */
[----:B0-----:R-:W-:-:S04]  /*4b00*/  LEA R62, R72, UR9, 0x5 ;  /* 0x00000009483e7c11 */ /* 0x001fc8000f8e28ff */
[-C--:B------:R-:W-:Y:S02]  /*4b10*/  LEA R58, R71, R62.reuse, 0x3 ;  /* 0x0000003e473a7211 */ /* 0x080fe400078e18ff */
[----:B------:R-:W-:-:S04]  /*4b20*/  LEA R62, R70, R62, 0x3 ;  /* 0x0000003e463e7211 */ /* 0x000fc800078e18ff */
[----:B------:R-:W0:Y:S04]  /*4b30*/  LDS.64 R58, [R58] ;  /* 0x000000003a3a7984 */ /* 0x000e280000000a00 */
[----:B------:R-:W1:Y:S01]  /*4b40*/  LDS.64 R62, [R62+0x1e00] ;  /* 0x001e00003e3e7984 */ /* 0x000e620000000a00 */
[----:B0-----:R-:W-:Y:S01]  /*4b50*/  FADD.FTZ R59, RZ, R59 ;  /* 0x0000003bff3b7221 */ /* 0x001fe20000010000 */
[----:B------:R-:W-:-:S03]  /*4b60*/  FADD.FTZ R58, RZ, R58 ;  /* 0x0000003aff3a7221 */ /* 0x000fc60000010000 */
[----:B-1----:R-:W-:Y:S01]  /*4b70*/  FADD.FTZ R63, R59, R63 ;  /* 0x0000003f3b3f7221 */ /* 0x002fe20000010000 */
[----:B------:R-:W-:-:S05]  /*4b80*/  FADD.FTZ R62, R58, R62 ;  /* 0x0000003e3a3e7221 */ /* 0x000fca0000010000 */
[----:B--2---:R0:W-:Y:S02]  /*4b90*/  STG.E.64 desc[UR14][R66.64+0x10000], R62 ;  /* 0x0100003e42007986 */ /* 0x0041e4000c101b0e */
.L_x_1610:
[----:B------:R-:W-:Y:S01]  /*4ba0*/  BSSY B0, `(.L_x_1611) ;  /* 0x000003f000007945 */ /* 0x000fe20003800000 */
[----:B0-----:R-:W-:-:S03]  /*4bb0*/  CS2R R62, SRZ ;  /* 0x00000000003e7805 */ /* 0x001fc6000001ff00 */
[----:B------:R-:W-:Y:S05]  /*4bc0*/  @P2 BRA `(.L_x_1612) ;  /* 0x0000000000f02947 */ /* 0x000fea0003800000 */
[----:B------:R-:W2:Y:S04]  /*4bd0*/  LDL R66, [R1+0x144] ;  /* 0x0001440001427983 */ /* 0x000ea80000100800 */
[----:B------:R-:W3:Y:S04]  /*4be0*/  LDL R58, [R1+0x148] ;  /* 0x00014800013a7983 */ /* 0x000ee80000100800 */
[----:B------:R-:W4:Y:S04]  /*4bf0*/  LDL R72, [R1+0x140] ;  /* 0x0001400001487983 */ /* 0x000f280000100800 */
[----:B------:R-:W5:Y:S04]  /*4c00*/  LDL R71, [R1+0x13c] ;  /* 0x00013c0001477983 */ /* 0x000f680000100800 */
[----:B------:R-:W5:Y:S04]  /*4c10*/  LDL R70, [R1+0x138] ;  /* 0x0001380001467983 */ /* 0x000f680000100800 */
[----:B------:R-:W5:Y:S04]  /*4c20*/  LDL R67, [R1+0x134] ;  /* 0x0001340001437983 */ /* 0x000f680000100800 */
[----:B------:R-:W5:Y:S04]  /*4c30*/  LDL R75, [R1+0x12c] ;  /* 0x00012c00014b7983 */ /* 0x000f680000100800 */
[----:B------:R-:W5:Y:S04]  /*4c40*/  LDL R74, [R1+0x128] ;  /* 0x00012800014a7983 */ /* 0x000f680000100800 */
[----:B------:R-:W5:Y:S04]  /*4c50*/  LDL R73, [R1+0x124] ;  /* 0x0001240001497983 */ /* 0x000f680000100800 */
[----:B--2---:R0:W-:Y:S04]  /*4c60*/  LDS.64 R62, [R66] ;  /* 0x00000000423e7984 */ /* 0x0041e80000000a00 */
[----:B---3--:R-:W1:Y:S04]  /*4c70*/  LDS.64 R58, [R58] ;  /* 0x000000003a3a7984 */ /* 0x008e680000000a00 */
[----:B0-----:R-:W2:Y:S01]  /*4c80*/  LDL R66, [R1+0x130] ;  /* 0x0001300001427983 */ /* 0x001ea20000100800 */
[----:B-1----:R-:W-:Y:S01]  /*4c90*/  FADD.FTZ R58, RZ, R58 ;  /* 0x0000003aff3a7221 */ /* 0x002fe20000010000 */
[----:B------:R-:W-:-:S03]  /*4ca0*/  FADD.FTZ R59, RZ, R59 ;  /* 0x0000003bff3b7221 */ /* 0x000fc60000010000 */
[----:B------:R-:W-:Y:S01]  /*4cb0*/  FADD.FTZ R62, R58, R62 ;  /* 0x0000003e3a3e7221 */ /* 0x000fe20000010000 */
[----:B------:R-:W-:Y:S02]  /*4cc0*/  FADD.FTZ R63, R59, R63 ;  /* 0x0000003f3b3f7221 */ /* 0x000fe40000010000 */
[----:B----4-:R0:W1:Y:S04]  /*4cd0*/  LDS.64 R58, [R72] ;  /* 0x00000000483a7984 */ /* 0x0100680000000a00 */
[----:B0-----:R-:W3:Y:S01]  /*4ce0*/  LDL R72, [R1+0x120] ;  /* 0x0001200001487983 */ /* 0x001ee20000100800 */
[----:B-1----:R-:W-:Y:S01]  /*4cf0*/  FADD.FTZ R62, R62, R58 ;  /* 0x0000003a3e3e7221 */ /* 0x002fe20000010000 */
[----:B------:R-:W-:Y:S02]  /*4d00*/  FADD.FTZ R63, R63, R59 ;  /* 0x0000003b3f3f7221 */ /* 0x000fe40000010000 */
[----:B-----5:R0:W1:Y:S04]  /*4d10*/  LDS.64 R58, [R71] ;  /* 0x00000000473a7984 */ /* 0x0200680000000a00 */
[----:B0-----:R-:W4:Y:S01]  /*4d20*/  LDL R71, [R1+0x11c] ;  /* 0x00011c0001477983 */ /* 0x001f220000100800 */
[----:B-1----:R-:W-:Y:S01]  /*4d30*/  FADD.FTZ R62, R62, R58 ;  /* 0x0000003a3e3e7221 */ /* 0x002fe20000010000 */
[----:B------:R-:W-:-:S02]  /*4d40*/  FADD.FTZ R63, R63, R59 ;  /* 0x0000003b3f3f7221 */ /* 0x000fc40000010000 */
[----:B------:R0:W1:Y:S04]  /*4d50*/  LDS.64 R58, [R70] ;  /* 0x00000000463a7984 */ /* 0x0000680000000a00 */
[----:B0-----:R-:W5:Y:S01]  /*4d60*/  LDL R70, [R1+0x118] ;  /* 0x0001180001467983 */ /* 0x001f620000100800 */
[----:B-1----:R-:W-:Y:S01]  /*4d70*/  FADD.FTZ R62, R62, R58 ;  /* 0x0000003a3e3e7221 */ /* 0x002fe20000010000 */
[----:B------:R-:W-:Y:S02]  /*4d80*/  FADD.FTZ R63, R63, R59 ;  /* 0x0000003b3f3f7221 */ /* 0x000fe40000010000 */
[----:B------:R0:W1:Y:S04]  /*4d90*/  LDS.64 R58, [R67] ;  /* 0x00000000433a7984 */ /* 0x0000680000000a00 */
[----:B0-----:R-:W5:Y:S01]  /*4da0*/  LDL R67, [R1+0x114] ;  /* 0x0001140001437983 */ /* 0x001f620000100800 */
[----:B-1----:R-:W-:Y:S01]  /*4db0*/  FADD.FTZ R62, R62, R58 ;  /* 0x0000003a3e3e7221 */ /* 0x002fe20000010000 */
[----:B------:R-:W-:-:S02]  /*4dc0*/  FADD.FTZ R63, R63, R59 ;  /* 0x0000003b3f3f7221 */ /* 0x000fc40000010000 */
[----:B--2---:R0:W1:Y:S04]  /*4dd0*/  LDS.64 R58, [R66] ;  /* 0x00000000423a7984 */ /* 0x0040680000000a00 */
[----:B0-----:R-:W2:Y:S01]  /*4de0*/  LDL R66, [R1+0x110] ;  /* 0x0001100001427983 */ /* 0x001ea20000100800 */
        /* <DEDUP_REMOVED lines=11> */
[----:B---3--:R-:W0:Y:S02]  /*4ea0*/  LDS.64 R58, [R72] ;  /* 0x00000000483a7984 */ /* 0x008e240000000a00 */
[----:B0-----:R-:W-:Y:S01]  /*4eb0*/  FADD.FTZ R62, R62, R58 ;  /* 0x0000003a3e3e7221 */ /* 0x001fe20000010000 */
[----:B------:R-:W-:-:S02]  /*4ec0*/  FADD.FTZ R63, R63, R59 ;  /* 0x0000003b3f3f7221 */ /* 0x000fc40000010000 */
[----:B----4-:R-:W0:Y:S02]  /*4ed0*/  LDS.64 R58, [R71] ;  /* 0x00000000473a7984 */ /* 0x010e240000000a00 */
[----:B0-----:R-:W-:Y:S01]  /*4ee0*/  FADD.FTZ R62, R62, R58 ;  /* 0x0000003a3e3e7221 */ /* 0x001fe20000010000 */
[----:B------:R-:W-:Y:S02]  /*4ef0*/  FADD.FTZ R63, R63, R59 ;  /* 0x0000003b3f3f7221 */ /* 0x000fe40000010000 */
[----:B-----5:R-:W0:Y:S02]  /*4f00*/  LDS.64 R58, [R70] ;  /* 0x00000000463a7984 */ /* 0x020e240000000a00 */
[----:B0-----:R-:W-:Y:S01]  /*4f10*/  FADD.FTZ R62, R62, R58 ;  /* 0x0000003a3e3e7221 */ /* 0x001fe20000010000 */
[----:B------:R-:W-:Y:S02]  /*4f20*/  FADD.FTZ R63, R63, R59 ;  /* 0x0000003b3f3f7221 */ /* 0x000fe40000010000 */
[----:B------:R-:W0:Y:S02]  /*4f30*/  LDS.64 R58, [R67] ;  /* 0x00000000433a7984 */ /* 0x000e240000000a00 */
[----:B0-----:R-:W-:Y:S01]  /*4f40*/  FADD.FTZ R62, R62, R58 ;  /* 0x0000003a3e3e7221 */ /* 0x001fe20000010000 */
[----:B------:R-:W-:-:S02]  /*4f50*/  FADD.FTZ R63, R63, R59 ;  /* 0x0000003b3f3f7221 */ /* 0x000fc40000010000 */
[----:B--2---:R-:W0:Y:S02]  /*4f60*/  LDS.64 R58, [R66] ;  /* 0x00000000423a7984 */ /* 0x004e240000000a00 */
[----:B0-----:R-:W-:Y:S01]  /*4f70*/  FADD.FTZ R62, R62, R58 ;  /* 0x0000003a3e3e7221 */ /* 0x001fe20000010000 */
[----:B------:R-:W-:-:S07]  /*4f80*/  FADD.FTZ R63, R63, R59 ;  /* 0x0000003b3f3f7221 */ /* 0x000fce0000010000 */
.L_x_1612:
[----:B------:R-:W-:Y:S05]  /*4f90*/  BSYNC B0 ;  /* 0x0000000000007941 */ /* 0x000fea0003800000 */
.L_x_1611:
[----:B------:R-:W0:Y:S01]  /*4fa0*/  S2R R59, SR_TID.X ;  /* 0x00000000003b7919 */ /* 0x000e220000002100 */
[----:B------:R-:W1:Y:S01]  /*4fb0*/  @!P1 LDC R58, c[0x0][0x10] ;  /* 0x00000400ff3a9b82 */ /* 0x000e620000000800 */
[----:B------:R-:W-:Y:S01]  /*4fc0*/  ULOP3.LUT UR5, UR20, 0x7f, URZ, 0xc0, !UPT ;  /* 0x0000007f14057892 */ /* 0x000fe2000f8ec03f */
[----:B------:R-:W2:Y:S01]  /*4fd0*/  SHFL.BFLY PT, R67, R62, 0x1, 0x1f ;  /* 0x0c201f003e437f89 */ /* 0x000ea200000e0000 */
[----:B------:R-:W-:-:S03]  /*4fe0*/  UISETP.GE.U32.AND UP0, UPT, UR10, UR16, UPT ;  /* 0x000000100a00728c */ /* 0x000fc6000bf06070 */
[----:B------:R-:W3:Y:S02]  /*4ff0*/  SHFL.BFLY PT, R66, R63, 0x1, 0x1f ;  /* 0x0c201f003f427f89 */ /* 0x000ee400000e0000 */
[----:B------:R-:W4:Y:S01]  /*5000*/  @!P1 LDC.64 R70, c[0x0][0x260] ;  /* 0x00009800ff469b82 */ /* 0x000f220000000a00 */
[----:B------:R-:W-:Y:S01]  /*5010*/  MOV R73, UR5 ;  /* 0x0000000500497c02 */ /* 0x000fe20008000f00 */
[----:B------:R-:W-:Y:S01]  /*5020*/  UISETP.GE.AND.EX UP0, UPT, UR11, UR17, UPT, UP0 ;  /* 0x000000110b00728c */ /* 0x000fe2000bf06300 */
[----:B--2---:R-:W-:Y:S01]  /*5030*/  FADD.FTZ R62, R67, R62 ;  /* 0x0000003e433e7221 */ /* 0x004fe20000010000 */
[----:B0-----:R-:W-:Y:S01]  /*5040*/  SHF.R.U32.HI R72, RZ, 0x1, R59 ;  /* 0x00000001ff487819 */ /* 0x001fe2000001163b */
[----:B---3--:R-:W-:Y:S01]  /*5050*/  FADD.FTZ R63, R66, R63 ;  /* 0x0000003f423f7221 */ /* 0x008fe20000010000 */
[----:B------:R-:W-:Y:S02]  /*5060*/  MOV R59, UR4 ;  /* 0x00000004003b7c02 */ /* 0x000fe40008000f00 */
[----:B------:R-:W-:-:S03]  /*5070*/  SHF.L.U32 R72, R72, 0x7, RZ ;  /* 0x0000000748487819 */ /* 0x000fc600000006ff */
[----:B-1----:R-:W-:Y:S01]  /*5080*/  @!P1 IMAD R58, R58, R59, UR8 ;  /* 0x000000083a3a9e24 */ /* 0x002fe2000f8e023b */
[----:B------:R-:W-:-:S04]  /*5090*/  LOP3.LUT R72, R72, 0xffffff80, R73, 0xe2, !PT ;  /* 0xffffff8048487812 */ /* 0x000fc800078ee249 */
[----:B------:R-:W-:-:S04]  /*50a0*/  @!P1 LEA R58, R58, R72, 0xc ;  /* 0x000000483a3a9211 */ /* 0x000fc800078e60ff */
[----:B------:R-:W-:-:S05]  /*50b0*/  @!P1 SHF.L.U32 R58, R58, 0x1, RZ ;  /* 0x000000013a3a9819 */ /* 0x000fca00000006ff */
[----:B----4-:R-:W-:-:S05]  /*50c0*/  @!P1 IMAD.WIDE.U32 R58, R58, 0x4, R70 ;  /* 0x000000043a3a9825 */ /* 0x010fca00078e0046 */
[----:B------:R0:W-:Y:S01]  /*50d0*/  @!P1 STG.E.64 desc[UR14][R58.64], R62 ;  /* 0x0000003e3a009986 */ /* 0x0001e2000c101b0e */
[----:B------:R-:W-:-:S13]  /*50e0*/  PLOP3.LUT P1, PT, PT, PT, UP0, 0x80, 0x0 ;  /* 0x000000000000781c */ /* 0x000fda0003f2f008 */
[----:B0-----:R-:W-:Y:S05]  /*50f0*/  @P1 BRA `(.L_x_1613) ;  /* 0x00000000005c1947 */ /* 0x001fea0003800000 */
[----:B------:R-:W-:Y:S01]  /*5100*/  BAR.SYNC.DEFER_BLOCKING 0x0 ;  /* 0x0000000000007b1d */ /* 0x000fe20000010000 */
[----:B------:R-:W-:-:S13]  /*5110*/  ISETP.NE.AND P1, PT, R114, RZ, PT ;  /* 0x000000ff7200720c */ /* 0x000fda0003f25270 */
        /* <DEDUP_REMOVED lines=10> */
.L_x_1615:
        /* <DEDUP_REMOVED lines=8> */
.L_x_1614:
[----:B------:R-:W-:Y:S05]  /*5240*/  WARPSYNC.ALL ;  /* 0x0000000000007948 */ /* 0x000fea0003800000 */
[----:B------:R-:W-:Y:S06]  /*5250*/  BAR.SYNC.DEFER_BLOCKING 0x0 ;  /* 0x0000000000007b1d */ /* 0x000fec0000010000 */
[----:B------:R-:W-:Y:S05]  /*5260*/  BRA `(.L_x_1616) ;  /* 0x0000000000547947 */ /* 0x000fea0003800000 */
.L_x_1613:
        /* <DEDUP_REMOVED lines=11> */
.L_x_1618:
        /* <DEDUP_REMOVED lines=8> */
.L_x_1617:
[----:B------:R-:W-:Y:S05]  /*53a0*/  WARPSYNC.ALL ;  /* 0x0000000000007948 */ /* 0x000fea0003800000 */
[----:B------:R-:W-:Y:S06]  /*53b0*/  BAR.SYNC.DEFER_BLOCKING 0x0 ;  /* 0x0000000000007b1d */ /* 0x000fec0000010000 */
.L_x_1616:
[----:B------:R-:W0:Y:S01]  /*53c0*/  S2R R62, SR_TID.X ;  /* 0x00000000003e7919 */ /* 0x000e220000002100 */
[----:B------:R-:W-:Y:S01]  /*53d0*/  BSSY B0, `(.L_x_1619) ;  /* 0x000005f000007945 */ /* 0x000fe20003800000 */
[----:B------:R-:W-:Y:S02]  /*53e0*/  CS2R R58, SRZ ;  /* 0x00000000003a7805 */ /* 0x000fe4000001ff00 */
[----:B0-----:R-:W-:-:S13]  /*53f0*/  ISETP.GT.U32.AND P1, PT, R62, 0xff, PT ;  /* 0x000000ff3e00780c */ /* 0x001fda0003f24070 */
[----:B------:R-:W-:Y:S05]  /*5400*/  @P1 BRA `(.L_x_1620) ;  /* 0x00000004006c1947 */ /* 0x000fea0003800000 */
[----:B------:R-:W-:Y:S01]  /*5410*/  ULDC UR5, c[0x0][0x10] ;  /* 0x0000040000057ab9 */ /* 0x000fe20000000800 */
[----:B------:R0:W-:Y:S01]  /*5420*/  STL.64 [R1+0x168], R2 ;  /* 0x0001680201007387 */ /* 0x0001e20000100a00 */
[----:B------:R-:W-:Y:S01]  /*5430*/  UIMAD UR5, UR5, UR4, UR8 ;  /* 0x00000004050572a4 */ /* 0x000fe2000f8e0208 */
[----:B------:R-:W-:-:S04]  /*5440*/  SHF.L.U32 R59, R62, 0x4, RZ ;  /* 0x000000043e3b7819 */ /* 0x000fc800000006ff */
[----:B------:R-:W-:Y:S02]  /*5450*/  LOP3.LUT R59, R59, 0x7fffff80, RZ, 0xc0, !PT ;  /* 0x7fffff803b3b7812 */ /* 0x000fe400078ec0ff */
[----:B------:R-:W-:Y:S01]  /*5460*/  MOV R58, UR5 ;  /* 0x00000005003a7c02 */ /* 0x000fe20008000f00 */
[----:B0-----:R-:W0:Y:S03]  /*5470*/  LDC.64 R2, c[0x0][0x260] ;  /* 0x00009800ff027b82 */ /* 0x001e260000000a00 */
        /* <DEDUP_REMOVED lines=23> */
[----:B------:R-:W-:-:S05]  /*55f0*/  IADD3 R66, R74, 0x30, RZ ;  /* 0x000000304a427810 */ /* 0x000fca0007ffe0ff */
[----:B------:R-:W-:Y:S01]  /*5600*/  IMAD.WIDE.U32 R66, R66, 0x4, R2 ;  /* 0x0000000442427825 */ /* 0x000fe200078e0002 */
[----:B------:R-:W-:-:S05]  /*5610*/  IADD3 R62, R74, 0x60, RZ ;  /* 0x000000604a3e7810 */ /* 0x000fca0007ffe0ff */
[----:B------:R-:W2:Y:S01]  /*5620*/  LDG.E.64 R66, desc[UR14][R66.64] ;  /* 0x0000000e42427981 */ /* 0x000ea2000c1e1b00 */
[----:B------:R-:W-:-:S06]  /*5630*/  IMAD.WIDE.U32 R62, R62, 0x4, R2 ;  /* 0x000000043e3e7825 */ /* 0x000fcc00078e0002 */
[----:B------:R-:W3:Y:S01]  /*5640*/  LDG.E.64 R62, desc[UR14][R62.64] ;  /* 0x0000000e3e3e7981 */ /* 0x000ee2000c1e1b00 */
[----:B------:R-:W-:Y:S01]  /*5650*/  FADD.FTZ R59, R59, R75 ;  /* 0x0000004b3b3b7221 */ /* 0x000fe20000010000 */
[----:B--2---:R-:W-:-:S04]  /*5660*/  FADD.FTZ R66, R66, R58 ;  /* 0x0000003a42427221 */ /* 0x004fc80000010000 */
[----:B------:R-:W-:Y:S01]  /*5670*/  FADD.FTZ R70, R70, R66 ;  /* 0x0000004246467221 */ /* 0x000fe20000010000 */
[----:B------:R-:W-:Y:S01]  /*5680*/  FADD.FTZ R67, R67, R59 ;  /* 0x0000003b43437221 */ /* 0x000fe20000010000 */
[----:B------:R-:W-:Y:S02]  /*5690*/  IADD3 R66, R74, 0x70, RZ ;  /* 0x000000704a427810 */ /* 0x000fe40007ffe0ff */
[----:B------:R-:W-:Y:S01]  /*56a0*/  FADD.FTZ R70, R72, R70 ;  /* 0x0000004648467221 */ /* 0x000fe20000010000 */
[----:B------:R-:W-:-:S03]  /*56b0*/  FADD.FTZ R71, R71, R67 ;  /* 0x0000004347477221 */ /* 0x000fc60000010000 */
[----:B---3--:R-:W-:Y:S01]  /*56c0*/  FADD.FTZ R62, R62, R70 ;  /* 0x000000463e3e7221 */ /* 0x008fe20000010000 */
[----:B------:R-:W-:Y:S01]  /*56d0*/  IADD3 R70, R74, 0x80, RZ ;  /* 0x000000804a467810 */ /* 0x000fe20007ffe0ff */
        /* <DEDUP_REMOVED lines=46> */
.L_x_1620:
[----:B------:R-:W-:Y:S05]  /*59c0*/  BSYNC B0 ;  /* 0x0000000000007941 */ /* 0x000fea0003800000 */
.L_x_1619:
        /* <DEDUP_REMOVED lines=24> */
.L_x_1622:
[----:B------:R-:W-:Y:S05]  /*5b50*/  BSYNC B0 ;  /* 0x0000000000007941 */ /* 0x000fea0003800000 */
.L_x_1621:
[----:B0-----:R-:W2:Y:S01]  /*5b60*/  LDL R58, [R1+0xf8] ;  /* 0x0000f800013a7983 */ /* 0x001ea20000100800 */
[----:B------:R-:W0:Y:S01]  /*5b70*/  S2UR UR13, SR_CgaCtaId ;  /* 0x00000000000d79c3 */ /* 0x000e220000008800 */
[----:B------:R-:W-:Y:S01]  /*5b80*/  UMOV UR5, 0x400 ;  /* 0x0000040000057882 */ /* 0x000fe20000000000 */
[----:B------:R-:W-:Y:S01]  /*5b90*/  ULDC.64 UR22, c[0x0][0x210] ;  /* 0x0000840000167ab9 */ /* 0x000fe20000000a00 */
[----:B------:R-:W3:Y:S04]  /*5ba0*/  LDL.LU R67, [R1+0x28] ;  /* 0x0000280001437983 */ /* 0x000ee80000300800 */
[----:B------:R-:W4:Y:S04]  /*5bb0*/  LDL.LU R63, [R1+0x24] ;  /* 0x00002400013f7983 */ /* 0x000f280000300800 */
[----:B------:R-:W3:Y:S04]  /*5bc0*/  LDL R62, [R1+0xfc] ;  /* 0x0000fc00013e7983 */ /* 0x000ee80000100800 */
[----:B------:R-:W4:Y:S01]  /*5bd0*/  LDL.LU R66, [R1+0x1c] ;  /* 0x00001c0001427983 */ /* 0x000f220000300800 */
[----:B------:R-:W-:-:S03]  /*5be0*/  UIADD3 UR5, UR5, 0x6900, URZ ;  /* 0x0000690005057890 */ /* 0x000fc6000fffe03f */
[----:B------:R1:W-:Y:S04]  /*5bf0*/  STL [R1+0x170], R45 ;  /* 0x0001702d01007387 */ /* 0x0003e80000100800 */
[----:B------:R1:W-:Y:S01]  /*5c00*/  STL [R1+0x16c], R44 ;  /* 0x00016c2c01007387 */ /* 0x0003e20000100800 */
[----:B0-----:R-:W-:-:S03]  /*5c10*/  ULEA UR5, UR13, UR5, 0x18 ;  /* 0x000000050d057291 */ /* 0x001fc6000f8ec03f */
[----:B------:R0:W-:Y:S04]  /*5c20*/  STL [R1+0x168], R43 ;  /* 0x0001682b01007387 */ /* 0x0001e80000100800 */
[----:B------:R0:W-:Y:S04]  /*5c30*/  STL [R1+0x164], R42 ;  /* 0x0001642a01007387 */ /* 0x0001e80000100800 */
[----:B-1----:R-:W4:Y:S04]  /*5c40*/  LDL.LU R45, [R1+0x74] ;  /* 0x00007400012d7983 */ /* 0x002f280000300800 */
[----:B------:R-:W4:Y:S04]  /*5c50*/  LDL.LU R44, [R1+0x70] ;  /* 0x00007000012c7983 */ /* 0x000f280000300800 */
[----:B0-----:R-:W4:Y:S04]  /*5c60*/  LDL.LU R43, [R1+0x6c] ;  /* 0x00006c00012b7983 */ /* 0x001f280000300800 */
[----:B------:R-:W4:Y:S01]  /*5c70*/  LDL.LU R42, [R1+0x68] ;  /* 0x00006800012a7983 */ /* 0x000f220000300800 */
[----:B------:R-:W-:Y:S01]  /*5c80*/  BAR.SYNC.DEFER_BLOCKING 0x0 ;  /* 0x0000000000007b1d */ /* 0x000fe20000010000 */
[----:B--2---:R-:W-:-:S06]  /*5c90*/  LEA R58, R58, UR5, 0x3 ;  /* 0x000000053a3a7c11 */ /* 0x004fcc000f8e18ff */
[----:B------:R-:W0:Y:S01]  /*5ca0*/  LDS.64 R58, [R58] ;  /* 0x000000003a3a7984 */ /* 0x000e220000000a00 */
[----:B---3--:R-:W-:Y:S01]  /*5cb0*/  LEA R62, R62, UR5, 0x3 ;  /* 0x000000053e3e7c11 */ /* 0x008fe2000f8e18ff */
[C-C-:B0-----:R-:W-:Y:S01]  /*5cc0*/  FFMA.FTZ R98, R9.reuse, R98, -R58.reuse ;  /* 0x0000006209627223 */ /* 0x141fe2000001083a */
[C-C-:B-----5:R-:W-:Y:S01]  /*5cd0*/  FFMA.FTZ R99, R2.reuse, R99, -R58.reuse ;  /* 0x0000006302637223 */ /* 0x160fe2000001083a */
[--C-:B------:R-:W-:Y:S01]  /*5ce0*/  FFMA.FTZ R97, R9, R97, -R58.reuse ;  /* 0x0000006109617223 */ /* 0x100fe2000001083a */
[----:B------:R-:W-:Y:S01]  /*5cf0*/  FFMA.FTZ R96, R2, R96, -R58 ;  /* 0x0000006002607223 */ /* 0x000fe2000001083a */
[----:B----4-:R-:W-:Y:S01]  /*5d00*/  FFMA.FTZ R98, -R63, R59, R98 ;  /* 0x0000003b3f627223 */ /* 0x010fe20000010162 */
[----:B------:R-:W-:Y:S01]  /*5d10*/  FFMA.FTZ R95, R9, R95, -R58 ;  /* 0x0000005f095f7223 */ /* 0x000fe2000001083a */
[----:B------:R-:W0:Y:S01]  /*5d20*/  LDS.64 R62, [R62] ;  /* 0x000000003e3e7984 */ /* 0x000e220000000a00 */
[-C--:B------:R-:W-:Y:S01]  /*5d30*/  FFMA.FTZ R99, -R45, R59.reuse, R99 ;  /* 0x0000003b2d637223 */ /* 0x080fe20000010163 */
[-C--:B------:R-:W-:Y:S01]  /*5d40*/  FFMA.FTZ R97, -R44, R59.reuse, R97 ;  /* 0x0000003b2c617223 */ /* 0x080fe20000010161 */
[-C--:B------:R-:W-:Y:S01]  /*5d50*/  FFMA.FTZ R96, -R43, R59.reuse, R96 ;  /* 0x0000003b2b607223 */ /* 0x080fe20000010160 */
[----:B------:R-:W-:Y:S01]  /*5d60*/  FFMA.FTZ R95, -R42, R59, R95 ;  /* 0x0000003b2a5f7223 */ /* 0x000fe2000001015f */
[C-C-:B------:R-:W-:Y:S01]  /*5d70*/  FFMA.FTZ R6, R2.reuse, R6, -R58.reuse ;  /* 0x0000000602067223 */ /* 0x140fe2000001083a */
[----:B------:R-:W-:Y:S01]  /*5d80*/  FFMA.FTZ R94, R2, R94, -R58 ;  /* 0x0000005e025e7223 */ /* 0x000fe2000001083a */
[----:B------:R-:W-:-:S02]  /*5d90*/  FMUL.FTZ R98, R7, R98 ;  /* 0x0000006207627220 */ /* 0x000fc40000410000 */
[----:B------:R-:W-:Y:S01]  /*5da0*/  FFMA.FTZ R6, -R67, R59, R6 ;  /* 0x0000003b43067223 */ /* 0x000fe20000010106 */
[--C-:B------:R-:W-:Y:S01]  /*5db0*/  FFMA.FTZ R92, R9, R92, -R58.reuse ;  /* 0x0000005c095c7223 */ /* 0x100fe2000001083a */
[C-C-:B------:R-:W-:Y:S02]  /*5dc0*/  FFMA.FTZ R91, R2.reuse, R91, -R58.reuse ;  /* 0x0000005b025b7223 */ /* 0x140fe4000001083a */
[----:B------:R-:W-:Y:S01]  /*5dd0*/  FMUL.FTZ R6, R7, R6 ;  /* 0x0000000607067220 */ /* 0x000fe20000410000 */
        /* <DEDUP_REMOVED lines=23> */
[----:B------:R-:W-:Y:S01]  /*5f50*/  F2FP.F16.F32.PACK_AB R6, R98, R6 ;  /* 0x000000066206723e */ /* 0x000fe200000000ff */
[----:B0-----:R-:W-:-:S04]  /*5f60*/  FFMA.FTZ R14, R0, R14, -R62 ;  /* 0x0000000e000e7223 */ /* 0x001fc8000001083e */
        /* <DEDUP_REMOVED lines=10> */
[----:B--2---:R-:W-:-:S03]  /*6010*/  FFMA.FTZ R94, -R66, R59, R94 ;  /* 0x0000003b425e7223 */ /* 0x004fc6000001015e */
[----:B------:R-:W2:Y:S04]  /*6020*/  LDL.LU R66, [R1+0x40] ;  /* 0x0000400001427983 */ /* 0x000ea80000300800 */
[----:B------:R-:W2:Y:S04]  /*6030*/  LDL.LU R114, [R1+0x3c] ;  /* 0x00003c0001727983 */ /* 0x000ea80000300800 */
[----:B------:R-:W2:Y:S01]  /*6040*/  LDL.LU R98, [R1+0x38] ;  /* 0x0000380001627983 */ /* 0x000ea20000300800 */
[----:B---3--:R-:W-:-:S03]  /*6050*/  FFMA.FTZ R92, -R71, R59, R92 ;  /* 0x0000003b475c7223 */ /* 0x008fc6000001015c */
[----:B------:R-:W3:Y:S01]  /*6060*/  LDL.LU R75, [R1+0x34] ;  /* 0x00003400014b7983 */ /* 0x000ee20000300800 */
[----:B----4-:R-:W-:-:S03]  /*6070*/  FFMA.FTZ R91, -R45, R59, R91 ;  /* 0x0000003b2d5b7223 */ /* 0x010fc6000001015b */
[----:B------:R-:W4:Y:S01]  /*6080*/  LDL.LU R74, [R1+0x30] ;  /* 0x00003000014a7983 */ /* 0x000f220000300800 */
[----:B------:R-:W-:-:S03]  /*6090*/  FFMA.FTZ R90, -R44, R59, R90 ;  /* 0x0000003b2c5a7223 */ /* 0x000fc6000001015a */
[----:B------:R-:W3:Y:S01]  /*60a0*/  LDL.LU R73, [R1+0x20] ;  /* 0x0000200001497983 */ /* 0x000ee20000300800 */
[----:B------:R-:W-:-:S03]  /*60b0*/  FFMA.FTZ R89, -R43, R59, R89 ;  /* 0x0000003b2b597223 */ /* 0x000fc60000010159 */
[----:B------:R-:W3:Y:S01]  /*60c0*/  LDL.LU R72, [R1+0xc] ;  /* 0x00000c0001487983 */ /* 0x000ee20000300800 */
[----:B------:R-:W-:-:S03]  /*60d0*/  FFMA.FTZ R88, -R42, R59, R88 ;  /* 0x0000003b2a587223 */ /* 0x000fc60000010158 */
[----:B------:R-:W3:Y:S01]  /*60e0*/  LDL.LU R71, [R1+0x8] ;  /* 0x0000080001477983 */ /* 0x000ee20000300800 */
[----:B------:R-:W-:-:S03]  /*60f0*/  FFMA.FTZ R85, -R70, R59, R85 ;  /* 0x0000003b46557223 */ /* 0x000fc60000010155 */
[----:B------:R1:W5:Y:S04]  /*6100*/  LDL.LU R45, [R1+0x170] ;  /* 0x00017000012d7983 */ /* 0x0003680000300800 */
[----:B------:R1:W5:Y:S04]  /*6110*/  LDL.LU R44, [R1+0x16c] ;  /* 0x00016c00012c7983 */ /* 0x0003680000300800 */
[----:B------:R1:W5:Y:S04]  /*6120*/  LDL.LU R43, [R1+0x168] ;  /* 0x00016800012b7983 */ /* 0x0003680000300800 */
[----:B------:R1:W5:Y:S01]  /*6130*/  LDL.LU R42, [R1+0x164] ;  /* 0x00016400012a7983 */ /* 0x0003620000300800 */
[----:B------:R-:W-:-:S03]  /*6140*/  FFMA.FTZ R86, -R67, R59, R86 ;  /* 0x0000003b43567223 */ /* 0x000fc60000010156 */
[----:B------:R-:W3:Y:S04]  /*6150*/  LDL.LU R70, [R1+0x78] ;  /* 0x0000780001467983 */ /* 0x000ee80000300800 */
[----:B------:R-:W3:Y:S01]  /*6160*/  LDL.LU R67, [R1+0xac] ;  /* 0x0000ac0001437983 */ /* 0x000ee20000300800 */
[-C--:B------:R-:W-:Y:S01]  /*6170*/  FFMA.FTZ R58, -R58, R59.reuse, R5 ;  /* 0x0000003b3a3a7223 */ /* 0x080fe20000010105 */
        /* <DEDUP_REMOVED lines=9> */
[-C--:B--2---:R-:W-:Y:S01]  /*6210*/  FFMA.FTZ R66, -R66, R59.reuse, R4 ;  /* 0x0000003b42427223 */ /* 0x084fe20000010104 */
[----:B----4-:R-:W-:-:S02]  /*6220*/  FFMA.FTZ R12, -R74, R59, R12 ;  /* 0x0000003b4a0c7223 */ /* 0x010fc4000001010c */
[----:B------:R-:W2:Y:S01]  /*6230*/  LDL.LU R74, [R1+0x2c] ;  /* 0x00002c00014a7983 */ /* 0x000ea20000300800 */
[----:B---3--:R-:W-:-:S03]  /*6240*/  FFMA.FTZ R16, -R73, R59, R16 ;  /* 0x0000003b49107223 */ /* 0x008fc60000010110 */
[----:B------:R-:W3:Y:S01]  /*6250*/  LDL.LU R73, [R1+0x18] ;  /* 0x0000180001497983 */ /* 0x000ee20000300800 */
[----:B------:R-:W-:-:S03]  /*6260*/  FFMA.FTZ R17, -R72, R59, R17 ;  /* 0x0000003b48117223 */ /* 0x000fc60000010111 */
[----:B------:R-:W4:Y:S01]  /*6270*/  LDL.LU R72, [R1+0x14] ;  /* 0x0000140001487983 */ /* 0x000f220000300800 */
[----:B------:R-:W-:-:S03]  /*6280*/  FFMA.FTZ R20, -R71, R59, R20 ;  /* 0x0000003b47147223 */ /* 0x000fc60000010114 */
[----:B------:R-:W4:Y:S01]  /*6290*/  LDL.LU R71, [R1+0x10] ;  /* 0x0000100001477983 */ /* 0x000f220000300800 */
[-C--:B------:R-:W-:Y:S01]  /*62a0*/  FFMA.FTZ R3, -R114, R59.reuse, R3 ;  /* 0x0000003b72037223 */ /* 0x080fe20000010103 */
[-C--:B------:R-:W-:Y:S01]  /*62b0*/  FFMA.FTZ R10, -R98, R59.reuse, R10 ;  /* 0x0000003b620a7223 */ /* 0x080fe2000001010a */
[----:B------:R-:W-:Y:S01]  /*62c0*/  FFMA.FTZ R11, -R75, R59, R11 ;  /* 0x0000003b4b0b7223 */ /* 0x000fe2000001010b */
[----:B------:R-:W-:Y:S02]  /*62d0*/  PRMT R59, R6, 0x7632, R59 ;  /* 0x00007632063b7816 */ /* 0x000fe4000000003b */
[----:B------:R-:W-:Y:S02]  /*62e0*/  IADD3 R4, P1, R70, UR22, RZ ;  /* 0x0000001646047c10 */ /* 0x000fe4000ff3e0ff */
[----:B------:R-:W4:Y:S02]  /*62f0*/  LDL.LU R70, [R1+0x4] ;  /* 0x0000040001467983 */ /* 0x000f240000300800 */
[----:B------:R-:W-:-:S02]  /*6300*/  IADD3.X R5, R67, UR23, RZ, P1, !PT ;  /* 0x0000001743057c10 */ /* 0x000fc40008ffe4ff */
[----:B------:R-:W4:Y:S04]  /*6310*/  LDL.LU R67, [R1] ;  /* 0x0000000001437983 */ /* 0x000f280000300800 */
[----:B------:R0:W-:Y:S04]  /*6320*/  STG.E.U16 desc[UR14][R4.64], R6 ;  /* 0x0000000604007986 */ /* 0x0001e8000c10150e */
[----:B------:R1:W-:Y:S04]  /*6330*/  STG.E.U16 desc[UR14][R4.64+0x2], R59 ;  /* 0x0000023b04007986 */ /* 0x0003e8000c10150e */
[----:B0-----:R-:W4:Y:S04]  /*6340*/  LDL.LU R6, [R1+0xd8] ;  /* 0x0000d80001067983 */ /* 0x001f280000300800 */
[----:B-1----:R-:W4:Y:S01]  /*6350*/  LDL.LU R59, [R1+0xe8] ;  /* 0x0000e800013b7983 */ /* 0x002f220000300800 */
[--C-:B------:R-:W-:Y:S01]  /*6360*/  FFMA.FTZ R15, R8, R15, -R62.reuse ;  /* 0x0000000f080f7223 */ /* 0x100fe2000001083e */
[C-C-:B------:R-:W-:Y:S01]  /*6370*/  FFMA.FTZ R24, R0.reuse, R24, -R62.reuse ;  /* 0x0000001800187223 */ /* 0x140fe2000001083e */
        /* <DEDUP_REMOVED lines=30> */
[--C-:B------:R-:W-:Y:S01]  /*6560*/  FFMA.FTZ R18, R0, R18, -R62.reuse ;  /* 0x0000001200127223 */ /* 0x100fe2000001083e */
[--C-:B------:R-:W-:Y:S01]  /*6570*/  FFMA.FTZ R19, R8, R19, -R62.reuse ;  /* 0x0000001308137223 */ /* 0x100fe2000001083e */
        /* <DEDUP_REMOVED lines=26> */
[----:B------:R-:W-:Y:S01]  /*6720*/  FMUL.FTZ R7, R13, R14 ;  /* 0x0000000e0d077220 */ /* 0x000fe20000410000 */
[----:B------:R-:W-:Y:S01]  /*6730*/  FFMA.FTZ R62, R8, R81, -R62 ;  /* 0x00000051083e7223 */ /* 0x000fe2000001083e */
        /* <DEDUP_REMOVED lines=24> */
[----:B------:R-:W-:Y:S01]  /*68c0*/  FFMA.FTZ R62, -R76, R63, R62 ;  /* 0x0000003f4c3e7223 */ /* 0x000fe2000001013e */
        /* <DEDUP_REMOVED lines=25> */
[----:B--2---:R-:W-:-:S04]  /*6a60*/  FFMA.FTZ R15, -R74, R63, R15 ;  /* 0x0000003f4a0f7223 */ /* 0x004fc8000001010f */
[----:B------:R-:W-:Y:S01]  /*6a70*/  FMUL.FTZ R15, R13, R15 ;  /* 0x0000000f0d0f7220 */ /* 0x000fe20000410000 */
[-C--:B---3--:R-:W-:Y:S01]  /*6a80*/  FFMA.FTZ R18, -R73, R63.reuse, R18 ;  /* 0x0000003f49127223 */ /* 0x088fe20000010112 */
[----:B----4-:R-:W-:-:S03]  /*6a90*/  FFMA.FTZ R19, -R72, R63, R19 ;  /* 0x0000003f48137223 */ /* 0x010fc60000010113 */
[----:B------:R-:W-:Y:S01]  /*6aa0*/  F2FP.F16.F32.PACK_AB R7, R15, R7 ;  /* 0x000000070f07723e */ /* 0x000fe200000000ff */
[----:B------:R-:W-:Y:S01]  /*6ab0*/  FFMA.FTZ R21, -R71, R63, R21 ;  /* 0x0000003f47157223 */ /* 0x000fe20000010115 */
[C---:B------:R-:W-:Y:S01]  /*6ac0*/  FMUL.FTZ R18, R13.reuse, R18 ;  /* 0x000000120d127220 */ /* 0x040fe20000410000 */
[C---:B------:R-:W-:Y:S02]  /*6ad0*/  FMUL.FTZ R19, R13.reuse, R19 ;  /* 0x000000130d137220 */ /* 0x040fe40000410000 */
[----:B------:R0:W-:Y:S01]  /*6ae0*/  STG.E.U16 desc[UR14][R4.64+0x4], R7 ;  /* 0x0000040704007986 */ /* 0x0001e2000c10150e */
[----:B------:R-:W-:Y:S01]  /*6af0*/  FMUL.FTZ R21, R13, R21 ;  /* 0x000000150d157220 */ /* 0x000fe20000410000 */
[-C--:B------:R-:W-:Y:S02]  /*6b00*/  FFMA.FTZ R24, -R67, R63.reuse, R24 ;  /* 0x0000003f43187223 */ /* 0x080fe40000010118 */
[----:B------:R-:W2:Y:S01]  /*6b10*/  LDL.LU R67, [R1+0xe4] ;  /* 0x0000e40001437983 */ /* 0x000ea20000300800 */
[----:B------:R-:W-:-:S03]  /*6b20*/  FFMA.FTZ R23, -R70, R63, R23 ;  /* 0x0000003f46177223 */ /* 0x000fc60000010117 */
[----:B------:R-:W3:Y:S01]  /*6b30*/  LDL.LU R72, [R1+0xf4] ;  /* 0x0000f40001487983 */ /* 0x000ee20000300800 */
[C---:B------:R-:W-:Y:S01]  /*6b40*/  FMUL.FTZ R23, R13.reuse, R23 ;  /* 0x000000170d177220 */ /* 0x040fe20000410000 */
[----:B------:R-:W-:Y:S02]  /*6b50*/  FMUL.FTZ R24, R13, R24 ;  /* 0x000000180d187220 */ /* 0x000fe40000410000 */
[----:B------:R-:W4:Y:S01]  /*6b60*/  LDL.LU R71, [R1+0xec] ;  /* 0x0000ec0001477983 */ /* 0x000f220000300800 */
[----:B------:R-:W-:-:S03]  /*6b70*/  PRMT R13, R7, 0x7632, R13 ;  /* 0x00007632070d7816 */ /* 0x000fc6000000000d */
[----:B------:R-:W4:Y:S01]  /*6b80*/  LDL.LU R70, [R1+0xf0] ;  /* 0x0000f00001467983 */ /* 0x000f220000300800 */
[----:B------:R-:W-:-:S04]  /*6b90*/  IADD3 R6, P1, R6, UR22, RZ ;  /* 0x0000001606067c10 */ /* 0x000fc8000ff3e0ff */
[----:B0-----:R-:W-:Y:S02]  /*6ba0*/  IADD3.X R7, R59, UR23, RZ, P1, !PT ;  /* 0x000000173b077c10 */ /* 0x001fe40008ffe4ff */
[----:B------:R-:W4:Y:S01]  /*6bb0*/  LDL.LU R59, [R1+0xdc] ;  /* 0x0000dc00013b7983 */ /* 0x000f220000300800 */
[----:B------:R-:W-:Y:S02]  /*6bc0*/  F2FP.F16.F32.PACK_AB R97, R97, R99 ;  /* 0x000000636161723e */ /* 0x000fe400000000ff */
[----:B------:R-:W-:Y:S01]  /*6bd0*/  F2FP.F16.F32.PACK_AB R18, R19, R18 ;  /* 0x000000121312723e */ /* 0x000fe200000000ff */
[----:B------:R0:W-:Y:S01]  /*6be0*/  STG.E.U16 desc[UR14][R4.64+0x6], R13 ;  /* 0x0000060d04007986 */ /* 0x0001e2000c10150e */
[----:B------:R-:W-:Y:S02]  /*6bf0*/  PRMT R14, R97, 0x7632, R14 ;  /* 0x00007632610e7816 */ /* 0x000fe4000000000e */
[----:B------:R-:W-:Y:S02]  /*6c00*/  F2FP.F16.F32.PACK_AB R95, R95, R96 ;  /* 0x000000605f5f723e */ /* 0x000fe400000000ff */
[----:B------:R-:W-:Y:S01]  /*6c10*/  F2FP.F16.F32.PACK_AB R21, R23, R21 ;  /* 0x000000151715723e */ /* 0x000fe200000000ff */
[----:B------:R1:W-:Y:S01]  /*6c20*/  STG.E.U16 desc[UR14][R6.64+0x2], R14 ;  /* 0x0000020e06007986 */ /* 0x0003e2000c10150e */
[----:B0-----:R-:W-:-:S03]  /*6c30*/  PRMT R13, R18, 0x7632, R13 ;  /* 0x00007632120d7816 */ /* 0x001fc6000000000d */
[----:B------:R-:W-:Y:S01]  /*6c40*/  STG.E.U16 desc[UR14][R6.64], R97 ;  /* 0x0000006106007986 */ /* 0x000fe2000c10150e */
[----:B------:R-:W-:-:S03]  /*6c50*/  F2FP.F16.F32.PACK_AB R24, R25, R24 ;  /* 0x000000181918723e */ /* 0x000fc600000000ff */
[----:B------:R0:W-:Y:S01]  /*6c60*/  STG.E.U16 desc[UR14][R6.64+0x6], R13 ;  /* 0x0000060d06007986 */ /* 0x0001e2000c10150e */
[----:B-1----:R-:W-:-:S03]  /*6c70*/  PRMT R14, R95, 0x7632, R14 ;  /* 0x000076325f0e7816 */ /* 0x002fc6000000000e */
[----:B------:R4:W-:Y:S01]  /*6c80*/  STG.E.U16 desc[UR14][R6.64+0x4], R18 ;  /* 0x0000041206007986 */ /* 0x0009e2000c10150e */
[----:B0-----:R-:W-:Y:S02]  /*6c90*/  PRMT R13, R21, 0x7632, R13 ;  /* 0x00007632150d7816 */ /* 0x001fe4000000000d */
[----:B--2---:R-:W-:Y:S02]  /*6ca0*/  IADD3 R4, P1, R67, UR22, RZ ;  /* 0x0000001643047c10 */ /* 0x004fe4000ff3e0ff */
[----:B------:R-:W2:Y:S04]  /*6cb0*/  LDL.LU R67, [R1+0xe0] ;  /* 0x0000e00001437983 */ /* 0x000ea80000300800 */
[----:B------:R-:W2:Y:S01]  /*6cc0*/  LDL.LU R63, [R1+0xd0] ;  /* 0x0000d000013f7983 */ /* 0x000ea20000300800 */
[----:B---3--:R-:W-:-:S03]  /*6cd0*/  IADD3.X R5, R72, UR23, RZ, P1, !PT ;  /* 0x0000001748057c10 */ /* 0x008fc60008ffe4ff */
[----:B------:R-:W3:Y:S01]  /*6ce0*/  LDL.LU R19, [R1+0xd4] ;  /* 0x0000d40001137983 */ /* 0x000ee20000300800 */
[----:B----4-:R-:W-:-:S03]  /*6cf0*/  IADD3 R6, P1, R71, UR22, RZ ;  /* 0x0000001647067c10 */ /* 0x010fc6000ff3e0ff */
[----:B------:R-:W4:Y:S01]  /*6d00*/  LDL.LU R25, [R1+0xc8] ;  /* 0x0000c80001197983 */ /* 0x000f220000300800 */
[----:B------:R-:W-:-:S03]  /*6d10*/  IADD3.X R7, R70, UR23, RZ, P1, !PT ;  /* 0x0000001746077c10 */ /* 0x000fc60008ffe4ff */
[----:B------:R-:W-:Y:S04]  /*6d20*/  STG.E.U16 desc[UR14][R4.64], R95 ;  /* 0x0000005f04007986 */ /* 0x000fe8000c10150e */
[----:B------:R-:W-:Y:S04]  /*6d30*/  STG.E.U16 desc[UR14][R4.64+0x2], R14 ;  /* 0x0000020e04007986 */ /* 0x000fe8000c10150e */
[----:B------:R-:W-:Y:S04]  /*6d40*/  STG.E.U16 desc[UR14][R4.64+0x4], R21 ;  /* 0x0000041504007986 */ /* 0x000fe8000c10150e */
[----:B------:R0:W-:Y:S02]  /*6d50*/  STG.E.U16 desc[UR14][R4.64+0x6], R13 ;  /* 0x0000060d04007986 */ /* 0x0001e4000c10150e */
[----:B0-----:R-:W-:-:S02]  /*6d60*/  IADD3 R4, P1, R59, UR22, RZ ;  /* 0x000000163b047c10 */ /* 0x001fc4000ff3e0ff */
[----:B------:R-:W4:Y:S04]  /*6d70*/  LDL.LU R59, [R1+0xcc] ;  /* 0x0000cc00013b7983 */ /* 0x000f280000300800 */
[----:B------:R-:W4:Y:S01]  /*6d80*/  LDL.LU R23, [R1+0xc0] ;  /* 0x0000c00001177983 */ /* 0x000f220000300800 */
[----:B------:R-:W-:Y:S02]  /*6d90*/  F2FP.F16.F32.PACK_AB R92, R92, R94 ;  /* 0x0000005e5c5c723e */ /* 0x000fe400000000ff */
[----:B------:R-:W-:Y:S01]  /*6da0*/  PRMT R15, R24, 0x7632, R15 ;  /* 0x00007632180f7816 */ /* 0x000fe2000000000f */
[----:B------:R-:W-:Y:S01]  /*6db0*/  STG.E.U16 desc[UR14][R6.64+0x4], R24 ;  /* 0x0000041806007986 */ /* 0x000fe2000c10150e */
[----:B------:R-:W-:Y:S02]  /*6dc0*/  PRMT R14, R92, 0x7632, R14 ;  /* 0x000076325c0e7816 */ /* 0x000fe4000000000e */
[----:B------:R-:W-:Y:S01]  /*6dd0*/  F2FP.F16.F32.PACK_AB R90, R90, R91 ;  /* 0x0000005b5a5a723e */ /* 0x000fe200000000ff */
[----:B------:R-:W-:Y:S01]  /*6de0*/  STG.E.U16 desc[UR14][R6.64], R92 ;  /* 0x0000005c06007986 */ /* 0x000fe2000c10150e */
[----:B------:R-:W-:-:S03]  /*6df0*/  F2FP.F16.F32.PACK_AB R27, R29, R27 ;  /* 0x0000001b1d1b723e */ /* 0x000fc600000000ff */
[----:B------:R0:W-:Y:S01]  /*6e00*/  STG.E.U16 desc[UR14][R6.64+0x2], R14 ;  /* 0x0000020e06007986 */ /* 0x0001e2000c10150e */
[----:B------:R-:W-:-:S03]  /*6e10*/  PRMT R18, R90, 0x7632, R18 ;  /* 0x000076325a127816 */ /* 0x000fc60000000012 */
[----:B------:R1:W-:Y:S01]  /*6e20*/  STG.E.U16 desc[UR14][R6.64+0x6], R15 ;  /* 0x0000060f06007986 */ /* 0x0003e2000c10150e */
[----:B------:R-:W-:Y:S02]  /*6e30*/  PRMT R13, R27, 0x7632, R13 ;  /* 0x000076321b0d7816 */ /* 0x000fe4000000000d */
[----:B------:R-:W-:Y:S01]  /*6e40*/  F2FP.F16.F32.PACK_AB R88, R88, R89 ;  /* 0x000000595858723e */ /* 0x000fe200000000ff */
[----:B------:R-:W4:Y:S01]  /*6e50*/  LDL.LU R21, [R1+0xc4] ;  /* 0x0000c40001157983 */ /* 0x000f220000300800 */
[----:B------:R-:W-:Y:S02]  /*6e60*/  F2FP.F16.F32.PACK_AB R31, R33, R31 ;  /* 0x0000001f211f723e */ /* 0x000fe400000000ff */
[----:B0-----:R-:W-:Y:S02]  /*6e70*/  PRMT R14, R88, 0x7632, R14 ;  /* 0x00007632580e7816 */ /* 0x001fe4000000000e */
[----:B-1----:R-:W-:Y:S02]  /*6e80*/  PRMT R15, R31, 0x7632, R15 ;  /* 0x000076321f0f7816 */ /* 0x002fe4000000000f */
[----:B--2---:R-:W-:-:S02]  /*6e90*/  IADD3.X R5, R67, UR23, RZ, P1, !PT ;  /* 0x0000001743057c10 */ /* 0x004fc40008ffe4ff */
[----:B------:R-:W-:-:S03]  /*6ea0*/  IADD3 R6, P1, R63, UR22, RZ ;  /* 0x000000163f067c10 */ /* 0x000fc6000ff3e0ff */
[----:B------:R-:W-:Y:S01]  /*6eb0*/  STG.E.U16 desc[UR14][R4.64], R90 ;  /* 0x0000005a04007986 */ /* 0x000fe2000c10150e */
[----:B---3--:R-:W-:-:S03]  /*6ec0*/  IADD3.X R7, R19, UR23, RZ, P1, !PT ;  /* 0x0000001713077c10 */ /* 0x008fc60008ffe4ff */
[----:B------:R-:W2:Y:S04]  /*6ed0*/  LDL.LU R19, [R1+0xb8] ;  /* 0x0000b80001137983 */ /* 0x000ea80000300800 */
[----:B------:R-:W-:Y:S04]  /*6ee0*/  STG.E.U16 desc[UR14][R4.64+0x2], R18 ;  /* 0x0000021204007986 */ /* 0x000fe8000c10150e */
[----:B------:R-:W-:Y:S04]  /*6ef0*/  STG.E.U16 desc[UR14][R4.64+0x4], R27 ;  /* 0x0000041b04007986 */ /* 0x000fe8000c10150e */
[----:B------:R4:W-:Y:S04]  /*6f00*/  STG.E.U16 desc[UR14][R4.64+0x6], R13 ;  /* 0x0000060d04007986 */ /* 0x0009e8000c10150e */
[----:B------:R-:W-:Y:S01]  /*6f10*/  STG.E.U16 desc[UR14][R6.64], R88 ;  /* 0x0000005806007986 */ /* 0x000fe2000c10150e */
[----:B----4-:R-:W-:-:S03]  /*6f20*/  IADD3 R4, P1, R25, UR22, RZ ;  /* 0x0000001619047c10 */ /* 0x010fc6000ff3e0ff */
[----:B------:R-:W3:Y:S04]  /*6f30*/  LDL.LU R25, [R1+0xbc] ;  /* 0x0000bc0001197983 */ /* 0x000ee80000300800 */
[----:B------:R-:W4:Y:S01]  /*6f40*/  LDL.LU R24, [R1+0xb0] ;  /* 0x0000b00001187983 */ /* 0x000f220000300800 */
[----:B------:R-:W-:-:S03]  /*6f50*/  IADD3.X R5, R59, UR23, RZ, P1, !PT ;  /* 0x000000173b057c10 */ /* 0x000fc60008ffe4ff */
[----:B------:R-:W-:Y:S04]  /*6f60*/  STG.E.U16 desc[UR14][R6.64+0x2], R14 ;  /* 0x0000020e06007986 */ /* 0x000fe8000c10150e */
[----:B------:R-:W-:Y:S04]  /*6f70*/  STG.E.U16 desc[UR14][R6.64+0x4], R31 ;  /* 0x0000041f06007986 */ /* 0x000fe8000c10150e */
[----:B------:R0:W-:Y:S02]  /*6f80*/  STG.E.U16 desc[UR14][R6.64+0x6], R15 ;  /* 0x0000060f06007986 */ /* 0x0001e4000c10150e */
[----:B0-----:R-:W-:-:S02]  /*6f90*/  IADD3 R6, P1, R23, UR22, RZ ;  /* 0x0000001617067c10 */ /* 0x001fc4000ff3e0ff */
[----:B------:R-:W4:Y:S01]  /*6fa0*/  LDL.LU R23, [R1+0xb4] ;  /* 0x0000b40001177983 */ /* 0x000f220000300800 */
[----:B------:R-:W-:Y:S02]  /*6fb0*/  F2FP.F16.F32.PACK_AB R85, R86, R85 ;  /* 0x000000555655723e */ /* 0x000fe400000000ff */
[----:B------:R-:W-:Y:S02]  /*6fc0*/  F2FP.F16.F32.PACK_AB R35, R37, R35 ;  /* 0x000000232523723e */ /* 0x000fe400000000ff */
[----:B------:R-:W-:Y:S02]  /*6fd0*/  PRMT R18, R85, 0x7632, R18 ;  /* 0x0000763255127816 */ /* 0x000fe40000000012 */
[----:B------:R-:W-:Y:S02]  /*6fe0*/  PRMT R13, R35, 0x7632, R13 ;  /* 0x00007632230d7816 */ /* 0x000fe4000000000d */
[----:B------:R-:W-:Y:S02]  /*6ff0*/  F2FP.F16.F32.PACK_AB R58, R66, R58 ;  /* 0x0000003a423a723e */ /* 0x000fe400000000ff */
[----:B------:R-:W-:Y:S01]  /*7000*/  F2FP.F16.F32.PACK_AB R39, R50, R39 ;  /* 0x000000273227723e */ /* 0x000fe200000000ff */
[----:B------:R-:W-:Y:S01]  /*7010*/  STG.E.U16 desc[UR14][R4.64], R85 ;  /* 0x0000005504007986 */ /* 0x000fe2000c10150e */
[----:B------:R-:W-:-:S02]  /*7020*/  IADD3.X R7, R21, UR23, RZ, P1, !PT ;  /* 0x0000001715077c10 */ /* 0x000fc40008ffe4ff */
[----:B------:R-:W-:Y:S01]  /*7030*/  F2FP.F16.F32.PACK_AB R3, R10, R3 ;  /* 0x000000030a03723e */ /* 0x000fe200000000ff */
[----:B------:R-:W-:Y:S01]  /*7040*/  STG.E.U16 desc[UR14][R4.64+0x2], R18 ;  /* 0x0000021204007986 */ /* 0x000fe2000c10150e */
[----:B------:R-:W-:Y:S02]  /*7050*/  PRMT R14, R58, 0x7632, R14 ;  /* 0x000076323a0e7816 */ /* 0x000fe4000000000e */
[----:B------:R-:W-:Y:S01]  /*7060*/  PRMT R10, R39, 0x7632, R10 ;  /* 0x00007632270a7816 */ /* 0x000fe2000000000a */
[----:B------:R-:W-:Y:S04]  /*7070*/  STG.E.U16 desc[UR14][R4.64+0x4], R35 ;  /* 0x0000042304007986 */ /* 0x000fe8000c10150e */
[----:B------:R-:W4:Y:S04]  /*7080*/  LDL.LU R21, [R1+0xa4] ;  /* 0x0000a40001157983 */ /* 0x000f280000300800 */
[----:B------:R0:W-:Y:S01]  /*7090*/  STG.E.U16 desc[UR14][R4.64+0x6], R13 ;  /* 0x0000060d04007986 */ /* 0x0001e2000c10150e */
[----:B------:R-:W-:-:S02]  /*70a0*/  PRMT R15, R3, 0x7632, R15 ;  /* 0x00007632030f7816 */ /* 0x000fc4000000000f */
[----:B------:R-:W-:Y:S01]  /*70b0*/  F2FP.F16.F32.PACK_AB R41, R51, R41 ;  /* 0x000000293329723e */ /* 0x000fe200000000ff */
[----:B------:R-:W-:Y:S01]  /*70c0*/  STG.E.U16 desc[UR14][R6.64], R58 ;  /* 0x0000003a06007986 */ /* 0x000fe2000c10150e */
[----:B------:R-:W-:-:S03]  /*70d0*/  F2FP.F16.F32.PACK_AB R11, R12, R11 ;  /* 0x0000000b0c0b723e */ /* 0x000fc600000000ff */
[----:B------:R-:W-:Y:S04]  /*70e0*/  STG.E.U16 desc[UR14][R6.64+0x2], R14 ;  /* 0x0000020e06007986 */ /* 0x000fe8000c10150e */
[----:B------:R-:W-:Y:S04]  /*70f0*/  STG.E.U16 desc[UR14][R6.64+0x4], R39 ;  /* 0x0000042706007986 */ /* 0x000fe8000c10150e */
[----:B------:R4:W-:Y:S01]  /*7100*/  STG.E.U16 desc[UR14][R6.64+0x6], R10 ;  /* 0x0000060a06007986 */ /* 0x0009e2000c10150e */
[----:B------:R-:W-:Y:S02]  /*7110*/  PRMT R12, R41, 0x7632, R12 ;  /* 0x00007632290c7816 */ /* 0x000fe4000000000c */
[----:B0-----:R-:W-:-:S02]  /*7120*/  PRMT R13, R11, 0x7632, R13 ;  /* 0x000076320b0d7816 */ /* 0x001fc4000000000d */
[----:B--2---:R-:W-:Y:S02]  /*7130*/  IADD3 R4, P1, R19, UR22, RZ ;  /* 0x0000001613047c10 */ /* 0x004fe4000ff3e0ff */
[----:B------:R-:W2:Y:S04]  /*7140*/  LDL.LU R19, [R1+0xa8] ;  /* 0x0000a80001137983 */ /* 0x000ea80000300800 */
[----:B------:R-:W2:Y:S01]  /*7150*/  LDL.LU R18, [R1+0x9c] ;  /* 0x00009c0001127983 */ /* 0x000ea20000300800 */
[----:B---3--:R-:W-:Y:S02]  /*7160*/  IADD3.X R5, R25, UR23, RZ, P1, !PT ;  /* 0x0000001719057c10 */ /* 0x008fe40008ffe4ff */
[----:B----4-:R-:W-:-:S03]  /*7170*/  IADD3 R6, P1, R24, UR22, RZ ;  /* 0x0000001618067c10 */ /* 0x010fc6000ff3e0ff */
[----:B------:R0:W-:Y:S04]  /*7180*/  STG.E.U16 desc[UR14][R4.64+0x2], R15 ;  /* 0x0000020f04007986 */ /* 0x0001e8000c10150e */
[----:B------:R-:W-:Y:S04]  /*7190*/  STG.E.U16 desc[UR14][R4.64], R3 ;  /* 0x0000000304007986 */ /* 0x000fe8000c10150e */
[----:B------:R-:W-:Y:S04]  /*71a0*/  STG.E.U16 desc[UR14][R4.64+0x4], R41 ;  /* 0x0000042904007986 */ /* 0x000fe8000c10150e */
[----:B0-----:R-:W3:Y:S04]  /*71b0*/  LDL.LU R15, [R1+0xa0] ;  /* 0x0000a000010f7983 */ /* 0x001ee80000300800 */
[----:B------:R-:W4:Y:S04]  /*71c0*/  LDL.LU R14, [R1+0x94] ;  /* 0x00009400010e7983 */ /* 0x000f280000300800 */
[----:B------:R-:W-:Y:S01]  /*71d0*/  STG.E.U16 desc[UR14][R4.64+0x6], R12 ;  /* 0x0000060c04007986 */ /* 0x000fe2000c10150e */
[----:B------:R-:W-:-:S05]  /*71e0*/  IADD3.X R7, R23, UR23, RZ, P1, !PT ;  /* 0x0000001717077c10 */ /* 0x000fca0008ffe4ff */
[----:B------:R0:W-:Y:S04]  /*71f0*/  STG.E.U16 desc[UR14][R6.64+0x2], R13 ;  /* 0x0000020d06007986 */ /* 0x0001e8000c10150e */
[----:B0-----:R-:W4:Y:S01]  /*7200*/  LDL.LU R13, [R1+0x98] ;  /* 0x00009800010d7983 */ /* 0x001f220000300800 */
[----:B------:R-:W-:Y:S02]  /*7210*/  F2FP.F16.F32.PACK_AB R52, R55, R52 ;  /* 0x000000343734723e */ /* 0x000fe400000000ff */
[----:B------:R-:W-:Y:S02]  /*7220*/  F2FP.F16.F32.PACK_AB R16, R17, R16 ;  /* 0x000000101110723e */ /* 0x000fe400000000ff */
[----:B------:R-:W-:Y:S02]  /*7230*/  PRMT R3, R52, 0x7632, R3 ;  /* 0x0000763234037816 */ /* 0x000fe40000000003 */
[----:B------:R-:W-:-:S02]  /*7240*/  IADD3 R4, P1, R21, UR22, RZ ;  /* 0x0000001615047c10 */ /* 0x000fc4000ff3e0ff */
[----:B------:R-:W-:Y:S01]  /*7250*/  F2FP.F16.F32.PACK_AB R53, R61, R53 ;  /* 0x000000353d35723e */ /* 0x000fe200000000ff */
[----:B------:R0:W-:Y:S01]  /*7260*/  STG.E.U16 desc[UR14][R6.64], R11 ;  /* 0x0000000b06007986 */ /* 0x0001e2000c10150e */
[----:B------:R-:W-:-:S03]  /*7270*/  PRMT R10, R16, 0x7632, R10 ;  /* 0x00007632100a7816 */ /* 0x000fc6000000000a */
[----:B------:R-:W-:Y:S04]  /*7280*/  STG.E.U16 desc[UR14][R6.64+0x4], R52 ;  /* 0x0000043406007986 */ /* 0x000fe8000c10150e */
[----:B------:R-:W4:Y:S04]  /*7290*/  LDL.LU R17, [R1+0x8c] ;  /* 0x00008c0001117983 */ /* 0x000f280000300800 */
[----:B------:R1:W-:Y:S01]  /*72a0*/  STG.E.U16 desc[UR14][R6.64+0x6], R3 ;  /* 0x0000060306007986 */ /* 0x0003e2000c10150e */
[----:B0-----:R-:W-:Y:S02]  /*72b0*/  PRMT R11, R53, 0x7632, R11 ;  /* 0x00007632350b7816 */ /* 0x001fe4000000000b */
[----:B------:R-:W-:-:S04]  /*72c0*/  F2FP.F16.F32.PACK_AB R20, R22, R20 ;  /* 0x000000141614723e */ /* 0x000fc800000000ff */
[----:B------:R-:W-:Y:S02]  /*72d0*/  PRMT R12, R20, 0x7632, R12 ;  /* 0x00007632140c7816 */ /* 0x000fe4000000000c */
[----:B--2---:R-:W-:Y:S02]  /*72e0*/  IADD3.X R5, R19, UR23, RZ, P1, !PT ;  /* 0x0000001713057c10 */ /* 0x004fe40008ffe4ff */
[----:B-1----:R-:W-:-:S03]  /*72f0*/  IADD3 R6, P1, R18, UR22, RZ ;  /* 0x0000001612067c10 */ /* 0x002fc6000ff3e0ff */
[----:B------:R0:W-:Y:S04]  /*7300*/  STG.E.U16 desc[UR14][R4.64], R16 ;  /* 0x0000001004007986 */ /* 0x0001e8000c10150e */
[----:B------:R-:W-:Y:S04]  /*7310*/  STG.E.U16 desc[UR14][R4.64+0x2], R10 ;  /* 0x0000020a04007986 */ /* 0x000fe8000c10150e */
[----:B------:R-:W-:Y:S04]  /*7320*/  STG.E.U16 desc[UR14][R4.64+0x4], R53 ;  /* 0x0000043504007986 */ /* 0x000fe8000c10150e */
[----:B0-----:R-:W2:Y:S04]  /*7330*/  LDL.LU R16, [R1+0x90] ;  /* 0x0000900001107983 */ /* 0x001ea80000300800 */
[----:B------:R4:W-:Y:S01]  /*7340*/  STG.E.U16 desc[UR14][R4.64+0x6], R11 ;  /* 0x0000060b04007986 */ /* 0x0009e2000c10150e */
[----:B---3--:R-:W-:-:S03]  /*7350*/  IADD3.X R7, R15, UR23, RZ, P1, !PT ;  /* 0x000000170f077c10 */ /* 0x008fc60008ffe4ff */
[----:B------:R-:W3:Y:S01]  /*7360*/  LDL.LU R15, [R1+0x84] ;  /* 0x00008400010f7983 */ /* 0x000ee20000300800 */
[----:B----4-:R-:W-:-:S03]  /*7370*/  IADD3 R4, P1, R14, UR22, RZ ;  /* 0x000000160e047c10 */ /* 0x010fc6000ff3e0ff */
[----:B------:R-:W4:Y:S04]  /*7380*/  LDL.LU R14, [R1+0x88] ;  /* 0x00008800010e7983 */ /* 0x000f280000300800 */
[----:B------:R0:W-:Y:S01]  /*7390*/  STG.E.U16 desc[UR14][R6.64+0x2], R12 ;  /* 0x0000020c06007986 */ /* 0x0001e2000c10150e */
[----:B------:R-:W-:-:S03]  /*73a0*/  IADD3.X R5, R13, UR23, RZ, P1, !PT ;  /* 0x000000170d057c10 */ /* 0x000fc60008ffe4ff */
[----:B------:R-:W4:Y:S04]  /*73b0*/  LDL.LU R13, [R1+0x7c] ;  /* 0x00007c00010d7983 */ /* 0x000f280000300800 */
[----:B0-----:R-:W4:Y:S01]  /*73c0*/  LDL.LU R12, [R1+0x80] ;  /* 0x00008000010c7983 */ /* 0x001f220000300800 */
[----:B------:R-:W-:Y:S02]  /*73d0*/  F2FP.F16.F32.PACK_AB R54, R65, R54 ;  /* 0x000000364136723e */ /* 0x000fe400000000ff */
[----:B------:R-:W-:Y:S02]  /*73e0*/  F2FP.F16.F32.PACK_AB R26, R28, R26 ;  /* 0x0000001a1c1a723e */ /* 0x000fe400000000ff */
[----:B------:R-:W-:Y:S02]  /*73f0*/  PRMT R3, R54, 0x7632, R3 ;  /* 0x0000763236037816 */ /* 0x000fe40000000003 */
[----:B------:R-:W-:Y:S01]  /*7400*/  F2FP.F16.F32.PACK_AB R56, R69, R56 ;  /* 0x000000384538723e */ /* 0x000fe200000000ff */
[----:B------:R-:W-:Y:S01]  /*7410*/  STG.E.U16 desc[UR14][R6.64], R20 ;  /* 0x0000001406007986 */ /* 0x000fe2000c10150e */
[----:B------:R-:W-:-:S03]  /*7420*/  PRMT R11, R26, 0x7632, R11 ;  /* 0x000076321a0b7816 */ /* 0x000fc6000000000b */
[----:B------:R-:W-:Y:S01]  /*7430*/  STG.E.U16 desc[UR14][R6.64+0x4], R54 ;  /* 0x0000043606007986 */ /* 0x000fe2000c10150e */
[----:B------:R-:W-:-:S03]  /*7440*/  IADD3 R10, P1, R17, UR22, RZ ;  /* 0x00000016110a7c10 */ /* 0x000fc6000ff3e0ff */
[----:B------:R0:W-:Y:S01]  /*7450*/  STG.E.U16 desc[UR14][R6.64+0x6], R3 ;  /* 0x0000060306007986 */ /* 0x0001e2000c10150e */
[----:B------:R-:W-:Y:S02]  /*7460*/  F2FP.F16.F32.PACK_AB R30, R32, R30 ;  /* 0x0000001e201e723e */ /* 0x000fe400000000ff */
[----:B------:R-:W-:Y:S01]  /*7470*/  F2FP.F16.F32.PACK_AB R57, R60, R57 ;  /* 0x000000393c39723e */ /* 0x000fe200000000ff */
[----:B------:R-:W-:Y:S01]  /*7480*/  STG.E.U16 desc[UR14][R4.64], R26 ;  /* 0x0000001a04007986 */ /* 0x000fe2000c10150e */
[----:B0-----:R-:W-:-:S03]  /*7490*/  PRMT R7, R56, 0x7632, R7 ;  /* 0x0000763238077816 */ /* 0x001fc60000000007 */
[----:B------:R-:W-:Y:S01]  /*74a0*/  STG.E.U16 desc[UR14][R4.64+0x2], R11 ;  /* 0x0000020b04007986 */ /* 0x000fe2000c10150e */
[----:B------:R-:W-:-:S03]  /*74b0*/  PRMT R3, R30, 0x7632, R3 ;  /* 0x000076321e037816 */ /* 0x000fc60000000003 */
[----:B------:R-:W-:Y:S01]  /*74c0*/  STG.E.U16 desc[UR14][R4.64+0x4], R56 ;  /* 0x0000043804007986 */ /* 0x000fe2000c10150e */
[----:B------:R-:W-:-:S03]  /*74d0*/  F2FP.F16.F32.PACK_AB R34, R36, R34 ;  /* 0x000000222422723e */ /* 0x000fc600000000ff */
[----:B------:R0:W-:Y:S01]  /*74e0*/  STG.E.U16 desc[UR14][R4.64+0x6], R7 ;  /* 0x0000060704007986 */ /* 0x0001e2000c10150e */
[----:B------:R-:W-:Y:S02]  /*74f0*/  F2FP.F16.F32.PACK_AB R64, R77, R64 ;  /* 0x000000404d40723e */ /* 0x000fe400000000ff */
[----:B------:R-:W-:Y:S02]  /*7500*/  F2FP.F16.F32.PACK_AB R38, R40, R38 ;  /* 0x000000262826723e */ /* 0x000fe400000000ff */
[----:B0-----:R-:W-:Y:S02]  /*7510*/  PRMT R5, R57, 0x7632, R5 ;  /* 0x0000763239057816 */ /* 0x001fe40000000005 */
[----:B------:R-:W-:Y:S01]  /*7520*/  F2FP.F16.F32.PACK_AB R62, R62, R68 ;  /* 0x000000443e3e723e */ /* 0x000fe200000000ff */
[----:B------:R-:W-:Y:S01]  /*7530*/  ULOP3.LUT UR4, UR4, 0x1, URZ, 0x3c, !UPT ;  /* 0x0000000104047892 */ /* 0x000fe2000f8e3c3f */
[----:B------:R-:W-:Y:S01]  /*7540*/  UMOV UR5, UR11 ;  /* 0x0000000b00057c82 */ /* 0x000fe20008000000 */
[----:B--2---:R-:W-:-:S05]  /*7550*/  IADD3.X R11, R16, UR23, RZ, P1, !PT ;  /* 0x00000017100b7c10 */ /* 0x004fca0008ffe4ff */
[----:B------:R-:W-:Y:S04]  /*7560*/  STG.E.U16 desc[UR14][R10.64], R30 ;  /* 0x0000001e0a007986 */ /* 0x000fe8000c10150e */
[----:B------:R0:W-:Y:S04]  /*7570*/  STG.E.U16 desc[UR14][R10.64+0x2], R3 ;  /* 0x000002030a007986 */ /* 0x0001e8000c10150e */
[----:B------:R-:W-:Y:S04]  /*7580*/  STG.E.U16 desc[UR14][R10.64+0x4], R57 ;  /* 0x000004390a007986 */ /* 0x000fe8000c10150e */
[----:B------:R1:W-:Y:S01]  /*7590*/  STG.E.U16 desc[UR14][R10.64+0x6], R5 ;  /* 0x000006050a007986 */ /* 0x0003e2000c10150e */
[----:B0-----:R-:W-:-:S02]  /*75a0*/  PRMT R3, R64, 0x7632, R3 ;  /* 0x0000763240037816 */ /* 0x001fc40000000003 */
[----:B---3--:R-:W-:Y:S02]  /*75b0*/  IADD3 R6, P1, R15, UR22, RZ ;  /* 0x000000160f067c10 */ /* 0x008fe4000ff3e0ff */
[----:B-1----:R-:W-:Y:S02]  /*75c0*/  PRMT R11, R34, 0x7632, R11 ;  /* 0x00007632220b7816 */ /* 0x002fe4000000000b */
[----:B----4-:R-:W-:Y:S02]  /*75d0*/  IADD3.X R7, R14, UR23, RZ, P1, !PT ;  /* 0x000000170e077c10 */ /* 0x010fe40008ffe4ff */
[----:B------:R-:W-:-:S03]  /*75e0*/  PRMT R10, R62, 0x7632, R10 ;  /* 0x000076323e0a7816 */ /* 0x000fc6000000000a */
[----:B------:R-:W-:Y:S04]  /*75f0*/  STG.E.U16 desc[UR14][R6.64], R34 ;  /* 0x0000002206007986 */ /* 0x000fe8000c10150e */
[----:B------:R-:W-:Y:S04]  /*7600*/  STG.E.U16 desc[UR14][R6.64+0x2], R11 ;  /* 0x0000020b06007986 */ /* 0x000fe8000c10150e */
[----:B------:R-:W-:Y:S04]  /*7610*/  STG.E.U16 desc[UR14][R6.64+0x4], R64 ;  /* 0x0000044006007986 */ /* 0x000fe8000c10150e */
[----:B------:R0:W-:Y:S01]  /*7620*/  STG.E.U16 desc[UR14][R6.64+0x6], R3 ;  /* 0x0000060306007986 */ /* 0x0001e2000c10150e */
[----:B------:R-:W-:-:S04]  /*7630*/  IADD3 R4, P1, R13, UR22, RZ ;  /* 0x000000160d047c10 */ /* 0x000fc8000ff3e0ff */
[----:B------:R-:W-:Y:S02]  /*7640*/  IADD3.X R5, R12, UR23, RZ, P1, !PT ;  /* 0x000000170c057c10 */ /* 0x000fe40008ffe4ff */
[----:B0-----:R-:W-:-:S03]  /*7650*/  PRMT R7, R38, 0x7632, R7 ;  /* 0x0000763226077816 */ /* 0x001fc60000000007 */
[----:B------:R1:W-:Y:S04]  /*7660*/  STG.E.U16 desc[UR14][R4.64], R38 ;  /* 0x0000002604007986 */ /* 0x0003e8000c10150e */
[----:B------:R1:W-:Y:S04]  /*7670*/  STG.E.U16 desc[UR14][R4.64+0x2], R7 ;  /* 0x0000020704007986 */ /* 0x0003e8000c10150e */
[----:B------:R1:W-:Y:S04]  /*7680*/  STG.E.U16 desc[UR14][R4.64+0x4], R62 ;  /* 0x0000043e04007986 */ /* 0x0003e8000c10150e */
[----:B------:R1:W-:Y:S01]  /*7690*/  STG.E.U16 desc[UR14][R4.64+0x6], R10 ;  /* 0x0000060a04007986 */ /* 0x0003e2000c10150e */
[----:B------:R-:W-:Y:S05]  /*76a0*/  @!P0 BRA `(.L_x_1623) ;  /* 0xffffff9800548947 */ /* 0x000fea000383ffff */
.L_x_1609:
[----:B------:R-:W0:Y:S02]  /*76b0*/  S2R R0, SR_CTAID.Y ;  /* 0x0000000000007919 */ /* 0x000e240000002600 */
[----:B0-----:R-:W-:-:S04]  /*76c0*/  LEA R0, R0, UR20, 0x7 ;  /* 0x0000001400007c11 */ /* 0x001fc8000f8e38ff */
[----:B------:R-:W-:-:S04]  /*76d0*/  SHF.L.U32 R20, R0, 0x5, RZ ;  /* 0x0000000500147819 */ /* 0x000fc800000006ff */
[----:B------:R-:W-:-:S13]  /*76e0*/  ISETP.GT.AND P0, PT, R20, 0x3bf, PT ;  /* 0x000003bf1400780c */ /* 0x000fda0003f04270 */
[----:B------:R-:W-:Y:S05]  /*76f0*/  @P0 EXIT ;  /* 0x000000000000094d */ /* 0x000fea0003800000 */
[----:B------:R-:W0:Y:S01]  /*7700*/  S2R R6, SR_TID.X ;  /* 0x0000000000067919 */ /* 0x000e220000002100 */
        /* <DEDUP_REMOVED lines=12> */
[C---:B-1----:R-:W-:Y:S02]  /*77d0*/  SHF.L.U32 R4, R3.reuse, 0x7, RZ ;  /* 0x0000000703047819 */ /* 0x042fe400000006ff */
        /* <DEDUP_REMOVED lines=54> */
.L_x_1640:
[----:B------:R-:W-:Y:S01]  /*7b40*/  ISETP.LT.U32.AND P0, PT, R5, UR6, PT ;  /* 0x0000000605007c0c */ /* 0x000fe2000bf01070 */
[----:B------:R-:W-:Y:S01]  /*7b50*/  BSSY B0, `(.L_x_1624) ;  /* 0x00000aa000007945 */ /* 0x000fe20003800000 */
[----:B0---4-:R-:W-:Y:S01]  /*7b60*/  MOV R23, UR7 ;  /* 0x0000000700177c02 */ /* 0x011fe20008000f00 */
[----:B-----5:R-:W-:Y:S01]  /*7b70*/  HFMA2.MMA R43, -RZ, RZ, 0, 0 ;  /* 0x00000000ff2b7435 */ /* 0x020fe200000001ff */
        /* <DEDUP_REMOVED lines=39> */
.L_x_1627:
[----:B------:R-:W-:Y:S05]  /*7df0*/  BSYNC B1 ;  /* 0x0000000000017941 */ /* 0x000fea0003800000 */
.L_x_1626:
        /* <DEDUP_REMOVED lines=20> */
.L_x_1630:
        /* <DEDUP_REMOVED lines=55> */
.L_x_1629:
[----:B------:R-:W-:Y:S05]  /*82b0*/  BSYNC B1 ;  /* 0x0000000000017941 */ /* 0x000fea0003800000 */
.L_x_1628:
        /* <DEDUP_REMOVED lines=35> */
.L_x_1632:
[----:B------:R-:W-:Y:S05]  /*84f0*/  BSYNC B1 ;  /* 0x0000000000017941 */ /* 0x000fea0003800000 */
.L_x_1631:
        /* <DEDUP_REMOVED lines=15> */
.L_x_1625:
[----:B------:R-:W-:Y:S05]  /*85f0*/  BSYNC B0 ;  /* 0x0000000000007941 */ /* 0x000fea0003800000 */
.L_x_1624:
        /* <DEDUP_REMOVED lines=36> */
.L_x_1649:
[----:B------:R-:W2:Y:S01]  /*8840*/  LDC.64 R24, c[0x0][0x218] ;  /* 0x00008600ff187b82 */ /* 0x000ea20000000a00 */
[----:B------:R-:W-:Y:S01]  /*8850*/  ISETP.NE.AND P1, PT, R49, RZ, PT ;  /* 0x000000ff3100720c */ /* 0x000fe20003f25270 */
[----:B----4-:R-:W-:Y:S01]  /*8860*/  FADD.FTZ R29, R35, R30 ;  /* 0x0000001e231d7221 */ /* 0x010fe20000010000 */
[----:B------:R-:W-:Y:S02]  /*8870*/  IADD3 R23, R2, R20, RZ ;  /* 0x0000001402177210 */ /* 0x000fe40007ffe0ff */
[----:B------:R-:W-:Y:S02]  /*8880*/  ISETP.NE.AND P2, PT, R22, 0x1, PT ;  /* 0x000000011600780c */ /* 0x000fe40003f45270 */
[----:B------:R-:W-:Y:S01]  /*8890*/  MOV R31, R0 ;  /* 0x00000000001f7202 */ /* 0x000fe20000000f00 */
[----:B------:R-:W3:Y:S06]  /*88a0*/  LDC.64 R26, c[0x0][0x220] ;  /* 0x00008800ff1a7b82 */ /* 0x000eec0000000a00 */
[----:B------:R-:W-:-:S02]  /*88b0*/  @!P1 F2FP.F16.F32.PACK_AB R28, RZ, R36 ;  /* 0x00000024ff1c923e */ /* 0x000fc400000000ff */
[----:B------:R-:W-:Y:S01]  /*88c0*/  @!P1 F2FP.F16.F32.PACK_AB R29, RZ, R29 ;  /* 0x0000001dff1d923e */ /* 0x000fe200000000ff */
        /* <DEDUP_REMOVED lines=32> */
.L_x_1659:
[----:B----4-:R-:W-:Y:S01]  /*8ad0*/  FADD.FTZ R28, R40, R30 ;  /* 0x0000001e281c7221 */ /* 0x010fe20000010000 */
[----:B------:R-:W-:Y:S02]  /*8ae0*/  @!P1 F2FP.F16.F32.PACK_AB R23, RZ, R31 ;  /* 0x0000001fff17923e */ /* 0x000fe400000000ff */
[----:B------:R-:W-:Y:S02]  /*8af0*/  ISETP.NE.AND P2, PT, R22, 0x2, PT ;  /* 0x000000021600780c */ /* 0x000fe40003f45270 */
[----:B------:R-:W-:Y:S01]  /*8b00*/  @!P1 F2FP.F16.F32.PACK_AB R28, RZ, R28 ;  /* 0x0000001cff1c923e */ /* 0x000fe200000000ff */
        /* <DEDUP_REMOVED lines=31> */
.L_x_1669:
[----:B----4-:R-:W-:Y:S01]  /*8d00*/  FADD.FTZ R28, R40, R30 ;  /* 0x0000001e281c7221 */ /* 0x010fe20000010000 */
[----:B------:R-:W-:Y:S02]  /*8d10*/  @!P1 F2FP.F16.F32.PACK_AB R23, RZ, R31 ;  /* 0x0000001fff17923e */ /* 0x000fe400000000ff */
[----:B------:R-:W-:Y:S02]  /*8d20*/  MOV R31, R16 ;  /* 0x00000010001f7202 */ /* 0x000fe40000000f00 */
[----:B------:R-:W-:Y:S01]  /*8d30*/  @!P1 F2FP.F16.F32.PACK_AB R28, RZ, R28 ;  /* 0x0000001cff1c923e */ /* 0x000fe200000000ff */
[----:B------:R0:W-:Y:S04]  /*8d40*/  @!P1 STG.E.U16 desc[UR14][R24.64+0x78], R23 ;  /* 0x0000781718009986 */ /* 0x0001e8000c10150e */
[----:B------:R0:W-:Y:S02]  /*8d50*/  @!P1 STG.E.U16 desc[UR14][R26.64+0x78], R28 ;  /* 0x0000781c1a009986 */ /* 0x0001e4000c10150e */
.L_x_1635:
[----:B------:R-:W-:Y:S05]  /*8d60*/  BSYNC B0 ;  /* 0x0000000000007941 */ /* 0x000fea0003800000 */
.L_x_1634:
        /* <DEDUP_REMOVED lines=121> */
[----:B------:R-:W-:Y:S01]  /*9500*/  @!P0 F2FP.F16.F32.PACK_AB R31, RZ, R34 ;  /* 0x00000022ff1f823e */ /* 0x000fe200000000ff */
[----:B------:R-:W-:-:S04]  /*9510*/  IMAD.WIDE R26, R23, 0x2, R26 ;  /* 0x00000002171a7825 */ /* 0x000fc800078e021a */
[----:B----4-:R-:W-:Y:S01]  /*9520*/  FADD.FTZ R38, R39, R38 ;  /* 0x0000002627267221 */ /* 0x010fe20000010000 */
[----:B------:R-:W-:Y:S02]  /*9530*/  @!P0 F2FP.F16.F32.PACK_AB R30, RZ, R33 ;  /* 0x00000021ff1e823e */ /* 0x000fe400000000ff */
[----:B------:R-:W-:Y:S01]  /*9540*/  PRMT R32, R31, 0x7610, R32 ;  /* 0x000076101f207816 */ /* 0x000fe20000000020 */
[----:B---3--:R-:W-:Y:S01]  /*9550*/  FADD.FTZ R28, R41, R40 ;  /* 0x00000028291c7221 */ /* 0x008fe20000010000 */
[----:B------:R-:W-:Y:S01]  /*9560*/  @!P0 F2FP.F16.F32.PACK_AB R23, RZ, R38 ;  /* 0x00000026ff17823e */ /* 0x000fe200000000ff */
[----:B------:R-:W-:Y:S01]  /*9570*/  @!P0 STG.E.U16 desc[UR14][R24.64], R30 ;  /* 0x0000001e18008986 */ /* 0x000fe2000c10150e */
[----:B------:R-:W-:Y:S01]  /*9580*/  MOV R34, 0xffff ;  /* 0x0000ffff00227802 */ /* 0x000fe20000000f00 */
[----:B-----5:R-:W-:Y:S01]  /*9590*/  FADD.FTZ R37, R46, R37 ;  /* 0x000000252e257221 */ /* 0x020fe20000010000 */
[----:B------:R-:W-:Y:S01]  /*95a0*/  @!P0 F2FP.F16.F32.PACK_AB R28, RZ, R28 ;  /* 0x0000001cff1c823e */ /* 0x000fe200000000ff */
[----:B------:R3:W-:Y:S01]  /*95b0*/  @!P0 STG.E.U16 desc[UR14][R26.64], R32 ;  /* 0x000000201a008986 */ /* 0x0007e2000c10150e */
[----:B0-----:R-:W-:-:S03]  /*95c0*/  FADD.FTZ R29, R45, R42 ;  /* 0x0000002a2d1d7221 */ /* 0x001fc60000010000 */
[----:B------:R-:W0:Y:S01]  /*95d0*/  SHFL.BFLY PT, R34, R37, 0x1, 0x101f ;  /* 0x0c301f0025227f89 */ /* 0x000e2200000e0000 */
[----:B-1----:R-:W-:Y:S01]  /*95e0*/  FADD.FTZ R31, R43, R44 ;  /* 0x0000002c2b1f7221 */ /* 0x002fe20000010000 */
[----:B------:R-:W-:Y:S01]  /*95f0*/  @!P0 F2FP.F16.F32.PACK_AB R29, RZ, R29 ;  /* 0x0000001dff1d823e */ /* 0x000fe200000000ff */
[----:B--2---:R-:W-:-:S03]  /*9600*/  FADD.FTZ R50, R50, R51 ;  /* 0x0000003332327221 */ /* 0x004fc60000010000 */
[----:B------:R-:W-:Y:S02]  /*9610*/  @!P0 F2FP.F16.F32.PACK_AB R31, RZ, R31 ;  /* 0x0000001fff1f823e */ /* 0x000fe400000000ff */
        /* <DEDUP_REMOVED lines=8> */
.L_x_1703:
[----:B01----:R-:W-:Y:S01]  /*96a0*/  FADD.FTZ R28, R50, R30 ;  /* 0x0000001e321c7221 */ /* 0x003fe20000010000 */
[----:B------:R-:W-:-:S04]  /*96b0*/  @!P0 F2FP.F16.F32.PACK_AB R23, RZ, R34 ;  /* 0x00000022ff17823e */ /* 0x000fc800000000ff */
[----:B------:R-:W-:Y:S01]  /*96c0*/  @!P0 F2FP.F16.F32.PACK_AB R28, RZ, R28 ;  /* 0x0000001cff1c823e */ /* 0x000fe200000000ff */
[----:B------:R0:W-:Y:S04]  /*96d0*/  @!P0 STG.E.U16 desc[UR14][R24.64+0xb4], R23 ;  /* 0x0000b41718008986 */ /* 0x0001e8000c10150e */
[----:B------:R0:W-:Y:S02]  /*96e0*/  @!P0 STG.E.U16 desc[UR14][R26.64+0xb4], R28 ;  /* 0x0000b41c1a008986 */ /* 0x0001e4000c10150e */
.L_x_1633:
[----:B------:R-:W-:Y:S05]  /*96f0*/  WARPSYNC.ALL ;  /* 0x0000000000007948 */ /* 0x000fea0003800000 */
[----:B------:R-:W-:Y:S01]  /*9700*/  BAR.SYNC.DEFER_BLOCKING 0x0 ;  /* 0x0000000000007b1d */ /* 0x000fe20000010000 */
[C---:B------:R-:W-:Y:S02]  /*9710*/  ISETP.GE.AND P0, PT, R20.reuse, -0xc40, PT ;  /* 0xfffff3c01400780c */ /* 0x040fe40003f06270 */
[----:B------:R-:W-:-:S11]  /*9720*/  IADD3 R20, R20, 0x1000, RZ ;  /* 0x0000100014147810 */ /* 0x000fd60007ffe0ff */
[----:B------:R-:W-:Y:S05]  /*9730*/  @!P0 BRA `(.L_x_1640) ;  /* 0xffffffe400008947 */ /* 0x000fea000383ffff */
[----:B------:R-:W-:Y:S05]  /*9740*/  EXIT ;  /* 0x000000000000794d */ /* 0x000fea0003800000 */
.L_x_1636:
[----:B------:R-:W-:Y:S01]  /*9750*/  HFMA2.MMA R29, -RZ, RZ, 0, 4.76837158203125e-07 ;  /* 0x00000008ff1d7435 */ /* 0x000fe200000001ff */
[----:B--2---:R-:W-:Y:S02]  /*9760*/  MOV R32, R24 ;  /* 0x0000001800207202 */ /* 0x004fe40000000f00 */
[----:B------:R-:W-:Y:S02]  /*9770*/  MOV R28, 0x101f ;  /* 0x0000101f001c7802 */ /* 0x000fe40000000f00 */
[----:B------:R-:W-:-:S07]  /*9780*/  MOV R23, 0xffff ;  /* 0x0000ffff00177802 */ /* 0x000fce0000000f00 */
[----:B01-3--:R-:W-:Y:S05]  /*9790*/  WARPSYNC.COLLECTIVE R23, `(.L_x_1641) ;  /* 0x0000000017087348 */ /* 0x00bfea0003c00000 */
[----:B------:R2:W4:Y:S02]  /*97a0*/  SHFL.BFLY P2, R30, R32, R29, R28 ;  /* 0x0c00001d201e7389 */ /* 0x000524000004001c */
[----:B01234-:R-:W-:Y:S01]  /*97b0*/  ENDCOLLECTIVE ;  /* 0x000000000000791b */ /* 0x01ffe20003800000 */
.L_x_1641:
[----:B------:R-:W-:Y:S02]  /*97c0*/  MOV R32, R25 ;  /* 0x0000001900207202 */ /* 0x000fe40000000f00 */
[----:B------:R-:W-:-:S07]  /*97d0*/  MOV R27, R30 ;  /* 0x0000001e001b7202 */ /* 0x000fce0000000f00 */
[----:B------:R-:W-:Y:S05]  /*97e0*/  WARPSYNC.COLLECTIVE R23, `(.L_x_1642) ;  /* 0x0000000017087348 */ /* 0x000fea0003c00000 */
[----:B------:R0:W1:Y:S02]  /*97f0*/  SHFL.BFLY P2, R30, R32, R29, R28 ;  /* 0x0c00001d201e7389 */ /* 0x000064000004001c */
[----:B01----:R-:W-:Y:S01]  /*9800*/  ENDCOLLECTIVE ;  /* 0x000000000000791b */ /* 0x003fe20003800000 */
.L_x_1642:
[----:B------:R-:W-:Y:S01]  /*9810*/  FADD.FTZ R27, R27, R24 ;  /* 0x000000181b1b7221 */ /* 0x000fe20000010000 */
[----:B------:R-:W-:-:S04]  /*9820*/  HFMA2.MMA R29, -RZ, RZ, 0, 2.384185791015625e-07 ;  /* 0x00000004ff1d7435 */ /* 0x000fc800000001ff */
[----:B------:R-:W-:Y:S02]  /*9830*/  MOV R32, R27 ;  /* 0x0000001b00207202 */ /* 0x000fe40000000f00 */
[----:B------:R-:W-:-:S07]  /*9840*/  MOV R26, R30 ;  /* 0x0000001e001a7202 */ /* 0x000fce0000000f00 */
[----:B------:R-:W-:Y:S05]  /*9850*/  WARPSYNC.COLLECTIVE R23, `(.L_x_1643) ;  /* 0x0000000017087348 */ /* 0x000fea0003c00000 */
[----:B------:R0:W1:Y:S02]  /*9860*/  SHFL.BFLY P2, R30, R32, R29, R28 ;  /* 0x0c00001d201e7389 */ /* 0x000064000004001c */
[----:B01----:R-:W-:Y:S01]  /*9870*/  ENDCOLLECTIVE ;  /* 0x000000000000791b */ /* 0x003fe20003800000 */
.L_x_1643:
[----:B------:R-:W-:-:S05]  /*9880*/  FADD.FTZ R26, R26, R25 ;  /* 0x000000191a1a7221 */ /* 0x000fca0000010000 */
[----:B------:R-:W-:Y:S02]  /*9890*/  MOV R32, R26 ;  /* 0x0000001a00207202 */ /* 0x000fe40000000f00 */
[----:B------:R-:W-:-:S07]  /*98a0*/  MOV R34, R30 ;  /* 0x0000001e00227202 */ /* 0x000fce0000000f00 */
[----:B------:R-:W-:Y:S05]  /*98b0*/  WARPSYNC.COLLECTIVE R23, `(.L_x_1644) ;  /* 0x0000000017087348 */ /* 0x000fea0003c00000 */
[----:B------:R0:W1:Y:S02]  /*98c0*/  SHFL.BFLY P2, R30, R32, R29, R28 ;  /* 0x0c00001d201e7389 */ /* 0x000064000004001c */
[----:B01----:R-:W-:Y:S01]  /*98d0*/  ENDCOLLECTIVE ;  /* 0x000000000000791b */ /* 0x003fe20003800000 */
.L_x_1644:
[----:B------:R-:W-:Y:S01]  /*98e0*/  FADD.FTZ R34, R27, R34 ;  /* 0x000000221b227221 */ /* 0x000fe20000010000 */
[----:B------:R-:W-:-:S04]  /*98f0*/  HFMA2.MMA R29, -RZ, RZ, 0, 1.1920928955078125e-07 ;  /* 0x00000002ff1d7435 */ /* 0x000fc800000001ff */
[----:B------:R-:W-:Y:S02]  /*9900*/  MOV R32, R34 ;  /* 0x0000002200207202 */ /* 0x000fe40000000f00 */
[----:B------:R-:W-:-:S07]  /*9910*/  MOV R31, R30 ;  /* 0x0000001e001f7202 */ /* 0x000fce0000000f00 */
[----:B------:R-:W-:Y:S05]  /*9920*/  WARPSYNC.COLLECTIVE R23, `(.L_x_1645) ;  /* 0x0000000017087348 */ /* 0x000fea0003c00000 */
[----:B------:R0:W1:Y:S02]  /*9930*/  SHFL.BFLY P2, R30, R32, R29, R28 ;  /* 0x0c00001d201e7389 */ /* 0x000064000004001c */
[----:B01----:R-:W-:Y:S01]  /*9940*/  ENDCOLLECTIVE ;  /* 0x000000000000791b */ /* 0x003fe20003800000 */
.L_x_1645:
[----:B------:R-:W-:-:S05]  /*9950*/  FADD.FTZ R31, R26, R31 ;  /* 0x0000001f1a1f7221 */ /* 0x000fca0000010000 */
[----:B------:R-:W-:Y:S02]  /*9960*/  MOV R32, R31 ;  /* 0x0000001f00207202 */ /* 0x000fe40000000f00 */
[----:B------:R-:W-:-:S07]  /*9970*/  MOV R33, R30 ;  /* 0x0000001e00217202 */ /* 0x000fce0000000f00 */
[----:B------:R-:W-:Y:S05]  /*9980*/  WARPSYNC.COLLECTIVE R23, `(.L_x_1646) ;  /* 0x0000000017087348 */ /* 0x000fea0003c00000 */
[----:B------:R0:W1:Y:S02]  /*9990*/  SHFL.BFLY P2, R30, R32, R29, R28 ;  /* 0x0c00001d201e7389 */ /* 0x000064000004001c */
[----:B01----:R-:W-:Y:S01]  /*99a0*/  ENDCOLLECTIVE ;  /* 0x000000000000791b */ /* 0x003fe20003800000 */
.L_x_1646:
[----:B------:R-:W-:Y:S01]  /*99b0*/  FADD.FTZ R33, R34, R33 ;  /* 0x0000002122217221 */ /* 0x000fe20000010000 */
[----:B------:R-:W-:-:S04]  /*99c0*/  HFMA2.MMA R29, -RZ, RZ, 0, 5.9604644775390625e-08 ;  /* 0x00000001ff1d7435 */ /* 0x000fc800000001ff */
[----:B------:R-:W-:Y:S02]  /*99d0*/  MOV R32, R33 ;  /* 0x0000002100207202 */ /* 0x000fe40000000f00 */
[----:B------:R-:W-:-:S07]  /*99e0*/  MOV R24, R30 ;  /* 0x0000001e00187202 */ /* 0x000fce0000000f00 */
[----:B------:R-:W-:Y:S05]  /*99f0*/  WARPSYNC.COLLECTIVE R23, `(.L_x_1647) ;  /* 0x0000000017087348 */ /* 0x000fea0003c00000 */
[----:B------:R0:W1:Y:S02]  /*9a00*/  SHFL.BFLY P2, R30, R32, R29, R28 ;  /* 0x0c00001d201e7389 */ /* 0x000064000004001c */
[----:B01----:R-:W-:Y:S01]  /*9a10*/  ENDCOLLECTIVE ;  /* 0x000000000000791b */ /* 0x003fe20003800000 */
.L_x_1647:
[----:B------:R-:W-:-:S05]  /*9a20*/  FADD.FTZ R35, R31, R24 ;  /* 0x000000181f237221 */ /* 0x000fca0000010000 */
[----:B------:R-:W-:Y:S02]  /*9a30*/  MOV R32, R35 ;  /* 0x0000002300207202 */ /* 0x000fe40000000f00 */
[----:B------:R-:W-:-:S07]  /*9a40*/  MOV R36, R30 ;  /* 0x0000001e00247202 */ /* 0x000fce0000000f00 */
[----:B------:R-:W-:Y:S05]  /*9a50*/  WARPSYNC.COLLECTIVE R23, `(.L_x_1648) ;  /* 0x0000000017087348 */ /* 0x000fea0003c00000 */
[----:B------:R0:W1:Y:S02]  /*9a60*/  SHFL.BFLY P2, R30, R32, R29, R28 ;  /* 0x0c00001d201e7389 */ /* 0x000064000004001c */
[----:B01----:R-:W-:Y:S01]  /*9a70*/  ENDCOLLECTIVE ;  /* 0x000000000000791b */ /* 0x003fe20003800000 */
.L_x_1648:
[----:B------:R-:W-:Y:S01]  /*9a80*/  FADD.FTZ R36, R33, R36 ;  /* 0x0000002421247221 */ /* 0x000fe20000010000 */
[----:B------:R-:W-:Y:S06]  /*9a90*/  BRA `(.L_x_1649) ;  /* 0xffffffec00687947 */ /* 0x000fec000383ffff */
.L_x_1637:
        /* <DEDUP_REMOVED lines=8> */
.L_x_1651:
[----:B------:R-:W-:Y:S05]  /*9b20*/  BSYNC B1 ;  /* 0x0000000000017941 */ /* 0x000fea0003800000 */
.L_x_1650:
        /* <DEDUP_REMOVED lines=8> */
.L_x_1652:
[----:B------:R-:W-:Y:S01]  /*9bb0*/  FADD.FTZ R34, R34, R31 ;  /* 0x0000001f22227221 */ /* 0x000fe20000010000 */
[----:B------:R-:W-:-:S04]  /*9bc0*/  HFMA2.MMA R29, -RZ, RZ, 0, 2.384185791015625e-07 ;  /* 0x00000004ff1d7435 */ /* 0x000fc800000001ff */
[----:B------:R-:W-:Y:S02]  /*9bd0*/  MOV R32, R34 ;  /* 0x0000002200207202 */ /* 0x000fe40000000f00 */
[----:B------:R-:W-:-:S07]  /*9be0*/  MOV R36, R30 ;  /* 0x0000001e00247202 */ /* 0x000fce0000000f00 */
[----:B------:R-:W-:Y:S05]  /*9bf0*/  WARPSYNC.COLLECTIVE R23, `(.L_x_1653) ;  /* 0x0000000017087348 */ /* 0x000fea0003c00000 */
[----:B------:R0:W1:Y:S02]  /*9c00*/  SHFL.BFLY P2, R30, R32, R29, R28 ;  /* 0x0c00001d201e7389 */ /* 0x000064000004001c */
[----:B01----:R-:W-:Y:S01]  /*9c10*/  ENDCOLLECTIVE ;  /* 0x000000000000791b */ /* 0x003fe20003800000 */
.L_x_1653:
[----:B------:R-:W-:-:S05]  /*9c20*/  FADD.FTZ R36, R36, R33 ;  /* 0x0000002124247221 */ /* 0x000fca0000010000 */
[----:B------:R-:W-:Y:S02]  /*9c30*/  MOV R32, R36 ;  /* 0x0000002400207202 */ /* 0x000fe40000000f00 */
[----:B------:R-:W-:-:S07]  /*9c40*/  MOV R35, R30 ;  /* 0x0000001e00237202 */ /* 0x000fce0000000f00 */
[----:B------:R-:W-:Y:S05]  /*9c50*/  WARPSYNC.COLLECTIVE R23, `(.L_x_1654) ;  /* 0x0000000017087348 */ /* 0x000fea0003c00000 */
[----:B------:R0:W1:Y:S02]  /*9c60*/  SHFL.BFLY P2, R30, R32, R29, R28 ;  /* 0x0c00001d201e7389 */ /* 0x000064000004001c */
[----:B01----:R-:W-:Y:S01]  /*9c70*/  ENDCOLLECTIVE ;  /* 0x000000000000791b */ /* 0x003fe20003800000 */
.L_x_1654:
[----:B------:R-:W-:Y:S01]  /*9c80*/  FADD.FTZ R35, R34, R35 ;  /* 0x0000002322237221 */ /* 0x000fe20000010000 */
[----:B------:R-:W-:-:S04]  /*9c90*/  HFMA2.MMA R29, -RZ, RZ, 0, 1.1920928955078125e-07 ;  /* 0x00000002ff1d7435 */ /* 0x000fc800000001ff */
[----:B------:R-:W-:Y:S02]  /*9ca0*/  MOV R32, R35 ;  /* 0x0000002300207202 */ /* 0x000fe40000000f00 */
[----:B------:R-:W-:-:S07]  /*9cb0*/  MOV R37, R30 ;  /* 0x0000001e00257202 */ /* 0x000fce0000000f00 */
[----:B------:R-:W-:Y:S05]  /*9cc0*/  WARPSYNC.COLLECTIVE R23, `(.L_x_1655) ;  /* 0x0000000017087348 */ /* 0x000fea0003c00000 */
[----:B------:R0:W1:Y:S02]  /*9cd0*/  SHFL.BFLY P2, R30, R32, R29, R28 ;  /* 0x0c00001d201e7389 */ /* 0x000064000004001c */
[----:B01----:R-:W-:Y:S01]  /*9ce0*/  ENDCOLLECTIVE ;  /* 0x000000000000791b */ /* 0x003fe20003800000 */
.L_x_1655:
[----:B------:R-:W-:-:S05]  /*9cf0*/  FADD.FTZ R37, R36, R37 ;  /* 0x0000002524257221 */ /* 0x000fca0000010000 */
[----:B------:R-:W-:Y:S02]  /*9d00*/  MOV R32, R37 ;  /* 0x0000002500207202 */ /* 0x000fe40000000f00 */
[----:B------:R-:W-:-:S07]  /*9d10*/  MOV R38, R30 ;  /* 0x0000001e00267202 */ /* 0x000fce0000000f00 */
[----:B------:R-:W-:Y:S05]  /*9d20*/  WARPSYNC.COLLECTIVE R23, `(.L_x_1656) ;  /* 0x0000000017087348 */ /* 0x000fea0003c00000 */
[----:B------:R0:W1:Y:S02]  /*9d30*/  SHFL.BFLY P2, R30, R32, R29, R28 ;  /* 0x0c00001d201e7389 */ /* 0x000064000004001c */
[----:B01----:R-:W-:Y:S01]  /*9d40*/  ENDCOLLECTIVE ;  /* 0x000000000000791b */ /* 0x003fe20003800000 */
.L_x_1656:
[----:B------:R-:W-:Y:S01]  /*9d50*/  FADD.FTZ R38, R35, R38 ;  /* 0x0000002623267221 */ /* 0x000fe20000010000 */
[----:B------:R-:W-:-:S04]  /*9d60*/  HFMA2.MMA R29, -RZ, RZ, 0, 5.9604644775390625e-08 ;  /* 0x00000001ff1d7435 */ /* 0x000fc800000001ff */
[----:B------:R-:W-:Y:S02]  /*9d70*/  MOV R32, R38 ;  /* 0x0000002600207202 */ /* 0x000fe40000000f00 */
[----:B------:R-:W-:-:S07]  /*9d80*/  MOV R40, R30 ;  /* 0x0000001e00287202 */ /* 0x000fce0000000f00 */
[----:B------:R-:W-:Y:S05]  /*9d90*/  WARPSYNC.COLLECTIVE R23, `(.L_x_1657) ;  /* 0x0000000017087348 */ /* 0x000fea0003c00000 */
[----:B------:R0:W1:Y:S02]  /*9da0*/  SHFL.BFLY P2, R30, R32, R29, R28 ;  /* 0x0c00001d201e7389 */ /* 0x000064000004001c */
[----:B01----:R-:W-:Y:S01]  /*9db0*/  ENDCOLLECTIVE ;  /* 0x000000000000791b */ /* 0x003fe20003800000 */
.L_x_1657:
[----:B------:R-:W-:-:S05]  /*9dc0*/  FADD.FTZ R40, R37, R40 ;  /* 0x0000002825287221 */ /* 0x000fca0000010000 */
[----:B------:R-:W-:Y:S02]  /*9dd0*/  MOV R32, R40 ;  /* 0x0000002800207202 */ /* 0x000fe40000000f00 */
[----:B------:R-:W-:-:S07]  /*9de0*/  MOV R31, R30 ;  /* 0x0000001e001f7202 */ /* 0x000fce0000000f00 */
[----:B------:R-:W-:Y:S05]  /*9df0*/  WARPSYNC.COLLECTIVE R23, `(.L_x_1658) ;  /* 0x0000000017087348 */ /* 0x000fea0003c00000 */
[----:B------:R0:W1:Y:S02]  /*9e00*/  SHFL.BFLY P2, R30, R32, R29, R28 ;  /* 0x0c00001d201e7389 */ /* 0x000064000004001c */
[----:B01----:R-:W-:Y:S01]  /*9e10*/  ENDCOLLECTIVE ;  /* 0x000000000000791b */ /* 0x003fe20003800000 */
.L_x_1658:
[----:B------:R-:W-:Y:S01]  /*9e20*/  FADD.FTZ R31, R38, R31 ;  /* 0x0000001f261f7221 */ /* 0x000fe20000010000 */
[----:B------:R-:W-:Y:S06]  /*9e30*/  BRA `(.L_x_1659) ;  /* 0xffffffec00247947 */ /* 0x000fec000383ffff */
.L_x_1638:
        /* <DEDUP_REMOVED lines=8> */
.L_x_1661:
[----:B------:R-:W-:Y:S05]  /*9ec0*/  BSYNC B1 ;  /* 0x0000000000017941 */ /* 0x000fea0003800000 */
.L_x_1660:
        /* <DEDUP_REMOVED lines=8> */
.L_x_1662:
[----:B------:R-:W-:Y:S01]  /*9f50*/  FADD.FTZ R34, R34, R31 ;  /* 0x0000001f22227221 */ /* 0x000fe20000010000 */
[----:B------:R-:W-:-:S04]  /*9f60*/  HFMA2.MMA R29, -RZ, RZ, 0, 2.384185791015625e-07 ;  /* 0x00000004ff1d7435 */ /* 0x000fc800000001ff */
[----:B------:R-:W-:Y:S02]  /*9f70*/  MOV R32, R34 ;  /* 0x0000002200207202 */ /* 0x000fe40000000f00 */
[----:B------:R-:W-:-:S07]  /*9f80*/  MOV R36, R30 ;  /* 0x0000001e00247202 */ /* 0x000fce0000000f00 */
[----:B------:R-:W-:Y:S05]  /*9f90*/  WARPSYNC.COLLECTIVE R23, `(.L_x_1663) ;  /* 0x0000000017087348 */ /* 0x000fea0003c00000 */
[----:B------:R0:W1:Y:S02]  /*9fa0*/  SHFL.BFLY P2, R30, R32, R29, R28 ;  /* 0x0c00001d201e7389 */ /* 0x000064000004001c */
[----:B01----:R-:W-:Y:S01]  /*9fb0*/  ENDCOLLECTIVE ;  /* 0x000000000000791b */ /* 0x003fe20003800000 */
.L_x_1663:
[----:B------:R-:W-:-:S05]  /*9fc0*/  FADD.FTZ R36, R36, R33 ;  /* 0x0000002124247221 */ /* 0x000fca0000010000 */
[----:B------:R-:W-:Y:S02]  /*9fd0*/  MOV R32, R36 ;  /* 0x0000002400207202 */ /* 0x000fe40000000f00 */
[----:B------:R-:W-:-:S07]  /*9fe0*/  MOV R35, R30 ;  /* 0x0000001e00237202 */ /* 0x000fce0000000f00 */
[----:B------:R-:W-:Y:S05]  /*9ff0*/  WARPSYNC.COLLECTIVE R23, `(.L_x_1664) ;  /* 0x0000000017087348 */ /* 0x000fea0003c00000 */
[----:B------:R0:W1:Y:S02]  /*a000*/  SHFL.BFLY P2, R30, R32, R29, R28 ;  /* 0x0c00001d201e7389 */ /* 0x000064000004001c */
[----:B01----:R-:W-:Y:S01]  /*a010*/  ENDCOLLECTIVE ;  /* 0x000000000000791b */ /* 0x003fe20003800000 */
.L_x_1664:
[----:B------:R-:W-:Y:S01]  /*a020*/  FADD.FTZ R35, R34, R35 ;  /* 0x0000002322237221 */ /* 0x000fe20000010000 */
[----:B------:R-:W-:-:S04]  /*a030*/  HFMA2.MMA R29, -RZ, RZ, 0, 1.1920928955078125e-07 ;  /* 0x00000002ff1d7435 */ /* 0x000fc800000001ff */
[----:B------:R-:W-:Y:S02]  /*a040*/  MOV R32, R35 ;  /* 0x0000002300207202 */ /* 0x000fe40000000f00 */
[----:B------:R-:W-:-:S07]  /*a050*/  MOV R37, R30 ;  /* 0x0000001e00257202 */ /* 0x000fce0000000f00 */
[----:B------:R-:W-:Y:S05]  /*a060*/  WARPSYNC.COLLECTIVE R23, `(.L_x_1665) ;  /* 0x0000000017087348 */ /* 0x000fea0003c00000 */
[----:B------:R0:W1:Y:S02]  /*a070*/  SHFL.BFLY P2, R30, R32, R29, R28 ;  /* 0x0c00001d201e7389 */ /* 0x000064000004001c */
[----:B01----:R-:W-:Y:S01]  /*a080*/  ENDCOLLECTIVE ;  /* 0x000000000000791b */ /* 0x003fe20003800000 */
.L_x_1665:
[----:B------:R-:W-:-:S05]  /*a090*/  FADD.FTZ R37, R36, R37 ;  /* 0x0000002524257221 */ /* 0x000fca0000010000 */
[----:B------:R-:W-:Y:S02]  /*a0a0*/  MOV R32, R37 ;  /* 0x0000002500207202 */ /* 0x000fe40000000f00 */
[----:B------:R-:W-:-:S07]  /*a0b0*/  MOV R38, R30 ;  /* 0x0000001e00267202 */ /* 0x000fce0000000f00 */
[----:B------:R-:W-:Y:S05]  /*a0c0*/  WARPSYNC.COLLECTIVE R23, `(.L_x_1666) ;  /* 0x0000000017087348 */ /* 0x000fea0003c00000 */
[----:B------:R0:W1:Y:S02]  /*a0d0*/  SHFL.BFLY P2, R30, R32, R29, R28 ;  /* 0x0c00001d201e7389 */ /* 0x000064000004001c */
[----:B01----:R-:W-:Y:S01]  /*a0e0*/  ENDCOLLECTIVE ;  /* 0x000000000000791b */ /* 0x003fe20003800000 */
.L_x_1666:
[----:B------:R-:W-:Y:S01]  /*a0f0*/  FADD.FTZ R38, R35, R38 ;  /* 0x0000002623267221 */ /* 0x000fe20000010000 */
[----:B------:R-:W-:-:S04]  /*a100*/  HFMA2.MMA R29, -RZ, RZ, 0, 5.9604644775390625e-08 ;  /* 0x00000001ff1d7435 */ /* 0x000fc800000001ff */
[----:B------:R-:W-:Y:S02]  /*a110*/  MOV R32, R38 ;  /* 0x0000002600207202 */ /* 0x000fe40000000f00 */
[----:B------:R-:W-:-:S07]  /*a120*/  MOV R40, R30 ;  /* 0x0000001e00287202 */ /* 0x000fce0000000f00 */
[----:B------:R-:W-:Y:S05]  /*a130*/  WARPSYNC.COLLECTIVE R23, `(.L_x_1667) ;  /* 0x0000000017087348 */ /* 0x000fea0003c00000 */
[----:B------:R0:W1:Y:S02]  /*a140*/  SHFL.BFLY P2, R30, R32, R29, R28 ;  /* 0x0c00001d201e7389 */ /* 0x000064000004001c */
[----:B01----:R-:W-:Y:S01]  /*a150*/  ENDCOLLECTIVE ;  /* 0x000000000000791b */ /* 0x003fe20003800000 */
.L_x_1667:
[----:B------:R-:W-:-:S05]  /*a160*/  FADD.FTZ R40, R37, R40 ;  /* 0x0000002825287221 */ /* 0x000fca0000010000 */
[----:B------:R-:W-:Y:S02]  /*a170*/  MOV R32, R40 ;  /* 0x0000002800207202 */ /* 0x000fe40000000f00 */
[----:B------:R-:W-:-:S07]  /*a180*/  MOV R31, R30 ;  /* 0x0000001e001f7202 */ /* 0x000fce0000000f00 */
[----:B------:R-:W-:Y:S05]  /*a190*/  WARPSYNC.COLLECTIVE R23, `(.L_x_1668) ;  /* 0x0000000017087348 */ /* 0x000fea0003c00000 */
[----:B------:R0:W1:Y:S02]  /*a1a0*/  SHFL.BFLY P2, R30, R32, R29, R28 ;  /* 0x0c00001d201e7389 */ /* 0x000064000004001c */
[----:B01----:R-:W-:Y:S01]  /*a1b0*/  ENDCOLLECTIVE ;  /* 0x000000000000791b */ /* 0x003fe20003800000 */
.L_x_1668:
[----:B------:R-:W-:Y:S01]  /*a1c0*/  FADD.FTZ R31, R38, R31 ;  /* 0x0000001f261f7221 */ /* 0x000fe20000010000 */
[----:B------:R-:W-:Y:S06]  /*a1d0*/  BRA `(.L_x_1669) ;  /* 0xffffffe800c87947 */ /* 0x000fec000383ffff */
.L_x_1639:
        /* <DEDUP_REMOVED lines=8> */
.L_x_1671:
[----:B------:R-:W-:Y:S05]  /*a260*/  BSYNC B0 ;  /* 0x0000000000007941 */ /* 0x000fea0003800000 */
.L_x_1670:
        /* <DEDUP_REMOVED lines=13> */
.L_x_1672:
        /* <DEDUP_REMOVED lines=13> */
.L_x_1673:
[----:B------:R-:W-:Y:S02]  /*a410*/  MOV R32, R26 ;  /* 0x0000001a00207202 */ /* 0x000fe40000000f00 */
[----:B------:R-:W-:-:S07]  /*a420*/  MOV R24, R30 ;  /* 0x0000001e00187202 */ /* 0x000fce0000000f00 */
[----:B------:R-:W-:Y:S05]  /*a430*/  WARPSYNC.COLLECTIVE R23, `(.L_x_1674) ;  /* 0x0000000017087348 */ /* 0x000fea0003c00000 */
[----:B------:R0:W1:Y:S02]  /*a440*/  SHFL.BFLY P2, R30, R32, R29, R28 ;  /* 0x0c00001d201e7389 */ /* 0x000064000004001c */
[----:B01----:R-:W-:Y:S01]  /*a450*/  ENDCOLLECTIVE ;  /* 0x000000000000791b */ /* 0x003fe20003800000 */
.L_x_1674:
        /* <DEDUP_REMOVED lines=10> */
.L_x_1675:
[----:B------:R-:W-:Y:S02]  /*a500*/  @P0 LOP3.LUT R26, R26, R11, RZ, 0x3c, !PT ;  /* 0x0000000b1a1a0212 */ /* 0x000fe400078e3cff */
[----:B------:R-:W-:Y:S02]  /*a510*/  MOV R32, R25 ;  /* 0x0000001900207202 */ /* 0x000fe40000000f00 */
[----:B------:R-:W-:-:S07]  /*a520*/  MOV R27, R30 ;  /* 0x0000001e001b7202 */ /* 0x000fce0000000f00 */
[----:B------:R-:W-:Y:S05]  /*a530*/  WARPSYNC.COLLECTIVE R23, `(.L_x_1676) ;  /* 0x0000000017087348 */ /* 0x000fea0003c00000 */
[----:B------:R0:W1:Y:S02]  /*a540*/  SHFL.BFLY P2, R30, R32, R29, R28 ;  /* 0x0c00001d201e7389 */ /* 0x000064000004001c */
[----:B01----:R-:W-:Y:S01]  /*a550*/  ENDCOLLECTIVE ;  /* 0x000000000000791b */ /* 0x003fe20003800000 */
.L_x_1676:
        /* <DEDUP_REMOVED lines=11> */
.L_x_1677:
[----:B------:R-:W0:Y:S01]  /*a610*/  LDC.64 R24, c[0x0][0x218] ;  /* 0x00008600ff187b82 */ /* 0x000e220000000a00 */
[----:B------:R-:W-:Y:S02]  /*a620*/  MOV R32, R34 ;  /* 0x0000002200207202 */ /* 0x000fe40000000f00 */
[----:B------:R-:W-:-:S07]  /*a630*/  MOV R36, R30 ;  /* 0x0000001e00247202 */ /* 0x000fce0000000f00 */
[----:B0-----:R-:W-:Y:S05]  /*a640*/  WARPSYNC.COLLECTIVE R23, `(.L_x_1678) ;  /* 0x0000000017087348 */ /* 0x001fea0003c00000 */
[----:B------:R1:W2:Y:S02]  /*a650*/  SHFL.BFLY P2, R30, R32, R29, R28 ;  /* 0x0c00001d201e7389 */ /* 0x0002a4000004001c */
[----:B012---:R-:W-:Y:S01]  /*a660*/  ENDCOLLECTIVE ;  /* 0x000000000000791b */ /* 0x007fe20003800000 */
.L_x_1678:
        /* <DEDUP_REMOVED lines=9> */
.L_x_1679:
        /* <DEDUP_REMOVED lines=8> */
.L_x_1680:
[----:B------:R-:W-:Y:S01]  /*a780*/  FADD.FTZ R40, R40, R37 ;  /* 0x0000002528287221 */ /* 0x000fe20000010000 */
[----:B------:R-:W-:-:S04]  /*a790*/  HFMA2.MMA R29, -RZ, RZ, 0, 2.384185791015625e-07 ;  /* 0x00000004ff1d7435 */ /* 0x000fc800000001ff */
[----:B------:R-:W-:Y:S02]  /*a7a0*/  MOV R32, R40 ;  /* 0x0000002800207202 */ /* 0x000fe40000000f00 */
[----:B------:R-:W-:-:S07]  /*a7b0*/  MOV R39, R30 ;  /* 0x0000001e00277202 */ /* 0x000fce0000000f00 */
[----:B------:R-:W-:Y:S05]  /*a7c0*/  WARPSYNC.COLLECTIVE R23, `(.L_x_1681) ;  /* 0x0000000017087348 */ /* 0x000fea0003c00000 */
[----:B------:R0:W1:Y:S02]  /*a7d0*/  SHFL.BFLY P2, R30, R32, R29, R28 ;  /* 0x0c00001d201e7389 */ /* 0x000064000004001c */
[----:B01----:R-:W-:Y:S01]  /*a7e0*/  ENDCOLLECTIVE ;  /* 0x000000000000791b */ /* 0x003fe20003800000 */
.L_x_1681:
[----:B------:R-:W-:-:S05]  /*a7f0*/  FADD.FTZ R39, R39, R38 ;  /* 0x0000002627277221 */ /* 0x000fca0000010000 */
[----:B------:R-:W-:Y:S02]  /*a800*/  MOV R32, R39 ;  /* 0x0000002700207202 */ /* 0x000fe40000000f00 */
[----:B------:R-:W-:-:S07]  /*a810*/  MOV R37, R30 ;  /* 0x0000001e00257202 */ /* 0x000fce0000000f00 */
[----:B------:R-:W-:Y:S05]  /*a820*/  WARPSYNC.COLLECTIVE R23, `(.L_x_1682) ;  /* 0x0000000017087348 */ /* 0x000fea0003c00000 */
[----:B------:R0:W1:Y:S02]  /*a830*/  SHFL.BFLY P2, R30, R32, R29, R28 ;  /* 0x0c00001d201e7389 */ /* 0x000064000004001c */
[----:B01----:R-:W-:Y:S01]  /*a840*/  ENDCOLLECTIVE ;  /* 0x000000000000791b */ /* 0x003fe20003800000 */
.L_x_1682:
[----:B------:R-:W-:Y:S01]  /*a850*/  FADD.FTZ R37, R40, R37 ;  /* 0x0000002528257221 */ /* 0x000fe20000010000 */
[----:B------:R-:W-:-:S04]  /*a860*/  HFMA2.MMA R29, -RZ, RZ, 0, 1.1920928955078125e-07 ;  /* 0x00000002ff1d7435 */ /* 0x000fc800000001ff */
[----:B------:R-:W-:Y:S02]  /*a870*/  MOV R32, R37 ;  /* 0x0000002500207202 */ /* 0x000fe40000000f00 */
[----:B------:R-:W-:-:S07]  /*a880*/  MOV R38, R30 ;  /* 0x0000001e00267202 */ /* 0x000fce0000000f00 */
[----:B------:R-:W-:Y:S05]  /*a890*/  WARPSYNC.COLLECTIVE R23, `(.L_x_1683) ;  /* 0x0000000017087348 */ /* 0x000fea0003c00000 */
[----:B------:R0:W1:Y:S02]  /*a8a0*/  SHFL.BFLY P2, R30, R32, R29, R28 ;  /* 0x0c00001d201e7389 */ /* 0x000064000004001c */
[----:B01----:R-:W-:Y:S01]  /*a8b0*/  ENDCOLLECTIVE ;  /* 0x000000000000791b */ /* 0x003fe20003800000 */
.L_x_1683:
[----:B------:R-:W-:-:S05]  /*a8c0*/  FADD.FTZ R38, R39, R38 ;  /* 0x0000002627267221 */ /* 0x000fca0000010000 */
[----:B------:R-:W-:Y:S02]  /*a8d0*/  MOV R32, R38 ;  /* 0x0000002600207202 */ /* 0x000fe40000000f00 */
[----:B------:R-:W-:-:S07]  /*a8e0*/  MOV R26, R30 ;  /* 0x0000001e001a7202 */ /* 0x000fce0000000f00 */
[----:B------:R-:W-:Y:S05]  /*a8f0*/  WARPSYNC.COLLECTIVE R23, `(.L_x_1684) ;  /* 0x0000000017087348 */ /* 0x000fea0003c00000 */
[----:B------:R0:W1:Y:S02]  /*a900*/  SHFL.BFLY P2, R30, R32, R29, R28 ;  /* 0x0c00001d201e7389 */ /* 0x000064000004001c */
[----:B01----:R-:W-:Y:S01]  /*a910*/  ENDCOLLECTIVE ;  /* 0x000000000000791b */ /* 0x003fe20003800000 */
.L_x_1684:
        /* <DEDUP_REMOVED lines=13> */
.L_x_1685:
[----:B------:R-:W-:Y:S01]  /*a9f0*/  FADD.FTZ R41, R38, R41 ;  /* 0x0000002926297221 */ /* 0x000fe20000010000 */
[----:B------:R-:W0:Y:S04]  /*aa00*/  LDC.64 R26, c[0x0][0x220] ;  /* 0x00008800ff1a7b82 */ /* 0x000e280000000a00 */
[----:B------:R-:W-:Y:S02]  /*aa10*/  MOV R32, R41 ;  /* 0x0000002900207202 */ /* 0x000fe40000000f00 */
[----:B------:R-:W-:-:S07]  /*aa20*/  MOV R38, R30 ;  /* 0x0000001e00267202 */ /* 0x000fce0000000f00 */
[----:B0-----:R-:W-:Y:S05]  /*aa30*/  WARPSYNC.COLLECTIVE R23, `(.L_x_1686) ;  /* 0x0000000017087348 */ /* 0x001fea0003c00000 */
[----:B------:R1:W2:Y:S02]  /*aa40*/  SHFL.BFLY P2, R30, R32, R29, R28 ;  /* 0x0c00001d201e7389 */ /* 0x0002a4000004001c */
[----:B012---:R-:W-:Y:S01]  /*aa50*/  ENDCOLLECTIVE ;  /* 0x000000000000791b */ /* 0x007fe20003800000 */
.L_x_1686:
        /* <DEDUP_REMOVED lines=11> */
.L_x_1687:
[----:B------:R-:W-:Y:S01]  /*ab10*/  @!P0 F2FP.F16.F32.PACK_AB R31, RZ, R34 ;  /* 0x00000022ff1f823e */ /* 0x000fe200000000ff */
[----:B------:R-:W-:Y:S01]  /*ab20*/  FADD.FTZ R40, R41, R40 ;  /* 0x0000002829287221 */ /* 0x000fe20000010000 */
[----:B------:R-:W-:Y:S02]  /*ab30*/  MOV R32, R43 ;  /* 0x0000002b00207202 */ /* 0x000fe40000000f00 */
[----:B------:R-:W-:-:S07]  /*ab40*/  MOV R45, R30 ;  /* 0x0000001e002d7202 */ /* 0x000fce0000000f00 */
[----:B------:R-:W-:Y:S05]  /*ab50*/  WARPSYNC.COLLECTIVE R23, `(.L_x_1688) ;  /* 0x0000000017087348 */ /* 0x000fea0003c00000 */
[----:B------:R0:W1:Y:S02]  /*ab60*/  SHFL.BFLY P2, R30, R32, R29, R28 ;  /* 0x0c00001d201e7389 */ /* 0x000064000004001c */
[----:B01----:R-:W-:Y:S01]  /*ab70*/  ENDCOLLECTIVE ;  /* 0x000000000000791b */ /* 0x003fe20003800000 */
.L_x_1688:
[----:B------:R-:W-:Y:S01]  /*ab80*/  FADD.FTZ R45, R45, R42 ;  /* 0x0000002a2d2d7221 */ /* 0x000fe20000010000 */
[----:B------:R-:W-:-:S04]  /*ab90*/  HFMA2.MMA R29, -RZ, RZ, 0, 2.384185791015625e-07 ;  /* 0x00000004ff1d7435 */ /* 0x000fc800000001ff */
[----:B------:R-:W-:Y:S02]  /*aba0*/  MOV R32, R45 ;  /* 0x0000002d00207202 */ /* 0x000fe40000000f00 */
[----:B------:R-:W-:-:S07]  /*abb0*/  MOV R44, R30 ;  /* 0x0000001e002c7202 */ /* 0x000fce0000000f00 */
[----:B------:R-:W-:Y:S05]  /*abc0*/  WARPSYNC.COLLECTIVE R23, `(.L_x_1689) ;  /* 0x0000000017087348 */ /* 0x000fea0003c00000 */
[----:B------:R0:W1:Y:S02]  /*abd0*/  SHFL.BFLY P2, R30, R32, R29, R28 ;  /* 0x0c00001d201e7389 */ /* 0x000064000004001c */
[----:B01----:R-:W-:Y:S01]  /*abe0*/  ENDCOLLECTIVE ;  /* 0x000000000000791b */ /* 0x003fe20003800000 */
.L_x_1689:
[----:B------:R-:W-:-:S05]  /*abf0*/  FADD.FTZ R44, R44, R43 ;  /* 0x0000002b2c2c7221 */ /* 0x000fca0000010000 */
[----:B------:R-:W-:Y:S02]  /*ac00*/  MOV R32, R44 ;  /* 0x0000002c00207202 */ /* 0x000fe40000000f00 */
[----:B------:R-:W-:-:S07]  /*ac10*/  MOV R42, R30 ;  /* 0x0000001e002a7202 */ /* 0x000fce0000000f00 */
[----:B------:R-:W-:Y:S05]  /*ac20*/  WARPSYNC.COLLECTIVE R23, `(.L_x_1690) ;  /* 0x0000000017087348 */ /* 0x000fea0003c00000 */
[----:B------:R0:W1:Y:S02]  /*ac30*/  SHFL.BFLY P2, R30, R32, R29, R28 ;  /* 0x0c00001d201e7389 */ /* 0x000064000004001c */
[----:B01----:R-:W-:Y:S01]  /*ac40*/  ENDCOLLECTIVE ;  /* 0x000000000000791b */ /* 0x003fe20003800000 */
.L_x_1690:
[----:B------:R-:W-:Y:S01]  /*ac50*/  FADD.FTZ R42, R45, R42 ;  /* 0x0000002a2d2a7221 */ /* 0x000fe20000010000 */
[----:B------:R-:W-:-:S04]  /*ac60*/  HFMA2.MMA R29, -RZ, RZ, 0, 1.1920928955078125e-07 ;  /* 0x00000002ff1d7435 */ /* 0x000fc800000001ff */
[----:B------:R-:W-:Y:S02]  /*ac70*/  MOV R32, R42 ;  /* 0x0000002a00207202 */ /* 0x000fe40000000f00 */
[----:B------:R-:W-:-:S07]  /*ac80*/  MOV R43, R30 ;  /* 0x0000001e002b7202 */ /* 0x000fce0000000f00 */
[----:B------:R-:W-:Y:S05]  /*ac90*/  WARPSYNC.COLLECTIVE R23, `(.L_x_1691) ;  /* 0x0000000017087348 */ /* 0x000fea0003c00000 */
[----:B------:R0:W1:Y:S02]  /*aca0*/  SHFL.BFLY P2, R30, R32, R29, R28 ;  /* 0x0c00001d201e7389 */ /* 0x000064000004001c */
[----:B01----:R-:W-:Y:S01]  /*acb0*/  ENDCOLLECTIVE ;  /* 0x000000000000791b */ /* 0x003fe20003800000 */
.L_x_1691:
[----:B------:R-:W-:-:S05]  /*acc0*/  FADD.FTZ R43, R44, R43 ;  /* 0x0000002b2c2b7221 */ /* 0x000fca0000010000 */
[----:B------:R-:W-:Y:S02]  /*acd0*/  MOV R32, R43 ;  /* 0x0000002b00207202 */ /* 0x000fe40000000f00 */
[----:B------:R-:W-:-:S07]  /*ace0*/  MOV R45, R30 ;  /* 0x0000001e002d7202 */ /* 0x000fce0000000f00 */
[----:B------:R-:W-:Y:S05]  /*acf0*/  WARPSYNC.COLLECTIVE R23, `(.L_x_1692) ;  /* 0x0000000017087348 */ /* 0x000fea0003c00000 */
[----:B------:R0:W1:Y:S02]  /*ad00*/  SHFL.BFLY P2, R30, R32, R29, R28 ;  /* 0x0c00001d201e7389 */ /* 0x000064000004001c */
[----:B01----:R-:W-:Y:S01]  /*ad10*/  ENDCOLLECTIVE ;  /* 0x000000000000791b */ /* 0x003fe20003800000 */
.L_x_1692:
[----:B------:R-:W-:Y:S01]  /*ad20*/  FADD.FTZ R45, R42, R45 ;  /* 0x0000002d2a2d7221 */ /* 0x000fe20000010000 */
[----:B------:R-:W-:-:S04]  /*ad30*/  HFMA2.MMA R29, -RZ, RZ, 0, 5.9604644775390625e-08 ;  /* 0x00000001ff1d7435 */ /* 0x000fc800000001ff */
[----:B------:R-:W-:Y:S02]  /*ad40*/  MOV R32, R45 ;  /* 0x0000002d00207202 */ /* 0x000fe40000000f00 */
[----:B------:R-:W-:-:S07]  /*ad50*/  MOV R44, R30 ;  /* 0x0000001e002c7202 */ /* 0x000fce0000000f00 */
[----:B------:R-:W-:Y:S05]  /*ad60*/  WARPSYNC.COLLECTIVE R23, `(.L_x_1693) ;  /* 0x0000000017087348 */ /* 0x000fea0003c00000 */
[----:B------:R0:W1:Y:S02]  /*ad70*/  SHFL.BFLY P2, R30, R32, R29, R28 ;  /* 0x0c00001d201e7389 */ /* 0x000064000004001c */
[----:B01----:R-:W-:Y:S01]  /*ad80*/  ENDCOLLECTIVE ;  /* 0x000000000000791b */ /* 0x003fe20003800000 */
.L_x_1693:
[----:B------:R-:W-:-:S05]  /*ad90*/  FADD.FTZ R43, R43, R44 ;  /* 0x0000002c2b2b7221 */ /* 0x000fca0000010000 */
[----:B------:R-:W-:Y:S02]  /*ada0*/  MOV R32, R43 ;  /* 0x0000002b00207202 */ /* 0x000fe40000000f00 */
[----:B------:R-:W-:-:S07]  /*adb0*/  MOV R42, R30 ;  /* 0x0000001e002a7202 */ /* 0x000fce0000000f00 */
[----:B------:R-:W-:Y:S05]  /*adc0*/  WARPSYNC.COLLECTIVE R23, `(.L_x_1694) ;  /* 0x0000000017087348 */ /* 0x000fea0003c00000 */
[----:B------:R0:W1:Y:S02]  /*add0*/  SHFL.BFLY P2, R30, R32, R29, R28 ;  /* 0x0c00001d201e7389 */ /* 0x000064000004001c */
[----:B01----:R-:W-:Y:S01]  /*ade0*/  ENDCOLLECTIVE ;  /* 0x000000000000791b */ /* 0x003fe20003800000 */
.L_x_1694:
[----:B------:R-:W-:Y:S01]  /*adf0*/  HFMA2.MMA R29, -RZ, RZ, 0, 4.76837158203125e-07 ;  /* 0x00000008ff1d7435 */ /* 0x000fe200000001ff */
[----:B------:R-:W-:Y:S02]  /*ae00*/  MOV R32, R46 ;  /* 0x0000002e00207202 */ /* 0x000fe40000000f00 */
[----:B------:R-:W-:-:S08]  /*ae10*/  MOV R44, R30 ;  /* 0x0000001e002c7202 */ /* 0x000fd00000000f00 */
[----:B------:R-:W-:Y:S05]  /*ae20*/  WARPSYNC.COLLECTIVE R23, `(.L_x_1695) ;  /* 0x0000000017087348 */ /* 0x000fea0003c00000 */
[----:B------:R0:W1:Y:S02]  /*ae30*/  SHFL.BFLY P2, R30, R32, R29, R28 ;  /* 0x0c00001d201e7389 */ /* 0x000064000004001c */
[----:B01----:R-:W-:Y:S01]  /*ae40*/  ENDCOLLECTIVE ;  /* 0x000000000000791b */ /* 0x003fe20003800000 */
.L_x_1695:
[----:B------:R-:W-:Y:S02]  /*ae50*/  MOV R32, R50 ;  /* 0x0000003200207202 */ /* 0x000fe40000000f00 */
[----:B------:R-:W-:-:S07]  /*ae60*/  MOV R51, R30 ;  /* 0x0000001e00337202 */ /* 0x000fce0000000f00 */
[----:B------:R-:W-:Y:S05]  /*ae70*/  WARPSYNC.COLLECTIVE R23, `(.L_x_1696) ;  /* 0x0000000017087348 */ /* 0x000fea0003c00000 */
[----:B------:R0:W1:Y:S02]  /*ae80*/  SHFL.BFLY P2, R30, R32, R29, R28 ;  /* 0x0c00001d201e7389 */ /* 0x000064000004001c */
[----:B01----:R-:W-:Y:S01]  /*ae90*/  ENDCOLLECTIVE ;  /* 0x000000000000791b */ /* 0x003fe20003800000 */
.L_x_1696:
[----:B------:R-:W-:Y:S01]  /*aea0*/  FADD.FTZ R51, R51, R46 ;  /* 0x0000002e33337221 */ /* 0x000fe20000010000 */
[----:B------:R-:W-:-:S04]  /*aeb0*/  HFMA2.MMA R29, -RZ, RZ, 0, 2.384185791015625e-07 ;  /* 0x00000004ff1d7435 */ /* 0x000fc800000001ff */
[----:B------:R-:W-:Y:S02]  /*aec0*/  MOV R32, R51 ;  /* 0x0000003300207202 */ /* 0x000fe40000000f00 */
[----:B------:R-:W-:-:S07]  /*aed0*/  MOV R53, R30 ;  /* 0x0000001e00357202 */ /* 0x000fce0000000f00 */
[----:B------:R-:W-:Y:S05]  /*aee0*/  WARPSYNC.COLLECTIVE R23, `(.L_x_1697) ;  /* 0x0000000017087348 */ /* 0x000fea0003c00000 */
[----:B------:R0:W1:Y:S02]  /*aef0*/  SHFL.BFLY P2, R30, R32, R29, R28 ;  /* 0x0c00001d201e7389 */ /* 0x000064000004001c */
[----:B01----:R-:W-:Y:S01]  /*af00*/  ENDCOLLECTIVE ;  /* 0x000000000000791b */ /* 0x003fe20003800000 */
.L_x_1697:
[----:B------:R-:W-:-:S05]  /*af10*/  FADD.FTZ R53, R53, R50 ;  /* 0x0000003235357221 */ /* 0x000fca0000010000 */
[----:B------:R-:W-:Y:S02]  /*af20*/  MOV R32, R53 ;  /* 0x0000003500207202 */ /* 0x000fe40000000f00 */
[----:B------:R-:W-:-:S07]  /*af30*/  MOV R46, R30 ;  /* 0x0000001e002e7202 */ /* 0x000fce0000000f00 */
[----:B------:R-:W-:Y:S05]  /*af40*/  WARPSYNC.COLLECTIVE R23, `(.L_x_1698) ;  /* 0x0000000017087348 */ /* 0x000fea0003c00000 */
[----:B------:R0:W1:Y:S02]  /*af50*/  SHFL.BFLY P2, R30, R32, R29, R28 ;  /* 0x0c00001d201e7389 */ /* 0x000064000004001c */
[----:B01----:R-:W-:Y:S01]  /*af60*/  ENDCOLLECTIVE ;  /* 0x000000000000791b */ /* 0x003fe20003800000 */
.L_x_1698:
[----:B------:R-:W-:Y:S01]  /*af70*/  FADD.FTZ R46, R51, R46 ;  /* 0x0000002e332e7221 */ /* 0x000fe20000010000 */
[----:B------:R-:W-:-:S04]  /*af80*/  HFMA2.MMA R29, -RZ, RZ, 0, 1.1920928955078125e-07 ;  /* 0x00000002ff1d7435 */ /* 0x000fc800000001ff */
[----:B------:R-:W-:Y:S02]  /*af90*/  MOV R32, R46 ;  /* 0x0000002e00207202 */ /* 0x000fe40000000f00 */
[----:B------:R-:W-:-:S07]  /*afa0*/  MOV R50, R30 ;  /* 0x0000001e00327202 */ /* 0x000fce0000000f00 */
[----:B------:R-:W-:Y:S05]  /*afb0*/  WARPSYNC.COLLECTIVE R23, `(.L_x_1699) ;  /* 0x0000000017087348 */ /* 0x000fea0003c00000 */
[----:B------:R0:W1:Y:S02]  /*afc0*/  SHFL.BFLY P2, R30, R32, R29, R28 ;  /* 0x0c00001d201e7389 */ /* 0x000064000004001c */
[----:B01----:R-:W-:Y:S01]  /*afd0*/  ENDCOLLECTIVE ;  /* 0x000000000000791b */ /* 0x003fe20003800000 */
.L_x_1699:
[----:B------:R-:W-:-:S05]  /*afe0*/  FADD.FTZ R50, R53, R50 ;  /* 0x0000003235327221 */ /* 0x000fca0000010000 */
[----:B------:R-:W-:Y:S02]  /*aff0*/  MOV R32, R50 ;  /* 0x0000003200207202 */ /* 0x000fe40000000f00 */
[----:B------:R-:W-:-:S07]  /*b000*/  MOV R37, R30 ;  /* 0x0000001e00257202 */ /* 0x000fce0000000f00 */
[----:B------:R-:W-:Y:S05]  /*b010*/  WARPSYNC.COLLECTIVE R23, `(.L_x_1700) ;  /* 0x0000000017087348 */ /* 0x000fea0003c00000 */
[----:B------:R0:W1:Y:S02]  /*b020*/  SHFL.BFLY P2, R30, R32, R29, R28 ;  /* 0x0c00001d201e7389 */ /* 0x000064000004001c */
[----:B01----:R-:W-:Y:S01]  /*b030*/  ENDCOLLECTIVE ;  /* 0x000000000000791b */ /* 0x003fe20003800000 */
.L_x_1700:
[----:B------:R-:W-:Y:S01]  /*b040*/  FADD.FTZ R37, R46, R37 ;  /* 0x000000252e257221 */ /* 0x000fe20000010000 */
[----:B------:R-:W-:Y:S01]  /*b050*/  FADD.FTZ R29, R45, R42 ;  /* 0x0000002a2d1d7221 */ /* 0x000fe20000010000 */
[----:B------:R-:W-:Y:S02]  /*b060*/  @!P0 F2FP.F16.F32.PACK_AB R23, RZ, R38 ;  /* 0x00000026ff17823e */ /* 0x000fe400000000ff */
[----:B------:R-:W-:Y:S02]  /*b070*/  @!P0 F2FP.F16.F32.PACK_AB R28, RZ, R40 ;  /* 0x00000028ff1c823e */ /* 0x000fe400000000ff */
[----:B------:R-:W-:Y:S02]  /*b080*/  @!P0 F2FP.F16.F32.PACK_AB R29, RZ, R29 ;  /* 0x0000001dff1d823e */ /* 0x000fe400000000ff */
[----:B------:R-:W-:Y:S02]  /*b090*/  PRMT R35, R23, 0x7610, R35 ;  /* 0x0000761017237816 */ /* 0x000fe40000000023 */
[----:B------:R-:W-:Y:S01]  /*b0a0*/  PRMT R38, R29, 0x7610, R38 ;  /* 0x000076101d267816 */ /* 0x000fe20000000026 */
[----:B------:R-:W-:Y:S01]  /*b0b0*/  HFMA2.MMA R29, -RZ, RZ, 0, 5.9604644775390625e-08 ;  /* 0x00000001ff1d7435 */ /* 0x000fe200000001ff */
[----:B------:R-:W-:-:S02]  /*b0c0*/  MOV R51, R30 ;  /* 0x0000001e00337202 */ /* 0x000fc40000000f00 */
[----:B------:R-:W-:Y:S02]  /*b0d0*/  @!P0 F2FP.F16.F32.PACK_AB R30, RZ, R33 ;  /* 0x00000021ff1e823e */ /* 0x000fe400000000ff */
        /* <DEDUP_REMOVED lines=11> */
.L_x_1701:
[----:B------:R-:W-:Y:S01]  /*b190*/  @!P0 F2FP.F16.F32.PACK_AB R31, RZ, R31 ;  /* 0x0000001fff1f823e */ /* 0x000fe200000000ff */
        /* <DEDUP_REMOVED lines=10> */
.L_x_1702:
[----:B------:R-:W-:Y:S01]  /*b240*/  FADD.FTZ R34, R37, R34 ;  /* 0x0000002225227221 */ /* 0x000fe20000010000 */
[----:B------:R-:W-:Y:S06]  /*b250*/  BRA `(.L_x_1703) ;  /* 0xffffffe400107947 */ /* 0x000fec000383ffff */
.L_x_1704:
        /* <DEDUP_REMOVED lines=10> */
.L_x_3032:


//--------------------- .text._ZN13group_norm_v218gn_bwd_cuda_kernelI6__halfLi480ELi3ELi32ELi30ELi4096ELb0ELb1ELi32ELi960ELi960ELi4ELb1ELi2ELb1ELb0ELNS_15WgradSyncMethodE3ENS_16CompileConditionILi900EEEEEvPT_S6_S6_PKS5_S8_S8_S8_PKfflPfPj --------------------------
	.section	.text._ZN13group_norm_v218gn_bwd_cuda_kernelI6__halfLi480ELi3ELi32ELi30ELi4096ELb0ELb1ELi32ELi960ELi960ELi4ELb1ELi2ELb1ELb0ELNS_15WgradSyncMethodE3ENS_16CompileConditionILi900EEEEEvPT_S6_S6_PKS5_S8_S8_S8_PKfflPfPj,"ax",@progbits
	.align	128
        .global         _ZN13group_norm_v218gn_bwd_cuda_kernelI6__halfLi480ELi3ELi32ELi30ELi4096ELb0ELb1ELi32ELi960ELi960ELi4ELb1ELi2ELb1ELb0ELNS_15WgradSyncMethodE3ENS_16CompileConditionILi900EEEEEvPT_S6_S6_PKS5_S8_S8_S8_PKfflPfPj
        .type           _ZN13group_norm_v218gn_bwd_cuda_kernelI6__halfLi480ELi3ELi32ELi30ELi4096ELb0ELb1ELi32ELi960ELi960ELi4ELb1ELi2ELb1ELb0ELNS_15WgradSyncMethodE3ENS_16CompileConditionILi900EEEEEvPT_S6_S6_PKS5_S8_S8_S8_PKfflPfPj,@function
        .size           _ZN13group_norm_v218gn_bwd_cuda_kernelI6__halfLi480ELi3ELi32ELi30ELi4096ELb0ELb1ELi32ELi960ELi960ELi4ELb1ELi2ELb1ELb0ELNS_15WgradSyncMethodE3ENS_16CompileConditionILi900EEEEEvPT_S6_S6_PKS5_S8_S8_S8_PKfflPfPj,(.L_x_3033 - _ZN13group_norm_v218gn_bwd_cuda_kernelI6__halfLi480ELi3ELi32ELi30ELi4096ELb0ELb1ELi32ELi960ELi960ELi4ELb1ELi2ELb1ELb0ELNS_15WgradSyncMethodE3ENS_16CompileConditionILi900EEEEEvPT_S6_S6_PKS5_S8_S8_S8_PKfflPfPj)
        .other          _ZN13group_norm_v218gn_bwd_cuda_kernelI6__halfLi480ELi3ELi32ELi30ELi4096ELb0ELb1ELi32ELi960ELi960ELi4ELb1ELi2ELb1ELb0ELNS_15WgradSyncMethodE3ENS_16CompileConditionILi900EEEEEvPT_S6_S6_PKS5_S8_S8_S8_PKfflPfPj,@"STO_CUDA_ENTRY STV_DEFAULT"
_ZN13group_norm_v218gn_bwd_cuda_kernelI6__halfLi480ELi3ELi32ELi30ELi4096ELb0ELb1ELi32ELi960ELi960ELi4ELb1ELi2ELb1ELb0ELNS_15WgradSyncMethodE3ENS_16CompileConditionILi900EEEEEvPT_S6_S6_PKS5_S8_S8_S8_PKfflPfPj:
.text._ZN13group_norm_v218gn_bwd_cuda_kernelI6__halfLi480ELi3ELi32ELi30ELi4096ELb0ELb1ELi32ELi960ELi960ELi4ELb1ELi2ELb1ELb0ELNS_15WgradSyncMethodE3ENS_16CompileConditionILi900EEEEEvPT_S6_S6_PKS5_S8_S8_S8_PKfflPfPj:
        /* <DEDUP_REMOVED lines=29> */
.L_x_1707:
[----:B------:R-:W2:Y:S04]  /*01d0*/  LD.E.STRONG.GPU R0, desc[UR12][R2.64] ;  /* 0x0000000c02007980 */ /* 0x000ea8000c10f900 */
[----:B--2---:R-:W-:Y:S01]  /*01e0*/  CCTL.IVALL ;  /* 0x00000000ff00798f */ /* 0x004fe20002000000 */
[----:B------:R-:W-:Y:S05]  /*01f0*/  YIELD ;  /* 0x0000000000007946 */ /* 0x000fea0003800000 */
[----:B-----5:R-:W-:-:S04]  /*0200*/  LOP3.LUT R0, R0, R5, RZ, 0x3c, !PT ;  /* 0x0000000500007212 */ /* 0x020fc800078e3cff */
[----:B------:R-:W-:-:S13]  /*0210*/  ISETP.GT.AND P0, PT, R0, -0x1, PT ;  /* 0xffffffff0000780c */ /* 0x000fda0003f04270 */
[----:B------:R-:W-:Y:S05]  /*0220*/  @P0 BRA `(.L_x_1707) ;  /* 0xfffffffc00e80947 */ /* 0x000fea000383ffff */
.L_x_1706:
[----:B------:R-:W-:Y:S05]  /*0230*/  WARPSYNC.ALL ;  /* 0x0000000000007948 */ /* 0x000fea0003800000 */
[----:B------:R-:W-:Y:S06]  /*0240*/  BAR.SYNC.DEFER_BLOCKING 0x0 ;  /* 0x0000000000007b1d */ /* 0x000fec0000010000 */
[----:B------:R-:W-:Y:S05]  /*0250*/  BRA `(.L_x_1708) ;  /* 0x00000034007c7947 */ /* 0x000fea0003800000 */
.L_x_1705:
        /* <DEDUP_REMOVED lines=18> */
[----:B------:R-:W-:Y:S02]  /*0380*/  CS2R R30, SRZ ;  /* 0x00000000001e7805 */ /* 0x000fe4000001ff00 */
[CC--:B------:R-:W-:Y:S02]  /*0390*/  LEA.HI R8, R2.reuse, R11.reuse, RZ, 0x2 ;  /* 0x0000000b02087211 */ /* 0x0c0fe400078f10ff */
[----:B------:R-:W-:Y:S01]  /*03a0*/  LEA.HI R13, R2, R11, RZ, 0x4 ;  /* 0x0000000b020d7211 */ /* 0x000fe200078f20ff */
[----:B------:R-:W-:Y:S01]  /*03b0*/  VIADD R9, R9, 0xf0 ;  /* 0x000000f009097836 */ /* 0x000fe20000000000 */
[----:B------:R-:W-:Y:S02]  /*03c0*/  SHF.R.S32.HI R15, RZ, 0x2, R8 ;  /* 0x00000002ff0f7819 */ /* 0x000fe40000011408 */
[----:B------:R-:W-:-:S02]  /*03d0*/  LOP3.LUT R14, R8, 0xfffffffc, RZ, 0xc0, !PT ;  /* 0xfffffffc080e7812 */ /* 0x000fc400078ec0ff */
[C---:B------:R-:W-:Y:S01]  /*03e0*/  IADD3 R8, R3.reuse, 0x2, RZ ;  /* 0x0000000203087810 */ /* 0x040fe20007ffe0ff */
[----:B------:R-:W-:Y:S01]  /*03f0*/  IMAD.WIDE.U32 R2, R3, -0x77777777, RZ ;  /* 0x8888888903027825 */ /* 0x000fe200078e00ff */
[----:B------:R-:W-:Y:S02]  /*0400*/  IADD3 R15, R15, 0xf0, RZ ;  /* 0x000000f00f0f7810 */ /* 0x000fe40007ffe0ff */
        /* <DEDUP_REMOVED lines=19> */
[----:B------:R-:W-:Y:S01]  /*0540*/  STL [R1+0x8], R8 ;  /* 0x0000080801007387 */ /* 0x000fe20000100800 */
[----:B------:R-:W-:Y:S02]  /*0550*/  LOP3.LUT R3, R10, 0x3, R3, 0x78, !PT ;  /* 0x000000030a037812 */ /* 0x000fe400078e7803 */
[----:B------:R-:W-:-:S02]  /*0560*/  SHF.R.U32.HI R11, RZ, 0x2, R2 ;  /* 0x00000002ff0b7819 */ /* 0x000fc40000011602 */
[----:B------:R-:W-:Y:S01]  /*0570*/  LOP3.LUT R0, R10, 0x3, R9, 0x78, !PT ;  /* 0x000000030a007812 */ /* 0x000fe200078e7809 */
[----:B------:R0:W-:Y:S01]  /*0580*/  STL [R1+0x1c], R3 ;  /* 0x00001c0301007387 */ /* 0x0001e20000100800 */
[----:B------:R-:W-:Y:S02]  /*0590*/  LOP3.LUT R2, R14, 0x3, R13, 0x78, !PT ;  /* 0x000000030e027812 */ /* 0x000fe400078e780d */
[----:B------:R-:W-:Y:S02]  /*05a0*/  CS2R R12, SRZ ;  /* 0x00000000000c7805 */ /* 0x000fe4000001ff00 */
[----:B------:R-:W-:Y:S01]  /*05b0*/  LEA R7, R6, R7, 0x3 ;  /* 0x0000000706077211 */ /* 0x000fe200078e18ff */
[----:B------:R2:W-:Y:S04]  /*05c0*/  STL [R1+0x18], R0 ;  /* 0x0000180001007387 */ /* 0x0005e80000100800 */
[----:B------:R1:W-:Y:S01]  /*05d0*/  STL [R1+0x14], R2 ;  /* 0x0000140201007387 */ /* 0x0003e20000100800 */
[----:B0-----:R-:W-:-:S02]  /*05e0*/  LOP3.LUT R3, R14, 0x3, R11, 0x78, !PT ;  /* 0x000000030e037812 */ /* 0x001fc400078e780b */
[----:B------:R-:W-:-:S03]  /*05f0*/  CS2R R14, SRZ ;  /* 0x00000000000e7805 */ /* 0x000fc6000001ff00 */
[----:B------:R0:W-:Y:S04]  /*0600*/  STL [R1+0x10], R3 ;  /* 0x0000100301007387 */ /* 0x0001e80000100800 */
[----:B------:R3:W-:Y:S01]  /*0610*/  STL [R1+0xc], R7 ;  /* 0x00000c0701007387 */ /* 0x0007e20000100800 */
[--C-:B--2---:R-:W-:Y:S02]  /*0620*/  HADD2.F32 R0, -RZ, R4.reuse.H0_H0 ;  /* 0x20000004ff007230 */ /* 0x104fe40000004100 */
[----:B-1----:R-:W-:Y:S02]  /*0630*/  HADD2.F32 R2, -RZ, R4.H1_H1 ;  /* 0x30000004ff027230 */ /* 0x002fe40000004100 */
[--C-:B0-----:R-:W-:Y:S02]  /*0640*/  HADD2.F32 R3, -RZ, R5.reuse.H0_H0 ;  /* 0x20000005ff037230 */ /* 0x101fe40000004100 */
[----:B------:R-:W-:Y:S01]  /*0650*/  HADD2.F32 R4, -RZ, R5.H1_H1 ;  /* 0x30000005ff047230 */ /* 0x000fe20000004100 */
[----:B------:R-:W-:Y:S01]  /*0660*/  IADD3 R5, R6, UR4, RZ ;  /* 0x0000000406057c10 */ /* 0x000fe2000fffe0ff */
[----:B------:R-:W-:-:S04]  /*0670*/  UMOV UR4, URZ ;  /* 0x0000003f00047c82 */ /* 0x000fc80008000000 */
[----:B------:R3:W-:Y:S02]  /*0680*/  STL [R1], R5 ;  /* 0x0000000501007387 */ /* 0x0007e40000100800 */
.L_x_1726:
[----:B------:R-:W2:Y:S04]  /*0690*/  LDL R6, [R1+0x4] ;  /* 0x0000040001067983 */ /* 0x000ea80000100800 */
[----:B---3--:R-:W3:Y:S01]  /*06a0*/  LDL R5, [R1+0x8] ;  /* 0x0000080001057983 */ /* 0x008ee20000100800 */
        /* <DEDUP_REMOVED lines=29> */
[----:B------:R-:W-:-:S03]  /*0880*/  UISETP.GE.AND.EX UP0, UPT, UR6, UR15, UPT, UP0 ;  /* 0x0000000f0600728c */ /* 0x000fc6000bf06300 */
[----:B------:R-:W-:-:S05]  /*0890*/  SHF.L.U32 R20, R6, 0x2, RZ ;  /* 0x0000000206147819 */ /* 0x000fca00000006ff */
[----:B------:R-:W-:-:S05]  /*08a0*/  IMAD.WIDE.U32 R20, R5, 0x3c0000, R20 ;  /* 0x003c000005147825 */ /* 0x000fca00078e0014 */
[----:B------:R-:W-:Y:S01]  /*08b0*/  IADD3 R6, R21, UR5, RZ ;  /* 0x0000000515067c10 */ /* 0x000fe2000fffe0ff */
[----:B--2---:R-:W-:Y:S01]  /*08c0*/  FADD.FTZ R5, R17, UR8 ;  /* 0x0000000811057e21 */ /* 0x004fe20008010000 */
[----:B------:R-:W-:-:S05]  /*08d0*/  MOV R17, RZ ;  /* 0x000000ff00117202 */ /* 0x000fca0000000f00 */
[----:B------:R-:W0:Y:S01]  /*08e0*/  MUFU.RSQ R5, R5 ;  /* 0x0000000500057308 */ /* 0x000e220000001400 */
[----:B---3-5:R-:W-:-:S07]  /*08f0*/  FADD.FTZ R29, R19, UR8 ;  /* 0x00000008131d7e21 */ /* 0x028fce0008010000 */
.L_x_1709:
        /* <DEDUP_REMOVED lines=13> */
[--C-:B--2---:R-:W-:Y:S02]  /*09d0*/  HADD2.F32 R7, -RZ, R10.reuse.H0_H0 ;  /* 0x2000000aff077230 */ /* 0x104fe40000004100 */
[----:B------:R-:W-:Y:S02]  /*09e0*/  HADD2.F32 R27, -RZ, R10.H1_H1 ;  /* 0x3000000aff1b7230 */ /* 0x000fe40000004100 */
[----:B---3--:R-:W-:Y:S02]  /*09f0*/  HADD2.F32 R19, -RZ, R8.H0_H0 ;  /* 0x20000008ff137230 */ /* 0x008fe40000004100 */
[----:B------:R-:W-:-:S04]  /*0a00*/  FADD.FTZ R7, -R16, R7 ;  /* 0x0000000710077221 */ /* 0x000fc80000010100 */
[----:B0-----:R-:W-:Y:S01]  /*0a10*/  FMUL.FTZ R7, R5, R7 ;  /* 0x0000000705077220 */ /* 0x001fe20000410000 */
[-C--:B------:R-:W-:Y:S01]  /*0a20*/  FMUL.FTZ R28, R0, R19.reuse ;  /* 0x00000013001c7220 */ /* 0x080fe20000410000 */
[----:B------:R-:W-:Y:S02]  /*0a30*/  FADD.FTZ R35, R19, R35 ;  /* 0x0000002313237221 */ /* 0x000fe40000010000 */
[CC--:B------:R-:W-:Y:S01]  /*0a40*/  FFMA.FTZ R34, R7.reuse, R19.reuse, R34 ;  /* 0x0000001307227223 */ /* 0x0c0fe20000010022 */
[----:B------:R-:W-:Y:S01]  /*0a50*/  FFMA.FTZ R10, R7, R28, R23 ;  /* 0x0000001c070a7223 */ /* 0x000fe20000010017 */
[----:B------:R-:W-:Y:S01]  /*0a60*/  FADD.FTZ R23, -R16, R27 ;  /* 0x0000001b10177221 */ /* 0x000fe20000010100 */
[----:B------:R-:W0:Y:S01]  /*0a70*/  MUFU.RSQ R7, R29 ;  /* 0x0000001d00077308 */ /* 0x000e220000001400 */
[----:B------:R-:W-:Y:S02]  /*0a80*/  HADD2.F32 R27, -RZ, R8.H1_H1 ;  /* 0x30000008ff1b7230 */ /* 0x000fe40000004100 */
[----:B------:R-:W-:Y:S01]  /*0a90*/  FFMA.FTZ R8, R0, R19, R22 ;  /* 0x0000001300087223 */ /* 0x000fe20000010016 */
[----:B------:R-:W-:Y:S01]  /*0aa0*/  FMUL.FTZ R19, R5, R23 ;  /* 0x0000001705137220 */ /* 0x000fe20000410000 */
[----:B------:R-:W-:Y:S01]  /*0ab0*/  HADD2.F32 R22, -RZ, R11.H0_H0 ;  /* 0x2000000bff167230 */ /* 0x000fe20000004100 */
[----:B------:R-:W-:Y:S01]  /*0ac0*/  IADD3 R28, R26, 0x780, RZ ;  /* 0x000007801a1c7810 */ /* 0x000fe20007ffe0ff */
[----:B------:R-:W-:-:S04]  /*0ad0*/  FMUL.FTZ R23, R2, R27 ;  /* 0x0000001b02177220 */ /* 0x000fc80000410000 */
[----:B------:R-:W-:Y:S01]  /*0ae0*/  FFMA.FTZ R10, R19, R23, R10 ;  /* 0x00000017130a7223 */ /* 0x000fe2000001000a */
[----:B------:R-:W-:Y:S01]  /*0af0*/  FADD.FTZ R23, -R18, R22 ;  /* 0x0000001612177221 */ /* 0x000fe20000010100 */
[----:B------:R-:W-:-:S03]  /*0b00*/  HADD2.F32 R22, -RZ, R9.H0_H0 ;  /* 0x20000009ff167230 */ /* 0x000fc60000004100 */
        /* <DEDUP_REMOVED lines=16> */
[----:B------:R-:W-:Y:S02]  /*0c10*/  HADD2.F32 R11, -RZ, R11.H1_H1 ;  /* 0x3000000bff0b7230 */ /* 0x000fe40000004100 */
[-C--:B------:R-:W-:Y:S01]  /*0c20*/  FFMA.FTZ R30, R19, R27.reuse, R30 ;  /* 0x0000001b131e7223 */ /* 0x080fe2000001001e */
[----:B------:R-:W-:Y:S02]  /*0c30*/  HADD2.F32 R9, -RZ, R9.H1_H1 ;  /* 0x30000009ff097230 */ /* 0x000fe40000004100 */
[----:B------:R-:W-:Y:S01]  /*0c40*/  FFMA.FTZ R8, R2, R27, R8 ;  /* 0x0000001b02087223 */ /* 0x000fe20000010008 */
[----:B------:R-:W-:Y:S01]  /*0c50*/  IADD3 R17, R17, 0x2, RZ ;  /* 0x0000000211117810 */ /* 0x000fe20007ffe0ff */
[----:B------:R-:W-:Y:S01]  /*0c60*/  FADD.FTZ R11, -R18, R11 ;  /* 0x0000000b120b7221 */ /* 0x000fe20000010100 */
[----:B------:R-:W-:Y:S01]  /*0c70*/  FADD.FTZ R31, R27, R31 ;  /* 0x0000001f1b1f7221 */ /* 0x000fe20000010000 */
[C---:B------:R-:W-:Y:S01]  /*0c80*/  FMUL.FTZ R19, R4.reuse, R9 ;  /* 0x0000000904137220 */ /* 0x040fe20000410000 */
[----:B------:R-:W-:Y:S01]  /*0c90*/  FADD.FTZ R15, R9, R15 ;  /* 0x0000000f090f7221 */ /* 0x000fe20000010000 */
[----:B------:R-:W-:Y:S01]  /*0ca0*/  FMUL.FTZ R11, R7, R11 ;  /* 0x0000000b070b7220 */ /* 0x000fe20000410000 */
[----:B------:R-:W-:Y:S01]  /*0cb0*/  FFMA.FTZ R28, R4, R9, R28 ;  /* 0x00000009041c7223 */ /* 0x000fe2000001001c */
[----:B------:R-:W-:-:S02]  /*0cc0*/  ISETP.NE.AND P0, PT, R17, 0x10, PT ;  /* 0x000000101100780c */ /* 0x000fc40003f05270 */
[C---:B------:R-:W-:Y:S01]  /*0cd0*/  FFMA.FTZ R26, R11.reuse, R19, R26 ;  /* 0x000000130b1a7223 */ /* 0x040fe2000001001a */
[----:B------:R-:W-:Y:S01]  /*0ce0*/  FFMA.FTZ R14, R11, R9, R14 ;  /* 0x000000090b0e7223 */ /* 0x000fe2000001000e */
[--C-:B--2---:R-:W-:Y:S02]  /*0cf0*/  HADD2.F32 R11, -RZ, R22.reuse.H0_H0 ;  /* 0x20000016ff0b7230 */ /* 0x104fe40000004100 */
[----:B------:R-:W-:-:S03]  /*0d00*/  HADD2.F32 R22, -RZ, R22.H1_H1 ;  /* 0x30000016ff167230 */ /* 0x000fc60000004100 */
[C---:B------:R-:W-:Y:S01]  /*0d10*/  FADD.FTZ R9, -R16.reuse, R11 ;  /* 0x0000000b10097221 */ /* 0x040fe20000010100 */
[--C-:B---3--:R-:W-:Y:S02]  /*0d20*/  HADD2.F32 R11, -RZ, R24.reuse.H0_H0 ;  /* 0x20000018ff0b7230 */ /* 0x108fe40000004100 */
[----:B------:R-:W-:Y:S01]  /*0d30*/  FADD.FTZ R22, -R16, R22 ;  /* 0x0000001610167221 */ /* 0x000fe20000010100 */
[----:B------:R-:W-:Y:S02]  /*0d40*/  HADD2.F32 R24, -RZ, R24.H1_H1 ;  /* 0x30000018ff187230 */ /* 0x000fe40000004100 */
[----:B------:R-:W-:Y:S01]  /*0d50*/  FMUL.FTZ R9, R5, R9 ;  /* 0x0000000905097220 */ /* 0x000fe20000410000 */
[-C--:B------:R-:W-:Y:S01]  /*0d60*/  FMUL.FTZ R19, R0, R11.reuse ;  /* 0x0000000b00137220 */ /* 0x080fe20000410000 */
[----:B------:R-:W-:Y:S02]  /*0d70*/  FADD.FTZ R35, R35, R11 ;  /* 0x0000000b23237221 */ /* 0x000fe40000010000 */
[----:B------:R-:W-:Y:S01]  /*0d80*/  FFMA.FTZ R34, R9, R11, R34 ;  /* 0x0000000b09227223 */ /* 0x000fe20000010022 */
[----:B------:R-:W-:Y:S01]  /*0d90*/  FADD.FTZ R31, R31, R24 ;  /* 0x000000181f1f7221 */ /* 0x000fe20000010000 */
[----:B------:R-:W-:Y:S01]  /*0da0*/  FFMA.FTZ R10, R9, R19, R10 ;  /* 0x00000013090a7223 */ /* 0x000fe2000001000a */
[----:B------:R-:W-:-:S02]  /*0db0*/  HADD2.F32 R19, -RZ, R23.H0_H0 ;  /* 0x20000017ff137230 */ /* 0x000fc40000004100 */
[----:B------:R-:W-:Y:S01]  /*0dc0*/  FFMA.FTZ R9, R0, R11, R8 ;  /* 0x0000000b00097223 */ /* 0x000fe20000010008 */
[--C-:B------:R-:W-:Y:S02]  /*0dd0*/  HADD2.F32 R11, -RZ, R25.reuse.H0_H0 ;  /* 0x20000019ff0b7230 */ /* 0x100fe40000004100 */
[----:B------:R-:W-:Y:S02]  /*0de0*/  HADD2.F32 R25, -RZ, R25.H1_H1 ;  /* 0x30000019ff197230 */ /* 0x000fe40000004100 */
[----:B------:R-:W-:Y:S01]  /*0df0*/  FADD.FTZ R19, -R18, R19 ;  /* 0x0000001312137221 */ /* 0x000fe20000010100 */
[CC--:B------:R-:W-:Y:S01]  /*0e00*/  FMUL.FTZ R8, R3.reuse, R11.reuse ;  /* 0x0000000b03087220 */ /* 0x0c0fe20000410000 */
[----:B------:R-:W-:Y:S02]  /*0e10*/  FFMA.FTZ R28, R3, R11, R28 ;  /* 0x0000000b031c7223 */ /* 0x000fe4000001001c */
[----:B------:R-:W-:Y:S01]  /*0e20*/  FMUL.FTZ R19, R7, R19 ;  /* 0x0000001307137220 */ /* 0x000fe20000410000 */
[----:B------:R-:W-:Y:S01]  /*0e30*/  FADD.FTZ R13, R13, R11 ;  /* 0x0000000b0d0d7221 */ /* 0x000fe20000010000 */
[----:B------:R-:W-:-:S02]  /*0e40*/  FADD.FTZ R15, R15, R25 ;  /* 0x000000190f0f7221 */ /* 0x000fc40000010000 */
[C---:B------:R-:W-:Y:S01]  /*0e50*/  FFMA.FTZ R8, R19.reuse, R8, R26 ;  /* 0x0000000813087223 */ /* 0x040fe2000001001a */
[----:B------:R-:W-:Y:S01]  /*0e60*/  FFMA.FTZ R12, R19, R11, R12 ;  /* 0x0000000b130c7223 */ /* 0x000fe2000001000c */
[----:B------:R-:W-:Y:S02]  /*0e70*/  HADD2.F32 R19, -RZ, R23.H1_H1 ;  /* 0x30000017ff137230 */ /* 0x000fe40000004100 */
[----:B------:R-:W-:Y:S01]  /*0e80*/  FMUL.FTZ R23, R5, R22 ;  /* 0x0000001605177220 */ /* 0x000fe20000410000 */
[-C--:B------:R-:W-:Y:S02]  /*0e90*/  FFMA.FTZ R22, R2, R24.reuse, R9 ;  /* 0x0000001802167223 */ /* 0x080fe40000010009 */
[----:B------:R-:W-:Y:S01]  /*0ea0*/  FADD.FTZ R11, -R18, R19 ;  /* 0x00000013120b7221 */ /* 0x000fe20000010100 */
[-C--:B------:R-:W-:Y:S01]  /*0eb0*/  FMUL.FTZ R19, R2, R24.reuse ;  /* 0x0000001802137220 */ /* 0x080fe20000410000 */
[----:B------:R-:W-:Y:S01]  /*0ec0*/  FFMA.FTZ R30, R23, R24, R30 ;  /* 0x00000018171e7223 */ /* 0x000fe2000001001e */
[C---:B------:R-:W-:Y:S01]  /*0ed0*/  FFMA.FTZ R24, R4.reuse, R25, R28 ;  /* 0x0000001904187223 */ /* 0x040fe2000001001c */
[----:B------:R-:W-:Y:S01]  /*0ee0*/  FMUL.FTZ R9, R7, R11 ;  /* 0x0000000b07097220 */ /* 0x000fe20000410000 */
[----:B------:R-:W-:Y:S01]  /*0ef0*/  FMUL.FTZ R11, R4, R25 ;  /* 0x00000019040b7220 */ /* 0x000fe20000410000 */
[----:B------:R-:W-:-:S02]  /*0f00*/  FFMA.FTZ R23, R23, R19, R10 ;  /* 0x0000001317177223 */ /* 0x000fc4000001000a */
[C---:B------:R-:W-:Y:S01]  /*0f10*/  FFMA.FTZ R14, R9.reuse, R25, R14 ;  /* 0x00000019090e7223 */ /* 0x040fe2000001000e */
        /* <DEDUP_REMOVED lines=30> */
[----:B------:R-:W-:Y:S02]  /*1100*/  IADD3 R22, R8, R9, RZ ;  /* 0x0000000908167210 */ /* 0x000fe40007ffe0ff */
[----:B-1----:R-:W-:Y:S01]  /*1110*/  SHF.R.S32.HI R32, RZ, 0x1f, R26 ;  /* 0x0000001fff207819 */ /* 0x002fe2000001141a */
[----:B------:R0:W-:Y:S03]  /*1120*/  STS.64 [R17], R30 ;  /* 0x0000001e11007388 */ /* 0x0001e60000000a00 */
[----:B------:R-:W-:Y:S01]  /*1130*/  LEA.HI R32, R32, R26, RZ, 0x2 ;  /* 0x0000001a20207211 */ /* 0x000fe200078f10ff */
[----:B------:R-:W-:Y:S03]  /*1140*/  STS.64 [R19], R12 ;  /* 0x0000000c13007388 */ /* 0x000fe60000000a00 */
[----:B------:R-:W-:Y:S01]  /*1150*/  SHF.R.S32.HI R32, RZ, 0x2, R32 ;  /* 0x00000002ff207819 */ /* 0x000fe20000011420 */
[----:B------:R-:W-:Y:S03]  /*1160*/  STS.64 [R22], R14 ;  /* 0x0000000e16007388 */ /* 0x000fe60000000a00 */
[----:B------:R-:W-:-:S02]  /*1170*/  LEA R8, R32, UR5, 0x5 ;  /* 0x0000000520087c11 */ /* 0x000fc4000f8e28ff */
[----:B0-----:R-:W-:-:S05]  /*1180*/  MOV R17, UR8 ;  /* 0x0000000800117c02 */ /* 0x001fca0008000f00 */
[----:B------:R-:W-:-:S05]  /*1190*/  IMAD R17, R17, 0x3c0, R33 ;  /* 0x000003c011117824 */ /* 0x000fca00078e0221 */
[----:B------:R-:W-:Y:S01]  /*11a0*/  SHF.L.U32 R17, R17, 0x1, RZ ;  /* 0x0000000111117819 */ /* 0x000fe200000006ff */
        /* <DEDUP_REMOVED lines=21> */
[-C--:B----4-:R-:W-:Y:S02]  /*1300*/  LEA R19, R28, R17.reuse, 0x3 ;  /* 0x000000111c137211 */ /* 0x090fe400078e18ff */
[----:B-----5:R-:W-:-:S03]  /*1310*/  LEA R25, R27, R17, 0x3 ;  /* 0x000000111b197211 */ /* 0x020fc600078e18ff */
[----:B------:R-:W0:Y:S04]  /*1320*/  LDS.64 R8, [R19] ;  /* 0x0000000013087984 */ /* 0x000e280000000a00 */
[----:B------:R-:W1:Y:S01]  /*1330*/  LDS.64 R22, [R25+0x1e00] ;  /* 0x001e000019167984 */ /* 0x000e620000000a00 */
[----:B0-----:R-:W-:Y:S01]  /*1340*/  FADD.FTZ R24, RZ, R9 ;  /* 0x00000009ff187221 */ /* 0x001fe20000010000 */
[----:B------:R-:W-:-:S03]  /*1350*/  FADD.FTZ R17, RZ, R8 ;  /* 0x00000008ff117221 */ /* 0x000fc60000010000 */
[----:B-1----:R-:W-:Y:S01]  /*1360*/  FADD.FTZ R23, R24, R23 ;  /* 0x0000001718177221 */ /* 0x002fe20000010000 */
[----:B------:R-:W-:-:S05]  /*1370*/  FADD.FTZ R22, R17, R22 ;  /* 0x0000001611167221 */ /* 0x000fca0000010000 */
[----:B------:R1:W-:Y:S02]  /*1380*/  STG.E.64 desc[UR12][R10.64+0x20000], R22 ;  /* 0x020000160a007986 */ /* 0x0003e4000c101b0c */
.L_x_1710:
[----:B------:R-:W-:Y:S01]  /*1390*/  BSSY B0, `(.L_x_1711) ;  /* 0x00000ac000007945 */ /* 0x000fe20003800000 */
[----:B01----:R-:W-:Y:S01]  /*13a0*/  HFMA2.MMA R22, -RZ, RZ, 0, 0 ;  /* 0x00000000ff167435 */ /* 0x003fe200000001ff */
[----:B------:R-:W-:Y:S02]  /*13b0*/  IMAD.MOV.U32 R17, RZ, RZ, RZ ;  /* 0x000000ffff117224 */ /* 0x000fe400078e00ff */
[----:B------:R-:W-:Y:S08]  /*13c0*/  @P1 BRA `(.L_x_1712) ;  /* 0x0000000800a01947 */ /* 0x000ff00003800000 */
[----:B------:R-:W-:-:S05]  /*13d0*/  SHF.R.U32.HI R8, RZ, 0x1, R33 ;  /* 0x00000001ff087819 */ /* 0x000fca0000011621 */
[----:B------:R-:W-:-:S05]  /*13e0*/  IMAD R8, R8, 0x1e, RZ ;  /* 0x0000001e08087824 */ /* 0x000fca00078e02ff */
[--C-:B------:R-:W-:Y:S02]  /*13f0*/  SHF.R.U32.HI R9, RZ, 0x1, R8.reuse ;  /* 0x00000001ff097819 */ /* 0x100fe40000011608 */
[----:B------:R-:W-:Y:S02]  /*1400*/  SHF.R.U32.HI R10, RZ, 0x2, R8 ;  /* 0x00000002ff0a7819 */ /* 0x000fe40000011608 */
[----:B------:R-:W-:-:S05]  /*1410*/  LOP3.LUT R9, R9, 0x1, RZ, 0xc0, !PT ;  /* 0x0000000109097812 */ /* 0x000fca00078ec0ff */
[----:B------:R-:W-:Y:S01]  /*1420*/  IMAD R10, R9, 0xf0, R10 ;  /* 0x000000f0090a7824 */ /* 0x000fe200078e020a */
[----:B------:R-:W-:-:S05]  /*1430*/  MOV R9, 0x18 ;  /* 0x0000001800097802 */ /* 0x000fca0000000f00 */
[----:B------:R-:W-:Y:S01]  /*1440*/  IMAD R10, R10, R9, UR7 ;  /* 0x000000070a0a7e24 */ /* 0x000fe2000f8e0209 */
[----:B------:R-:W-:-:S04]  /*1450*/  IADD3 R9, R8, 0x2, RZ ;  /* 0x0000000208097810 */ /* 0x000fc80007ffe0ff */
[--C-:B------:R-:W-:Y:S02]  /*1460*/  SHF.R.U32.HI R11, RZ, 0x1, R9.reuse ;  /* 0x00000001ff0b7819 */ /* 0x100fe40000011609 */
[----:B------:R-:W-:Y:S02]  /*1470*/  SHF.R.U32.HI R22, RZ, 0x2, R9 ;  /* 0x00000002ff167819 */ /* 0x000fe40000011609 */
[----:B------:R-:W-:Y:S02]  /*1480*/  SHF.L.U32 R9, R33, 0x3, RZ ;  /* 0x0000000321097819 */ /* 0x000fe400000006ff */
[----:B------:R-:W-:Y:S02]  /*1490*/  LOP3.LUT R11, R11, 0x1, RZ, 0xc0, !PT ;  /* 0x000000010b0b7812 */ /* 0x000fe400078ec0ff */
[----:B------:R-:W-:-:S03]  /*14a0*/  LOP3.LUT R9, R9, 0x8, RZ, 0xc0, !PT ;  /* 0x0000000809097812 */ /* 0x000fc600078ec0ff */
[----:B------:R-:W-:Y:S01]  /*14b0*/  IMAD R11, R11, 0xf0, R22 ;  /* 0x000000f00b0b7824 */ /* 0x000fe200078e0216 */
[----:B------:R-:W-:Y:S01]  /*14c0*/  IADD3 R10, R10, R9, RZ ;  /* 0x000000090a0a7210 */ /* 0x000fe20007ffe0ff */
[----:B------:R-:W-:-:S04]  /*14d0*/  IMAD.MOV.U32 R22, RZ, RZ, 0x18 ;  /* 0x00000018ff167424 */ /* 0x000fc800078e00ff */
[----:B------:R-:W-:Y:S02]  /*14e0*/  IMAD R22, R11, R22, UR7 ;  /* 0x000000070b167e24 */ /* 0x000fe4000f8e0216 */
[----:B------:R-:W0:Y:S03]  /*14f0*/  LDS.64 R10, [R10] ;  /* 0x000000000a0a7984 */ /* 0x000e260000000a00 */
        /* <DEDUP_REMOVED lines=126> */
[C---:B------:R-:W-:Y:S01]  /*1ce0*/  IADD3 R11, R8.reuse, 0x1a, RZ ;  /* 0x0000001a080b7810 */ /* 0x040fe20007ffe0ff */
[----:B------:R-:W-:Y:S01]  /*1cf0*/  FADD.FTZ R17, R17, R10 ;  /* 0x0000000a11117221 */ /* 0x000fe20000010000 */
[----:B------:R-:W-:Y:S02]  /*1d00*/  VIADD R8, R8, 0x1c ;  /* 0x0000001c08087836 */ /* 0x000fe40000000000 */
[--C-:B------:R-:W-:Y:S02]  /*1d10*/  SHF.R.U32.HI R19, RZ, 0x1, R11.reuse ;  /* 0x00000001ff137819 */ /* 0x100fe4000001160b */
[----:B------:R-:W-:Y:S02]  /*1d20*/  SHF.R.U32.HI R24, RZ, 0x2, R11 ;  /* 0x00000002ff187819 */ /* 0x000fe4000001160b */
[----:B------:R-:W-:-:S05]  /*1d30*/  LOP3.LUT R19, R19, 0x1, RZ, 0xc0, !PT ;  /* 0x0000000113137812 */ /* 0x000fca00078ec0ff */
[----:B------:R-:W-:Y:S01]  /*1d40*/  IMAD R19, R19, 0xf0, R24 ;  /* 0x000000f013137824 */ /* 0x000fe200078e0218 */
[----:B------:R-:W-:-:S05]  /*1d50*/  MOV R24, 0x18 ;  /* 0x0000001800187802 */ /* 0x000fca0000000f00 */
[----:B------:R-:W-:Y:S01]  /*1d60*/  IMAD R24, R19, R24, UR7 ;  /* 0x0000000713187e24 */ /* 0x000fe2000f8e0218 */
[----:B------:R-:W-:-:S04]  /*1d70*/  SHF.R.U32.HI R19, RZ, 0x2, R8 ;  /* 0x00000002ff137819 */ /* 0x000fc80000011608 */
[----:B------:R-:W-:-:S06]  /*1d80*/  IADD3 R11, R9, R24, RZ ;  /* 0x00000018090b7210 */ /* 0x000fcc0007ffe0ff */
[----:B------:R-:W0:Y:S02]  /*1d90*/  LDS.64 R10, [R11] ;  /* 0x000000000b0a7984 */ /* 0x000e240000000a00 */
[----:B0-----:R-:W-:Y:S01]  /*1da0*/  FADD.FTZ R17, R17, R10 ;  /* 0x0000000a11117221 */ /* 0x001fe20000010000 */
[----:B------:R-:W-:Y:S01]  /*1db0*/  SHF.R.U32.HI R10, RZ, 0x1, R8 ;  /* 0x00000001ff0a7819 */ /* 0x000fe20000011608 */
[----:B------:R-:W-:-:S03]  /*1dc0*/  FADD.FTZ R22, R22, R11 ;  /* 0x0000000b16167221 */ /* 0x000fc60000010000 */
        /* <DEDUP_REMOVED lines=8> */
.L_x_1712:
[----:B------:R-:W-:Y:S05]  /*1e50*/  BSYNC B0 ;  /* 0x0000000000007941 */ /* 0x000fea0003800000 */
.L_x_1711:
[----:B------:R-:W0:Y:S01]  /*1e60*/  SHFL.BFLY PT, R8, R17, 0x1, 0x1f ;  /* 0x0c201f0011087f89 */ /* 0x000e2200000e0000 */
[----:B------:R-:W-:Y:S01]  /*1e70*/  LOP3.LUT P1, RZ, R33, 0xffffffc1, RZ, 0xc0, !PT ;  /* 0xffffffc121ff7812 */ /* 0x000fe2000782c0ff */
[----:B------:R-:W-:Y:S02]  /*1e80*/  BSSY B0, `(.L_x_1713) ;  /* 0x0000011000007945 */ /* 0x000fe40003800000 */
[----:B------:R-:W1:Y:S01]  /*1e90*/  SHFL.BFLY PT, R9, R22, 0x1, 0x1f ;  /* 0x0c201f0016097f89 */ /* 0x000e6200000e0000 */
        /* <DEDUP_REMOVED lines=11> */
[----:B------:R-:W0:Y:S02]  /*1f50*/  LDC.64 R10, c[0x0][0x260] ;  /* 0x00009800ff0a7b82 */ /* 0x000e240000000a00 */
[----:B------:R-:W-:-:S05]  /*1f60*/  SHF.L.U32 R17, R17, 0x1, RZ ;  /* 0x0000000111117819 */ /* 0x000fca00000006ff */
[----:B0-----:R-:W-:-:S05]  /*1f70*/  IMAD.WIDE.U32 R10, R17, 0x4, R10 ;  /* 0x00000004110a7825 */ /* 0x001fca00078e000a */
[----:B------:R0:W-:Y:S02]  /*1f80*/  STG.E.64 desc[UR12][R10.64], R8 ;  /* 0x000000080a007986 */ /* 0x0001e4000c101b0c */
.L_x_1714:
[----:B------:R-:W-:Y:S05]  /*1f90*/  BSYNC B0 ;  /* 0x0000000000007941 */ /* 0x000fea0003800000 */
.L_x_1713:
        /* <DEDUP_REMOVED lines=8> */
[----:B------:R-:W-:Y:S01]  /*2020*/  IMAD.U32 R11, RZ, RZ, UR9 ;  /* 0x00000009ff0b7e24 */ /* 0x000fe2000f8e00ff */
        /* <DEDUP_REMOVED lines=8> */
.L_x_1717:
[----:B------:R-:W2:Y:S04]  /*20b0*/  LD.E.STRONG.GPU R10, desc[UR12][R8.64] ;  /* 0x0000000c080a7980 */ /* 0x000ea8000c10f900 */
[----:B--2---:R-:W-:Y:S01]  /*20c0*/  CCTL.IVALL ;  /* 0x00000000ff00798f */ /* 0x004fe20002000000 */
[----:B------:R-:W-:Y:S05]  /*20d0*/  YIELD ;  /* 0x0000000000007946 */ /* 0x000fea0003800000 */
[----:B-----5:R-:W-:-:S04]  /*20e0*/  LOP3.LUT R10, R10, R11, RZ, 0x3c, !PT ;  /* 0x0000000b0a0a7212 */ /* 0x020fc800078e3cff */
[----:B------:R-:W-:-:S13]  /*20f0*/  ISETP.GT.AND P1, PT, R10, -0x1, PT ;  /* 0xffffffff0a00780c */ /* 0x000fda0003f24270 */
[----:B------:R-:W-:Y:S05]  /*2100*/  @P1 BRA `(.L_x_1717) ;  /* 0xfffffffc00e81947 */ /* 0x000fea000383ffff */
.L_x_1716:
[----:B------:R-:W-:Y:S05]  /*2110*/  WARPSYNC.ALL ;  /* 0x0000000000007948 */ /* 0x000fea0003800000 */
[----:B------:R-:W-:Y:S06]  /*2120*/  BAR.SYNC.DEFER_BLOCKING 0x0 ;  /* 0x0000000000007b1d */ /* 0x000fec0000010000 */
[----:B------:R-:W-:Y:S05]  /*2130*/  BRA `(.L_x_1718) ;  /* 0x0000000000687947 */ /* 0x000fea0003800000 */
.L_x_1715:
[----:B0-----:R-:W0:Y:S01]  /*2140*/  S2R R8, SR_TID.X ;  /* 0x0000000000087919 */ /* 0x001e220000002100 */
        /* <DEDUP_REMOVED lines=16> */
[----:B0-----:R-:W0:Y:S02]  /*2250*/  LDC.64 R8, c[0x0][0x268] ;  /* 0x00009a00ff087b82 */ /* 0x001e240000000a00 */
.L_x_1720:
[----:B0-----:R-:W2:Y:S04]  /*2260*/  LD.E.STRONG.GPU R10, desc[UR12][R8.64+0x8] ;  /* 0x0000080c080a7980 */ /* 0x001ea8000c10f900 */
[----:B--2---:R-:W-:Y:S01]  /*2270*/  CCTL.IVALL ;  /* 0x00000000ff00798f */ /* 0x004fe20002000000 */
[----:B------:R-:W-:Y:S05]  /*2280*/  YIELD ;  /* 0x0000000000007946 */ /* 0x000fea0003800000 */
[----:B-----5:R-:W-:-:S04]  /*2290*/  LOP3.LUT R10, R10, R11, RZ, 0x3c, !PT ;  /* 0x0000000b0a0a7212 */ /* 0x020fc800078e3cff */
[----:B------:R-:W-:-:S13]  /*22a0*/  ISETP.GT.AND P1, PT, R10, -0x1, PT ;  /* 0xffffffff0a00780c */ /* 0x000fda0003f24270 */
[----:B------:R-:W-:Y:S05]  /*22b0*/  @P1 BRA `(.L_x_1720) ;  /* 0xfffffffc00e81947 */ /* 0x000fea000383ffff */
.L_x_1719:
[----:B------:R-:W-:Y:S05]  /*22c0*/  WARPSYNC.ALL ;  /* 0x0000000000007948 */ /* 0x000fea0003800000 */
[----:B------:R-:W-:Y:S06]  /*22d0*/  BAR.SYNC.DEFER_BLOCKING 0x0 ;  /* 0x0000000000007b1d */ /* 0x000fec0000010000 */
.L_x_1718:
[----:B------:R-:W1:Y:S01]  /*22e0*/  S2R R36, SR_TID.X ;  /* 0x0000000000247919 */ /* 0x000e620000002100 */
[----:B------:R-:W-:Y:S01]  /*22f0*/  BSSY B0, `(.L_x_1721) ;  /* 0x000005e000007945 */ /* 0x000fe20003800000 */
[----:B0-----:R-:W-:Y:S01]  /*2300*/  HFMA2.MMA R8, -RZ, RZ, 0, 0 ;  /* 0x00000000ff087435 */ /* 0x001fe200000001ff */
[----:B------:R-:W-:Y:S02]  /*2310*/  MOV R23, RZ ;  /* 0x000000ff00177202 */ /* 0x000fe40000000f00 */
[----:B-1----:R-:W-:-:S13]  /*2320*/  ISETP.GT.U32.AND P1, PT, R36, 0xff, PT ;  /* 0x000000ff2400780c */ /* 0x002fda0003f24070 */
[----:B------:R-:W-:Y:S05]  /*2330*/  @P1 BRA `(.L_x_1722) ;  /* 0x0000000400641947 */ /* 0x000fea0003800000 */
[----:B------:R-:W-:Y:S01]  /*2340*/  ULDC UR5, c[0x0][0x10] ;  /* 0x0000040000057ab9 */ /* 0x000fe20000000800 */
[----:B------:R-:W0:Y:S01]  /*2350*/  LDC.64 R32, c[0x0][0x260] ;  /* 0x00009800ff207b82 */ /* 0x000e220000000a00 */
[----:B------:R-:W-:Y:S01]  /*2360*/  UIMAD UR5, UR5, UR4, UR9 ;  /* 0x00000004050572a4 */ /* 0x000fe2000f8e0209 */
[C---:B------:R-:W-:Y:S01]  /*2370*/  IMAD.SHL.U32 R8, R36.reuse, 0x10, RZ ;  /* 0x0000001024087824 */ /* 0x040fe200078e00ff */
[----:B------:R-:W-:-:S04]  /*2380*/  LOP3.LUT R9, R36, 0x7, RZ, 0xc0, !PT ;  /* 0x0000000724097812 */ /* 0x000fc800078ec0ff */
[----:B------:R-:W-:Y:S02]  /*2390*/  LOP3.LUT R8, R8, 0x7fffff80, RZ, 0xc0, !PT ;  /* 0x7fffff8008087812 */ /* 0x000fe400078ec0ff */
[----:B------:R-:W-:-:S04]  /*23a0*/  MOV R11, UR5 ;  /* 0x00000005000b7c02 */ /* 0x000fc80008000f00 */
        /* <DEDUP_REMOVED lines=11> */
[----:B------:R-:W-:-:S02]  /*2460*/  IADD3 R22, R17, 0x50, RZ ;  /* 0x0000005011167810 */ /* 0x000fc40007ffe0ff */
[----:B------:R-:W-:-:S05]  /*2470*/  IADD3 R26, R17, 0x60, RZ ;  /* 0x00000060111a7810 */ /* 0x000fca0007ffe0ff */
[----:B------:R-:W-:-:S06]  /*2480*/  IMAD.WIDE.U32 R26, R26, 0x4, R32 ;  /* 0x000000041a1a7825 */ /* 0x000fcc00078e0020 */
[----:B------:R-:W5:Y:S01]  /*2490*/  LDG.E.64 R26, desc[UR12][R26.64] ;  /* 0x0000000c1a1a7981 */ /* 0x000f62000c1e1b00 */
[----:B--2---:R-:W-:Y:S01]  /*24a0*/  FADD.FTZ R19, RZ, R11 ;  /* 0x0000000bff137221 */ /* 0x004fe20000010000 */
[----:B------:R-:W-:Y:S01]  /*24b0*/  FADD.FTZ R23, RZ, R10 ;  /* 0x0000000aff177221 */ /* 0x000fe20000010000 */
[C---:B------:R-:W-:Y:S01]  /*24c0*/  IADD3 R11, R17.reuse, 0x30, RZ ;  /* 0x00000030110b7810 */ /* 0x040fe20007ffe0ff */
[----:B------:R-:W-:Y:S02]  /*24d0*/  VIADD R10, R17, 0x40 ;  /* 0x00000040110a7836 */ /* 0x000fe40000000000 */
        /* <DEDUP_REMOVED lines=20> */
[----:B------:R-:W-:Y:S02]  /*2620*/  VIADD R10, R17, 0x80 ;  /* 0x00000080110a7836 */ /* 0x000fe40000000000 */
[----:B------:R-:W-:-:S04]  /*2630*/  IMAD.WIDE.U32 R8, R8, 0x4, R32 ;  /* 0x0000000408087825 */ /* 0x000fc800078e0020 */
        /* <DEDUP_REMOVED lines=8> */
[----:B------:R-:W-:-:S04]  /*26c0*/  VIADD R24, R17, 0xc0 ;  /* 0x000000c011187836 */ /* 0x000fc80000000000 */
[----:B------:R-:W-:-:S06]  /*26d0*/  IMAD.WIDE.U32 R24, R24, 0x4, R32 ;  /* 0x0000000418187825 */ /* 0x000fcc00078e0020 */
[----:B------:R-:W5:Y:S01]  /*26e0*/  LDG.E.64 R24, desc[UR12][R24.64] ;  /* 0x0000000c18187981 */ /* 0x000f62000c1e1b00 */
[----:B--2---:R-:W-:Y:S01]  /*26f0*/  FADD.FTZ R8, R8, R26 ;  /* 0x0000001a08087221 */ /* 0x004fe20000010000 */
[----:B------:R-:W-:Y:S01]  /*2700*/  IADD3 R26, R17, 0xb0, RZ ;  /* 0x000000b0111a7810 */ /* 0x000fe20007ffe0ff */
[----:B------:R-:W-:Y:S02]  /*2710*/  FADD.FTZ R9, R9, R19 ;  /* 0x0000001309097221 */ /* 0x000fe40000010000 */
[----:B---3--:R-:W-:Y:S02]  /*2720*/  FADD.FTZ R8, R10, R8 ;  /* 0x000000080a087221 */ /* 0x008fe40000010000 */
[----:B------:R-:W-:-:S04]  /*2730*/  IMAD.WIDE.U32 R26, R26, 0x4, R32 ;  /* 0x000000041a1a7825 */ /* 0x000fc800078e0020 */
[----:B------:R-:W-:Y:S01]  /*2740*/  FADD.FTZ R9, R11, R9 ;  /* 0x000000090b097221 */ /* 0x000fe20000010000 */
[----:B----4-:R-:W-:Y:S01]  /*2750*/  FADD.FTZ R22, R22, R8 ;  /* 0x0000000816167221 */ /* 0x010fe20000010000 */
[----:B------:R-:W-:Y:S02]  /*2760*/  IADD3 R8, R17, 0xd0, RZ ;  /* 0x000000d011087810 */ /* 0x000fe40007ffe0ff */
[----:B------:R-:W-:Y:S01]  /*2770*/  FADD.FTZ R19, R23, R9 ;  /* 0x0000000917137221 */ /* 0x000fe20000010000 */
[----:B------:R-:W2:Y:S01]  /*2780*/  LDG.E.64 R26, desc[UR12][R26.64] ;  /* 0x0000000c1a1a7981 */ /* 0x000ea2000c1e1b00 */
[----:B------:R-:W-:Y:S01]  /*2790*/  IADD3 R10, R17, 0xe0, RZ ;  /* 0x000000e0110a7810 */ /* 0x000fe20007ffe0ff */
[----:B------:R-:W-:-:S04]  /*27a0*/  IMAD.WIDE.U32 R8, R8, 0x4, R32 ;  /* 0x0000000408087825 */ /* 0x000fc800078e0020 */
        /* <DEDUP_REMOVED lines=18> */
.L_x_1722:
[----:B------:R-:W-:Y:S05]  /*28d0*/  BSYNC B0 ;  /* 0x0000000000007941 */ /* 0x000fea0003800000 */
.L_x_1721:
        /* <DEDUP_REMOVED lines=23> */
.L_x_1724:
[----:B------:R-:W-:Y:S05]  /*2a50*/  BSYNC B0 ;  /* 0x0000000000007941 */ /* 0x000fea0003800000 */
.L_x_1723:
[----:B0-----:R-:W2:Y:S04]  /*2a60*/  LDL R9, [R1+0x4] ;  /* 0x0000040001097983 */ /* 0x001ea80000100800 */
[----:B------:R-:W3:Y:S01]  /*2a70*/  LDL R8, [R1+0x8] ;  /* 0x0000080001087983 */ /* 0x000ee20000100800 */
        /* <DEDUP_REMOVED lines=11> */
.L_x_1725:
[----:B------:R-:W2:Y:S01]  /*2b30*/  LDL R8, [R1] ;  /* 0x0000000001087983 */ /* 0x000ea20000100800 */
[----:B------:R-:W-:-:S03]  /*2b40*/  IMAD.U32 R17, RZ, RZ, UR5 ;  /* 0x00000005ff117e24 */ /* 0x000fc6000f8e00ff */
[----:B-----5:R3:W-:Y:S04]  /*2b50*/  STL [R1+0x24], R13 ;  /* 0x0000240d01007387 */ /* 0x0207e80000100800 */
[----:B------:R-:W-:Y:S01]  /*2b60*/  STL [R1+0x20], R12 ;  /* 0x0000200c01007387 */ /* 0x000fe20000100800 */
[----:B--2---:R-:W-:-:S05]  /*2b70*/  LEA R17, R17, R8, 0x1 ;  /* 0x0000000811117211 */ /* 0x004fca00078e08ff */
        /* <DEDUP_REMOVED lines=10> */
[----:B------:R-:W4:Y:S01]  /*2c20*/  LDG.E.64.CONSTANT R10, desc[UR12][R10.64] ;  /* 0x0000000c0a0a7981 */ /* 0x000f22000c1e9b00 */
[----:B------:R-:W-:-:S05]  /*2c30*/  VIADD R37, R17, 0x780 ;  /* 0x0000078011257836 */ /* 0x000fca0000000000 */
[----:B------:R-:W-:-:S04]  /*2c40*/  IADD3 R37, P1, R37, R20, RZ ;  /* 0x0000001425257210 */ /* 0x000fc80007f3e0ff */
[----:B---3--:R-:W-:Y:S01]  /*2c50*/  SHF.L.U32 R13, R37, 0x1, RZ ;  /* 0x00000001250d7819 */ /* 0x008fe200000006ff */
[----:B--2---:R-:W-:Y:S02]  /*2c60*/  HADD2.F32 R28, -RZ, R8.H0_H0 ;  /* 0x20000008ff1c7230 */ /* 0x004fe40000004100 */
[----:B------:R-:W-:Y:S02]  /*2c70*/  HADD2.F32 R26, -RZ, R9.H0_H0 ;  /* 0x20000009ff1a7230 */ /* 0x000fe40000004100 */
[----:B----4-:R-:W-:Y:S02]  /*2c80*/  HADD2.F32 R19, -RZ, R10.H0_H0 ;  /* 0x2000000aff137230 */ /* 0x010fe40000004100 */
[----:B------:R-:W-:Y:S01]  /*2c90*/  FADD.FTZ R28, -R16, R28 ;  /* 0x0000001c101c7221 */ /* 0x000fe20000010100 */
[----:B------:R-:W-:Y:S02]  /*2ca0*/  HADD2.F32 R27, -RZ, R8.H1_H1 ;  /* 0x30000008ff1b7230 */ /* 0x000fe40000004100 */
[----:B------:R-:W-:Y:S01]  /*2cb0*/  FADD.FTZ R26, -R18, R26 ;  /* 0x0000001a121a7221 */ /* 0x000fe20000010100 */
[----:B------:R-:W-:-:S02]  /*2cc0*/  HADD2.F32 R10, -RZ, R10.H1_H1 ;  /* 0x3000000aff0a7230 */ /* 0x000fc40000004100 */
[--C-:B0-----:R-:W-:Y:S01]  /*2cd0*/  FFMA.FTZ R19, R0, R19, -R22.reuse ;  /* 0x0000001300137223 */ /* 0x101fe20000010816 */
[----:B------:R-:W-:Y:S01]  /*2ce0*/  FMUL.FTZ R28, R5, R28 ;  /* 0x0000001c051c7220 */ /* 0x000fe20000410000 */
[----:B------:R-:W-:Y:S01]  /*2cf0*/  FMUL.FTZ R26, R7, R26 ;  /* 0x0000001a071a7220 */ /* 0x000fe20000410000 */
[----:B------:R-:W-:Y:S01]  /*2d00*/  FADD.FTZ R27, -R16, R27 ;  /* 0x0000001b101b7221 */ /* 0x000fe20000010100 */
[----:B------:R-:W-:Y:S01]  /*2d10*/  FFMA.FTZ R10, R2, R10, -R22 ;  /* 0x0000000a020a7223 */ /* 0x000fe20000010816 */
[----:B------:R-:W-:Y:S01]  /*2d20*/  FFMA.FTZ R8, R23, -R28, R19 ;  /* 0x8000001c17087223 */ /* 0x000fe20000010013 */
[----:B------:R-:W-:Y:S02]  /*2d30*/  HADD2.F32 R19, -RZ, R11.H0_H0 ;  /* 0x2000000bff137230 */ /* 0x000fe40000004100 */
[----:B------:R-:W-:Y:S01]  /*2d40*/  FMUL.FTZ R27, R5, R27 ;  /* 0x0000001b051b7220 */ /* 0x000fe20000410000 */
[----:B------:R-:W-:Y:S02]  /*2d50*/  IADD3 R28, P2, R13, UR20, RZ ;  /* 0x000000140d1c7c10 */ /* 0x000fe4000ff5e0ff */
[----:B-1----:R-:W-:Y:S01]  /*2d60*/  FFMA.FTZ R19, R3, R19, -R24 ;  /* 0x0000001303137223 */ /* 0x002fe20000010818 */
[----:B------:R-:W-:-:S03]  /*2d70*/  FFMA.FTZ R10, R23, -R27, R10 ;  /* 0x8000001b170a7223 */ /* 0x000fc6000001000a */
        /* <DEDUP_REMOVED lines=8> */
[----:B------:R-:W-:Y:S02]  /*2e00*/  HADD2.F32 R9, -RZ, R9.H1_H1 ;  /* 0x30000009ff097230 */ /* 0x000fe40000004100 */
[----:B------:R-:W-:-:S03]  /*2e10*/  HADD2.F32 R11, -RZ, R11.H1_H1 ;  /* 0x3000000bff0b7230 */ /* 0x000fc60000004100 */
[----:B------:R-:W-:Y:S02]  /*2e20*/  FADD.FTZ R9, -R18, R9 ;  /* 0x0000000912097221 */ /* 0x000fe40000010100 */
[----:B------:R-:W-:Y:S02]  /*2e30*/  FFMA.FTZ R11, R4, R11, -R24 ;  /* 0x0000000b040b7223 */ /* 0x000fe40000010818 */
[----:B------:R-:W-:Y:S01]  /*2e40*/  FMUL.FTZ R9, R7, R9 ;  /* 0x0000000907097220 */ /* 0x000fe20000410000 */
[C---:B------:R-:W-:Y:S01]  /*2e50*/  FMUL.FTZ R8, R5.reuse, R8 ;  /* 0x0000000805087220 */ /* 0x040fe20000410000 */
[----:B------:R-:W-:Y:S02]  /*2e60*/  FMUL.FTZ R10, R5, R10 ;  /* 0x0000000a050a7220 */ /* 0x000fe40000410000 */
[----:B------:R-:W-:Y:S01]  /*2e70*/  FFMA.FTZ R9, R25, -R9, R11 ;  /* 0x8000000919097223 */ /* 0x000fe2000001000b */
[C---:B------:R-:W-:Y:S02]  /*2e80*/  FMUL.FTZ R19, R7.reuse, R19 ;  /* 0x0000001307137220 */ /* 0x040fe40000410000 */
[----:B------:R-:W-:Y:S01]  /*2e90*/  F2FP.F16.F32.PACK_AB R10, R10, R8 ;  /* 0x000000080a0a723e */ /* 0x000fe200000000ff */
[----:B------:R-:W-:Y:S01]  /*2ea0*/  FMUL.FTZ R9, R7, R9 ;  /* 0x0000000907097220 */ /* 0x000fe20000410000 */
[----:B------:R-:W-:-:S02]  /*2eb0*/  IADD3 R8, P1, R33, UR16, RZ ;  /* 0x0000001021087c10 */ /* 0x000fc4000ff3e0ff */
[----:B------:R-:W-:Y:S02]  /*2ec0*/  PRMT R11, R10, 0x7610, R11 ;  /* 0x000076100a0b7816 */ /* 0x000fe4000000000b */
[----:B------:R-:W-:Y:S02]  /*2ed0*/  F2FP.F16.F32.PACK_AB R19, R9, R19 ;  /* 0x000000130913723e */ /* 0x000fe400000000ff */
        /* <DEDUP_REMOVED lines=10> */
[--C-:B--2---:R-:W-:Y:S02]  /*2f80*/  HADD2.F32 R10, -RZ, R28.reuse.H0_H0 ;  /* 0x2000001cff0a7230 */ /* 0x104fe40000004100 */
[----:B---3--:R-:W-:Y:S02]  /*2f90*/  HADD2.F32 R8, -RZ, R27.H0_H0 ;  /* 0x2000001bff087230 */ /* 0x008fe40000004100 */
[----:B------:R-:W-:Y:S02]  /*2fa0*/  HADD2.F32 R19, -RZ, R28.H1_H1 ;  /* 0x3000001cff137230 */ /* 0x000fe40000004100 */
[----:B------:R-:W-:Y:S02]  /*2fb0*/  HADD2.F32 R28, -RZ, R29.H0_H0 ;  /* 0x2000001dff1c7230 */ /* 0x000fe40000004100 */
[----:B------:R-:W-:Y:S01]  /*2fc0*/  FADD.FTZ R8, -R18, R8 ;  /* 0x0000000812087221 */ /* 0x000fe20000010100 */
[----:B------:R-:W-:-:S02]  /*2fd0*/  HADD2.F32 R11, -RZ, R26.H0_H0 ;  /* 0x2000001aff0b7230 */ /* 0x000fc40000004100 */
[----:B------:R-:W-:Y:S02]  /*2fe0*/  HADD2.F32 R9, -RZ, R26.H1_H1 ;  /* 0x3000001aff097230 */ /* 0x000fe40000004100 */
[----:B------:R-:W-:Y:S01]  /*2ff0*/  FFMA.FTZ R28, R3, R28, -R24 ;  /* 0x0000001c031c7223 */ /* 0x000fe20000010818 */
[----:B------:R-:W-:Y:S01]  /*3000*/  FMUL.FTZ R8, R7, R8 ;  /* 0x0000000807087220 */ /* 0x000fe20000410000 */
[----:B------:R-:W-:-:S03]  /*3010*/  FADD.FTZ R11, -R16, R11 ;  /* 0x0000000b100b7221 */ /* 0x000fc60000010100 */
[----:B------:R-:W-:Y:S01]  /*3020*/  FFMA.FTZ R28, R25, -R8, R28 ;  /* 0x80000008191c7223 */ /* 0x000fe2000001001c */
[----:B------:R-:W-:Y:S02]  /*3030*/  IMAD.X R8, RZ, RZ, R6, P1 ;  /* 0x000000ffff087224 */ /* 0x000fe400008e0606 */
[----:B------:R-:W-:Y:S01]  /*3040*/  FADD.FTZ R9, -R16, R9 ;  /* 0x0000000910097221 */ /* 0x000fe20000010100 */
[--C-:B------:R-:W-:Y:S01]  /*3050*/  FFMA.FTZ R10, R0, R10, -R22.reuse ;  /* 0x0000000a000a7223 */ /* 0x100fe20000010816 */
[C---:B------:R-:W-:Y:S01]  /*3060*/  FMUL.FTZ R11, R5.reuse, R11 ;  /* 0x0000000b050b7220 */ /* 0x040fe20000410000 */
[----:B------:R-:W-:Y:S01]  /*3070*/  FFMA.FTZ R19, R2, R19, -R22 ;  /* 0x0000001302137223 */ /* 0x000fe20000010816 */
[----:B------:R-:W-:Y:S01]  /*3080*/  FMUL.FTZ R9, R5, R9 ;  /* 0x0000000905097220 */ /* 0x000fe20000410000 */
[----:B------:R-:W-:Y:S02]  /*3090*/  SHF.L.U64.HI R36, R36, 0x1, R8 ;  /* 0x0000000124247819 */ /* 0x000fe40000010208 */
[C---:B------:R-:W-:Y:S01]  /*30a0*/  IADD3 R8, P1, R12.reuse, UR18, RZ ;  /* 0x000000120c087c10 */ /* 0x040fe2000ff3e0ff */
[C---:B------:R-:W-:Y:S01]  /*30b0*/  FFMA.FTZ R26, R23.reuse, -R11, R10 ;  /* 0x8000000b171a7223 */ /* 0x040fe2000001000a */
[----:B------:R-:W-:Y:S01]  /*30c0*/  FFMA.FTZ R19, R23, -R9, R19 ;  /* 0x8000000917137223 */ /* 0x000fe20000010013 */
[----:B------:R-:W-:-:S02]  /*30d0*/  IADD3 R10, P2, R12, UR20, RZ ;  /* 0x000000140c0a7c10 */ /* 0x000fc4000ff5e0ff */
        /* <DEDUP_REMOVED lines=12> */
[----:B------:R-:W-:Y:S01]  /*31a0*/  IADD3 R32, P1, R13, UR16, RZ ;  /* 0x000000100d207c10 */ /* 0x000fe2000ff3e0ff */
[----:B------:R-:W-:Y:S01]  /*31b0*/  FMUL.FTZ R28, R7, R28 ;  /* 0x0000001c071c7220 */ /* 0x000fe20000410000 */
[----:B------:R-:W-:Y:S01]  /*31c0*/  F2FP.F16.F32.PACK_AB R19, R19, R26 ;  /* 0x0000001a1313723e */ /* 0x000fe200000000ff */
[----:B------:R-:W-:Y:S01]  /*31d0*/  FMUL.FTZ R27, R7, R27 ;  /* 0x0000001b071b7220 */ /* 0x000fe20000410000 */
[----:B------:R-:W-:Y:S01]  /*31e0*/  IADD3.X R33, R37, UR17, RZ, P1, !PT ;  /* 0x0000001125217c10 */ /* 0x000fe20008ffe4ff */
[----:B------:R4:W5:Y:S01]  /*31f0*/  LDL.LU R13, [R1+0x24] ;  /* 0x00002400010d7983 */ /* 0x0009620000300800 */
[----:B------:R-:W-:-:S02]  /*3200*/  IADD3 R17, R17, 0x1680, RZ ;  /* 0x0000168011117810 */ /* 0x000fc40007ffe0ff */
[----:B------:R-:W-:Y:S01]  /*3210*/  F2FP.F16.F32.PACK_AB R27, R27, R28 ;  /* 0x0000001c1b1b723e */ /* 0x000fe200000000ff */
[----:B------:R0:W-:Y:S01]  /*3220*/  STG.E.U16 desc[UR12][R32.64], R19 ;  /* 0x0000001320007986 */ /* 0x0001e2000c10150c */
[----:B------:R-:W-:Y:S02]  /*3230*/  PRMT R26, R19, 0x7632, R26 ;  /* 0x00007632131a7816 */ /* 0x000fe4000000001a */
        /* <DEDUP_REMOVED lines=14> */
[--C-:B--2---:R-:W-:Y:S02]  /*3320*/  HADD2.F32 R32, -RZ, R8.reuse.H0_H0 ;  /* 0x20000008ff207230 */ /* 0x104fe40000004100 */
[----:B------:R-:W-:Y:S02]  /*3330*/  HADD2.F32 R33, -RZ, R8.H1_H1 ;  /* 0x30000008ff217230 */ /* 0x000fe40000004100 */
[--C-:B---3--:R-:W-:Y:S02]  /*3340*/  HADD2.F32 R8, -RZ, R10.reuse.H0_H0 ;  /* 0x2000000aff087230 */ /* 0x108fe40000004100 */
[C---:B------:R-:W-:Y:S01]  /*3350*/  FADD.FTZ R32, -R16.reuse, R32 ;  /* 0x0000002010207221 */ /* 0x040fe20000010100 */
[----:B------:R-:W-:Y:S02]  /*3360*/  HADD2.F32 R10, -RZ, R10.H1_H1 ;  /* 0x3000000aff0a7230 */ /* 0x000fe40000004100 */
[----:B------:R-:W-:Y:S01]  /*3370*/  FADD.FTZ R33, -R16, R33 ;  /* 0x0000002110217221 */ /* 0x000fe20000010100 */
[--C-:B------:R-:W-:Y:S01]  /*3380*/  FFMA.FTZ R8, R0, R8, -R22.reuse ;  /* 0x0000000800087223 */ /* 0x100fe20000010816 */
[C---:B------:R-:W-:Y:S01]  /*3390*/  FMUL.FTZ R32, R5.reuse, R32 ;  /* 0x0000002005207220 */ /* 0x040fe20000410000 */
[----:B------:R-:W-:Y:S01]  /*33a0*/  FFMA.FTZ R10, R2, R10, -R22 ;  /* 0x0000000a020a7223 */ /* 0x000fe20000010816 */
[----:B------:R-:W-:-:S02]  /*33b0*/  FMUL.FTZ R33, R5, R33 ;  /* 0x0000002105217220 */ /* 0x000fc40000410000 */
[C---:B------:R-:W-:Y:S02]  /*33c0*/  FFMA.FTZ R8, R23.reuse, -R32, R8 ;  /* 0x8000002017087223 */ /* 0x040fe40000010008 */
[----:B------:R-:W-:Y:S01]  /*33d0*/  FFMA.FTZ R33, R23, -R33, R10 ;  /* 0x8000002117217223 */ /* 0x000fe2000001000a */
[--C-:B------:R-:W-:Y:S02]  /*33e0*/  HADD2.F32 R10, -RZ, R9.reuse.H0_H0 ;  /* 0x20000009ff0a7230 */ /* 0x100fe40000004100 */
[C---:B------:R-:W-:Y:S01]  /*33f0*/  FMUL.FTZ R8, R5.reuse, R8 ;  /* 0x0000000805087220 */ /* 0x040fe20000410000 */
[----:B------:R-:W-:Y:S02]  /*3400*/  HADD2.F32 R9, -RZ, R9.H1_H1 ;  /* 0x30000009ff097230 */ /* 0x000fe40000004100 */
[----:B------:R-:W-:Y:S01]  /*3410*/  FMUL.FTZ R33, R5, R33 ;  /* 0x0000002105217220 */ /* 0x000fe20000410000 */
[--C-:B------:R-:W-:Y:S02]  /*3420*/  HADD2.F32 R32, -RZ, R11.reuse.H0_H0 ;  /* 0x2000000bff207230 */ /* 0x100fe40000004100 */
[----:B------:R-:W-:-:S02]  /*3430*/  HADD2.F32 R11, -RZ, R11.H1_H1 ;  /* 0x3000000bff0b7230 */ /* 0x000fc40000004100 */
[----:B------:R-:W-:Y:S01]  /*3440*/  F2FP.F16.F32.PACK_AB R33, R33, R8 ;  /* 0x000000082121723e */ /* 0x000fe200000000ff */
[----:B------:R-:W-:Y:S02]  /*3450*/  FADD.FTZ R8, -R18, R9 ;  /* 0x0000000912087221 */ /* 0x000fe40000010100 */
[----:B------:R-:W-:Y:S02]  /*3460*/  FFMA.FTZ R9, R4, R11, -R24 ;  /* 0x0000000b04097223 */ /* 0x000fe40000010818 */
[----:B------:R-:W-:Y:S01]  /*3470*/  FMUL.FTZ R11, R7, R8 ;  /* 0x00000008070b7220 */ /* 0x000fe20000410000 */
[----:B------:R-:W-:Y:S02]  /*3480*/  IADD3 R8, P1, R12, UR16, RZ ;  /* 0x000000100c087c10 */ /* 0x000fe4000ff3e0ff */
[----:B------:R2:W5:Y:S01]  /*3490*/  LDL.LU R12, [R1+0x20] ;  /* 0x00002000010c7983 */ /* 0x0005620000300800 */
[----:B------:R-:W-:Y:S01]  /*34a0*/  FADD.FTZ R10, -R18, R10 ;  /* 0x0000000a120a7221 */ /* 0x000fe20000010100 */
[----:B------:R-:W-:-:S03]  /*34b0*/  FFMA.FTZ R32, R3, R32, -R24 ;  /* 0x0000002003207223 */ /* 0x000fc60000010818 */
[----:B------:R-:W-:Y:S01]  /*34c0*/  FMUL.FTZ R10, R7, R10 ;  /* 0x0000000a070a7220 */ /* 0x000fe20000410000 */
[C---:B------:R-:W-:Y:S01]  /*34d0*/  FFMA.FTZ R11, R25.reuse, -R11, R9 ;  /* 0x8000000b190b7223 */ /* 0x040fe20000010009 */
[----:B------:R-:W-:Y:S02]  /*34e0*/  IADD3.X R9, R36, UR17, RZ, P1, !PT ;  /* 0x0000001124097c10 */ /* 0x000fe40008ffe4ff */
[--C-:B------:R-:W-:Y:S01]  /*34f0*/  FFMA.FTZ R10, R25, -R10, R32.reuse ;  /* 0x8000000a190a7223 */ /* 0x100fe20000010020 */
[----:B------:R-:W-:-:S05]  /*3500*/  PRMT R32, R33, 0x7632, R32 ;  /* 0x0000763221207816 */ /* 0x000fca0000000020 */
[----:B------:R4:W-:Y:S01]  /*3510*/  STG.E.U16 desc[UR12][R8.64+0x2], R32 ;  /* 0x0000022008007986 */ /* 0x0009e2000c10150c */
[C---:B------:R-:W-:Y:S01]  /*3520*/  FMUL.FTZ R10, R7.reuse, R10 ;  /* 0x0000000a070a7220 */ /* 0x040fe20000410000 */
[----:B------:R-:W-:Y:S02]  /*3530*/  FMUL.FTZ R11, R7, R11 ;  /* 0x0000000b070b7220 */ /* 0x000fe40000410000 */
[----:B------:R0:W-:Y:S03]  /*3540*/  STG.E.U16 desc[UR12][R8.64], R33 ;  /* 0x0000002108007986 */ /* 0x0001e6000c10150c */
[----:B------:R-:W-:Y:S01]  /*3550*/  F2FP.F16.F32.PACK_AB R10, R11, R10 ;  /* 0x0000000a0b0a723e */ /* 0x000fe200000000ff */
[--C-:B----4-:R-:W-:Y:S02]  /*3560*/  HADD2.F32 R32, -RZ, R28.reuse.H0_H0 ;  /* 0x2000001cff207230 */ /* 0x110fe40000004100 */
[----:B------:R-:W-:-:S05]  /*3570*/  HADD2.F32 R28, -RZ, R28.H1_H1 ;  /* 0x3000001cff1c7230 */ /* 0x000fca0000004100 */
[----:B------:R-:W-:Y:S01]  /*3580*/  FADD.FTZ R28, -R16, R28 ;  /* 0x0000001c101c7221 */ /* 0x000fe20000010100 */
[--C-:B0-----:R-:W-:Y:S02]  /*3590*/  HADD2.F32 R33, -RZ, R26.reuse.H0_H0 ;  /* 0x2000001aff217230 */ /* 0x101fe40000004100 */
[----:B------:R-:W-:Y:S02]  /*35a0*/  HADD2.F32 R26, -RZ, R26.H1_H1 ;  /* 0x3000001aff1a7230 */ /* 0x000fe40000004100 */
[----:B------:R-:W-:Y:S01]  /*35b0*/  FMUL.FTZ R28, R5, R28 ;  /* 0x0000001c051c7220 */ /* 0x000fe20000410000 */
[--C-:B------:R-:W-:Y:S02]  /*35c0*/  HADD2.F32 R11, -RZ, R29.reuse.H0_H0 ;  /* 0x2000001dff0b7230 */ /* 0x100fe40000004100 */
[----:B------:R-:W-:Y:S01]  /*35d0*/  FFMA.FTZ R26, R2, R26, -R22 ;  /* 0x0000001a021a7223 */ /* 0x000fe20000010816 */
[----:B------:R-:W-:-:S03]  /*35e0*/  HADD2.F32 R29, -RZ, R29.H1_H1 ;  /* 0x3000001dff1d7230 */ /* 0x000fc60000004100 */
[----:B------:R-:W-:Y:S01]  /*35f0*/  FFMA.FTZ R26, R23, -R28, R26 ;  /* 0x8000001c171a7223 */ /* 0x000fe2000001001a */
[--C-:B------:R-:W-:Y:S02]  /*3600*/  HADD2.F32 R28, -RZ, R27.reuse.H0_H0 ;  /* 0x2000001bff1c7230 */ /* 0x100fe40000004100 */
[----:B------:R-:W-:Y:S01]  /*3610*/  FADD.FTZ R32, -R16, R32 ;  /* 0x0000002010207221 */ /* 0x000fe20000010100 */
[----:B------:R-:W-:Y:S02]  /*3620*/  HADD2.F32 R27, -RZ, R27.H1_H1 ;  /* 0x3000001bff1b7230 */ /* 0x000fe40000004100 */
[C---:B------:R-:W-:Y:S01]  /*3630*/  FADD.FTZ R11, -R18.reuse, R11 ;  /* 0x0000000b120b7221 */ /* 0x040fe20000010100 */
[----:B------:R-:W-:Y:S01]  /*3640*/  FADD.FTZ R29, -R18, R29 ;  /* 0x0000001d121d7221 */ /* 0x000fe20000010100 */
[----:B------:R-:W-:Y:S01]  /*3650*/  FFMA.FTZ R33, R0, R33, -R22 ;  /* 0x0000002100217223 */ /* 0x000fe20000010816 */
[----:B------:R-:W-:Y:S01]  /*3660*/  FMUL.FTZ R32, R5, R32 ;  /* 0x0000002005207220 */ /* 0x000fe20000410000 */
[--C-:B------:R-:W-:Y:S01]  /*3670*/  FFMA.FTZ R28, R3, R28, -R24.reuse ;  /* 0x0000001c031c7223 */ /* 0x100fe20000010818 */
[----:B------:R-:W-:Y:S01]  /*3680*/  FFMA.FTZ R27, R4, R27, -R24 ;  /* 0x0000001b041b7223 */ /* 0x000fe20000010818 */
[C---:B------:R-:W-:Y:S01]  /*3690*/  FMUL.FTZ R11, R7.reuse, R11 ;  /* 0x0000000b070b7220 */ /* 0x040fe20000410000 */
[----:B------:R-:W-:Y:S01]  /*36a0*/  FMUL.FTZ R29, R7, R29 ;  /* 0x0000001d071d7220 */ /* 0x000fe20000410000 */
[----:B------:R-:W-:-:S02]  /*36b0*/  FFMA.FTZ R32, R23, -R32, R33 ;  /* 0x8000002017207223 */ /* 0x000fc40000010021 */
[C---:B------:R-:W-:Y:S01]  /*36c0*/  FFMA.FTZ R28, R25.reuse, -R11, R28 ;  /* 0x8000000b191c7223 */ /* 0x040fe2000001001c */
[----:B------:R-:W-:Y:S01]  /*36d0*/  FFMA.FTZ R27, R25, -R29, R27 ;  /* 0x8000001d191b7223 */ /* 0x000fe2000001001b */
[C---:B------:R-:W-:Y:S01]  /*36e0*/  FMUL.FTZ R32, R5.reuse, R32 ;  /* 0x0000002005207220 */ /* 0x040fe20000410000 */
[----:B------:R-:W-:Y:S01]  /*36f0*/  FMUL.FTZ R26, R5, R26 ;  /* 0x0000001a051a7220 */ /* 0x000fe20000410000 */
[C---:B------:R-:W-:Y:S01]  /*3700*/  FMUL.FTZ R28, R7.reuse, R28 ;  /* 0x0000001c071c7220 */ /* 0x040fe20000410000 */
[----:B------:R-:W-:Y:S01]  /*3710*/  FMUL.FTZ R27, R7, R27 ;  /* 0x0000001b071b7220 */ /* 0x000fe20000410000 */
[----:B------:R-:W-:Y:S01]  /*3720*/  PRMT R11, R10, 0x7632, R11 ;  /* 0x000076320a0b7816 */ /* 0x000fe2000000000b */
[----:B------:R0:W-:Y:S01]  /*3730*/  STG.E.U16 desc[UR12][R8.64+0x4], R10 ;  /* 0x0000040a08007986 */ /* 0x0001e2000c10150c */
[----:B------:R-:W-:Y:S02]  /*3740*/  F2FP.F16.F32.PACK_AB R26, R26, R32 ;  /* 0x000000201a1a723e */ /* 0x000fe400000000ff */
[----:B------:R-:W-:Y:S01]  /*3750*/  F2FP.F16.F32.PACK_AB R27, R27, R28 ;  /* 0x0000001c1b1b723e */ /* 0x000fe200000000ff */
[----:B------:R1:W-:Y:S01]  /*3760*/  STG.E.U16 desc[UR12][R8.64+0x6], R11 ;  /* 0x0000060b08007986 */ /* 0x0003e2000c10150c */
[----:B------:R-:W-:Y:S01]  /*3770*/  UIADD3 UR5, UR5, 0x4, URZ ;  /* 0x0000000405057890 */ /* 0x000fe2000fffe03f */
[----:B0-----:R-:W-:-:S04]  /*3780*/  IADD3 R10, P1, R19, UR16, RZ ;  /* 0x00000010130a7c10 */ /* 0x001fc8000ff3e0ff */
[----:B-1----:R-:W-:Y:S02]  /*3790*/  IADD3.X R11, R17, UR17, RZ, P1, !PT ;  /* 0x00000011110b7c10 */ /* 0x002fe40008ffe4ff */
[----:B------:R-:W-:Y:S02]  /*37a0*/  PRMT R8, R26, 0x7632, R8 ;  /* 0x000076321a087816 */ /* 0x000fe40000000008 */
[----:B------:R-:W-:Y:S01]  /*37b0*/  PRMT R9, R27, 0x7632, R9 ;  /* 0x000076321b097816 */ /* 0x000fe20000000009 */
[----:B------:R-:W-:Y:S01]  /*37c0*/  UISETP.NE.AND UP0, UPT, UR5, 0x10, UPT ;  /* 0x000000100500788c */ /* 0x000fe2000bf05270 */
        /* <DEDUP_REMOVED lines=8> */
.L_x_1708:
        /* <DEDUP_REMOVED lines=25> */
[----:B-----5:R-:W-:Y:S01]  /*39e0*/  IADD3 R13, P0, P1, -R0, -0x81, -R35 ;  /* 0xffffff7f000d7810 */ /* 0x020fe2000791e923 */
        /* <DEDUP_REMOVED lines=46> */
.L_x_1743:
        /* <DEDUP_REMOVED lines=43> */
.L_x_1730:
[----:B------:R-:W-:Y:S05]  /*3f80*/  BSYNC B1 ;  /* 0x0000000000017941 */ /* 0x000fea0003800000 */
.L_x_1729:
        /* <DEDUP_REMOVED lines=20> */
.L_x_1733:
        /* <DEDUP_REMOVED lines=55> */
.L_x_1732:
[----:B------:R-:W-:Y:S05]  /*4440*/  BSYNC B1 ;  /* 0x0000000000017941 */ /* 0x000fea0003800000 */
.L_x_1731:
        /* <DEDUP_REMOVED lines=36> */
.L_x_1735:
[----:B------:R-:W-:Y:S05]  /*4690*/  BSYNC B1 ;  /* 0x0000000000017941 */ /* 0x000fea0003800000 */
.L_x_1734:
        /* <DEDUP_REMOVED lines=15> */
.L_x_1728:
[----:B------:R-:W-:Y:S05]  /*4790*/  BSYNC B0 ;  /* 0x0000000000007941 */ /* 0x000fea0003800000 */
.L_x_1727:
        /* <DEDUP_REMOVED lines=39> */
.L_x_1752:
        /* <DEDUP_REMOVED lines=44> */
.L_x_1762:
        /* <DEDUP_REMOVED lines=38> */
.L_x_1772:
[----:B----4-:R-:W-:Y:S01]  /*4f30*/  FADD.FTZ R0, R12, R25 ;  /* 0x000000190c007221 */ /* 0x010fe20000010000 */
[----:B------:R-:W-:Y:S01]  /*4f40*/  @!P1 F2FP.F16.F32.PACK_AB R16, RZ, R16 ;  /* 0x00000010ff10923e */ /* 0x000fe200000000ff */
[----:B------:R-:W-:-:S03]  /*4f50*/  VIADD R17, R37, 0x5a ;  /* 0x0000005a25117836 */ /* 0x000fc60000000000 */
[----:B------:R-:W-:Y:S01]  /*4f60*/  @!P1 F2FP.F16.F32.PACK_AB R0, RZ, R0 ;  /* 0x00000000ff00923e */ /* 0x000fe200000000ff */
[----:B------:R4:W-:Y:S03]  /*4f70*/  @!P1 STG.E.U16 desc[UR12][R10.64+0x78], R16 ;  /* 0x000078100a009986 */ /* 0x0009e6000c10150c */
[----:B------:R-:W-:Y:S02]  /*4f80*/  PRMT R12, R0, 0x7610, R12 ;  /* 0x00007610000c7816 */ /* 0x000fe4000000000c */
[----:B------:R-:W-:-:S03]  /*4f90*/  MOV R0, R17 ;  /* 0x0000001100007202 */ /* 0x000fc60000000f00 */
[----:B------:R4:W-:Y:S04]  /*4fa0*/  @!P1 STG.E.U16 desc[UR12][R14.64+0x78], R12 ;  /* 0x0000780c0e009986 */ /* 0x0009e8000c10150c */
.L_x_1738:
[----:B------:R-:W-:Y:S05]  /*4fb0*/  BSYNC B0 ;  /* 0x0000000000007941 */ /* 0x000fea0003800000 */
.L_x_1737:
        /* <DEDUP_REMOVED lines=65> */
[----:B------:R-:W-:Y:S01]  /*53d0*/  @!P1 F2FP.F16.F32.PACK_AB R12, RZ, R18 ;  /* 0x00000012ff0c923e */ /* 0x000fe200000000ff */
[----:B----4-:R-:W-:Y:S02]  /*53e0*/  FADD.FTZ R17, R23, R10 ;  /* 0x0000000a17117221 */ /* 0x010fe40000010000 */
[----:B------:R-:W1:Y:S01]  /*53f0*/  LDC.64 R10, c[0x0][0x218] ;  /* 0x00008600ff0a7b82 */ /* 0x000e620000000a00 */
[----:B------:R-:W-:Y:S01]  /*5400*/  PRMT R20, R12, 0x7610, R20 ;  /* 0x000076100c147816 */ /* 0x000fe20000000014 */
[----:B-----5:R-:W-:Y:S01]  /*5410*/  FADD.FTZ R22, R16, R22 ;  /* 0x0000001610167221 */ /* 0x020fe20000010000 */
[----:B------:R-:W-:Y:S02]  /*5420*/  @P0 LEA R12, R27, UR8, 0x7 ;  /* 0x000000081b0c0c11 */ /* 0x000fe4000f8e38ff */
[----:B------:R-:W-:Y:S01]  /*5430*/  @!P1 F2FP.F16.F32.PACK_AB R17, RZ, R17 ;  /* 0x00000011ff11923e */ /* 0x000fe200000000ff */
[----:B0-----:R-:W-:Y:S01]  /*5440*/  FADD.FTZ R21, R24, R21 ;  /* 0x0000001518157221 */ /* 0x001fe20000010000 */
[----:B------:R-:W-:-:S02]  /*5450*/  @!P1 F2FP.F16.F32.PACK_AB R16, RZ, R22 ;  /* 0x00000016ff10923e */ /* 0x000fc400000000ff */
[----:B------:R-:W-:Y:S02]  /*5460*/  PRMT R36, R17, 0x7610, R36 ;  /* 0x0000761011247816 */ /* 0x000fe40000000024 */
        /* <DEDUP_REMOVED lines=38> */
[----:B------:R-:W-:-:S03]  /*56d0*/  @!P1 F2FP.F16.F32.PACK_AB R22, RZ, R22 ;  /* 0x00000016ff16923e */ /* 0x000fc600000000ff */
        /* <DEDUP_REMOVED lines=17> */
[----:B------:R-:W-:Y:S02]  /*57f0*/  @!P1 F2FP.F16.F32.PACK_AB R24, RZ, R17 ;  /* 0x00000011ff18923e */ /* 0x000fe400000000ff */
        /* <DEDUP_REMOVED lines=14> */
.L_x_1806:
[----:B01----:R-:W-:Y:S01]  /*58e0*/  FADD.FTZ R0, R0, R23 ;  /* 0x0000001700007221 */ /* 0x003fe20000010000 */
[----:B------:R-:W-:-:S04]  /*58f0*/  @!P1 F2FP.F16.F32.PACK_AB R12, RZ, R12 ;  /* 0x0000000cff0c923e */ /* 0x000fc800000000ff */
[----:B------:R-:W-:Y:S01]  /*5900*/  @!P1 F2FP.F16.F32.PACK_AB R0, RZ, R0 ;  /* 0x00000000ff00923e */ /* 0x000fe200000000ff */
[----:B------:R0:W-:Y:S04]  /*5910*/  @!P1 STG.E.U16 desc[UR12][R10.64+0xb4], R12 ;  /* 0x0000b40c0a009986 */ /* 0x0001e8000c10150c */
[----:B------:R0:W-:Y:S02]  /*5920*/  @!P1 STG.E.U16 desc[UR12][R14.64+0xb4], R0 ;  /* 0x0000b4000e009986 */ /* 0x0001e4000c10150c */
.L_x_1736:
[----:B------:R-:W-:Y:S05]  /*5930*/  WARPSYNC.ALL ;  /* 0x0000000000007948 */ /* 0x000fea0003800000 */
[----:B------:R-:W-:Y:S01]  /*5940*/  BAR.SYNC.DEFER_BLOCKING 0x0 ;  /* 0x0000000000007b1d */ /* 0x000fe20000010000 */
[C---:B------:R-:W-:Y:S02]  /*5950*/  ISETP.GE.AND P0, PT, R7.reuse, -0x1c40, PT ;  /* 0xffffe3c00700780c */ /* 0x040fe40003f06270 */
[----:B------:R-:W-:-:S11]  /*5960*/  IADD3 R7, R7, 0x2000, RZ ;  /* 0x0000200007077810 */ /* 0x000fd60007ffe0ff */
[----:B------:R-:W-:Y:S05]  /*5970*/  @!P0 BRA `(.L_x_1743) ;  /* 0xffffffe000d48947 */ /* 0x000fea000383ffff */
[----:B------:R-:W-:Y:S05]  /*5980*/  EXIT ;  /* 0x000000000000794d */ /* 0x000fea0003800000 */
.L_x_1739:
[----:B------:R-:W-:Y:S01]  /*5990*/  MOV R18, 0x8 ;  /* 0x0000000800127802 */ /* 0x000fe20000000f00 */
[----:B------:R-:W-:Y:S01]  /*59a0*/  IMAD.MOV.U32 R20, RZ, RZ, 0xffff ;  /* 0x0000ffffff147424 */ /* 0x000fe200078e00ff */
[----:B------:R-:W-:-:S07]  /*59b0*/  MOV R19, 0x101f ;  /* 0x0000101f00137802 */ /* 0x000fce0000000f00 */
[----:B012---:R-:W-:Y:S05]  /*59c0*/  WARPSYNC.COLLECTIVE R20, `(.L_x_1744) ;  /* 0x0000000014087348 */ /* 0x007fea0003c00000 */
[----:B-1----:R1:W3:Y:S02]  /*59d0*/  SHFL.BFLY P2, R22, R17, R18, R19 ;  /* 0x0c00001211167389 */ /* 0x0022e40000040013 */
[----:B0123--:R-:W-:Y:S01]  /*59e0*/  ENDCOLLECTIVE ;  /* 0x000000000000791b */ /* 0x00ffe20003800000 */
.L_x_1744:
[----:B------:R-:W-:Y:S01]  /*59f0*/  FADD.FTZ R10, R22, R17 ;  /* 0x00000011160a7221 */ /* 0x000fe20000010000 */
[----:B------:R-:W-:-:S07]  /*5a00*/  MOV R17, R0 ;  /* 0x0000000000117202 */ /* 0x000fce0000000f00 */
[----:B------:R-:W-:Y:S05]  /*5a10*/  WARPSYNC.COLLECTIVE R20, `(.L_x_1745) ;  /* 0x0000000014087348 */ /* 0x000fea0003c00000 */
[----:B------:R0:W1:Y:S02]  /*5a20*/  SHFL.BFLY P2, R22, R17, R18, R19 ;  /* 0x0c00001211167389 */ /* 0x0000640000040013 */
[----:B01----:R-:W-:Y:S01]  /*5a30*/  ENDCOLLECTIVE ;  /* 0x000000000000791b */ /* 0x003fe20003800000 */
.L_x_1745:
[----:B------:R-:W-:Y:S01]  /*5a40*/  MOV R17, R10 ;  /* 0x0000000a00117202 */ /* 0x000fe20000000f00 */
[----:B------:R-:W-:Y:S01]  /*5a50*/  IMAD.MOV.U32 R18, RZ, RZ, 0x4 ;  /* 0x00000004ff127424 */ /* 0x000fe200078e00ff */
[----:B------:R-:W-:-:S07]  /*5a60*/  MOV R11, R22 ;  /* 0x00000016000b7202 */ /* 0x000fce0000000f00 */
[----:B------:R-:W-:Y:S05]  /*5a70*/  WARPSYNC.COLLECTIVE R20, `(.L_x_1746) ;  /* 0x0000000014087348 */ /* 0x000fea0003c00000 */
[----:B------:R0:W1:Y:S02]  /*5a80*/  SHFL.BFLY P2, R22, R17, R18, R19 ;  /* 0x0c00001211167389 */ /* 0x0000640000040013 */
[----:B01----:R-:W-:Y:S01]  /*5a90*/  ENDCOLLECTIVE ;  /* 0x000000000000791b */ /* 0x003fe20003800000 */
.L_x_1746:
[----:B------:R-:W-:-:S05]  /*5aa0*/  FADD.FTZ R11, R11, R0 ;  /* 0x000000000b0b7221 */ /* 0x000fca0000010000 */
[----:B------:R-:W-:Y:S01]  /*5ab0*/  MOV R17, R11 ;  /* 0x0000000b00117202 */ /* 0x000fe20000000f00 */
[----:B------:R-:W-:-:S07]  /*5ac0*/  FADD.FTZ R14, R10, R22 ;  /* 0x000000160a0e7221 */ /* 0x000fce0000010000 */
[----:B------:R-:W-:Y:S05]  /*5ad0*/  WARPSYNC.COLLECTIVE R20, `(.L_x_1747) ;  /* 0x0000000014087348 */ /* 0x000fea0003c00000 */
[----:B------:R0:W1:Y:S02]  /*5ae0*/  SHFL.BFLY P2, R22, R17, R18, R19 ;  /* 0x0c00001211167389 */ /* 0x0000640000040013 */
[----:B01----:R-:W-:Y:S01]  /*5af0*/  ENDCOLLECTIVE ;  /* 0x000000000000791b */ /* 0x003fe20003800000 */
.L_x_1747:
[----:B------:R-:W-:Y:S01]  /*5b00*/  MOV R17, R14 ;  /* 0x0000000e00117202 */ /* 0x000fe20000000f00 */
[----:B------:R-:W-:Y:S01]  /*5b10*/  IMAD.MOV.U32 R18, RZ, RZ, 0x2 ;  /* 0x00000002ff127424 */ /* 0x000fe200078e00ff */
[----:B------:R-:W-:-:S07]  /*5b20*/  MOV R12, R22 ;  /* 0x00000016000c7202 */ /* 0x000fce0000000f00 */
[----:B------:R-:W-:Y:S05]  /*5b30*/  WARPSYNC.COLLECTIVE R20, `(.L_x_1748) ;  /* 0x0000000014087348 */ /* 0x000fea0003c00000 */
[----:B------:R0:W1:Y:S02]  /*5b40*/  SHFL.BFLY P2, R22, R17, R18, R19 ;  /* 0x0c00001211167389 */ /* 0x0000640000040013 */
[----:B01----:R-:W-:Y:S01]  /*5b50*/  ENDCOLLECTIVE ;  /* 0x000000000000791b */ /* 0x003fe20003800000 */
.L_x_1748:
[----:B------:R-:W-:-:S05]  /*5b60*/  FADD.FTZ R15, R11, R12 ;  /* 0x0000000c0b0f7221 */ /* 0x000fca0000010000 */
[----:B------:R-:W-:Y:S01]  /*5b70*/  MOV R17, R15 ;  /* 0x0000000f00117202 */ /* 0x000fe20000000f00 */
[----:B------:R-:W-:-:S07]  /*5b80*/  FADD.FTZ R10, R14, R22 ;  /* 0x000000160e0a7221 */ /* 0x000fce0000010000 */
[----:B------:R-:W-:Y:S05]  /*5b90*/  WARPSYNC.COLLECTIVE R20, `(.L_x_1749) ;  /* 0x0000000014087348 */ /* 0x000fea0003c00000 */
[----:B------:R0:W1:Y:S02]  /*5ba0*/  SHFL.BFLY P2, R22, R17, R18, R19 ;  /* 0x0c00001211167389 */ /* 0x0000640000040013 */
[----:B01----:R-:W-:Y:S01]  /*5bb0*/  ENDCOLLECTIVE ;  /* 0x000000000000791b */ /* 0x003fe20003800000 */
.L_x_1749:
[----:B------:R-:W-:Y:S01]  /*5bc0*/  MOV R17, R10 ;  /* 0x0000000a00117202 */ /* 0x000fe20000000f00 */
[----:B------:R-:W-:Y:S01]  /*5bd0*/  IMAD.MOV.U32 R18, RZ, RZ, 0x1 ;  /* 0x00000001ff127424 */ /* 0x000fe200078e00ff */
[----:B------:R-:W-:-:S07]  /*5be0*/  MOV R0, R22 ;  /* 0x0000001600007202 */ /* 0x000fce0000000f00 */
[----:B------:R-:W-:Y:S05]  /*5bf0*/  WARPSYNC.COLLECTIVE R20, `(.L_x_1750) ;  /* 0x0000000014087348 */ /* 0x000fea0003c00000 */
[----:B------:R0:W1:Y:S02]  /*5c00*/  SHFL.BFLY P2, R22, R17, R18, R19 ;  /* 0x0c00001211167389 */ /* 0x0000640000040013 */
[----:B01----:R-:W-:Y:S01]  /*5c10*/  ENDCOLLECTIVE ;  /* 0x000000000000791b */ /* 0x003fe20003800000 */
.L_x_1750:
[----:B------:R-:W-:-:S05]  /*5c20*/  FADD.FTZ R0, R15, R0 ;  /* 0x000000000f007221 */ /* 0x000fca0000010000 */
[----:B------:R-:W-:Y:S01]  /*5c30*/  MOV R17, R0 ;  /* 0x0000000000117202 */ /* 0x000fe20000000f00 */
[----:B------:R-:W-:-:S07]  /*5c40*/  FADD.FTZ R12, R10, R22 ;  /* 0x000000160a0c7221 */ /* 0x000fce0000010000 */
[----:B------:R-:W-:Y:S05]  /*5c50*/  WARPSYNC.COLLECTIVE R20, `(.L_x_1751) ;  /* 0x0000000014087348 */ /* 0x000fea0003c00000 */
[----:B------:R0:W1:Y:S02]  /*5c60*/  SHFL.BFLY P2, R22, R17, R18, R19 ;  /* 0x0c00001211167389 */ /* 0x0000640000040013 */
[----:B01----:R-:W-:Y:S01]  /*5c70*/  ENDCOLLECTIVE ;  /* 0x000000000000791b */ /* 0x003fe20003800000 */
.L_x_1751:
[----:B------:R-:W-:Y:S01]  /*5c80*/  MOV R21, R22 ;  /* 0x0000001600157202 */ /* 0x000fe20000000f00 */
[----:B------:R-:W-:Y:S06]  /*5c90*/  BRA `(.L_x_1752) ;  /* 0xffffffec005c7947 */ /* 0x000fec000383ffff */
.L_x_1740:
[----:B------:R-:W-:Y:S01]  /*5ca0*/  BSSY B1, `(.L_x_1753) ;  /* 0x0000007000017945 */ /* 0x000fe20003800000 */
[----:B------:R-:W-:Y:S01]  /*5cb0*/  MOV R18, 0x8 ;  /* 0x0000000800127802 */ /* 0x000fe20000000f00 */
[----:B------:R-:W-:Y:S01]  /*5cc0*/  IMAD.MOV.U32 R19, RZ, RZ, 0x101f ;  /* 0x0000101fff137424 */ /* 0x000fe200078e00ff */
[----:B------:R-:W-:-:S07]  /*5cd0*/  MOV R20, 0xffff ;  /* 0x0000ffff00147802 */ /* 0x000fce0000000f00 */
[----:B01234-:R-:W-:Y:S05]  /*5ce0*/  WARPSYNC.COLLECTIVE R20, `(.L_x_1754) ;  /* 0x0000000014087348 */ /* 0x01ffea0003c00000 */
[----:B---3--:R3:W0:Y:S02]  /*5cf0*/  SHFL.BFLY P2, R22, R17, R18, R19 ;  /* 0x0c00001211167389 */ /* 0x0086240000040013 */
[----:B01234-:R-:W-:Y:S01]  /*5d00*/  ENDCOLLECTIVE ;  /* 0x000000000000791b */ /* 0x01ffe20003800000 */
.L_x_1754:
[----:B------:R-:W-:Y:S05]  /*5d10*/  BSYNC B1 ;  /* 0x0000000000017941 */ /* 0x000fea0003800000 */
.L_x_1753:
        /* <DEDUP_REMOVED lines=8> */
.L_x_1755:
[----:B------:R-:W-:Y:S01]  /*5da0*/  MOV R17, R12 ;  /* 0x0000000c00117202 */ /* 0x000fe20000000f00 */
[----:B------:R-:W-:Y:S01]  /*5db0*/  IMAD.MOV.U32 R18, RZ, RZ, 0x4 ;  /* 0x00000004ff127424 */ /* 0x000fe200078e00ff */
[----:B------:R-:W-:-:S07]  /*5dc0*/  MOV R21, R22 ;  /* 0x0000001600157202 */ /* 0x000fce0000000f00 */
[----:B------:R-:W-:Y:S05]  /*5dd0*/  WARPSYNC.COLLECTIVE R20, `(.L_x_1756) ;  /* 0x0000000014087348 */ /* 0x000fea0003c00000 */
[----:B------:R0:W1:Y:S02]  /*5de0*/  SHFL.BFLY P2, R22, R17, R18, R19 ;  /* 0x0c00001211167389 */ /* 0x0000640000040013 */
[----:B01----:R-:W-:Y:S01]  /*5df0*/  ENDCOLLECTIVE ;  /* 0x000000000000791b */ /* 0x003fe20003800000 */
.L_x_1756:
[----:B------:R-:W-:-:S05]  /*5e00*/  FADD.FTZ R16, R21, R0 ;  /* 0x0000000015107221 */ /* 0x000fca0000010000 */
[----:B------:R-:W-:Y:S01]  /*5e10*/  MOV R17, R16 ;  /* 0x0000001000117202 */ /* 0x000fe20000000f00 */
[----:B------:R-:W-:-:S07]  /*5e20*/  FADD.FTZ R21, R12, R22 ;  /* 0x000000160c157221 */ /* 0x000fce0000010000 */
[----:B------:R-:W-:Y:S05]  /*5e30*/  WARPSYNC.COLLECTIVE R20, `(.L_x_1757) ;  /* 0x0000000014087348 */ /* 0x000fea0003c00000 */
[----:B------:R0:W1:Y:S02]  /*5e40*/  SHFL.BFLY P2, R22, R17, R18, R19 ;  /* 0x0c00001211167389 */ /* 0x0000640000040013 */
[----:B01----:R-:W-:Y:S01]  /*5e50*/  ENDCOLLECTIVE ;  /* 0x000000000000791b */ /* 0x003fe20003800000 */
.L_x_1757:
[----:B------:R-:W-:Y:S01]  /*5e60*/  MOV R17, R21 ;  /* 0x0000001500117202 */ /* 0x000fe20000000f00 */
[----:B------:R-:W-:Y:S01]  /*5e70*/  IMAD.MOV.U32 R18, RZ, RZ, 0x2 ;  /* 0x00000002ff127424 */ /* 0x000fe200078e00ff */
[----:B------:R-:W-:-:S07]  /*5e80*/  MOV R23, R22 ;  /* 0x0000001600177202 */ /* 0x000fce0000000f00 */
[----:B------:R-:W-:Y:S05]  /*5e90*/  WARPSYNC.COLLECTIVE R20, `(.L_x_1758) ;  /* 0x0000000014087348 */ /* 0x000fea0003c00000 */
[----:B------:R0:W1:Y:S02]  /*5ea0*/  SHFL.BFLY P2, R22, R17, R18, R19 ;  /* 0x0c00001211167389 */ /* 0x0000640000040013 */
[----:B01----:R-:W-:Y:S01]  /*5eb0*/  ENDCOLLECTIVE ;  /* 0x000000000000791b */ /* 0x003fe20003800000 */
.L_x_1758:
[----:B------:R-:W-:-:S05]  /*5ec0*/  FADD.FTZ R23, R16, R23 ;  /* 0x0000001710177221 */ /* 0x000fca0000010000 */
[----:B------:R-:W-:Y:S01]  /*5ed0*/  MOV R17, R23 ;  /* 0x0000001700117202 */ /* 0x000fe20000000f00 */
[----:B------:R-:W-:-:S07]  /*5ee0*/  FADD.FTZ R0, R21, R22 ;  /* 0x0000001615007221 */ /* 0x000fce0000010000 */
[----:B------:R-:W-:Y:S05]  /*5ef0*/  WARPSYNC.COLLECTIVE R20, `(.L_x_1759) ;  /* 0x0000000014087348 */ /* 0x000fea0003c00000 */
[----:B------:R0:W1:Y:S02]  /*5f00*/  SHFL.BFLY P2, R22, R17, R18, R19 ;  /* 0x0c00001211167389 */ /* 0x0000640000040013 */
[----:B01----:R-:W-:Y:S01]  /*5f10*/  ENDCOLLECTIVE ;  /* 0x000000000000791b */ /* 0x003fe20003800000 */
.L_x_1759:
[----:B------:R-:W-:Y:S01]  /*5f20*/  MOV R17, R0 ;  /* 0x0000000000117202 */ /* 0x000fe20000000f00 */
[----:B------:R-:W-:Y:S01]  /*5f30*/  IMAD.MOV.U32 R18, RZ, RZ, 0x1 ;  /* 0x00000001ff127424 */ /* 0x000fe200078e00ff */
[----:B------:R-:W-:-:S07]  /*5f40*/  MOV R24, R22 ;  /* 0x0000001600187202 */ /* 0x000fce0000000f00 */
[----:B------:R-:W-:Y:S05]  /*5f50*/  WARPSYNC.COLLECTIVE R20, `(.L_x_1760) ;  /* 0x0000000014087348 */ /* 0x000fea0003c00000 */
[----:B------:R0:W1:Y:S02]  /*5f60*/  SHFL.BFLY P2, R22, R17, R18, R19 ;  /* 0x0c00001211167389 */ /* 0x0000640000040013 */
[----:B01----:R-:W-:Y:S01]  /*5f70*/  ENDCOLLECTIVE ;  /* 0x000000000000791b */ /* 0x003fe20003800000 */
.L_x_1760:
[----:B------:R-:W-:-:S05]  /*5f80*/  FADD.FTZ R12, R23, R24 ;  /* 0x00000018170c7221 */ /* 0x000fca0000010000 */
[----:B------:R-:W-:Y:S01]  /*5f90*/  MOV R17, R12 ;  /* 0x0000000c00117202 */ /* 0x000fe20000000f00 */
[----:B------:R-:W-:-:S07]  /*5fa0*/  FADD.FTZ R16, R0, R22 ;  /* 0x0000001600107221 */ /* 0x000fce0000010000 */
[----:B------:R-:W-:Y:S05]  /*5fb0*/  WARPSYNC.COLLECTIVE R20, `(.L_x_1761) ;  /* 0x0000000014087348 */ /* 0x000fea0003c00000 */
[----:B------:R0:W1:Y:S02]  /*5fc0*/  SHFL.BFLY P2, R22, R17, R18, R19 ;  /* 0x0c00001211167389 */ /* 0x0000640000040013 */
[----:B01----:R-:W-:Y:S01]  /*5fd0*/  ENDCOLLECTIVE ;  /* 0x000000000000791b */ /* 0x003fe20003800000 */
.L_x_1761:
[----:B------:R-:W-:Y:S01]  /*5fe0*/  MOV R25, R22 ;  /* 0x0000001600197202 */ /* 0x000fe20000000f00 */
[----:B------:R-:W-:Y:S06]  /*5ff0*/  BRA `(.L_x_1762) ;  /* 0xffffffec00347947 */ /* 0x000fec000383ffff */
.L_x_1741:
[----:B------:R-:W-:Y:S01]  /*6000*/  BSSY B1, `(.L_x_1763) ;  /* 0x0000007000017945 */ /* 0x000fe20003800000 */
[----:B------:R-:W-:Y:S01]  /*6010*/  MOV R18, 0x8 ;  /* 0x0000000800127802 */ /* 0x000fe20000000f00 */
[----:B------:R-:W-:Y:S01]  /*6020*/  IMAD.MOV.U32 R19, RZ, RZ, 0x101f ;  /* 0x0000101fff137424 */ /* 0x000fe200078e00ff */
[----:B------:R-:W-:-:S07]  /*6030*/  MOV R20, 0xffff ;  /* 0x0000ffff00147802 */ /* 0x000fce0000000f00 */
[----:B01234-:R-:W-:Y:S05]  /*6040*/  WARPSYNC.COLLECTIVE R20, `(.L_x_1764) ;  /* 0x0000000014087348 */ /* 0x01ffea0003c00000 */
[----:B0-----:R0:W0:Y:S02]  /*6050*/  SHFL.BFLY P2, R22, R17, R18, R19 ;  /* 0x0c00001211167389 */ /* 0x0010240000040013 */
[----:B01234-:R-:W-:Y:S01]  /*6060*/  ENDCOLLECTIVE ;  /* 0x000000000000791b */ /* 0x01ffe20003800000 */
.L_x_1764:
[----:B------:R-:W-:Y:S05]  /*6070*/  BSYNC B1 ;  /* 0x0000000000017941 */ /* 0x000fea0003800000 */
.L_x_1763:
        /* <DEDUP_REMOVED lines=8> */
.L_x_1765:
[----:B------:R-:W-:Y:S01]  /*6100*/  MOV R17, R12 ;  /* 0x0000000c00117202 */ /* 0x000fe20000000f00 */
[----:B------:R-:W-:Y:S01]  /*6110*/  IMAD.MOV.U32 R18, RZ, RZ, 0x4 ;  /* 0x00000004ff127424 */ /* 0x000fe200078e00ff */
[----:B------:R-:W-:-:S07]  /*6120*/  MOV R21, R22 ;  /* 0x0000001600157202 */ /* 0x000fce0000000f00 */
[----:B------:R-:W-:Y:S05]  /*6130*/  WARPSYNC.COLLECTIVE R20, `(.L_x_1766) ;  /* 0x0000000014087348 */ /* 0x000fea0003c00000 */
[----:B------:R0:W1:Y:S02]  /*6140*/  SHFL.BFLY P2, R22, R17, R18, R19 ;  /* 0x0c00001211167389 */ /* 0x0000640000040013 */
[----:B01----:R-:W-:Y:S01]  /*6150*/  ENDCOLLECTIVE ;  /* 0x000000000000791b */ /* 0x003fe20003800000 */
.L_x_1766:
[----:B------:R-:W-:-:S05]  /*6160*/  FADD.FTZ R16, R21, R0 ;  /* 0x0000000015107221 */ /* 0x000fca0000010000 */
[----:B------:R-:W-:Y:S01]  /*6170*/  MOV R17, R16 ;  /* 0x0000001000117202 */ /* 0x000fe20000000f00 */
[----:B------:R-:W-:-:S07]  /*6180*/  FADD.FTZ R21, R12, R22 ;  /* 0x000000160c157221 */ /* 0x000fce0000010000 */
[----:B------:R-:W-:Y:S05]  /*6190*/  WARPSYNC.COLLECTIVE R20, `(.L_x_1767) ;  /* 0x0000000014087348 */ /* 0x000fea0003c00000 */
[----:B------:R0:W1:Y:S02]  /*61a0*/  SHFL.BFLY P2, R22, R17, R18, R19 ;  /* 0x0c00001211167389 */ /* 0x0000640000040013 */
[----:B01----:R-:W-:Y:S01]  /*61b0*/  ENDCOLLECTIVE ;  /* 0x000000000000791b */ /* 0x003fe20003800000 */
.L_x_1767:
[----:B------:R-:W-:Y:S01]  /*61c0*/  MOV R17, R21 ;  /* 0x0000001500117202 */ /* 0x000fe20000000f00 */
[----:B------:R-:W-:Y:S01]  /*61d0*/  IMAD.MOV.U32 R18, RZ, RZ, 0x2 ;  /* 0x00000002ff127424 */ /* 0x000fe200078e00ff */
[----:B------:R-:W-:-:S07]  /*61e0*/  MOV R23, R22 ;  /* 0x0000001600177202 */ /* 0x000fce0000000f00 */
[----:B------:R-:W-:Y:S05]  /*61f0*/  WARPSYNC.COLLECTIVE R20, `(.L_x_1768) ;  /* 0x0000000014087348 */ /* 0x000fea0003c00000 */
[----:B------:R0:W1:Y:S02]  /*6200*/  SHFL.BFLY P2, R22, R17, R18, R19 ;  /* 0x0c00001211167389 */ /* 0x0000640000040013 */
[----:B01----:R-:W-:Y:S01]  /*6210*/  ENDCOLLECTIVE ;  /* 0x000000000000791b */ /* 0x003fe20003800000 */
.L_x_1768:
[----:B------:R-:W-:-:S05]  /*6220*/  FADD.FTZ R23, R16, R23 ;  /* 0x0000001710177221 */ /* 0x000fca0000010000 */
[----:B------:R-:W-:Y:S01]  /*6230*/  MOV R17, R23 ;  /* 0x0000001700117202 */ /* 0x000fe20000000f00 */
[----:B------:R-:W-:-:S07]  /*6240*/  FADD.FTZ R0, R21, R22 ;  /* 0x0000001615007221 */ /* 0x000fce0000010000 */
[----:B------:R-:W-:Y:S05]  /*6250*/  WARPSYNC.COLLECTIVE R20, `(.L_x_1769) ;  /* 0x0000000014087348 */ /* 0x000fea0003c00000 */
[----:B------:R0:W1:Y:S02]  /*6260*/  SHFL.BFLY P2, R22, R17, R18, R19 ;  /* 0x0c00001211167389 */ /* 0x0000640000040013 */
[----:B01----:R-:W-:Y:S01]  /*6270*/  ENDCOLLECTIVE ;  /* 0x000000000000791b */ /* 0x003fe20003800000 */
.L_x_1769:
[----:B------:R-:W-:Y:S01]  /*6280*/  MOV R17, R0 ;  /* 0x0000000000117202 */ /* 0x000fe20000000f00 */
[----:B------:R-:W-:Y:S01]  /*6290*/  IMAD.MOV.U32 R18, RZ, RZ, 0x1 ;  /* 0x00000001ff127424 */ /* 0x000fe200078e00ff */
[----:B------:R-:W-:-:S07]  /*62a0*/  MOV R24, R22 ;  /* 0x0000001600187202 */ /* 0x000fce0000000f00 */
[----:B------:R-:W-:Y:S05]  /*62b0*/  WARPSYNC.COLLECTIVE R20, `(.L_x_1770) ;  /* 0x0000000014087348 */ /* 0x000fea0003c00000 */
[----:B------:R0:W1:Y:S02]  /*62c0*/  SHFL.BFLY P2, R22, R17, R18, R19 ;  /* 0x0c00001211167389 */ /* 0x0000640000040013 */
[----:B01----:R-:W-:Y:S01]  /*62d0*/  ENDCOLLECTIVE ;  /* 0x000000000000791b */ /* 0x003fe20003800000 */
.L_x_1770:
[----:B------:R-:W-:-:S05]  /*62e0*/  FADD.FTZ R12, R23, R24 ;  /* 0x00000018170c7221 */ /* 0x000fca0000010000 */
[----:B------:R-:W-:Y:S01]  /*62f0*/  MOV R17, R12 ;  /* 0x0000000c00117202 */ /* 0x000fe20000000f00 */
[----:B------:R-:W-:-:S07]  /*6300*/  FADD.FTZ R16, R0, R22 ;  /* 0x0000001600107221 */ /* 0x000fce0000010000 */
[----:B------:R-:W-:Y:S05]  /*6310*/  WARPSYNC.COLLECTIVE R20, `(.L_x_1771) ;  /* 0x0000000014087348 */ /* 0x000fea0003c00000 */
[----:B------:R0:W1:Y:S02]  /*6320*/  SHFL.BFLY P2, R22, R17, R18, R19 ;  /* 0x0c00001211167389 */ /* 0x0000640000040013 */
[----:B01----:R-:W-:Y:S01]  /*6330*/  ENDCOLLECTIVE ;  /* 0x000000000000791b */ /* 0x003fe20003800000 */
.L_x_1771:
[----:B------:R-:W-:Y:S01]  /*6340*/  MOV R25, R22 ;  /* 0x0000001600197202 */ /* 0x000fe20000000f00 */
[----:B------:R-:W-:Y:S06]  /*6350*/  BRA `(.L_x_1772) ;  /* 0xffffffe800f47947 */ /* 0x000fec000383ffff */
.L_x_1742:
[----:B------:R-:W-:Y:S01]  /*6360*/  BSSY B0, `(.L_x_1773) ;  /* 0x0000007000007945 */ /* 0x000fe20003800000 */
[----:B------:R-:W-:Y:S01]  /*6370*/  MOV R18, 0x8 ;  /* 0x0000000800127802 */ /* 0x000fe20000000f00 */
[----:B------:R-:W-:Y:S01]  /*6380*/  IMAD.MOV.U32 R19, RZ, RZ, 0x101f ;  /* 0x0000101fff137424 */ /* 0x000fe200078e00ff */
[----:B------:R-:W-:-:S07]  /*6390*/  MOV R20, 0xffff ;  /* 0x0000ffff00147802 */ /* 0x000fce0000000f00 */
[----:B01234-:R-:W-:Y:S05]  /*63a0*/  WARPSYNC.COLLECTIVE R20, `(.L_x_1774) ;  /* 0x0000000014087348 */ /* 0x01ffea0003c00000 */
[----:B---3--:R3:W0:Y:S02]  /*63b0*/  SHFL.BFLY P2, R22, R17, R18, R19 ;  /* 0x0c00001211167389 */ /* 0x0086240000040013 */
[----:B01234-:R-:W-:Y:S01]  /*63c0*/  ENDCOLLECTIVE ;  /* 0x000000000000791b */ /* 0x01ffe20003800000 */
.L_x_1774:
[----:B------:R-:W-:Y:S05]  /*63d0*/  BSYNC B0 ;  /* 0x0000000000007941 */ /* 0x000fea0003800000 */
.L_x_1773:
        /* <DEDUP_REMOVED lines=11> */
.L_x_1775:
[----:B------:R-:W-:Y:S01]  /*6490*/  HFMA2.MMA R18, -RZ, RZ, 0, 2.384185791015625e-07 ;  /* 0x00000004ff127435 */ /* 0x000fe200000001ff */
[----:B------:R-:W-:Y:S01]  /*64a0*/  IMAD.MOV.U32 R17, RZ, RZ, R16 ;  /* 0x000000ffff117224 */ /* 0x000fe200078e0010 */
[----:B------:R-:W-:-:S09]  /*64b0*/  MOV R15, R22 ;  /* 0x00000016000f7202 */ /* 0x000fd20000000f00 */
[----:B------:R-:W-:Y:S05]  /*64c0*/  WARPSYNC.COLLECTIVE R20, `(.L_x_1776) ;  /* 0x0000000014087348 */ /* 0x000fea0003c00000 */
[----:B------:R0:W1:Y:S02]  /*64d0*/  SHFL.BFLY P2, R22, R17, R18, R19 ;  /* 0x0c00001211167389 */ /* 0x0000640000040013 */
[----:B01----:R-:W-:Y:S01]  /*64e0*/  ENDCOLLECTIVE ;  /* 0x000000000000791b */ /* 0x003fe20003800000 */
.L_x_1776:
[----:B------:R-:W-:-:S05]  /*64f0*/  FADD.FTZ R12, R15, R14 ;  /* 0x0000000e0f0c7221 */ /* 0x000fca0000010000 */
[----:B------:R-:W-:Y:S02]  /*6500*/  MOV R17, R12 ;  /* 0x0000000c00117202 */ /* 0x000fe40000000f00 */
[----:B------:R-:W-:-:S07]  /*6510*/  MOV R21, R22 ;  /* 0x0000001600157202 */ /* 0x000fce0000000f00 */
[----:B------:R-:W-:Y:S05]  /*6520*/  WARPSYNC.COLLECTIVE R20, `(.L_x_1777) ;  /* 0x0000000014087348 */ /* 0x000fea0003c00000 */
[----:B------:R0:W1:Y:S02]  /*6530*/  SHFL.BFLY P2, R22, R17, R18, R19 ;  /* 0x0c00001211167389 */ /* 0x0000640000040013 */
[----:B01----:R-:W-:Y:S01]  /*6540*/  ENDCOLLECTIVE ;  /* 0x000000000000791b */ /* 0x003fe20003800000 */
.L_x_1777:
[----:B------:R-:W-:Y:S01]  /*6550*/  FADD.FTZ R21, R16, R21 ;  /* 0x0000001510157221 */ /* 0x000fe20000010000 */
[----:B------:R-:W-:-:S04]  /*6560*/  HFMA2.MMA R18, -RZ, RZ, 0, 1.1920928955078125e-07 ;  /* 0x00000002ff127435 */ /* 0x000fc800000001ff */
[----:B------:R-:W-:Y:S01]  /*6570*/  MOV R17, R21 ;  /* 0x0000001500117202 */ /* 0x000fe20000000f00 */
[----:B------:R-:W-:-:S07]  /*6580*/  IMAD.MOV.U32 R11, RZ, RZ, R22 ;  /* 0x000000ffff0b7224 */ /* 0x000fce00078e0016 */
[----:B------:R-:W-:Y:S05]  /*6590*/  WARPSYNC.COLLECTIVE R20, `(.L_x_1778) ;  /* 0x0000000014087348 */ /* 0x000fea0003c00000 */
[----:B------:R0:W1:Y:S02]  /*65a0*/  SHFL.BFLY P2, R22, R17, R18, R19 ;  /* 0x0c00001211167389 */ /* 0x0000640000040013 */
[----:B01----:R-:W-:Y:S01]  /*65b0*/  ENDCOLLECTIVE ;  /* 0x000000000000791b */ /* 0x003fe20003800000 */
.L_x_1778:
[----:B------:R-:W-:-:S04]  /*65c0*/  FADD.FTZ R14, R12, R11 ;  /* 0x0000000b0c0e7221 */ /* 0x000fc80000010000 */
[----:B------:R-:W-:Y:S01]  /*65d0*/  IMAD.MOV.U32 R17, RZ, RZ, R14 ;  /* 0x000000ffff117224 */ /* 0x000fe200078e000e */
[----:B------:R-:W-:-:S07]  /*65e0*/  MOV R16, R22 ;  /* 0x0000001600107202 */ /* 0x000fce0000000f00 */
[----:B------:R-:W-:Y:S05]  /*65f0*/  WARPSYNC.COLLECTIVE R20, `(.L_x_1779) ;  /* 0x0000000014087348 */ /* 0x000fea0003c00000 */
[----:B------:R0:W1:Y:S02]  /*6600*/  SHFL.BFLY P2, R22, R17, R18, R19 ;  /* 0x0c00001211167389 */ /* 0x0000640000040013 */
[----:B01----:R-:W-:Y:S01]  /*6610*/  ENDCOLLECTIVE ;  /* 0x000000000000791b */ /* 0x003fe20003800000 */
.L_x_1779:
[----:B------:R-:W-:Y:S01]  /*6620*/  FADD.FTZ R16, R21, R16 ;  /* 0x0000001015107221 */ /* 0x000fe20000010000 */
[----:B------:R-:W-:-:S04]  /*6630*/  HFMA2.MMA R18, -RZ, RZ, 0, 5.9604644775390625e-08 ;  /* 0x00000001ff127435 */ /* 0x000fc800000001ff */
[----:B------:R-:W-:Y:S02]  /*6640*/  MOV R17, R16 ;  /* 0x0000001000117202 */ /* 0x000fe40000000f00 */
[----:B------:R-:W-:-:S07]  /*6650*/  MOV R23, R22 ;  /* 0x0000001600177202 */ /* 0x000fce0000000f00 */
[----:B------:R-:W-:Y:S05]  /*6660*/  WARPSYNC.COLLECTIVE R20, `(.L_x_1780) ;  /* 0x0000000014087348 */ /* 0x000fea0003c00000 */
[----:B------:R0:W1:Y:S02]  /*6670*/  SHFL.BFLY P2, R22, R17, R18, R19 ;  /* 0x0c00001211167389 */ /* 0x0000640000040013 */
[----:B01----:R-:W-:Y:S01]  /*6680*/  ENDCOLLECTIVE ;  /* 0x000000000000791b */ /* 0x003fe20003800000 */
.L_x_1780:
[----:B------:R-:W-:-:S04]  /*6690*/  FADD.FTZ R12, R14, R23 ;  /* 0x000000170e0c7221 */ /* 0x000fc80000010000 */
[----:B------:R-:W-:Y:S02]  /*66a0*/  IMAD.MOV.U32 R17, RZ, RZ, R12 ;  /* 0x000000ffff117224 */ /* 0x000fe400078e000c */
[----:B------:R-:W-:-:S05]  /*66b0*/  FADD.FTZ R22, R16, R22 ;  /* 0x0000001610167221 */ /* 0x000fca0000010000 */
[----:B------:R-:W-:-:S07]  /*66c0*/  @!P1 F2FP.F16.F32.PACK_AB R16, RZ, R22 ;  /* 0x00000016ff10923e */ /* 0x000fce00000000ff */
[----:B------:R-:W-:Y:S05]  /*66d0*/  WARPSYNC.COLLECTIVE R20, `(.L_x_1781) ;  /* 0x0000000014087348 */ /* 0x000fea0003c00000 */
[----:B------:R0:W1:Y:S02]  /*66e0*/  SHFL.BFLY P2, R22, R17, R18, R19 ;  /* 0x0c00001211167389 */ /* 0x0000640000040013 */
[----:B01----:R-:W-:Y:S01]  /*66f0*/  ENDCOLLECTIVE ;  /* 0x000000000000791b */ /* 0x003fe20003800000 */
.L_x_1781:
        /* <DEDUP_REMOVED lines=16> */
.L_x_1782:
[----:B------:R-:W-:Y:S01]  /*6800*/  MOV R17, R10 ;  /* 0x0000000a00117202 */ /* 0x000fe20000000f00 */
[----:B------:R-:W-:-:S07]  /*6810*/  IMAD.MOV.U32 R24, RZ, RZ, R22 ;  /* 0x000000ffff187224 */ /* 0x000fce00078e0016 */
[----:B------:R-:W-:Y:S05]  /*6820*/  WARPSYNC.COLLECTIVE R20, `(.L_x_1783) ;  /* 0x0000000014087348 */ /* 0x000fea0003c00000 */
[----:B------:R0:W1:Y:S02]  /*6830*/  SHFL.BFLY P2, R22, R17, R18, R19 ;  /* 0x0c00001211167389 */ /* 0x0000640000040013 */
[----:B01----:R-:W-:Y:S01]  /*6840*/  ENDCOLLECTIVE ;  /* 0x000000000000791b */ /* 0x003fe20003800000 */
.L_x_1783:
[----:B------:R-:W-:Y:S01]  /*6850*/  FADD.FTZ R23, R24, R11 ;  /* 0x0000000b18177221 */ /* 0x000fe20000010000 */
[----:B------:R-:W-:-:S04]  /*6860*/  HFMA2.MMA R18, -RZ, RZ, 0, 2.384185791015625e-07 ;  /* 0x00000004ff127435 */ /* 0x000fc800000001ff */
[----:B------:R-:W-:Y:S01]  /*6870*/  MOV R17, R23 ;  /* 0x0000001700117202 */ /* 0x000fe20000000f00 */
[----:B------:R-:W-:-:S07]  /*6880*/  FADD.FTZ R15, R22, R10 ;  /* 0x0000000a160f7221 */ /* 0x000fce0000010000 */
[----:B------:R-:W-:Y:S05]  /*6890*/  WARPSYNC.COLLECTIVE R20, `(.L_x_1784) ;  /* 0x0000000014087348 */ /* 0x000fea0003c00000 */
[----:B------:R0:W1:Y:S02]  /*68a0*/  SHFL.BFLY P2, R22, R17, R18, R19 ;  /* 0x0c00001211167389 */ /* 0x0000640000040013 */
[----:B01----:R-:W-:Y:S01]  /*68b0*/  ENDCOLLECTIVE ;  /* 0x000000000000791b */ /* 0x003fe20003800000 */
.L_x_1784:
[----:B------:R-:W-:Y:S01]  /*68c0*/  MOV R17, R15 ;  /* 0x0000000f00117202 */ /* 0x000fe20000000f00 */
[----:B------:R-:W-:-:S07]  /*68d0*/  IMAD.MOV.U32 R10, RZ, RZ, R22 ;  /* 0x000000ffff0a7224 */ /* 0x000fce00078e0016 */
[----:B------:R-:W-:Y:S05]  /*68e0*/  WARPSYNC.COLLECTIVE R20, `(.L_x_1785) ;  /* 0x0000000014087348 */ /* 0x000fea0003c00000 */
[----:B------:R0:W1:Y:S02]  /*68f0*/  SHFL.BFLY P2, R22, R17, R18, R19 ;  /* 0x0c00001211167389 */ /* 0x0000640000040013 */
[----:B01----:R-:W-:Y:S01]  /*6900*/  ENDCOLLECTIVE ;  /* 0x000000000000791b */ /* 0x003fe20003800000 */
.L_x_1785:
[----:B------:R-:W-:Y:S01]  /*6910*/  FADD.FTZ R11, R23, R10 ;  /* 0x0000000a170b7221 */ /* 0x000fe20000010000 */
[----:B------:R-:W-:-:S04]  /*6920*/  HFMA2.MMA R18, -RZ, RZ, 0, 1.1920928955078125e-07 ;  /* 0x00000002ff127435 */ /* 0x000fc800000001ff */
[----:B------:R-:W-:Y:S01]  /*6930*/  MOV R17, R11 ;  /* 0x0000000b00117202 */ /* 0x000fe20000000f00 */
[----:B------:R-:W-:-:S07]  /*6940*/  FADD.FTZ R10, R15, R22 ;  /* 0x000000160f0a7221 */ /* 0x000fce0000010000 */
[----:B------:R-:W-:Y:S05]  /*6950*/  WARPSYNC.COLLECTIVE R20, `(.L_x_1786) ;  /* 0x0000000014087348 */ /* 0x000fea0003c00000 */
[----:B------:R0:W1:Y:S02]  /*6960*/  SHFL.BFLY P2, R22, R17, R18, R19 ;  /* 0x0c00001211167389 */ /* 0x0000640000040013 */
[----:B01----:R-:W-:Y:S01]  /*6970*/  ENDCOLLECTIVE ;  /* 0x000000000000791b */ /* 0x003fe20003800000 */
.L_x_1786:
[----:B------:R-:W0:Y:S01]  /*6980*/  LDC.64 R14, c[0x0][0x220] ;  /* 0x00008800ff0e7b82 */ /* 0x000e220000000a00 */
[----:B------:R-:W-:Y:S01]  /*6990*/  MOV R17, R10 ;  /* 0x0000000a00117202 */ /* 0x000fe20000000f00 */
[----:B------:R-:W-:-:S07]  /*69a0*/  IMAD.MOV.U32 R24, RZ, RZ, R22 ;  /* 0x000000ffff187224 */ /* 0x000fce00078e0016 */
[----:B0-----:R-:W-:Y:S05]  /*69b0*/  WARPSYNC.COLLECTIVE R20, `(.L_x_1787) ;  /* 0x0000000014087348 */ /* 0x001fea0003c00000 */
[----:B------:R1:W2:Y:S02]  /*69c0*/  SHFL.BFLY P2, R22, R17, R18, R19 ;  /* 0x0c00001211167389 */ /* 0x0002a40000040013 */
[----:B012---:R-:W-:Y:S01]  /*69d0*/  ENDCOLLECTIVE ;  /* 0x000000000000791b */ /* 0x007fe20003800000 */
.L_x_1787:
[----:B------:R-:W-:Y:S01]  /*69e0*/  FADD.FTZ R24, R11, R24 ;  /* 0x000000180b187221 */ /* 0x000fe20000010000 */
[----:B------:R-:W-:-:S04]  /*69f0*/  HFMA2.MMA R18, -RZ, RZ, 0, 5.9604644775390625e-08 ;  /* 0x00000001ff127435 */ /* 0x000fc800000001ff */
[----:B------:R-:W-:Y:S01]  /*6a00*/  MOV R17, R24 ;  /* 0x0000001800117202 */ /* 0x000fe20000000f00 */
[----:B------:R-:W-:-:S07]  /*6a10*/  FADD.FTZ R23, R10, R22 ;  /* 0x000000160a177221 */ /* 0x000fce0000010000 */
[----:B------:R-:W-:Y:S05]  /*6a20*/  WARPSYNC.COLLECTIVE R20, `(.L_x_1788) ;  /* 0x0000000014087348 */ /* 0x000fea0003c00000 */
[----:B------:R0:W1:Y:S02]  /*6a30*/  SHFL.BFLY P2, R22, R17, R18, R19 ;  /* 0x0c00001211167389 */ /* 0x0000640000040013 */
[----:B01----:R-:W-:Y:S01]  /*6a40*/  ENDCOLLECTIVE ;  /* 0x000000000000791b */ /* 0x003fe20003800000 */
.L_x_1788:
[----:B------:R-:W-:Y:S01]  /*6a50*/  MOV R17, R23 ;  /* 0x0000001700117202 */ /* 0x000fe20000000f00 */
[----:B------:R-:W-:-:S07]  /*6a60*/  IMAD.MOV.U32 R21, RZ, RZ, R22 ;  /* 0x000000ffff157224 */ /* 0x000fce00078e0016 */
[----:B------:R-:W-:Y:S05]  /*6a70*/  WARPSYNC.COLLECTIVE R20, `(.L_x_1789) ;  /* 0x0000000014087348 */ /* 0x000fea0003c00000 */
[----:B------:R0:W1:Y:S02]  /*6a80*/  SHFL.BFLY P2, R22, R17, R18, R19 ;  /* 0x0c00001211167389 */ /* 0x0000640000040013 */
[----:B01----:R-:W-:Y:S01]  /*6a90*/  ENDCOLLECTIVE ;  /* 0x000000000000791b */ /* 0x003fe20003800000 */
.L_x_1789:
[----:B------:R-:W-:-:S05]  /*6aa0*/  FADD.FTZ R21, R24, R21 ;  /* 0x0000001518157221 */ /* 0x000fca0000010000 */
[----:B------:R-:W-:Y:S01]  /*6ab0*/  @!P1 F2FP.F16.F32.PACK_AB R21, RZ, R21 ;  /* 0x00000015ff15923e */ /* 0x000fe200000000ff */
[----:B------:R-:W-:Y:S01]  /*6ac0*/  @P0 VIADD R19, R0, 0x3c ;  /* 0x0000003c00130836 */ /* 0x000fe20000000000 */
[----:B------:R-:W-:Y:S02]  /*6ad0*/  PRMT R20, R12, 0x7610, R20 ;  /* 0x000076100c147816 */ /* 0x000fe40000000014 */
[----:B------:R-:W-:Y:S02]  /*6ae0*/  @P0 LEA R12, R27, UR8, 0x7 ;  /* 0x000000081b0c0c11 */ /* 0x000fe4000f8e38ff */
[----:B------:R-:W-:Y:S02]  /*6af0*/  @P0 LOP3.LUT R19, R19, R34, RZ, 0x3c, !PT ;  /* 0x0000002213130212 */ /* 0x000fe400078e3cff */
[----:B------:R-:W-:-:S05]  /*6b00*/  MOV R10, R22 ;  /* 0x00000016000a7202 */ /* 0x000fca0000000f00 */
[----:B------:R-:W-:Y:S01]  /*6b10*/  FADD.FTZ R10, R23, R10 ;  /* 0x0000000a170a7221 */ /* 0x000fe20000010000 */
[----:B------:R-:W-:-:S04]  /*6b20*/  IADD3 R23, R0, R7, RZ ;  /* 0x0000000700177210 */ /* 0x000fc80007ffe0ff */
[----:B------:R-:W-:Y:S01]  /*6b30*/  @!P1 F2FP.F16.F32.PACK_AB R17, RZ, R10 ;  /* 0x0000000aff11923e */ /* 0x000fe200000000ff */
        /* <DEDUP_REMOVED lines=21> */
.L_x_1790:
[----:B------:R-:W-:Y:S01]  /*6c90*/  MOV R17, R12 ;  /* 0x0000000c00117202 */ /* 0x000fe20000000f00 */
[----:B------:R-:W-:-:S07]  /*6ca0*/  FADD.FTZ R16, R22, R16 ;  /* 0x0000001016107221 */ /* 0x000fce0000010000 */
[----:B------:R-:W-:Y:S05]  /*6cb0*/  WARPSYNC.COLLECTIVE R20, `(.L_x_1791) ;  /* 0x0000000014087348 */ /* 0x000fea0003c00000 */
[----:B------:R0:W1:Y:S02]  /*6cc0*/  SHFL.BFLY P2, R22, R17, R18, R19 ;  /* 0x0c00001211167389 */ /* 0x0000640000040013 */
[----:B01----:R-:W-:Y:S01]  /*6cd0*/  ENDCOLLECTIVE ;  /* 0x000000000000791b */ /* 0x003fe20003800000 */
.L_x_1791:
[----:B------:R-:W-:Y:S01]  /*6ce0*/  MOV R17, R16 ;  /* 0x0000001000117202 */ /* 0x000fe20000000f00 */
[----:B------:R-:W-:Y:S02]  /*6cf0*/  IMAD.MOV.U32 R18, RZ, RZ, 0x4 ;  /* 0x00000004ff127424 */ /* 0x000fe400078e00ff */
[----:B------:R-:W-:-:S07]  /*6d00*/  FADD.FTZ R12, R22, R12 ;  /* 0x0000000c160c7221 */ /* 0x000fce0000010000 */
[----:B------:R-:W-:Y:S05]  /*6d10*/  WARPSYNC.COLLECTIVE R20, `(.L_x_1792) ;  /* 0x0000000014087348 */ /* 0x000fea0003c00000 */
[----:B------:R0:W1:Y:S02]  /*6d20*/  SHFL.BFLY P2, R22, R17, R18, R19 ;  /* 0x0c00001211167389 */ /* 0x0000640000040013 */
[----:B01----:R-:W-:Y:S01]  /*6d30*/  ENDCOLLECTIVE ;  /* 0x000000000000791b */ /* 0x003fe20003800000 */
.L_x_1792:
[----:B------:R-:W-:Y:S01]  /*6d40*/  MOV R17, R12 ;  /* 0x0000000c00117202 */ /* 0x000fe20000000f00 */
[----:B------:R-:W-:-:S07]  /*6d50*/  FADD.FTZ R16, R16, R22 ;  /* 0x0000001610107221 */ /* 0x000fce0000010000 */
[----:B------:R-:W-:Y:S05]  /*6d60*/  WARPSYNC.COLLECTIVE R20, `(.L_x_1793) ;  /* 0x0000000014087348 */ /* 0x000fea0003c00000 */
[----:B------:R0:W1:Y:S02]  /*6d70*/  SHFL.BFLY P2, R22, R17, R18, R19 ;  /* 0x0c00001211167389 */ /* 0x0000640000040013 */
[----:B01----:R-:W-:Y:S01]  /*6d80*/  ENDCOLLECTIVE ;  /* 0x000000000000791b */ /* 0x003fe20003800000 */
.L_x_1793:
[----:B------:R-:W-:Y:S01]  /*6d90*/  MOV R17, R16 ;  /* 0x0000001000117202 */ /* 0x000fe20000000f00 */
[----:B------:R-:W-:Y:S01]  /*6da0*/  IMAD.MOV.U32 R18, RZ, RZ, 0x2 ;  /* 0x00000002ff127424 */ /* 0x000fe200078e00ff */
[----:B------:R-:W-:-:S07]  /*6db0*/  MOV R23, R22 ;  /* 0x0000001600177202 */ /* 0x000fce0000000f00 */
[----:B------:R-:W-:Y:S05]  /*6dc0*/  WARPSYNC.COLLECTIVE R20, `(.L_x_1794) ;  /* 0x0000000014087348 */ /* 0x000fea0003c00000 */
[----:B------:R0:W1:Y:S02]  /*6dd0*/  SHFL.BFLY P2, R22, R17, R18, R19 ;  /* 0x0c00001211167389 */ /* 0x0000640000040013 */
[----:B01----:R-:W-:Y:S01]  /*6de0*/  ENDCOLLECTIVE ;  /* 0x000000000000791b */ /* 0x003fe20003800000 */
.L_x_1794:
        /* <DEDUP_REMOVED lines=12> */
.L_x_1795:
[----:B------:R-:W-:Y:S01]  /*6eb0*/  MOV R17, R16 ;  /* 0x0000001000117202 */ /* 0x000fe20000000f00 */
[----:B------:R-:W-:Y:S01]  /*6ec0*/  IMAD.MOV.U32 R18, RZ, RZ, 0x1 ;  /* 0x00000001ff127424 */ /* 0x000fe200078e00ff */
[----:B------:R-:W-:-:S07]  /*6ed0*/  MOV R21, R22 ;  /* 0x0000001600157202 */ /* 0x000fce0000000f00 */
[----:B------:R-:W-:Y:S05]  /*6ee0*/  WARPSYNC.COLLECTIVE R20, `(.L_x_1796) ;  /* 0x0000000014087348 */ /* 0x000fea0003c00000 */
[----:B------:R0:W1:Y:S02]  /*6ef0*/  SHFL.BFLY P2, R22, R17, R18, R19 ;  /* 0x0c00001211167389 */ /* 0x0000640000040013 */
[----:B01----:R-:W-:Y:S01]  /*6f00*/  ENDCOLLECTIVE ;  /* 0x000000000000791b */ /* 0x003fe20003800000 */
.L_x_1796:
        /* <DEDUP_REMOVED lines=9> */
.L_x_1797:
[----:B------:R0:W-:Y:S01]  /*6fa0*/  @!P1 STG.E.U16 desc[UR12][R10.64+0x78], R12 ;  /* 0x0000780c0a009986 */ /* 0x0001e2000c10150c */
[----:B------:R-:W-:Y:S01]  /*6fb0*/  HFMA2.MMA R18, -RZ, RZ, 0, 4.76837158203125e-07 ;  /* 0x00000008ff127435 */ /* 0x000fe200000001ff */
[----:B------:R-:W-:-:S05]  /*6fc0*/  MOV R24, R22 ;  /* 0x0000001600187202 */ /* 0x000fca0000000f00 */
[----:B------:R-:W-:Y:S01]  /*6fd0*/  FADD.FTZ R24, R21, R24 ;  /* 0x0000001815187221 */ /* 0x000fe20000010000 */
[----:B------:R-:W-:-:S04]  /*6fe0*/  @P0 IMAD.MOV.U32 R23, RZ, RZ, R16 ;  /* 0x000000ffff170224 */ /* 0x000fc800078e0010 */
        /* <DEDUP_REMOVED lines=9> */
.L_x_1798:
[----:B------:R-:W-:Y:S01]  /*7080*/  IMAD.MOV.U32 R17, RZ, RZ, R23 ;  /* 0x000000ffff117224 */ /* 0x000fe200078e0017 */
[----:B------:R-:W-:-:S07]  /*7090*/  MOV R16, R22 ;  /* 0x0000001600107202 */ /* 0x000fce0000000f00 */
[----:B------:R-:W-:Y:S05]  /*70a0*/  WARPSYNC.COLLECTIVE R20, `(.L_x_1799) ;  /* 0x0000000014087348 */ /* 0x000fea0003c00000 */
[----:B------:R0:W1:Y:S02]  /*70b0*/  SHFL.BFLY P2, R22, R17, R18, R19 ;  /* 0x0c00001211167389 */ /* 0x0000640000040013 */
[----:B01----:R-:W-:Y:S01]  /*70c0*/  ENDCOLLECTIVE ;  /* 0x000000000000791b */ /* 0x003fe20003800000 */
.L_x_1799:
[----:B------:R-:W-:Y:S01]  /*70d0*/  FADD.FTZ R16, R16, R24 ;  /* 0x0000001810107221 */ /* 0x000fe20000010000 */
[----:B------:R-:W-:-:S04]  /*70e0*/  HFMA2.MMA R18, -RZ, RZ, 0, 2.384185791015625e-07 ;  /* 0x00000004ff127435 */ /* 0x000fc800000001ff */
[----:B------:R-:W-:Y:S02]  /*70f0*/  MOV R17, R16 ;  /* 0x0000001000117202 */ /* 0x000fe40000000f00 */
[----:B------:R-:W-:-:S07]  /*7100*/  MOV R0, R22 ;  /* 0x0000001600007202 */ /* 0x000fce0000000f00 */
[----:B------:R-:W-:Y:S05]  /*7110*/  WARPSYNC.COLLECTIVE R20, `(.L_x_1800) ;  /* 0x0000000014087348 */ /* 0x000fea0003c00000 */
[----:B------:R0:W1:Y:S02]  /*7120*/  SHFL.BFLY P2, R22, R17, R18, R19 ;  /* 0x0c00001211167389 */ /* 0x0000640000040013 */
[----:B01----:R-:W-:Y:S01]  /*7130*/  ENDCOLLECTIVE ;  /* 0x000000000000791b */ /* 0x003fe20003800000 */
.L_x_1800:
[----:B------:R-:W-:-:S05]  /*7140*/  FADD.FTZ R0, R0, R23 ;  /* 0x0000001700007221 */ /* 0x000fca0000010000 */
[----:B------:R-:W-:Y:S01]  /*7150*/  MOV R17, R0 ;  /* 0x0000000000117202 */ /* 0x000fe20000000f00 */
[----:B------:R-:W-:-:S07]  /*7160*/  IMAD.MOV.U32 R21, RZ, RZ, R22 ;  /* 0x000000ffff157224 */ /* 0x000fce00078e0016 */
[----:B------:R-:W-:Y:S05]  /*7170*/  WARPSYNC.COLLECTIVE R20, `(.L_x_1801) ;  /* 0x0000000014087348 */ /* 0x000fea0003c00000 */
[----:B------:R0:W1:Y:S02]  /*7180*/  SHFL.BFLY P2, R22, R17, R18, R19 ;  /* 0x0c00001211167389 */ /* 0x0000640000040013 */
[----:B01----:R-:W-:Y:S01]  /*7190*/  ENDCOLLECTIVE ;  /* 0x000000000000791b */ /* 0x003fe20003800000 */
.L_x_1801:
[----:B------:R-:W-:-:S05]  /*71a0*/  FADD.FTZ R12, R16, R21 ;  /* 0x00000015100c7221 */ /* 0x000fca0000010000 */
[----:B------:R-:W-:Y:S01]  /*71b0*/  MOV R17, R12 ;  /* 0x0000000c00117202 */ /* 0x000fe20000000f00 */
[----:B------:R-:W-:Y:S01]  /*71c0*/  IMAD.MOV.U32 R18, RZ, RZ, 0x2 ;  /* 0x00000002ff127424 */ /* 0x000fe200078e00ff */
[----:B------:R-:W-:-:S07]  /*71d0*/  MOV R21, R22 ;  /* 0x0000001600157202 */ /* 0x000fce0000000f00 */
[----:B------:R-:W-:Y:S05]  /*71e0*/  WARPSYNC.COLLECTIVE R20, `(.L_x_1802) ;  /* 0x0000000014087348 */ /* 0x000fea0003c00000 */
[----:B------:R0:W1:Y:S02]  /*71f0*/  SHFL.BFLY P2, R22, R17, R18, R19 ;  /* 0x0c00001211167389 */ /* 0x0000640000040013 */
[----:B01----:R-:W-:Y:S01]  /*7200*/  ENDCOLLECTIVE ;  /* 0x000000000000791b */ /* 0x003fe20003800000 */
.L_x_1802:
[----:B------:R-:W-:-:S05]  /*7210*/  FADD.FTZ R21, R0, R21 ;  /* 0x0000001500157221 */ /* 0x000fca0000010000 */
[----:B------:R-:W-:Y:S02]  /*7220*/  MOV R17, R21 ;  /* 0x0000001500117202 */ /* 0x000fe40000000f00 */
[----:B------:R-:W-:-:S07]  /*7230*/  MOV R23, R22 ;  /* 0x0000001600177202 */ /* 0x000fce0000000f00 */
[----:B------:R-:W-:Y:S05]  /*7240*/  WARPSYNC.COLLECTIVE R20, `(.L_x_1803) ;  /* 0x0000000014087348 */ /* 0x000fea0003c00000 */
[----:B------:R0:W1:Y:S02]  /*7250*/  SHFL.BFLY P2, R22, R17, R18, R19 ;  /* 0x0c00001211167389 */ /* 0x0000640000040013 */
[----:B01----:R-:W-:Y:S01]  /*7260*/  ENDCOLLECTIVE ;  /* 0x000000000000791b */ /* 0x003fe20003800000 */
.L_x_1803:
[----:B------:R-:W-:Y:S01]  /*7270*/  FADD.FTZ R16, R12, R23 ;  /* 0x000000170c107221 */ /* 0x000fe20000010000 */
[----:B------:R-:W-:-:S03]  /*7280*/  HFMA2.MMA R18, -RZ, RZ, 0, 5.9604644775390625e-08 ;  /* 0x00000001ff127435 */ /* 0x000fc600000001ff */
[----:B------:R-:W-:Y:S01]  /*7290*/  IMAD.MOV.U32 R17, RZ, RZ, R16 ;  /* 0x000000ffff117224 */ /* 0x000fe200078e0010 */
[----:B------:R-:W-:-:S07]  /*72a0*/  MOV R36, R22 ;  /* 0x0000001600247202 */ /* 0x000fce0000000f00 */
[----:B------:R-:W-:Y:S05]  /*72b0*/  WARPSYNC.COLLECTIVE R20, `(.L_x_1804) ;  /* 0x0000000014087348 */ /* 0x000fea0003c00000 */
[----:B------:R0:W1:Y:S02]  /*72c0*/  SHFL.BFLY P2, R22, R17, R18, R19 ;  /* 0x0c00001211167389 */ /* 0x0000640000040013 */
[----:B01----:R-:W-:Y:S01]  /*72d0*/  ENDCOLLECTIVE ;  /* 0x000000000000791b */ /* 0x003fe20003800000 */
.L_x_1804:
[----:B------:R-:W-:-:S05]  /*72e0*/  FADD.FTZ R0, R21, R36 ;  /* 0x0000002415007221 */ /* 0x000fca0000010000 */
[----:B------:R-:W-:Y:S01]  /*72f0*/  MOV R17, R0 ;  /* 0x0000000000117202 */ /* 0x000fe20000000f00 */
[----:B------:R-:W-:-:S07]  /*7300*/  FADD.FTZ R12, R16, R22 ;  /* 0x00000016100c7221 */ /* 0x000fce0000010000 */
[----:B------:R-:W-:Y:S05]  /*7310*/  WARPSYNC.COLLECTIVE R20, `(.L_x_1805) ;  /* 0x0000000014087348 */ /* 0x000fea0003c00000 */
[----:B------:R0:W1:Y:S02]  /*7320*/  SHFL.BFLY P2, R22, R17, R18, R19 ;  /* 0x0c00001211167389 */ /* 0x0000640000040013 */
[----:B01----:R-:W-:Y:S01]  /*7330*/  ENDCOLLECTIVE ;  /* 0x000000000000791b */ /* 0x003fe20003800000 */
.L_x_1805:
[----:B------:R-:W-:Y:S01]  /*7340*/  MOV R23, R22 ;  /* 0x0000001600177202 */ /* 0x000fe20000000f00 */
[----:B------:R-:W-:Y:S06]  /*7350*/  BRA `(.L_x_1806) ;  /* 0xffffffe400607947 */ /* 0x000fec000383ffff */
.L_x_1807:
        /* <DEDUP_REMOVED lines=10> */
.L_x_3033:


//--------------------- .text._ZN13group_norm_v218gn_bwd_cuda_kernelI6__halfLi480ELi3ELi32ELi30ELi4096ELb0ELb1ELi64ELi960ELi960ELi4ELb1ELi5ELb1ELb0ELNS_15WgradSyncMethodE3ENS_16CompileConditionILi900EEEEEvPT_S6_S6_PKS5_S8_S8_S8_PKfflPfPj --------------------------
	.section	.text._ZN13group_norm_v218gn_bwd_cuda_kernelI6__halfLi480ELi3ELi32ELi30ELi4096ELb0ELb1ELi64ELi960ELi960ELi4ELb1ELi5ELb1ELb0ELNS_15WgradSyncMethodE3ENS_16CompileConditionILi900EEEEEvPT_S6_S6_PKS5_S8_S8_S8_PKfflPfPj,"ax",@progbits
	.align	128
        .global         _ZN13group_norm_v218gn_bwd_cuda_kernelI6__halfLi480ELi3ELi32ELi30ELi4096ELb0ELb1ELi64ELi960ELi960ELi4ELb1ELi5ELb1ELb0ELNS_15WgradSyncMethodE3ENS_16CompileConditionILi900EEEEEvPT_S6_S6_PKS5_S8_S8_S8_PKfflPfPj
        .type           _ZN13group_norm_v218gn_bwd_cuda_kernelI6__halfLi480ELi3ELi32ELi30ELi4096ELb0ELb1ELi64ELi960ELi960ELi4ELb1ELi5ELb1ELb0ELNS_15WgradSyncMethodE3ENS_16CompileConditionILi900EEEEEvPT_S6_S6_PKS5_S8_S8_S8_PKfflPfPj,@function
        .size           _ZN13group_norm_v218gn_bwd_cuda_kernelI6__halfLi480ELi3ELi32ELi30ELi4096ELb0ELb1ELi64ELi960ELi960ELi4ELb1ELi5ELb1ELb0ELNS_15WgradSyncMethodE3ENS_16CompileConditionILi900EEEEEvPT_S6_S6_PKS5_S8_S8_S8_PKfflPfPj,(.L_x_3034 - _ZN13group_norm_v218gn_bwd_cuda_kernelI6__halfLi480ELi3ELi32ELi30ELi4096ELb0ELb1ELi64ELi960ELi960ELi4ELb1ELi5ELb1ELb0ELNS_15WgradSyncMethodE3ENS_16CompileConditionILi900EEEEEvPT_S6_S6_PKS5_S8_S8_S8_PKfflPfPj)
        .other          _ZN13group_norm_v218gn_bwd_cuda_kernelI6__halfLi480ELi3ELi32ELi30ELi4096ELb0ELb1ELi64ELi960ELi960ELi4ELb1ELi5ELb1ELb0ELNS_15WgradSyncMethodE3ENS_16CompileConditionILi900EEEEEvPT_S6_S6_PKS5_S8_S8_S8_PKfflPfPj,@"STO_CUDA_ENTRY STV_DEFAULT"
_ZN13group_norm_v218gn_bwd_cuda_kernelI6__halfLi480ELi3ELi32ELi30ELi4096ELb0ELb1ELi64ELi960ELi960ELi4ELb1ELi5ELb1ELb0ELNS_15WgradSyncMethodE3ENS_16CompileConditionILi900EEEEEvPT_S6_S6_PKS5_S8_S8_S8_PKfflPfPj:
.text._ZN13group_norm_v218gn_bwd_cuda_kernelI6__halfLi480ELi3ELi32ELi30ELi4096ELb0ELb1ELi64ELi960ELi960ELi4ELb1ELi5ELb1ELb0ELNS_15WgradSyncMethodE3ENS_16CompileConditionILi900EEEEEvPT_S6_S6_PKS5_S8_S8_S8_PKfflPfPj:
        /* <DEDUP_REMOVED lines=29> */
.L_x_1810:
[----:B------:R-:W2:Y:S04]  /*01d0*/  LD.E.STRONG.GPU R0, desc[UR10][R2.64] ;  /* 0x0000000a02007980 */ /* 0x000ea8000c10f900 */
[----:B--2---:R-:W-:Y:S01]  /*01e0*/  CCTL.IVALL ;  /* 0x00000000ff00798f */ /* 0x004fe20002000000 */
[----:B------:R-:W-:Y:S05]  /*01f0*/  YIELD ;  /* 0x0000000000007946 */ /* 0x000fea0003800000 */
[----:B-----5:R-:W-:-:S04]  /*0200*/  LOP3.LUT R0, R0, R5, RZ, 0x3c, !PT ;  /* 0x0000000500007212 */ /* 0x020fc800078e3cff */
[----:B------:R-:W-:-:S13]  /*0210*/  ISETP.GT.AND P0, PT, R0, -0x1, PT ;  /* 0xffffffff0000780c */ /* 0x000fda0003f04270 */
[----:B------:R-:W-:Y:S05]  /*0220*/  @P0 BRA `(.L_x_1810) ;  /* 0xfffffffc00e80947 */ /* 0x000fea000383ffff */
.L_x_1809:
[----:B------:R-:W-:Y:S05]  /*0230*/  WARPSYNC.ALL ;  /* 0x0000000000007948 */ /* 0x000fea0003800000 */
[----:B------:R-:W-:Y:S06]  /*0240*/  BAR.SYNC.DEFER_BLOCKING 0x0 ;  /* 0x0000000000007b1d */ /* 0x000fec0000010000 */
[----:B------:R-:W-:Y:S05]  /*0250*/  BRA `(.L_x_1811) ;  /* 0x0000003000d87947 */ /* 0x000fea0003800000 */
.L_x_1808:
        /* <DEDUP_REMOVED lines=63> */
[----:B------:R-:W-:-:S02]  /*0650*/  HADD2.F32 R4, -RZ, R5.H1_H1 ;  /* 0x30000005ff047230 */ /* 0x000fc40000004100 */
[----:B------:R-:W-:Y:S01]  /*0660*/  VIADD R5, R6, UR4 ;  /* 0x0000000406057c36 */ /* 0x000fe20008000000 */
[----:B------:R-:W-:-:S04]  /*0670*/  UMOV UR4, URZ ;  /* 0x0000003f00047c82 */ /* 0x000fc80008000000 */
[----:B------:R3:W-:Y:S02]  /*0680*/  STL [R1], R5 ;  /* 0x0000000501007387 */ /* 0x0007e40000100800 */
.L_x_1829:
[----:B------:R-:W2:Y:S04]  /*0690*/  LDL R6, [R1+0x4] ;  /* 0x0000040001067983 */ /* 0x000ea80000100800 */
[----:B---3--:R-:W3:Y:S01]  /*06a0*/  LDL R5, [R1+0x8] ;  /* 0x0000080001057983 */ /* 0x008ee20000100800 */
[----:B------:R-:W-:Y:S02]  /*06b0*/  USHF.L.U32 UR5, UR12, 0x5, URZ ;  /* 0x000000050c057899 */ /* 0x000fe4000800063f */
[----:B------:R-:W-:Y:S01]  /*06c0*/  USHF.L.U64.HI UR8, UR12, 0x5, UR6 ;  /* 0x000000050c087899 */ /* 0x000fe20008010206 */
[----:B------:R-:W0:Y:S01]  /*06d0*/  S2R R8, SR_TID.X ;  /* 0x0000000000087919 */ /* 0x000e220000002100 */
[----:B------:R-:W-:Y:S01]  /*06e0*/  ULDC.64 UR14, c[0x0][0x248] ;  /* 0x00009200000e7ab9 */ /* 0x000fe20000000a00 */
[----:B------:R-:W-:Y:S01]  /*06f0*/  MOV R21, RZ ;  /* 0x000000ff00157202 */ /* 0x000fe20000000f00 */
[----:B------:R-:W-:Y:S01]  /*0700*/  ULDC.64 UR18, c[0x0][0x230] ;  /* 0x00008c0000127ab9 */ /* 0x000fe20000000a00 */
[----:B------:R-:W-:Y:S01]  /*0710*/  ULDC.64 UR20, c[0x0][0x228] ;  /* 0x00008a0000147ab9 */ /* 0x000fe20000000a00 */
[----:B--2---:R-:W-:-:S04]  /*0720*/  IADD3 R6, P0, R6, UR5, RZ ;  /* 0x0000000506067c10 */ /* 0x004fc8000ff1e0ff */
[----:B------:R-:W-:Y:S02]  /*0730*/  IADD3.X R7, RZ, UR8, RZ, P0, !PT ;  /* 0x00000008ff077c10 */ /* 0x000fe400087fe4ff */
[C---:B------:R-:W-:Y:S02]  /*0740*/  LEA R16, P0, R6.reuse, UR14, 0x3 ;  /* 0x0000000e06107c11 */ /* 0x040fe4000f8018ff */
[----:B---3--:R-:W-:Y:S02]  /*0750*/  IADD3 R5, P1, R5, UR5, RZ ;  /* 0x0000000505057c10 */ /* 0x008fe4000ff3e0ff */
[----:B------:R-:W-:Y:S02]  /*0760*/  LEA.HI.X R17, R6, UR15, R7, 0x3, P0 ;  /* 0x0000000f06117c11 */ /* 0x000fe400080f1c07 */
[----:B------:R-:W-:Y:S01]  /*0770*/  IADD3.X R6, RZ, UR8, RZ, P1, !PT ;  /* 0x00000008ff067c10 */ /* 0x000fe20008ffe4ff */
[----:B------:R-:W-:Y:S01]  /*0780*/  ULDC UR8, c[0x0][0x250] ;  /* 0x0000940000087ab9 */ /* 0x000fe20000000800 */
[----:B------:R-:W-:-:S02]  /*0790*/  LEA R18, P0, R5, UR14, 0x3 ;  /* 0x0000000e05127c11 */ /* 0x000fc4000f8018ff */
        /* <DEDUP_REMOVED lines=16> */
[----:B------:R-:W-:-:S05]  /*08a0*/  IMAD.WIDE.U32 R20, R5, 0x3c0000, R20 ;  /* 0x003c000005147825 */ /* 0x000fca00078e0014 */
[----:B------:R-:W-:Y:S01]  /*08b0*/  IADD3 R6, R21, UR5, RZ ;  /* 0x0000000515067c10 */ /* 0x000fe2000fffe0ff */
[----:B--2---:R-:W-:Y:S01]  /*08c0*/  FADD.FTZ R5, R17, UR8 ;  /* 0x0000000811057e21 */ /* 0x004fe20008010000 */
[----:B------:R-:W-:-:S05]  /*08d0*/  IMAD.MOV.U32 R17, RZ, RZ, RZ ;  /* 0x000000ffff117224 */ /* 0x000fca00078e00ff */
[----:B------:R-:W0:Y:S01]  /*08e0*/  MUFU.RSQ R5, R5 ;  /* 0x0000000500057308 */ /* 0x000e220000001400 */
[----:B---3-5:R-:W-:-:S07]  /*08f0*/  FADD.FTZ R29, R19, UR8 ;  /* 0x00000008131d7e21 */ /* 0x028fce0008010000 */
.L_x_1812:
        /* <DEDUP_REMOVED lines=40> */
[----:B------:R-:W-:Y:S01]  /*0b80*/  SHF.L.U32 R24, R25, 0x1, RZ ;  /* 0x0000000119187819 */ /* 0x000fe200000006ff */
[----:B------:R-:W-:-:S05]  /*0b90*/  IMAD.X R22, RZ, RZ, R6, P0 ;  /* 0x000000ffff167224 */ /* 0x000fca00000e0606 */
        /* <DEDUP_REMOVED lines=105> */
[C---:B--2---:R-:W-:Y:S01]  /*1230*/  IADD3 R29, R36.reuse, 0x1e0, RZ ;  /* 0x000001e0241d7810 */ /* 0x044fe20007ffe0ff */
[----:B------:R-:W-:Y:S02]  /*1240*/  VIADD R32, R36, 0x1e0 ;  /* 0x000001e024207836 */ /* 0x000fe40000000000 */
[----:B-1----:R-:W-:Y:S01]  /*1250*/  FADD.FTZ R9, R24, R11 ;  /* 0x0000000b18097221 */ /* 0x002fe20000010000 */
[----:B------:R-:W-:Y:S01]  /*1260*/  FADD.FTZ R8, R25, R10 ;  /* 0x0000000a19087221 */ /* 0x000fe20000010000 */
[----:B------:R-:W-:Y:S01]  /*1270*/  SHF.R.S32.HI R29, RZ, 0x1f, R29 ;  /* 0x0000001fff1d7819 */ /* 0x000fe2000001141d */
[----:B------:R-:W0:Y:S03]  /*1280*/  LDC.64 R10, c[0x0][0x260] ;  /* 0x00009800ff0a7b82 */ /* 0x000e260000000a00 */
        /* <DEDUP_REMOVED lines=16> */
.L_x_1813:
[----:B------:R-:W-:Y:S01]  /*1390*/  BSSY B0, `(.L_x_1814) ;  /* 0x00000ac000007945 */ /* 0x000fe20003800000 */
[----:B------:R-:W-:Y:S01]  /*13a0*/  HFMA2.MMA R17, -RZ, RZ, 0, 0 ;  /* 0x00000000ff117435 */ /* 0x000fe200000001ff */
[----:B01----:R-:W-:Y:S02]  /*13b0*/  IMAD.MOV.U32 R22, RZ, RZ, RZ ;  /* 0x000000ffff167224 */ /* 0x003fe400078e00ff */
        /* <DEDUP_REMOVED lines=19> */
[----:B------:R-:W0:Y:S02]  /*14f0*/  LDS.64 R10, [R10] ;  /* 0x000000000a0a7984 */ /* 0x000e240000000a00 */
[----:B------:R-:W-:-:S06]  /*1500*/  IMAD.IADD R23, R9, 0x1, R22 ;  /* 0x0000000109177824 */ /* 0x000fcc00078e0216 */
[----:B------:R-:W1:Y:S01]  /*1510*/  LDS.64 R22, [R23] ;  /* 0x0000000017167984 */ /* 0x000e620000000a00 */
[----:B0-----:R-:W-:Y:S01]  /*1520*/  FADD.FTZ R24, RZ, R11 ;  /* 0x0000000bff187221 */ /* 0x001fe20000010000 */
[----:B------:R-:W-:Y:S01]  /*1530*/  IADD3 R11, R8, 0x4, RZ ;  /* 0x00000004080b7810 */ /* 0x000fe20007ffe0ff */
[----:B------:R-:W-:Y:S01]  /*1540*/  FADD.FTZ R17, RZ, R10 ;  /* 0x0000000aff117221 */ /* 0x000fe20000010000 */
[----:B------:R-:W-:Y:S02]  /*1550*/  MOV R10, 0x18 ;  /* 0x00000018000a7802 */ /* 0x000fe40000000f00 */
[----:B------:R-:W-:Y:S01]  /*1560*/  SHF.R.U32.HI R19, RZ, 0x1, R11 ;  /* 0x00000001ff137819 */ /* 0x000fe2000001160b */
[----:B-1----:R-:W-:Y:S01]  /*1570*/  FADD.FTZ R17, R17, R22 ;  /* 0x0000001611117221 */ /* 0x002fe20000010000 */
[----:B------:R-:W-:Y:S01]  /*1580*/  FADD.FTZ R22, R24, R23 ;  /* 0x0000001718167221 */ /* 0x000fe20000010000 */
        /* <DEDUP_REMOVED lines=119> */
[----:B------:R-:W-:Y:S02]  /*1d00*/  IADD3 R8, R8, 0x1c, RZ ;  /* 0x0000001c08087810 */ /* 0x000fe40007ffe0ff */
[--C-:B------:R-:W-:Y:S02]  /*1d10*/  SHF.R.U32.HI R19, RZ, 0x1, R11.reuse ;  /* 0x00000001ff137819 */ /* 0x100fe4000001160b */
[----:B------:R-:W-:Y:S02]  /*1d20*/  SHF.R.U32.HI R24, RZ, 0x2, R11 ;  /* 0x00000002ff187819 */ /* 0x000fe4000001160b */
[----:B------:R-:W-:-:S05]  /*1d30*/  LOP3.LUT R19, R19, 0x1, RZ, 0xc0, !PT ;  /* 0x0000000113137812 */ /* 0x000fca00078ec0ff */
[----:B------:R-:W-:Y:S01]  /*1d40*/  IMAD R19, R19, 0xf0, R24 ;  /* 0x000000f013137824 */ /* 0x000fe200078e0218 */
[----:B------:R-:W-:-:S05]  /*1d50*/  MOV R24, 0x18 ;  /* 0x0000001800187802 */ /* 0x000fca0000000f00 */
[----:B------:R-:W-:Y:S01]  /*1d60*/  IMAD R24, R19, R24, UR7 ;  /* 0x0000000713187e24 */ /* 0x000fe2000f8e0218 */
[----:B------:R-:W-:-:S03]  /*1d70*/  SHF.R.U32.HI R19, RZ, 0x2, R8 ;  /* 0x00000002ff137819 */ /* 0x000fc60000011608 */
[----:B------:R-:W-:-:S06]  /*1d80*/  IMAD.IADD R11, R9, 0x1, R24 ;  /* 0x00000001090b7824 */ /* 0x000fcc00078e0218 */
[----:B------:R-:W0:Y:S02]  /*1d90*/  LDS.64 R10, [R11] ;  /* 0x000000000b0a7984 */ /* 0x000e240000000a00 */
[----:B0-----:R-:W-:Y:S01]  /*1da0*/  FADD.FTZ R17, R17, R10 ;  /* 0x0000000a11117221 */ /* 0x001fe20000010000 */
[----:B------:R-:W-:Y:S01]  /*1db0*/  SHF.R.U32.HI R10, RZ, 0x1, R8 ;  /* 0x00000001ff0a7819 */ /* 0x000fe20000011608 */
[----:B------:R-:W-:-:S03]  /*1dc0*/  FADD.FTZ R22, R22, R11 ;  /* 0x0000000b16167221 */ /* 0x000fc60000010000 */
        /* <DEDUP_REMOVED lines=8> */
.L_x_1815:
[----:B------:R-:W-:Y:S05]  /*1e50*/  BSYNC B0 ;  /* 0x0000000000007941 */ /* 0x000fea0003800000 */
.L_x_1814:
[----:B------:R-:W0:Y:S01]  /*1e60*/  SHFL.BFLY PT, R8, R17, 0x1, 0x1f ;  /* 0x0c201f0011087f89 */ /* 0x000e2200000e0000 */
[----:B------:R-:W-:Y:S01]  /*1e70*/  LOP3.LUT P1, RZ, R33, 0xffffffc1, RZ, 0xc0, !PT ;  /* 0xffffffc121ff7812 */ /* 0x000fe2000782c0ff */
[----:B------:R-:W-:Y:S02]  /*1e80*/  BSSY B0, `(.L_x_1816) ;  /* 0x0000011000007945 */ /* 0x000fe40003800000 */
[----:B------:R-:W1:Y:S01]  /*1e90*/  SHFL.BFLY PT, R9, R22, 0x1, 0x1f ;  /* 0x0c201f0016097f89 */ /* 0x000e6200000e0000 */
[----:B0-----:R-:W-:Y:S01]  /*1ea0*/  FADD.FTZ R8, R8, R17 ;  /* 0x0000001108087221 */ /* 0x001fe20000010000 */
[----:B-1----:R-:W-:-:S08]  /*1eb0*/  FADD.FTZ R9, R9, R22 ;  /* 0x0000001609097221 */ /* 0x002fd00000010000 */
[----:B------:R-:W-:Y:S05]  /*1ec0*/  @P1 BRA `(.L_x_1817) ;  /* 0x0000000000301947 */ /* 0x000fea0003800000 */
[----:B------:R-:W-:Y:S01]  /*1ed0*/  ULDC UR5, c[0x0][0x10] ;  /* 0x0000040000057ab9 */ /* 0x000fe20000000800 */
[----:B------:R-:W-:Y:S01]  /*1ee0*/  SHF.R.U32.HI R10, RZ, 0x1, R33 ;  /* 0x00000001ff0a7819 */ /* 0x000fe20000011621 */
[----:B------:R-:W-:Y:S01]  /*1ef0*/  UIMAD UR5, UR5, UR4, UR9 ;  /* 0x00000004050572a4 */ /* 0x000fe2000f8e0209 */
[----:B------:R-:W-:Y:S02]  /*1f00*/  MOV R11, UR13 ;  /* 0x0000000d000b7c02 */ /* 0x000fe40008000f00 */
[----:B------:R-:W-:-:S03]  /*1f10*/  SHF.L.U32 R10, R10, 0x6, RZ ;  /* 0x000000060a0a7819 */ /* 0x000fc600000006ff */
[----:B------:R-:W-:Y:S02]  /*1f20*/  MOV R17, UR5 ;  /* 0x0000000500117c02 */ /* 0x000fe40008000f00 */
[----:B------:R-:W-:-:S05]  /*1f30*/  LOP3.LUT R10, R10, 0xffffffc0, R11, 0xe2, !PT ;  /* 0xffffffc00a0a7812 */ /* 0x000fca00078ee20b */
[----:B------:R-:W-:Y:S02]  /*1f40*/  IMAD R17, R17, 0x800, R10 ;  /* 0x0000080011117824 */ /* 0x000fe400078e020a */
[----:B------:R-:W0:Y:S03]  /*1f50*/  LDC.64 R10, c[0x0][0x260] ;  /* 0x00009800ff0a7b82 */ /* 0x000e260000000a00 */
[----:B------:R-:W-:-:S05]  /*1f60*/  SHF.L.U32 R17, R17, 0x1, RZ ;  /* 0x0000000111117819 */ /* 0x000fca00000006ff */
[----:B0-----:R-:W-:-:S05]  /*1f70*/  IMAD.WIDE.U32 R10, R17, 0x4, R10 ;  /* 0x00000004110a7825 */ /* 0x001fca00078e000a */
[----:B------:R0:W-:Y:S02]  /*1f80*/  STG.E.64 desc[UR10][R10.64], R8 ;  /* 0x000000080a007986 */ /* 0x0001e4000c101b0a */
.L_x_1817:
[----:B------:R-:W-:Y:S05]  /*1f90*/  BSYNC B0 ;  /* 0x0000000000007941 */ /* 0x000fea0003800000 */
.L_x_1816:
        /* <DEDUP_REMOVED lines=17> */
.L_x_1820:
[----:B------:R-:W2:Y:S04]  /*20b0*/  LD.E.STRONG.GPU R10, desc[UR10][R8.64] ;  /* 0x0000000a080a7980 */ /* 0x000ea8000c10f900 */
[----:B--2---:R-:W-:Y:S01]  /*20c0*/  CCTL.IVALL ;  /* 0x00000000ff00798f */ /* 0x004fe20002000000 */
[----:B------:R-:W-:Y:S05]  /*20d0*/  YIELD ;  /* 0x0000000000007946 */ /* 0x000fea0003800000 */
[----:B-----5:R-:W-:-:S04]  /*20e0*/  LOP3.LUT R10, R10, R11, RZ, 0x3c, !PT ;  /* 0x0000000b0a0a7212 */ /* 0x020fc800078e3cff */
[----:B------:R-:W-:-:S13]  /*20f0*/  ISETP.GT.AND P1, PT, R10, -0x1, PT ;  /* 0xffffffff0a00780c */ /* 0x000fda0003f24270 */
[----:B------:R-:W-:Y:S05]  /*2100*/  @P1 BRA `(.L_x_1820) ;  /* 0xfffffffc00e81947 */ /* 0x000fea000383ffff */
.L_x_1819:
[----:B------:R-:W-:Y:S05]  /*2110*/  WARPSYNC.ALL ;  /* 0x0000000000007948 */ /* 0x000fea0003800000 */
[----:B------:R-:W-:Y:S06]  /*2120*/  BAR.SYNC.DEFER_BLOCKING 0x0 ;  /* 0x0000000000007b1d */ /* 0x000fec0000010000 */
[----:B------:R-:W-:Y:S05]  /*2130*/  BRA `(.L_x_1821) ;  /* 0x0000000000687947 */ /* 0x000fea0003800000 */
.L_x_1818:
[----:B0-----:R-:W0:Y:S01]  /*2140*/  S2R R8, SR_TID.X ;  /* 0x0000000000087919 */ /* 0x001e220000002100 */
        /* <DEDUP_REMOVED lines=16> */
[----:B0-----:R-:W0:Y:S02]  /*2250*/  LDC.64 R8, c[0x0][0x268] ;  /* 0x00009a00ff087b82 */ /* 0x001e240000000a00 */
.L_x_1823:
[----:B0-----:R-:W2:Y:S04]  /*2260*/  LD.E.STRONG.GPU R10, desc[UR10][R8.64+0x14] ;  /* 0x0000140a080a7980 */ /* 0x001ea8000c10f900 */
[----:B--2---:R-:W-:Y:S01]  /*2270*/  CCTL.IVALL ;  /* 0x00000000ff00798f */ /* 0x004fe20002000000 */
[----:B------:R-:W-:Y:S05]  /*2280*/  YIELD ;  /* 0x0000000000007946 */ /* 0x000fea0003800000 */
[----:B-----5:R-:W-:-:S04]  /*2290*/  LOP3.LUT R10, R10, R11, RZ, 0x3c, !PT ;  /* 0x0000000b0a0a7212 */ /* 0x020fc800078e3cff */
[----:B------:R-:W-:-:S13]  /*22a0*/  ISETP.GT.AND P1, PT, R10, -0x1, PT ;  /* 0xffffffff0a00780c */ /* 0x000fda0003f24270 */
[----:B------:R-:W-:Y:S05]  /*22b0*/  @P1 BRA `(.L_x_1823) ;  /* 0xfffffffc00e81947 */ /* 0x000fea000383ffff */
.L_x_1822:
[----:B------:R-:W-:Y:S05]  /*22c0*/  WARPSYNC.ALL ;  /* 0x0000000000007948 */ /* 0x000fea0003800000 */
[----:B------:R-:W-:Y:S06]  /*22d0*/  BAR.SYNC.DEFER_BLOCKING 0x0 ;  /* 0x0000000000007b1d */ /* 0x000fec0000010000 */
.L_x_1821:
[----:B------:R-:W1:Y:S01]  /*22e0*/  S2R R32, SR_TID.X ;  /* 0x0000000000207919 */ /* 0x000e620000002100 */
[----:B------:R-:W-:Y:S01]  /*22f0*/  BSSY B0, `(.L_x_1824) ;  /* 0x0000035000007945 */ /* 0x000fe20003800000 */
[----:B0-----:R-:W-:Y:S02]  /*2300*/  CS2R R8, SRZ ;  /* 0x0000000000087805 */ /* 0x001fe4000001ff00 */
        /* <DEDUP_REMOVED lines=16> */
[----:B------:R-:W2:Y:S01]  /*2410*/  LDG.E.64 R22, desc[UR10][R22.64] ;  /* 0x0000000a16167981 */ /* 0x000ea2000c1e1b00 */
[C---:B------:R-:W-:Y:S02]  /*2420*/  IADD3 R26, R17.reuse, 0x30, RZ ;  /* 0x00000030111a7810 */ /* 0x040fe40007ffe0ff */
[--C-:B------:R-:W-:Y:S02]  /*2430*/  IMAD.WIDE.U32 R8, R8, 0x4, R28.reuse ;  /* 0x0000000408087825 */ /* 0x100fe400078e001c */
[----:B------:R-:W3:Y:S02]  /*2440*/  LDG.E.64 R10, desc[UR10][R10.64] ;  /* 0x0000000a0a0a7981 */ /* 0x000ee4000c1e1b00 */
[----:B------:R-:W-:Y:S02]  /*2450*/  IMAD.WIDE.U32 R26, R26, 0x4, R28 ;  /* 0x000000041a1a7825 */ /* 0x000fe400078e001c */
        /* <DEDUP_REMOVED lines=13> */
[C---:B------:R-:W-:Y:S01]  /*2530*/  IADD3 R10, R17.reuse, 0x60, RZ ;  /* 0x00000060110a7810 */ /* 0x040fe20007ffe0ff */
        /* <DEDUP_REMOVED lines=16> */
.L_x_1825:
[----:B------:R-:W-:Y:S05]  /*2640*/  BSYNC B0 ;  /* 0x0000000000007941 */ /* 0x000fea0003800000 */
.L_x_1824:
        /* <DEDUP_REMOVED lines=23> */
.L_x_1827:
[----:B------:R-:W-:Y:S05]  /*27c0*/  BSYNC B0 ;  /* 0x0000000000007941 */ /* 0x000fea0003800000 */
.L_x_1826:
        /* <DEDUP_REMOVED lines=13> */
.L_x_1828:
        /* <DEDUP_REMOVED lines=210> */
.L_x_1811:
[----:B------:R-:W-:-:S04]  /*35c0*/  ULEA UR5, UR9, UR13, 0x6 ;  /* 0x0000000d09057291 */ /* 0x000fc8000f8e303f */
[----:B------:R-:W-:-:S04]  /*35d0*/  USHF.L.U32 UR5, UR5, 0x5, URZ ;  /* 0x0000000505057899 */ /* 0x000fc8000800063f */
[----:B------:R-:W-:-:S06]  /*35e0*/  UISETP.GT.AND UP0, UPT, UR5, 0x3bf, UPT ;  /* 0x000003bf0500788c */ /* 0x000fcc000bf04270 */
[----:B------:R-:W-:-:S13]  /*35f0*/  PLOP3.LUT P0, PT, PT, PT, UP0, 0x80, 0x0 ;  /* 0x000000000000781c */ /* 0x000fda0003f0f008 */
[----:B------:R-:W-:Y:S05]  /*3600*/  @P0 EXIT ;  /* 0x000000000000094d */ /* 0x000fea0003800000 */
[----:B-----5:R-:W1:Y:S01]  /*3610*/  S2R R12, SR_TID.X ;  /* 0x00000000000c7919 */ /* 0x020e620000002100 */
        /* <DEDUP_REMOVED lines=28> */
[----:B------:R-:W-:Y:S01]  /*37e0*/  VIMNMX.U32 R8, R37, 0x20, !PT ;  /* 0x0000002025087848 */ /* 0x000fe20007fe0000 */
        /* <DEDUP_REMOVED lines=8> */
[----:B------:R-:W-:Y:S02]  /*3870*/  IADD3.X R9, RZ, RZ, RZ, P0, !PT ;  /* 0x000000ffff097210 */ /* 0x000fe400007fe4ff */
[----:B------:R-:W-:Y:S01]  /*3880*/  IADD3 R4, R8, R11, RZ ;  /* 0x0000000b08047210 */ /* 0x000fe20007ffe0ff */
[----:B------:R-:W-:Y:S01]  /*3890*/  IMAD.SHL.U32 R0, R12, 0x80, RZ ;  /* 0x000000800c007824 */ /* 0x000fe200078e00ff */
[----:B------:R-:W-:-:S02]  /*38a0*/  IADD3 RZ, P0, R5, R6, RZ ;  /* 0x0000000605ff7210 */ /* 0x000fc40007f1e0ff */
[----:B------:R-:W-:Y:S02]  /*38b0*/  MOV R8, R7 ;  /* 0x0000000700087202 */ /* 0x000fe40000000f00 */
[----:B------:R-:W-:Y:S02]  /*38c0*/  IADD3 R10, R35, 0x3c, RZ ;  /* 0x0000003c230a7810 */ /* 0x000fe40007ffe0ff */
[----:B------:R-:W-:Y:S01]  /*38d0*/  LOP3.LUT R0, R0, 0x780, RZ, 0xc0, !PT ;  /* 0x0000078000007812 */ /* 0x000fe200078ec0ff */
[----:B------:R-:W-:Y:S01]  /*38e0*/  IMAD.WIDE.U32.X R8, R13, -0x77777778, R8, P0 ;  /* 0x888888880d087825 */ /* 0x000fe200000e0408 */
[-C--:B------:R-:W-:Y:S02]  /*38f0*/  LOP3.LUT R15, R10, R33.reuse, RZ, 0x3c, !PT ;  /* 0x000000210a0f7212 */ /* 0x080fe400078e3cff */
[----:B------:R-:W-:Y:S01]  /*3900*/  LOP3.LUT R7, R37, R33, RZ, 0x3c, !PT ;  /* 0x0000002125077212 */ /* 0x000fe200078e3cff */
[----:B------:R-:W-:Y:S01]  /*3910*/  IMAD.WIDE.U32 R10, R4, -0x77777777, RZ ;  /* 0x88888889040a7825 */ /* 0x000fe200078e00ff */
[----:B------:R-:W-:-:S02]  /*3920*/  SHF.R.U64 R9, R8, 0x3, R9 ;  /* 0x0000000308097819 */ /* 0x000fc40000001209 */
[----:B------:R-:W-:Y:S01]  /*3930*/  IADD3 R28, P0, R34, 0xf, RZ ;  /* 0x0000000f221c7810 */ /* 0x000fe20007f1e0ff */
[----:B------:R-:W-:Y:S01]  /*3940*/  VIADD R0, R0, UR9 ;  /* 0x0000000900007c36 */ /* 0x000fe20008000000 */
[----:B------:R-:W-:Y:S02]  /*3950*/  LOP3.LUT R5, R35, R33, RZ, 0x3c, !PT ;  /* 0x0000002123057212 */ /* 0x000fe400078e3cff */
[----:B------:R-:W-:Y:S01]  /*3960*/  LEA.HI R10, R11, 0x1, RZ, 0x1c ;  /* 0x000000010b0a7811 */ /* 0x000fe200078fe0ff */
[----:B------:R-:W-:Y:S01]  /*3970*/  IMAD.X R27, RZ, RZ, RZ, P0 ;  /* 0x000000ffff1b7224 */ /* 0x000fe200000e06ff */
[C---:B------:R-:W-:Y:S02]  /*3980*/  IADD3 R30, P1, R34.reuse, 0x1e, RZ ;  /* 0x0000001e221e7810 */ /* 0x040fe40007f3e0ff */
[----:B------:R-:W-:Y:S02]  /*3990*/  IADD3 R32, P2, R34, 0x2d, RZ ;  /* 0x0000002d22207810 */ /* 0x000fe40007f5e0ff */
[----:B------:R-:W-:-:S02]  /*39a0*/  IADD3 R9, R9, 0x1, RZ ;  /* 0x0000000109097810 */ /* 0x000fc40007ffe0ff */
[-C--:B------:R-:W-:Y:S02]  /*39b0*/  LEA R6, R7, R0.reuse, 0x2 ;  /* 0x0000000007067211 */ /* 0x080fe400078e10ff */
[-C--:B------:R-:W-:Y:S02]  /*39c0*/  LEA R5, R5, R0.reuse, 0x2 ;  /* 0x0000000005057211 */ /* 0x080fe400078e10ff */
[----:B------:R-:W-:Y:S02]  /*39d0*/  LEA R7, R15, R0, 0x2 ;  /* 0x000000000f077211 */ /* 0x000fe400078e10ff */
[----:B------:R-:W-:Y:S02]  /*39e0*/  LOP3.LUT R26, R12, 0xf, RZ, 0xc0, !PT ;  /* 0x0000000f0c1a7812 */ /* 0x000fe400078ec0ff */
[----:B------:R-:W-:Y:S02]  /*39f0*/  IADD3.X R29, RZ, RZ, RZ, P1, !PT ;  /* 0x000000ffff1d7210 */ /* 0x000fe40000ffe4ff */
[----:B------:R-:W-:-:S02]  /*3a00*/  IADD3.X R31, RZ, RZ, RZ, P2, !PT ;  /* 0x000000ffff1f7210 */ /* 0x000fc400017fe4ff */
[----:B------:R-:W-:Y:S02]  /*3a10*/  LOP3.LUT R8, R10, 0x3, RZ, 0xc0, !PT ;  /* 0x000000030a087812 */ /* 0x000fe400078ec0ff */
[----:B------:R-:W-:-:S07]  /*3a20*/  LOP3.LUT R9, R9, 0x3, RZ, 0xc0, !PT ;  /* 0x0000000309097812 */ /* 0x000fce00078ec0ff */
.L_x_1846:
        /* <DEDUP_REMOVED lines=9> */
[----:B------:R-:W-:Y:S01]  /*3ac0*/  ISETP.GE.U32.AND P0, PT, R2, 0x2d, PT ;  /* 0x0000002d0200780c */ /* 0x000fe20003f06070 */
[----:B------:R-:W-:Y:S01]  /*3ad0*/  HFMA2.MMA R12, -RZ, RZ, 0, 0 ;  /* 0x00000000ff0c7435 */ /* 0x000fe200000001ff */
[----:B------:R-:W-:Y:S02]  /*3ae0*/  ISETP.NE.AND.EX P1, PT, RZ, RZ, PT, P1 ;  /* 0x000000ffff00720c */ /* 0x000fe40003f25310 */
[----:B------:R-:W-:Y:S02]  /*3af0*/  CS2R R24, SRZ ;  /* 0x0000000000187805 */ /* 0x000fe4000001ff00 */
        /* <DEDUP_REMOVED lines=31> */
.L_x_1833:
[----:B------:R-:W-:Y:S05]  /*3cf0*/  BSYNC B1 ;  /* 0x0000000000017941 */ /* 0x000fea0003800000 */
.L_x_1832:
        /* <DEDUP_REMOVED lines=20> */
.L_x_1836:
        /* <DEDUP_REMOVED lines=55> */
.L_x_1835:
[----:B------:R-:W-:Y:S05]  /*41b0*/  BSYNC B1 ;  /* 0x0000000000017941 */ /* 0x000fea0003800000 */
.L_x_1834:
        /* <DEDUP_REMOVED lines=36> */
.L_x_1838:
[----:B------:R-:W-:Y:S05]  /*4400*/  BSYNC B1 ;  /* 0x0000000000017941 */ /* 0x000fea0003800000 */
.L_x_1837:
        /* <DEDUP_REMOVED lines=15> */
.L_x_1831:
[----:B------:R-:W-:Y:S05]  /*4500*/  BSYNC B0 ;  /* 0x0000000000007941 */ /* 0x000fea0003800000 */
.L_x_1830:
        /* <DEDUP_REMOVED lines=39> */
.L_x_1855:
[----:B------:R-:W1:Y:S01]  /*4780*/  LDC.64 R10, c[0x0][0x218] ;  /* 0x00008600ff0a7b82 */ /* 0x000e620000000a00 */
[----:B------:R-:W-:Y:S01]  /*4790*/  ISETP.NE.AND P1, PT, R26, RZ, PT ;  /* 0x000000ff1a00720c */ /* 0x000fe20003f25270 */
[----:B---3--:R-:W-:Y:S01]  /*47a0*/  FADD.FTZ R0, R0, R21 ;  /* 0x0000001500007221 */ /* 0x008fe20000010000 */
[----:B------:R-:W-:Y:S02]  /*47b0*/  IADD3 R17, R35, UR5, RZ ;  /* 0x0000000523117c10 */ /* 0x000fe4000fffe0ff */
[----:B------:R-:W-:-:S03]  /*47c0*/  ISETP.NE.AND P2, PT, R8, 0x1, PT ;  /* 0x000000010800780c */ /* 0x000fc60003f45270 */
[----:B------:R-:W2:Y:S06]  /*47d0*/  LDC.64 R14, c[0x0][0x220] ;  /* 0x00008800ff0e7b82 */ /* 0x000eac0000000a00 */
[----:B------:R-:W-:Y:S02]  /*47e0*/  @!P1 F2FP.F16.F32.PACK_AB R0, RZ, R0 ;  /* 0x00000000ff00923e */ /* 0x000fe400000000ff */
[----:B------:R-:W-:Y:S02]  /*47f0*/  @!P1 F2FP.F16.F32.PACK_AB R12, RZ, R12 ;  /* 0x0000000cff0c923e */ /* 0x000fe400000000ff */
        /* <DEDUP_REMOVED lines=15> */
[----:B------:R-:W-:Y:S02]  /*48f0*/  MOV R19, 0xffff ;  /* 0x0000ffff00137802 */ /* 0x000fe40000000f00 */
[----:B------:R-:W-:Y:S01]  /*4900*/  MOV R25, 0xffff ;  /* 0x0000ffff00197802 */ /* 0x000fe20000000f00 */
[----:B----4-:R-:W1:Y:S01]  /*4910*/  SHFL.BFLY PT, R22, R17, 0x8, 0x101f ;  /* 0x0d101f0011167f89 */ /* 0x010e6200000e0000 */
[----:B------:R-:W-:Y:S02]  /*4920*/  MOV R36, 0xffff ;  /* 0x0000ffff00247802 */ /* 0x000fe40000000f00 */
[----:B------:R-:W-:Y:S01]  /*4930*/  MOV R24, 0xffff ;  /* 0x0000ffff00187802 */ /* 0x000fe20000000f00 */
        /* <DEDUP_REMOVED lines=15> */
.L_x_1865:
[----:B----4-:R-:W-:Y:S01]  /*4a30*/  FADD.FTZ R12, R12, R25 ;  /* 0x000000190c0c7221 */ /* 0x010fe20000010000 */
[----:B------:R-:W-:Y:S01]  /*4a40*/  @!P1 F2FP.F16.F32.PACK_AB R0, RZ, R16 ;  /* 0x00000010ff00923e */ /* 0x000fe200000000ff */
[----:B------:R-:W-:Y:S01]  /*4a50*/  VIADD R17, R35, 0x3c ;  /* 0x0000003c23117836 */ /* 0x000fe20000000000 */
[----:B------:R-:W-:Y:S02]  /*4a60*/  ISETP.NE.AND P2, PT, R8, 0x2, PT ;  /* 0x000000020800780c */ /* 0x000fe40003f45270 */
[----:B------:R-:W-:Y:S02]  /*4a70*/  PRMT R16, R0, 0x7610, R16 ;  /* 0x0000761000107816 */ /* 0x000fe40000000010 */
[----:B------:R-:W-:Y:S02]  /*4a80*/  @!P1 F2FP.F16.F32.PACK_AB R12, RZ, R12 ;  /* 0x0000000cff0c923e */ /* 0x000fe400000000ff */
[----:B------:R-:W-:Y:S01]  /*4a90*/  MOV R0, R17 ;  /* 0x0000001100007202 */ /* 0x000fe20000000f00 */
[----:B------:R3:W-:Y:S04]  /*4aa0*/  @!P1 STG.E.U16 desc[UR10][R10.64+0x3c], R16 ;  /* 0x00003c100a009986 */ /* 0x0007e8000c10150a */
        /* <DEDUP_REMOVED lines=30> */
.L_x_1875:
[----:B----4-:R-:W-:Y:S01]  /*4c90*/  FADD.FTZ R12, R12, R25 ;  /* 0x000000190c0c7221 */ /* 0x010fe20000010000 */
[----:B------:R-:W-:Y:S02]  /*4ca0*/  @!P1 F2FP.F16.F32.PACK_AB R0, RZ, R16 ;  /* 0x00000010ff00923e */ /* 0x000fe400000000ff */
[----:B------:R-:W-:Y:S02]  /*4cb0*/  IADD3 R17, R35, 0x5a, RZ ;  /* 0x0000005a23117810 */ /* 0x000fe40007ffe0ff */
[----:B------:R-:W-:Y:S02]  /*4cc0*/  PRMT R16, R0, 0x7610, R16 ;  /* 0x0000761000107816 */ /* 0x000fe40000000010 */
[----:B------:R-:W-:Y:S01]  /*4cd0*/  @!P1 F2FP.F16.F32.PACK_AB R12, RZ, R12 ;  /* 0x0000000cff0c923e */ /* 0x000fe200000000ff */
[----:B------:R-:W-:Y:S02]  /*4ce0*/  IMAD.MOV.U32 R0, RZ, RZ, R17 ;  /* 0x000000ffff007224 */ /* 0x000fe400078e0011 */
[----:B------:R4:W-:Y:S04]  /*4cf0*/  @!P1 STG.E.U16 desc[UR10][R10.64+0x78], R16 ;  /* 0x000078100a009986 */ /* 0x0009e8000c10150a */
[----:B------:R4:W-:Y:S02]  /*4d00*/  @!P1 STG.E.U16 desc[UR10][R14.64+0x78], R12 ;  /* 0x0000780c0e009986 */ /* 0x0009e4000c10150a */
.L_x_1841:
[----:B------:R-:W-:Y:S05]  /*4d10*/  BSYNC B0 ;  /* 0x0000000000007941 */ /* 0x000fea0003800000 */
.L_x_1840:
        /* <DEDUP_REMOVED lines=12> */
[----:B-1----:R-:W-:Y:S01]  /*4de0*/  @P0 VIADD R10, R0, 0x1e ;  /* 0x0000001e000a0836 */ /* 0x002fe20000000000 */
[----:B------:R-:W-:Y:S02]  /*4df0*/  @P0 LEA R21, R26, UR9, 0x7 ;  /* 0x000000091a150c11 */ /* 0x000fe4000f8e38ff */
[----:B------:R-:W-:Y:S02]  /*4e00*/  MOV R22, 0xffff ;  /* 0x0000ffff00167802 */ /* 0x000fe40000000f00 */
[----:B------:R-:W-:Y:S02]  /*4e10*/  @P0 LOP3.LUT R10, R10, R33, RZ, 0x3c, !PT ;  /* 0x000000210a0a0212 */ /* 0x000fe400078e3cff */
[----:B------:R-:W-:Y:S02]  /*4e20*/  MOV R20, 0xffff ;  /* 0x0000ffff00147802 */ /* 0x000fe40000000f00 */
[----:B------:R-:W-:Y:S01]  /*4e30*/  @P0 LEA R21, R10, R21, 0x2 ;  /* 0x000000150a150211 */ /* 0x000fe200078e10ff */
[----:B---3--:R-:W1:Y:S01]  /*4e40*/  SHFL.BFLY PT, R22, R17, 0x8, 0x101f ;  /* 0x0d101f0011167f89 */ /* 0x008e6200000e0000 */
[----:B------:R-:W-:-:S02]  /*4e50*/  MOV R11, RZ ;  /* 0x000000ff000b7202 */ /* 0x000fc40000000f00 */
[----:B------:R-:W-:Y:S01]  /*4e60*/  MOV R24, 0xffff ;  /* 0x0000ffff00187802 */ /* 0x000fe20000000f00 */
[----:B------:R-:W-:Y:S01]  /*4e70*/  @P0 LDS R10, [R21] ;  /* 0x00000000150a0984 */ /* 0x000fe20000000800 */
[----:B------:R-:W-:Y:S02]  /*4e80*/  MOV R14, RZ ;  /* 0x000000ff000e7202 */ /* 0x000fe40000000f00 */
[----:B------:R-:W-:Y:S01]  /*4e90*/  MOV R25, 0xffff ;  /* 0x0000ffff00197802 */ /* 0x000fe20000000f00 */
[----:B------:R-:W-:Y:S01]  /*4ea0*/  @P0 LDS R18, [R21+0x780] ;  /* 0x0007800015120984 */ /* 0x000fe20000000800 */
[----:B------:R-:W-:Y:S02]  /*4eb0*/  MOV R19, 0xffff ;  /* 0x0000ffff00137802 */ /* 0x000fe40000000f00 */
[----:B------:R-:W-:Y:S01]  /*4ec0*/  ISETP.NE.AND P1, PT, R26, RZ, PT ;  /* 0x000000ff1a00720c */ /* 0x000fe20003f25270 */
[----:B----4-:R-:W3:Y:S01]  /*4ed0*/  SHFL.BFLY PT, R12, R15, 0x8, 0x101f ;  /* 0x0d101f000f0c7f89 */ /* 0x010ee200000e0000 */
[----:B-1----:R-:W-:Y:S01]  /*4ee0*/  FADD.FTZ R23, R22, R17 ;  /* 0x0000001116177221 */ /* 0x002fe20000010000 */
[----:B------:R-:W-:-:S02]  /*4ef0*/  IMAD.MOV.U32 R17, RZ, RZ, 0xffff ;  /* 0x0000ffffff117424 */ /* 0x000fc400078e00ff */
[----:B---3--:R-:W-:Y:S01]  /*4f00*/  FADD.FTZ R12, R12, R15 ;  /* 0x0000000f0c0c7221 */ /* 0x008fe20000010000 */
[----:B------:R-:W-:Y:S02]  /*4f10*/  @P0 IMAD.MOV.U32 R11, RZ, RZ, R10 ;  /* 0x000000ffff0b0224 */ /* 0x000fe400078e000a */
[----:B------:R-:W-:-:S03]  /*4f20*/  @P0 IMAD.MOV.U32 R14, RZ, RZ, R18 ;  /* 0x000000ffff0e0224 */ /* 0x000fc600078e0012 */
        /* <DEDUP_REMOVED lines=13> */
[----:B------:R-:W-:-:S03]  /*5000*/  MOV R22, 0xffff ;  /* 0x0000ffff00167802 */ /* 0x000fc60000000f00 */
        /* <DEDUP_REMOVED lines=18> */
[----:B------:R-:W-:Y:S01]  /*5130*/  @!P1 F2FP.F16.F32.PACK_AB R16, RZ, R16 ;  /* 0x00000010ff10923e */ /* 0x000fe200000000ff */
[----:B-1----:R-:W-:-:S04]  /*5140*/  FADD.FTZ R18, R12, R11 ;  /* 0x0000000b0c127221 */ /* 0x002fc80000010000 */
[----:B------:R-:W1:Y:S01]  /*5150*/  LDC.64 R10, c[0x0][0x218] ;  /* 0x00008600ff0a7b82 */ /* 0x000e620000000a00 */
[----:B---3--:R-:W-:Y:S01]  /*5160*/  FADD.FTZ R21, R24, R21 ;  /* 0x0000001518157221 */ /* 0x008fe20000010000 */
[----:B------:R-:W-:Y:S02]  /*5170*/  @!P1 F2FP.F16.F32.PACK_AB R12, RZ, R18 ;  /* 0x00000012ff0c923e */ /* 0x000fe400000000ff */
[----:B------:R-:W-:Y:S01]  /*5180*/  @P0 IADD3 R18, R0, 0x3c, RZ ;  /* 0x0000003c00120810 */ /* 0x000fe20007ffe0ff */
[----:B----4-:R-:W-:-:S04]  /*5190*/  IMAD.WIDE R14, R19, 0x2, R14 ;  /* 0x00000002130e7825 */ /* 0x010fc800078e020e */
[----:B-----5:R-:W-:Y:S01]  /*51a0*/  FADD.FTZ R17, R23, R22 ;  /* 0x0000001617117221 */ /* 0x020fe20000010000 */
[----:B------:R-:W-:Y:S02]  /*51b0*/  MOV R23, RZ ;  /* 0x000000ff00177202 */ /* 0x000fe40000000f00 */
[----:B------:R-:W-:Y:S02]  /*51c0*/  @P0 LOP3.LUT R18, R18, R33, RZ, 0x3c, !PT ;  /* 0x0000002112120212 */ /* 0x000fe400078e3cff */
[----:B------:R-:W-:Y:S02]  /*51d0*/  @!P1 F2FP.F16.F32.PACK_AB R21, RZ, R21 ;  /* 0x00000015ff15923e */ /* 0x000fe400000000ff */
[----:B------:R-:W-:Y:S02]  /*51e0*/  @P0 IADD3 R0, R0, 0x5a, RZ ;  /* 0x0000005a00000810 */ /* 0x000fe40007ffe0ff */
[----:B------:R-:W-:Y:S02]  /*51f0*/  @!P1 F2FP.F16.F32.PACK_AB R17, RZ, R17 ;  /* 0x00000011ff11923e */ /* 0x000fe400000000ff */
        /* <DEDUP_REMOVED lines=8> */
[----:B-1----:R-:W-:Y:S01]  /*5280*/  MOV R16, RZ ;  /* 0x000000ff00107202 */ /* 0x002fe20000000f00 */
[----:B----4-:R-:W-:Y:S02]  /*5290*/  IMAD.MOV.U32 R19, RZ, RZ, 0xffff ;  /* 0x0000ffffff137424 */ /* 0x010fe400078e00ff */
[----:B---3--:R-:W-:Y:S02]  /*52a0*/  @P0 IMAD.MOV.U32 R23, RZ, RZ, R18 ;  /* 0x000000ffff170224 */ /* 0x008fe400078e0012 */
        /* <DEDUP_REMOVED lines=12> */
[----:B------:R-:W-:Y:S02]  /*5370*/  @P0 MOV R16, R18 ;  /* 0x0000001200100202 */ /* 0x000fe40000000f00 */
[----:B------:R-:W-:Y:S01]  /*5380*/  MOV R18, 0xffff ;  /* 0x0000ffff00127802 */ /* 0x000fe20000000f00 */
        /* <DEDUP_REMOVED lines=13> */
[----:B-1----:R-:W-:Y:S01]  /*5460*/  MOV R36, 0xffff ;  /* 0x0000ffff00247802 */ /* 0x002fe20000000f00 */
[----:B---3--:R-:W-:Y:S01]  /*5470*/  FADD.FTZ R17, R12, R23 ;  /* 0x000000170c117221 */ /* 0x008fe20000010000 */
[----:B------:R-:W-:Y:S01]  /*5480*/  MOV R23, RZ ;  /* 0x000000ff00177202 */ /* 0x000fe20000000f00 */
[----:B------:R-:W-:-:S02]  /*5490*/  @P0 IMAD.MOV.U32 R23, RZ, RZ, R0 ;  /* 0x000000ffff170224 */ /* 0x000fc400078e0000 */
[----:B----4-:R-:W-:-:S03]  /*54a0*/  FADD.FTZ R21, R24, R22 ;  /* 0x0000001618157221 */ /* 0x010fc60000010000 */
[----:B------:R-:W1:Y:S02]  /*54b0*/  SHFL.BFLY PT, R0, R23, 0x8, 0x101f ;  /* 0x0d101f0017007f89 */ /* 0x000e6400000e0000 */
[----:B------:R-:W-:Y:S02]  /*54c0*/  @!P1 F2FP.F16.F32.PACK_AB R21, RZ, R21 ;  /* 0x00000015ff15923e */ /* 0x000fe400000000ff */
        /* <DEDUP_REMOVED lines=13> */
[----:B------:R-:W-:Y:S02]  /*55a0*/  @!P1 F2FP.F16.F32.PACK_AB R25, RZ, R17 ;  /* 0x00000011ff19923e */ /* 0x000fe400000000ff */
[----:B------:R-:W-:Y:S01]  /*55b0*/  PRMT R17, R21, 0x7610, R17 ;  /* 0x0000761015117816 */ /* 0x000fe20000000011 */
[----:B------:R-:W-:Y:S01]  /*55c0*/  IMAD.MOV.U32 R21, RZ, RZ, 0xffff ;  /* 0x0000ffffff157424 */ /* 0x000fe200078e00ff */
[----:B------:R-:W1:Y:S04]  /*55d0*/  SHFL.BFLY PT, R22, R23, 0x1, 0x101f ;  /* 0x0c301f0017167f89 */ /* 0x000e6800000e0000 */
[----:B------:R3:W-:Y:S04]  /*55e0*/  @!P1 STG.E.U16 desc[UR10][R10.64+0x78], R17 ;  /* 0x000078110a009986 */ /* 0x0007e8000c10150a */
[----:B------:R3:W-:Y:S04]  /*55f0*/  @!P1 STG.E.U16 desc[UR10][R14.64+0x78], R25 ;  /* 0x000078190e009986 */ /* 0x0007e8000c10150a */
[----:B------:R3:W4:Y:S02]  /*5600*/  SHFL.BFLY PT, R21, R12, 0x1, 0x101f ;  /* 0x0c301f000c157f89 */ /* 0x00072400000e0000 */
[----:B-1-3--:R-:W-:-:S07]  /*5610*/  FADD.FTZ R0, R23, R22 ;  /* 0x0000001617007221 */ /* 0x00afce0000010000 */
.L_x_1909:
[----:B----4-:R-:W-:Y:S01]  /*5620*/  FADD.FTZ R12, R12, R21 ;  /* 0x000000150c0c7221 */ /* 0x010fe20000010000 */
[----:B------:R-:W-:-:S04]  /*5630*/  @!P1 F2FP.F16.F32.PACK_AB R0, RZ, R0 ;  /* 0x00000000ff00923e */ /* 0x000fc800000000ff */
[----:B------:R-:W-:Y:S01]  /*5640*/  @!P1 F2FP.F16.F32.PACK_AB R12, RZ, R12 ;  /* 0x0000000cff0c923e */ /* 0x000fe200000000ff */
[----:B------:R1:W-:Y:S04]  /*5650*/  @!P1 STG.E.U16 desc[UR10][R10.64+0xb4], R0 ;  /* 0x0000b4000a009986 */ /* 0x0003e8000c10150a */
[----:B------:R1:W-:Y:S02]  /*5660*/  @!P1 STG.E.U16 desc[UR10][R14.64+0xb4], R12 ;  /* 0x0000b40c0e009986 */ /* 0x0003e4000c10150a */
.L_x_1839:
[----:B------:R-:W-:Y:S05]  /*5670*/  WARPSYNC.ALL ;  /* 0x0000000000007948 */ /* 0x000fea0003800000 */
[----:B------:R-:W-:Y:S01]  /*5680*/  UISETP.GE.AND UP0, UPT, UR5, -0x2440, UPT ;  /* 0xffffdbc00500788c */ /* 0x000fe2000bf06270 */
[----:B------:R-:W-:Y:S01]  /*5690*/  BAR.SYNC.DEFER_BLOCKING 0x0 ;  /* 0x0000000000007b1d */ /* 0x000fe20000010000 */
[----:B------:R-:W-:-:S04]  /*56a0*/  UIADD3 UR5, UR5, 0x2800, URZ ;  /* 0x0000280005057890 */ /* 0x000fc8000fffe03f */
[----:B------:R-:W-:-:S13]  /*56b0*/  PLOP3.LUT P0, PT, PT, PT, UP0, 0x80, 0x0 ;  /* 0x000000000000781c */ /* 0x000fda0003f0f008 */
[----:B------:R-:W-:Y:S05]  /*56c0*/  @!P0 BRA `(.L_x_1846) ;  /* 0xffffffe000d88947 */ /* 0x000fea000383ffff */
[----:B------:R-:W-:Y:S05]  /*56d0*/  EXIT ;  /* 0x000000000000794d */ /* 0x000fea0003800000 */
.L_x_1842:
[----:B------:R-:W-:Y:S02]  /*56e0*/  MOV R18, 0x8 ;  /* 0x0000000800127802 */ /* 0x000fe40000000f00 */
[----:B------:R-:W-:Y:S02]  /*56f0*/  MOV R19, 0x101f ;  /* 0x0000101f00137802 */ /* 0x000fe40000000f00 */
[----:B------:R-:W-:-:S07]  /*5700*/  MOV R20, 0xffff ;  /* 0x0000ffff00147802 */ /* 0x000fce0000000f00 */
[----:B012---:R-:W-:Y:S05]  /*5710*/  WARPSYNC.COLLECTIVE R20, `(.L_x_1847) ;  /* 0x0000000014087348 */ /* 0x007fea0003c00000 */
[----:B-1----:R1:W3:Y:S02]  /*5720*/  SHFL.BFLY P2, R22, R17, R18, R19 ;  /* 0x0c00001211167389 */ /* 0x0022e40000040013 */
[----:B0123--:R-:W-:Y:S01]  /*5730*/  ENDCOLLECTIVE ;  /* 0x000000000000791b */ /* 0x00ffe20003800000 */
.L_x_1847:
[----:B------:R-:W-:Y:S01]  /*5740*/  FADD.FTZ R10, R22, R17 ;  /* 0x00000011160a7221 */ /* 0x000fe20000010000 */
[----:B------:R-:W-:-:S07]  /*5750*/  IMAD.MOV.U32 R17, RZ, RZ, R0 ;  /* 0x000000ffff117224 */ /* 0x000fce00078e0000 */
[----:B------:R-:W-:Y:S05]  /*5760*/  WARPSYNC.COLLECTIVE R20, `(.L_x_1848) ;  /* 0x0000000014087348 */ /* 0x000fea0003c00000 */
[----:B------:R0:W1:Y:S02]  /*5770*/  SHFL.BFLY P2, R22, R17, R18, R19 ;  /* 0x0c00001211167389 */ /* 0x0000640000040013 */
[----:B01----:R-:W-:Y:S01]  /*5780*/  ENDCOLLECTIVE ;  /* 0x000000000000791b */ /* 0x003fe20003800000 */
.L_x_1848:
[----:B------:R-:W-:Y:S02]  /*5790*/  MOV R17, R10 ;  /* 0x0000000a00117202 */ /* 0x000fe40000000f00 */
[----:B------:R-:W-:Y:S02]  /*57a0*/  MOV R18, 0x4 ;  /* 0x0000000400127802 */ /* 0x000fe40000000f00 */
[----:B------:R-:W-:-:S07]  /*57b0*/  MOV R11, R22 ;  /* 0x00000016000b7202 */ /* 0x000fce0000000f00 */
[----:B------:R-:W-:Y:S05]  /*57c0*/  WARPSYNC.COLLECTIVE R20, `(.L_x_1849) ;  /* 0x0000000014087348 */ /* 0x000fea0003c00000 */
[----:B------:R0:W1:Y:S02]  /*57d0*/  SHFL.BFLY P2, R22, R17, R18, R19 ;  /* 0x0c00001211167389 */ /* 0x0000640000040013 */
[----:B01----:R-:W-:Y:S01]  /*57e0*/  ENDCOLLECTIVE ;  /* 0x000000000000791b */ /* 0x003fe20003800000 */
.L_x_1849:
[----:B------:R-:W-:-:S04]  /*57f0*/  FADD.FTZ R11, R11, R0 ;  /* 0x000000000b0b7221 */ /* 0x000fc80000010000 */
[----:B------:R-:W-:Y:S02]  /*5800*/  IMAD.MOV.U32 R17, RZ, RZ, R11 ;  /* 0x000000ffff117224 */ /* 0x000fe400078e000b */
[----:B------:R-:W-:-:S07]  /*5810*/  FADD.FTZ R14, R10, R22 ;  /* 0x000000160a0e7221 */ /* 0x000fce0000010000 */
[----:B------:R-:W-:Y:S05]  /*5820*/  WARPSYNC.COLLECTIVE R20, `(.L_x_1850) ;  /* 0x0000000014087348 */ /* 0x000fea0003c00000 */
[----:B------:R0:W1:Y:S02]  /*5830*/  SHFL.BFLY P2, R22, R17, R18, R19 ;  /* 0x0c00001211167389 */ /* 0x0000640000040013 */
[----:B01----:R-:W-:Y:S01]  /*5840*/  ENDCOLLECTIVE ;  /* 0x000000000000791b */ /* 0x003fe20003800000 */
.L_x_1850:
[----:B------:R-:W-:Y:S02]  /*5850*/  MOV R17, R14 ;  /* 0x0000000e00117202 */ /* 0x000fe40000000f00 */
[----:B------:R-:W-:Y:S02]  /*5860*/  MOV R18, 0x2 ;  /* 0x0000000200127802 */ /* 0x000fe40000000f00 */
[----:B------:R-:W-:-:S07]  /*5870*/  MOV R12, R22 ;  /* 0x00000016000c7202 */ /* 0x000fce0000000f00 */
[----:B------:R-:W-:Y:S05]  /*5880*/  WARPSYNC.COLLECTIVE R20, `(.L_x_1851) ;  /* 0x0000000014087348 */ /* 0x000fea0003c00000 */
[----:B------:R0:W1:Y:S02]  /*5890*/  SHFL.BFLY P2, R22, R17, R18, R19 ;  /* 0x0c00001211167389 */ /* 0x0000640000040013 */
[----:B01----:R-:W-:Y:S01]  /*58a0*/  ENDCOLLECTIVE ;  /* 0x000000000000791b */ /* 0x003fe20003800000 */
.L_x_1851:
[----:B------:R-:W-:-:S04]  /*58b0*/  FADD.FTZ R15, R11, R12 ;  /* 0x0000000c0b0f7221 */ /* 0x000fc80000010000 */
[----:B------:R-:W-:Y:S02]  /*58c0*/  IMAD.MOV.U32 R17, RZ, RZ, R15 ;  /* 0x000000ffff117224 */ /* 0x000fe400078e000f */
[----:B------:R-:W-:-:S07]  /*58d0*/  FADD.FTZ R10, R14, R22 ;  /* 0x000000160e0a7221 */ /* 0x000fce0000010000 */
[----:B------:R-:W-:Y:S05]  /*58e0*/  WARPSYNC.COLLECTIVE R20, `(.L_x_1852) ;  /* 0x0000000014087348 */ /* 0x000fea0003c00000 */
[----:B------:R0:W1:Y:S02]  /*58f0*/  SHFL.BFLY P2, R22, R17, R18, R19 ;  /* 0x0c00001211167389 */ /* 0x0000640000040013 */
[----:B01----:R-:W-:Y:S01]  /*5900*/  ENDCOLLECTIVE ;  /* 0x000000000000791b */ /* 0x003fe20003800000 */
.L_x_1852:
[----:B------:R-:W-:Y:S02]  /*5910*/  MOV R17, R10 ;  /* 0x0000000a00117202 */ /* 0x000fe40000000f00 */
[----:B------:R-:W-:Y:S02]  /*5920*/  MOV R18, 0x1 ;  /* 0x0000000100127802 */ /* 0x000fe40000000f00 */
[----:B------:R-:W-:-:S07]  /*5930*/  MOV R0, R22 ;  /* 0x0000001600007202 */ /* 0x000fce0000000f00 */
[----:B------:R-:W-:Y:S05]  /*5940*/  WARPSYNC.COLLECTIVE R20, `(.L_x_1853) ;  /* 0x0000000014087348 */ /* 0x000fea0003c00000 */
[----:B------:R0:W1:Y:S02]  /*5950*/  SHFL.BFLY P2, R22, R17, R18, R19 ;  /* 0x0c00001211167389 */ /* 0x0000640000040013 */
[----:B01----:R-:W-:Y:S01]  /*5960*/  ENDCOLLECTIVE ;  /* 0x000000000000791b */ /* 0x003fe20003800000 */
.L_x_1853:
[----:B------:R-:W-:-:S04]  /*5970*/  FADD.FTZ R0, R15, R0 ;  /* 0x000000000f007221 */ /* 0x000fc80000010000 */
[----:B------:R-:W-:Y:S02]  /*5980*/  IMAD.MOV.U32 R17, RZ, RZ, R0 ;  /* 0x000000ffff117224 */ /* 0x000fe400078e0000 */
[----:B------:R-:W-:-:S07]  /*5990*/  FADD.FTZ R12, R10, R22 ;  /* 0x000000160a0c7221 */ /* 0x000fce0000010000 */
[----:B------:R-:W-:Y:S05]  /*59a0*/  WARPSYNC.COLLECTIVE R20, `(.L_x_1854) ;  /* 0x0000000014087348 */ /* 0x000fea0003c00000 */
[----:B------:R0:W1:Y:S02]  /*59b0*/  SHFL.BFLY P2, R22, R17, R18, R19 ;  /* 0x0c00001211167389 */ /* 0x0000640000040013 */
[----:B01----:R-:W-:Y:S01]  /*59c0*/  ENDCOLLECTIVE ;  /* 0x000000000000791b */ /* 0x003fe20003800000 */
.L_x_1854:
[----:B------:R-:W-:Y:S01]  /*59d0*/  MOV R21, R22 ;  /* 0x0000001600157202 */ /* 0x000fe20000000f00 */
[----:B------:R-:W-:Y:S06]  /*59e0*/  BRA `(.L_x_1855) ;  /* 0xffffffec00647947 */ /* 0x000fec000383ffff */
.L_x_1843:
[----:B------:R-:W-:Y:S01]  /*59f0*/  BSSY B1, `(.L_x_1856) ;  /* 0x0000007000017945 */ /* 0x000fe20003800000 */
[----:B------:R-:W-:Y:S01]  /*5a00*/  MOV R18, 0x8 ;  /* 0x0000000800127802 */ /* 0x000fe20000000f00 */
[----:B------:R-:W-:Y:S01]  /*5a10*/  IMAD.MOV.U32 R20, RZ, RZ, 0xffff ;  /* 0x0000ffffff147424 */ /* 0x000fe200078e00ff */
[----:B------:R-:W-:-:S07]  /*5a20*/  MOV R19, 0x101f ;  /* 0x0000101f00137802 */ /* 0x000fce0000000f00 */
[----:B01234-:R-:W-:Y:S05]  /*5a30*/  WARPSYNC.COLLECTIVE R20, `(.L_x_1857) ;  /* 0x0000000014087348 */ /* 0x01ffea0003c00000 */
[----:B----4-:R4:W0:Y:S02]  /*5a40*/  SHFL.BFLY P2, R22, R17, R18, R19 ;  /* 0x0c00001211167389 */ /* 0x0108240000040013 */
[----:B01234-:R-:W-:Y:S01]  /*5a50*/  ENDCOLLECTIVE ;  /* 0x000000000000791b */ /* 0x01ffe20003800000 */
.L_x_1857:
[----:B------:R-:W-:Y:S05]  /*5a60*/  BSYNC B1 ;  /* 0x0000000000017941 */ /* 0x000fea0003800000 */
.L_x_1856:
        /* <DEDUP_REMOVED lines=8> */
.L_x_1858:
[----:B------:R-:W-:Y:S01]  /*5af0*/  HFMA2.MMA R18, -RZ, RZ, 0, 2.384185791015625e-07 ;  /* 0x00000004ff127435 */ /* 0x000fe200000001ff */
[----:B------:R-:W-:Y:S02]  /*5b00*/  MOV R17, R12 ;  /* 0x0000000c00117202 */ /* 0x000fe40000000f00 */
[----:B------:R-:W-:-:S08]  /*5b10*/  MOV R21, R22 ;  /* 0x0000001600157202 */ /* 0x000fd00000000f00 */
[----:B------:R-:W-:Y:S05]  /*5b20*/  WARPSYNC.COLLECTIVE R20, `(.L_x_1859) ;  /* 0x0000000014087348 */ /* 0x000fea0003c00000 */
[----:B------:R0:W1:Y:S02]  /*5b30*/  SHFL.BFLY P2, R22, R17, R18, R19 ;  /* 0x0c00001211167389 */ /* 0x0000640000040013 */
[----:B01----:R-:W-:Y:S01]  /*5b40*/  ENDCOLLECTIVE ;  /* 0x000000000000791b */ /* 0x003fe20003800000 */
.L_x_1859:
[----:B------:R-:W-:-:S04]  /*5b50*/  FADD.FTZ R16, R21, R0 ;  /* 0x0000000015107221 */ /* 0x000fc80000010000 */
[----:B------:R-:W-:Y:S02]  /*5b60*/  IMAD.MOV.U32 R17, RZ, RZ, R16 ;  /* 0x000000ffff117224 */ /* 0x000fe400078e0010 */
[----:B------:R-:W-:-:S07]  /*5b70*/  FADD.FTZ R21, R12, R22 ;  /* 0x000000160c157221 */ /* 0x000fce0000010000 */
[----:B------:R-:W-:Y:S05]  /*5b80*/  WARPSYNC.COLLECTIVE R20, `(.L_x_1860) ;  /* 0x0000000014087348 */ /* 0x000fea0003c00000 */
[----:B------:R0:W1:Y:S02]  /*5b90*/  SHFL.BFLY P2, R22, R17, R18, R19 ;  /* 0x0c00001211167389 */ /* 0x0000640000040013 */
[----:B01----:R-:W-:Y:S01]  /*5ba0*/  ENDCOLLECTIVE ;  /* 0x000000000000791b */ /* 0x003fe20003800000 */
.L_x_1860:
[----:B------:R-:W-:Y:S01]  /*5bb0*/  HFMA2.MMA R18, -RZ, RZ, 0, 1.1920928955078125e-07 ;  /* 0x00000002ff127435 */ /* 0x000fe200000001ff */
[----:B------:R-:W-:Y:S02]  /*5bc0*/  MOV R17, R21 ;  /* 0x0000001500117202 */ /* 0x000fe40000000f00 */
[----:B------:R-:W-:-:S08]  /*5bd0*/  MOV R23, R22 ;  /* 0x0000001600177202 */ /* 0x000fd00000000f00 */
[----:B------:R-:W-:Y:S05]  /*5be0*/  WARPSYNC.COLLECTIVE R20, `(.L_x_1861) ;  /* 0x0000000014087348 */ /* 0x000fea0003c00000 */
[----:B------:R0:W1:Y:S02]  /*5bf0*/  SHFL.BFLY P2, R22, R17, R18, R19 ;  /* 0x0c00001211167389 */ /* 0x0000640000040013 */
[----:B01----:R-:W-:Y:S01]  /*5c00*/  ENDCOLLECTIVE ;  /* 0x000000000000791b */ /* 0x003fe20003800000 */
.L_x_1861:
[----:B------:R-:W-:-:S04]  /*5c10*/  FADD.FTZ R23, R16, R23 ;  /* 0x0000001710177221 */ /* 0x000fc80000010000 */
[----:B------:R-:W-:Y:S02]  /*5c20*/  IMAD.MOV.U32 R17, RZ, RZ, R23 ;  /* 0x000000ffff117224 */ /* 0x000fe400078e0017 */
[----:B------:R-:W-:-:S07]  /*5c30*/  FADD.FTZ R0, R21, R22 ;  /* 0x0000001615007221 */ /* 0x000fce0000010000 */
[----:B------:R-:W-:Y:S05]  /*5c40*/  WARPSYNC.COLLECTIVE R20, `(.L_x_1862) ;  /* 0x0000000014087348 */ /* 0x000fea0003c00000 */
[----:B------:R0:W1:Y:S02]  /*5c50*/  SHFL.BFLY P2, R22, R17, R18, R19 ;  /* 0x0c00001211167389 */ /* 0x0000640000040013 */
[----:B01----:R-:W-:Y:S01]  /*5c60*/  ENDCOLLECTIVE ;  /* 0x000000000000791b */ /* 0x003fe20003800000 */
.L_x_1862:
[----:B------:R-:W-:Y:S01]  /*5c70*/  HFMA2.MMA R18, -RZ, RZ, 0, 5.9604644775390625e-08 ;  /* 0x00000001ff127435 */ /* 0x000fe200000001ff */
[----:B------:R-:W-:Y:S02]  /*5c80*/  MOV R17, R0 ;  /* 0x0000000000117202 */ /* 0x000fe40000000f00 */
[----:B------:R-:W-:-:S08]  /*5c90*/  MOV R24, R22 ;  /* 0x0000001600187202 */ /* 0x000fd00000000f00 */
[----:B------:R-:W-:Y:S05]  /*5ca0*/  WARPSYNC.COLLECTIVE R20, `(.L_x_1863) ;  /* 0x0000000014087348 */ /* 0x000fea0003c00000 */
[----:B------:R0:W1:Y:S02]  /*5cb0*/  SHFL.BFLY P2, R22, R17, R18, R19 ;  /* 0x0c00001211167389 */ /* 0x0000640000040013 */
[----:B01----:R-:W-:Y:S01]  /*5cc0*/  ENDCOLLECTIVE ;  /* 0x000000000000791b */ /* 0x003fe20003800000 */
.L_x_1863:
[----:B------:R-:W-:-:S04]  /*5cd0*/  FADD.FTZ R12, R23, R24 ;  /* 0x00000018170c7221 */ /* 0x000fc80000010000 */
[----:B------:R-:W-:Y:S02]  /*5ce0*/  IMAD.MOV.U32 R17, RZ, RZ, R12 ;  /* 0x000000ffff117224 */ /* 0x000fe400078e000c */
[----:B------:R-:W-:-:S07]  /*5cf0*/  FADD.FTZ R16, R0, R22 ;  /* 0x0000001600107221 */ /* 0x000fce0000010000 */
[----:B------:R-:W-:Y:S05]  /*5d00*/  WARPSYNC.COLLECTIVE R20, `(.L_x_1864) ;  /* 0x0000000014087348 */ /* 0x000fea0003c00000 */
[----:B------:R0:W1:Y:S02]  /*5d10*/  SHFL.BFLY P2, R22, R17, R18, R19 ;  /* 0x0c00001211167389 */ /* 0x0000640000040013 */
[----:B01----:R-:W-:Y:S01]  /*5d20*/  ENDCOLLECTIVE ;  /* 0x000000000000791b */ /* 0x003fe20003800000 */
.L_x_1864:
[----:B------:R-:W-:Y:S01]  /*5d30*/  MOV R25, R22 ;  /* 0x0000001600197202 */ /* 0x000fe20000000f00 */
[----:B------:R-:W-:Y:S06]  /*5d40*/  BRA `(.L_x_1865) ;  /* 0xffffffec00387947 */ /* 0x000fec000383ffff */
.L_x_1844:
[----:B------:R-:W-:Y:S01]  /*5d50*/  BSSY B1, `(.L_x_1866) ;  /* 0x0000007000017945 */ /* 0x000fe20003800000 */
[----:B------:R-:W-:Y:S01]  /*5d60*/  MOV R18, 0x8 ;  /* 0x0000000800127802 */ /* 0x000fe20000000f00 */
[----:B------:R-:W-:Y:S01]  /*5d70*/  IMAD.MOV.U32 R20, RZ, RZ, 0xffff ;  /* 0x0000ffffff147424 */ /* 0x000fe200078e00ff */
[----:B------:R-:W-:-:S07]  /*5d80*/  MOV R19, 0x101f ;  /* 0x0000101f00137802 */ /* 0x000fce0000000f00 */
[----:B01234-:R-:W-:Y:S05]  /*5d90*/  WARPSYNC.COLLECTIVE R20, `(.L_x_1867) ;  /* 0x0000000014087348 */ /* 0x01ffea0003c00000 */
[----:B0-----:R0:W0:Y:S02]  /*5da0*/  SHFL.BFLY P2, R22, R17, R18, R19 ;  /* 0x0c00001211167389 */ /* 0x0010240000040013 */
[----:B01234-:R-:W-:Y:S01]  /*5db0*/  ENDCOLLECTIVE ;  /* 0x000000000000791b */ /* 0x01ffe20003800000 */
.L_x_1867:
[----:B------:R-:W-:Y:S05]  /*5dc0*/  BSYNC B1 ;  /* 0x0000000000017941 */ /* 0x000fea0003800000 */
.L_x_1866:
        /* <DEDUP_REMOVED lines=8> */
.L_x_1868:
[----:B------:R-:W-:Y:S01]  /*5e50*/  HFMA2.MMA R18, -RZ, RZ, 0, 2.384185791015625e-07 ;  /* 0x00000004ff127435 */ /* 0x000fe200000001ff */
[----:B------:R-:W-:Y:S02]  /*5e60*/  MOV R17, R12 ;  /* 0x0000000c00117202 */ /* 0x000fe40000000f00 */
[----:B------:R-:W-:-:S08]  /*5e70*/  MOV R21, R22 ;  /* 0x0000001600157202 */ /* 0x000fd00000000f00 */
[----:B------:R-:W-:Y:S05]  /*5e80*/  WARPSYNC.COLLECTIVE R20, `(.L_x_1869) ;  /* 0x0000000014087348 */ /* 0x000fea0003c00000 */
[----:B------:R0:W1:Y:S02]  /*5e90*/  SHFL.BFLY P2, R22, R17, R18, R19 ;  /* 0x0c00001211167389 */ /* 0x0000640000040013 */
[----:B01----:R-:W-:Y:S01]  /*5ea0*/  ENDCOLLECTIVE ;  /* 0x000000000000791b */ /* 0x003fe20003800000 */
.L_x_1869:
[----:B------:R-:W-:-:S04]  /*5eb0*/  FADD.FTZ R16, R21, R0 ;  /* 0x0000000015107221 */ /* 0x000fc80000010000 */
[----:B------:R-:W-:Y:S02]  /*5ec0*/  IMAD.MOV.U32 R17, RZ, RZ, R16 ;  /* 0x000000ffff117224 */ /* 0x000fe400078e0010 */
[----:B------:R-:W-:-:S07]  /*5ed0*/  FADD.FTZ R21, R12, R22 ;  /* 0x000000160c157221 */ /* 0x000fce0000010000 */
[----:B------:R-:W-:Y:S05]  /*5ee0*/  WARPSYNC.COLLECTIVE R20, `(.L_x_1870) ;  /* 0x0000000014087348 */ /* 0x000fea0003c00000 */
[----:B------:R0:W1:Y:S02]  /*5ef0*/  SHFL.BFLY P2, R22, R17, R18, R19 ;  /* 0x0c00001211167389 */ /* 0x0000640000040013 */
[----:B01----:R-:W-:Y:S01]  /*5f00*/  ENDCOLLECTIVE ;  /* 0x000000000000791b */ /* 0x003fe20003800000 */
.L_x_1870:
[----:B------:R-:W-:Y:S01]  /*5f10*/  HFMA2.MMA R18, -RZ, RZ, 0, 1.1920928955078125e-07 ;  /* 0x00000002ff127435 */ /* 0x000fe200000001ff */
[----:B------:R-:W-:Y:S02]  /*5f20*/  MOV R17, R21 ;  /* 0x0000001500117202 */ /* 0x000fe40000000f00 */
[----:B------:R-:W-:-:S08]  /*5f30*/  MOV R23, R22 ;  /* 0x0000001600177202 */ /* 0x000fd00000000f00 */
[----:B------:R-:W-:Y:S05]  /*5f40*/  WARPSYNC.COLLECTIVE R20, `(.L_x_1871) ;  /* 0x0000000014087348 */ /* 0x000fea0003c00000 */
[----:B------:R0:W1:Y:S02]  /*5f50*/  SHFL.BFLY P2, R22, R17, R18, R19 ;  /* 0x0c00001211167389 */ /* 0x0000640000040013 */
[----:B01----:R-:W-:Y:S01]  /*5f60*/  ENDCOLLECTIVE ;  /* 0x000000000000791b */ /* 0x003fe20003800000 */
.L_x_1871:
[----:B------:R-:W-:-:S04]  /*5f70*/  FADD.FTZ R23, R16, R23 ;  /* 0x0000001710177221 */ /* 0x000fc80000010000 */
[----:B------:R-:W-:Y:S02]  /*5f80*/  IMAD.MOV.U32 R17, RZ, RZ, R23 ;  /* 0x000000ffff117224 */ /* 0x000fe400078e0017 */
[----:B------:R-:W-:-:S07]  /*5f90*/  FADD.FTZ R0, R21, R22 ;  /* 0x0000001615007221 */ /* 0x000fce0000010000 */
[----:B------:R-:W-:Y:S05]  /*5fa0*/  WARPSYNC.COLLECTIVE R20, `(.L_x_1872) ;  /* 0x0000000014087348 */ /* 0x000fea0003c00000 */
[----:B------:R0:W1:Y:S02]  /*5fb0*/  SHFL.BFLY P2, R22, R17, R18, R19 ;  /* 0x0c00001211167389 */ /* 0x0000640000040013 */
[----:B01----:R-:W-:Y:S01]  /*5fc0*/  ENDCOLLECTIVE ;  /* 0x000000000000791b */ /* 0x003fe20003800000 */
.L_x_1872:
[----:B------:R-:W-:Y:S01]  /*5fd0*/  HFMA2.MMA R18, -RZ, RZ, 0, 5.9604644775390625e-08 ;  /* 0x00000001ff127435 */ /* 0x000fe200000001ff */
[----:B------:R-:W-:Y:S02]  /*5fe0*/  MOV R17, R0 ;  /* 0x0000000000117202 */ /* 0x000fe40000000f00 */
[----:B------:R-:W-:-:S08]  /*5ff0*/  MOV R24, R22 ;  /* 0x0000001600187202 */ /* 0x000fd00000000f00 */
[----:B------:R-:W-:Y:S05]  /*6000*/  WARPSYNC.COLLECTIVE R20, `(.L_x_1873) ;  /* 0x0000000014087348 */ /* 0x000fea0003c00000 */
[----:B------:R0:W1:Y:S02]  /*6010*/  SHFL.BFLY P2, R22, R17, R18, R19 ;  /* 0x0c00001211167389 */ /* 0x0000640000040013 */
[----:B01----:R-:W-:Y:S01]  /*6020*/  ENDCOLLECTIVE ;  /* 0x000000000000791b */ /* 0x003fe20003800000 */
.L_x_1873:
[----:B------:R-:W-:-:S04]  /*6030*/  FADD.FTZ R12, R23, R24 ;  /* 0x00000018170c7221 */ /* 0x000fc80000010000 */
[----:B------:R-:W-:Y:S02]  /*6040*/  IMAD.MOV.U32 R17, RZ, RZ, R12 ;  /* 0x000000ffff117224 */ /* 0x000fe400078e000c */
[----:B------:R-:W-:-:S07]  /*6050*/  FADD.FTZ R16, R0, R22 ;  /* 0x0000001600107221 */ /* 0x000fce0000010000 */
[----:B------:R-:W-:Y:S05]  /*6060*/  WARPSYNC.COLLECTIVE R20, `(.L_x_1874) ;  /* 0x0000000014087348 */ /* 0x000fea0003c00000 */
[----:B------:R0:W1:Y:S02]  /*6070*/  SHFL.BFLY P2, R22, R17, R18, R19 ;  /* 0x0c00001211167389 */ /* 0x0000640000040013 */
[----:B01----:R-:W-:Y:S01]  /*6080*/  ENDCOLLECTIVE ;  /* 0x000000000000791b */ /* 0x003fe20003800000 */
.L_x_1874:
[----:B------:R-:W-:Y:S01]  /*6090*/  MOV R25, R22 ;  /* 0x0000001600197202 */ /* 0x000fe20000000f00 */
[----:B------:R-:W-:Y:S06]  /*60a0*/  BRA `(.L_x_1875) ;  /* 0xffffffe800f87947 */ /* 0x000fec000383ffff */
.L_x_1845:
[----:B------:R-:W-:Y:S01]  /*60b0*/  BSSY B0, `(.L_x_1876) ;  /* 0x0000007000007945 */ /* 0x000fe20003800000 */
[----:B------:R-:W-:Y:S01]  /*60c0*/  MOV R18, 0x8 ;  /* 0x0000000800127802 */ /* 0x000fe20000000f00 */
[----:B------:R-:W-:Y:S01]  /*60d0*/  IMAD.MOV.U32 R20, RZ, RZ, 0xffff ;  /* 0x0000ffffff147424 */ /* 0x000fe200078e00ff */
[----:B------:R-:W-:-:S07]  /*60e0*/  MOV R19, 0x101f ;  /* 0x0000101f00137802 */ /* 0x000fce0000000f00 */
[----:B01234-:R-:W-:Y:S05]  /*60f0*/  WARPSYNC.COLLECTIVE R20, `(.L_x_1877) ;  /* 0x0000000014087348 */ /* 0x01ffea0003c00000 */
[----:B---3--:R3:W0:Y:S02]  /*6100*/  SHFL.BFLY P2, R22, R17, R18, R19 ;  /* 0x0c00001211167389 */ /* 0x0086240000040013 */
[----:B01234-:R-:W-:Y:S01]  /*6110*/  ENDCOLLECTIVE ;  /* 0x000000000000791b */ /* 0x01ffe20003800000 */
.L_x_1877:
[----:B------:R-:W-:Y:S05]  /*6120*/  BSYNC B0 ;  /* 0x0000000000007941 */ /* 0x000fea0003800000 */
.L_x_1876:
[----:B------:R-:W-:Y:S01]  /*6130*/  HFMA2.MMA R18, -RZ, RZ, 0, 4.76837158203125e-07 ;  /* 0x00000008ff127435 */ /* 0x000fe200000001ff */
[----:B------:R-:W-:Y:S01]  /*6140*/  FADD.FTZ R23, R22, R17 ;  /* 0x0000001116177221 */ /* 0x000fe20000010000 */
[----:B------:R-:W-:Y:S01]  /*6150*/  MOV R17, R15 ;  /* 0x0000000f00117202 */ /* 0x000fe20000000f00 */
[----:B------:R-:W-:Y:S01]  /*6160*/  IMAD.MOV.U32 R20, RZ, RZ, 0xffff ;  /* 0x0000ffffff147424 */ /* 0x000fe200078e00ff */
[----:B------:R-:W-:Y:S02]  /*6170*/  MOV R19, 0x101f ;  /* 0x0000101f00137802 */ /* 0x000fe40000000f00 */
[----:B------:R-:W-:Y:S02]  /*6180*/  @P0 IADD3 R10, R0, 0x1e, RZ ;  /* 0x0000001e000a0810 */ /* 0x000fe40007ffe0ff */
[----:B------:R-:W-:-:S07]  /*6190*/  @P0 LEA R21, R26, UR9, 0x7 ;  /* 0x000000091a150c11 */ /* 0x000fce000f8e38ff */
[----:B------:R-:W-:Y:S05]  /*61a0*/  WARPSYNC.COLLECTIVE R20, `(.L_x_1878) ;  /* 0x0000000014087348 */ /* 0x000fea0003c00000 */
[----:B------:R0:W1:Y:S02]  /*61b0*/  SHFL.BFLY P2, R22, R17, R18, R19 ;  /* 0x0c00001211167389 */ /* 0x0000640000040013 */
[----:B01----:R-:W-:Y:S01]  /*61c0*/  ENDCOLLECTIVE ;  /* 0x000000000000791b */ /* 0x003fe20003800000 */
.L_x_1878:
[----:B------:R-:W-:Y:S02]  /*61d0*/  @P0 LOP3.LUT R10, R10, R33, RZ, 0x3c, !PT ;  /* 0x000000210a0a0212 */ /* 0x000fe400078e3cff */
[----:B------:R-:W-:Y:S02]  /*61e0*/  ISETP.NE.AND P1, PT, R26, RZ, PT ;  /* 0x000000ff1a00720c */ /* 0x000fe40003f25270 */
[----:B------:R-:W-:-:S05]  /*61f0*/  @P0 LEA R21, R10, R21, 0x2 ;  /* 0x000000150a150211 */ /* 0x000fca00078e10ff */
[----:B------:R0:W1:Y:S01]  /*6200*/  @P0 LDS R10, [R21] ;  /* 0x00000000150a0984 */ /* 0x0000620000000800 */
[----:B------:R-:W-:Y:S01]  /*6210*/  HFMA2.MMA R18, -RZ, RZ, 0, 2.384185791015625e-07 ;  /* 0x00000004ff127435 */ /* 0x000fe200000001ff */
[----:B------:R-:W-:Y:S02]  /*6220*/  MOV R17, R23 ;  /* 0x0000001700117202 */ /* 0x000fe40000000f00 */
[----:B------:R-:W-:-:S08]  /*6230*/  MOV R12, R22 ;  /* 0x00000016000c7202 */ /* 0x000fd00000000f00 */
[----:B01----:R-:W-:Y:S05]  /*6240*/  WARPSYNC.COLLECTIVE R20, `(.L_x_1879) ;  /* 0x0000000014087348 */ /* 0x003fea0003c00000 */
[----:B------:R2:W3:Y:S02]  /*6250*/  SHFL.BFLY P2, R22, R17, R18, R19 ;  /* 0x0c00001211167389 */ /* 0x0004e40000040013 */
[----:B0123--:R-:W-:Y:S01]  /*6260*/  ENDCOLLECTIVE ;  /* 0x000000000000791b */ /* 0x00ffe20003800000 */
.L_x_1879:
[----:B------:R-:W-:-:S05]  /*6270*/  FADD.FTZ R12, R12, R15 ;  /* 0x0000000f0c0c7221 */ /* 0x000fca0000010000 */
[----:B------:R-:W-:Y:S01]  /*6280*/  MOV R17, R12 ;  /* 0x0000000c00117202 */ /* 0x000fe20000000f00 */
[----:B------:R-:W-:-:S07]  /*6290*/  IMAD.MOV.U32 R16, RZ, RZ, R22 ;  /* 0x000000ffff107224 */ /* 0x000fce00078e0016 */
[----:B------:R-:W-:Y:S05]  /*62a0*/  WARPSYNC.COLLECTIVE R20, `(.L_x_1880) ;  /* 0x0000000014087348 */ /* 0x000fea0003c00000 */
[----:B------:R0:W1:Y:S02]  /*62b0*/  SHFL.BFLY P2, R22, R17, R18, R19 ;  /* 0x0c00001211167389 */ /* 0x0000640000040013 */
[----:B01----:R-:W-:Y:S01]  /*62c0*/  ENDCOLLECTIVE ;  /* 0x000000000000791b */ /* 0x003fe20003800000 */
.L_x_1880:
[----:B------:R-:W-:-:S05]  /*62d0*/  FADD.FTZ R15, R23, R16 ;  /* 0x00000010170f7221 */ /* 0x000fca0000010000 */
[----:B------:R-:W-:Y:S01]  /*62e0*/  MOV R17, R15 ;  /* 0x0000000f00117202 */ /* 0x000fe20000000f00 */
[----:B------:R-:W-:Y:S01]  /*62f0*/  IMAD.MOV.U32 R18, RZ, RZ, 0x2 ;  /* 0x00000002ff127424 */ /* 0x000fe200078e00ff */
[----:B------:R-:W-:-:S07]  /*6300*/  MOV R11, R22 ;  /* 0x00000016000b7202 */ /* 0x000fce0000000f00 */
[----:B------:R-:W-:Y:S05]  /*6310*/  WARPSYNC.COLLECTIVE R20, `(.L_x_1881) ;  /* 0x0000000014087348 */ /* 0x000fea0003c00000 */
[----:B------:R0:W1:Y:S02]  /*6320*/  SHFL.BFLY P2, R22, R17, R18, R19 ;  /* 0x0c00001211167389 */ /* 0x0000640000040013 */
[----:B01----:R-:W-:Y:S01]  /*6330*/  ENDCOLLECTIVE ;  /* 0x000000000000791b */ /* 0x003fe20003800000 */
.L_x_1881:
[----:B------:R-:W-:-:S05]  /*6340*/  FADD.FTZ R16, R12, R11 ;  /* 0x0000000b0c107221 */ /* 0x000fca0000010000 */
[----:B------:R-:W-:Y:S02]  /*6350*/  MOV R17, R16 ;  /* 0x0000001000117202 */ /* 0x000fe40000000f00 */
[----:B------:R-:W-:-:S07]  /*6360*/  MOV R14, R22 ;  /* 0x00000016000e7202 */ /* 0x000fce0000000f00 */
[----:B------:R-:W-:Y:S05]  /*6370*/  WARPSYNC.COLLECTIVE R20, `(.L_x_1882) ;  /* 0x0000000014087348 */ /* 0x000fea0003c00000 */
[----:B------:R0:W1:Y:S02]  /*6380*/  SHFL.BFLY P2, R22, R17, R18, R19 ;  /* 0x0c00001211167389 */ /* 0x0000640000040013 */
[----:B01----:R-:W-:Y:S01]  /*6390*/  ENDCOLLECTIVE ;  /* 0x000000000000791b */ /* 0x003fe20003800000 */
.L_x_1882:
[----:B------:R-:W-:Y:S01]  /*63a0*/  FADD.FTZ R14, R15, R14 ;  /* 0x0000000e0f0e7221 */ /* 0x000fe20000010000 */
[----:B------:R-:W-:-:S03]  /*63b0*/  HFMA2.MMA R18, -RZ, RZ, 0, 5.9604644775390625e-08 ;  /* 0x00000001ff127435 */ /* 0x000fc600000001ff */
[----:B------:R-:W-:Y:S01]  /*63c0*/  IMAD.MOV.U32 R17, RZ, RZ, R14 ;  /* 0x000000ffff117224 */ /* 0x000fe200078e000e */
[----:B------:R-:W-:-:S07]  /*63d0*/  MOV R25, R22 ;  /* 0x0000001600197202 */ /* 0x000fce0000000f00 */
[----:B------:R-:W-:Y:S05]  /*63e0*/  WARPSYNC.COLLECTIVE R20, `(.L_x_1883) ;  /* 0x0000000014087348 */ /* 0x000fea0003c00000 */
[----:B------:R0:W1:Y:S02]  /*63f0*/  SHFL.BFLY P2, R22, R17, R18, R19 ;  /* 0x0c00001211167389 */ /* 0x0000640000040013 */
[----:B01----:R-:W-:Y:S01]  /*6400*/  ENDCOLLECTIVE ;  /* 0x000000000000791b */ /* 0x003fe20003800000 */
.L_x_1883:
[----:B------:R-:W-:-:S05]  /*6410*/  FADD.FTZ R12, R16, R25 ;  /* 0x00000019100c7221 */ /* 0x000fca0000010000 */
[----:B------:R-:W-:Y:S02]  /*6420*/  MOV R17, R12 ;  /* 0x0000000c00117202 */ /* 0x000fe40000000f00 */
[----:B------:R-:W-:-:S07]  /*6430*/  MOV R15, R22 ;  /* 0x00000016000f7202 */ /* 0x000fce0000000f00 */
[----:B------:R-:W-:Y:S05]  /*6440*/  WARPSYNC.COLLECTIVE R20, `(.L_x_1884) ;  /* 0x0000000014087348 */ /* 0x000fea0003c00000 */
[----:B------:R0:W1:Y:S02]  /*6450*/  SHFL.BFLY P2, R22, R17, R18, R19 ;  /* 0x0c00001211167389 */ /* 0x0000640000040013 */
[----:B01----:R-:W-:Y:S01]  /*6460*/  ENDCOLLECTIVE ;  /* 0x000000000000791b */ /* 0x003fe20003800000 */
.L_x_1884:
[----:B------:R-:W-:Y:S01]  /*6470*/  FADD.FTZ R16, R14, R15 ;  /* 0x0000000f0e107221 */ /* 0x000fe20000010000 */
[----:B------:R-:W0:Y:S01]  /*6480*/  @P0 LDS R18, [R21+0x780] ;  /* 0x0007800015120984 */ /* 0x000e220000000800 */
[----:B------:R-:W-:-:S03]  /*6490*/  MOV R14, RZ ;  /* 0x000000ff000e7202 */ /* 0x000fc60000000f00 */
[----:B------:R-:W-:Y:S01]  /*64a0*/  @!P1 F2FP.F16.F32.PACK_AB R16, RZ, R16 ;  /* 0x00000010ff10923e */ /* 0x000fe200000000ff */
[----:B------:R-:W-:-:S04]  /*64b0*/  IMAD.MOV.U32 R11, RZ, RZ, R22 ;  /* 0x000000ffff0b7224 */ /* 0x000fc800078e0016 */
[----:B------:R-:W-:Y:S01]  /*64c0*/  FADD.FTZ R12, R12, R11 ;  /* 0x0000000b0c0c7221 */ /* 0x000fe20000010000 */
[----:B------:R-:W-:-:S04]  /*64d0*/  HFMA2.MMA R11, -RZ, RZ, 0, 0 ;  /* 0x00000000ff0b7435 */ /* 0x000fc800000001ff */
[----:B------:R-:W-:Y:S02]  /*64e0*/  @!P1 F2FP.F16.F32.PACK_AB R12, RZ, R12 ;  /* 0x0000000cff0c923e */ /* 0x000fe400000000ff */
[----:B------:R-:W-:-:S05]  /*64f0*/  @P0 IMAD.MOV.U32 R11, RZ, RZ, R10 ;  /* 0x000000ffff0b0224 */ /* 0x000fca00078e000a */
[----:B------:R-:W-:Y:S02]  /*6500*/  MOV R17, R11 ;  /* 0x0000000b00117202 */ /* 0x000fe40000000f00 */
[----:B0-----:R-:W-:Y:S01]  /*6510*/  @P0 MOV R14, R18 ;  /* 0x00000012000e0202 */ /* 0x001fe20000000f00 */
[----:B------:R-:W-:-:S07]  /*6520*/  IMAD.MOV.U32 R18, RZ, RZ, 0x8 ;  /* 0x00000008ff127424 */ /* 0x000fce00078e00ff */
[----:B------:R-:W-:Y:S05]  /*6530*/  WARPSYNC.COLLECTIVE R20, `(.L_x_1885) ;  /* 0x0000000014087348 */ /* 0x000fea0003c00000 */
[----:B------:R0:W1:Y:S02]  /*6540*/  SHFL.BFLY P2, R22, R17, R18, R19 ;  /* 0x0c00001211167389 */ /* 0x0000640000040013 */
[----:B01----:R-:W-:Y:S01]  /*6550*/  ENDCOLLECTIVE ;  /* 0x000000000000791b */ /* 0x003fe20003800000 */
.L_x_1885:
[----:B------:R-:W-:Y:S02]  /*6560*/  MOV R17, R14 ;  /* 0x0000000e00117202 */ /* 0x000fe40000000f00 */
[----:B------:R-:W-:-:S07]  /*6570*/  MOV R10, R22 ;  /* 0x00000016000a7202 */ /* 0x000fce0000000f00 */
[----:B------:R-:W-:Y:S05]  /*6580*/  WARPSYNC.COLLECTIVE R20, `(.L_x_1886) ;  /* 0x0000000014087348 */ /* 0x000fea0003c00000 */
[----:B------:R0:W1:Y:S02]  /*6590*/  SHFL.BFLY P2, R22, R17, R18, R19 ;  /* 0x0c00001211167389 */ /* 0x0000640000040013 */
[----:B01----:R-:W-:Y:S01]  /*65a0*/  ENDCOLLECTIVE ;  /* 0x000000000000791b */ /* 0x003fe20003800000 */
.L_x_1886:
[----:B------:R-:W-:Y:S01]  /*65b0*/  FADD.FTZ R10, R10, R11 ;  /* 0x0000000b0a0a7221 */ /* 0x000fe20000010000 */
[----:B------:R-:W-:-:S03]  /*65c0*/  HFMA2.MMA R18, -RZ, RZ, 0, 2.384185791015625e-07 ;  /* 0x00000004ff127435 */ /* 0x000fc600000001ff */
[----:B------:R-:W-:Y:S01]  /*65d0*/  IMAD.MOV.U32 R17, RZ, RZ, R10 ;  /* 0x000000ffff117224 */ /* 0x000fe200078e000a */
[----:B------:R-:W-:-:S07]  /*65e0*/  MOV R21, R22 ;  /* 0x0000001600157202 */ /* 0x000fce0000000f00 */
[----:B------:R-:W-:Y:S05]  /*65f0*/  WARPSYNC.COLLECTIVE R20, `(.L_x_1887) ;  /* 0x0000000014087348 */ /* 0x000fea0003c00000 */
[----:B------:R0:W1:Y:S02]  /*6600*/  SHFL.BFLY P2, R22, R17, R18, R19 ;  /* 0x0c00001211167389 */ /* 0x0000640000040013 */
[----:B01----:R-:W-:Y:S01]  /*6610*/  ENDCOLLECTIVE ;  /* 0x000000000000791b */ /* 0x003fe20003800000 */
.L_x_1887:
[----:B------:R-:W-:Y:S02]  /*6620*/  FADD.FTZ R21, R21, R14 ;  /* 0x0000000e15157221 */ /* 0x000fe40000010000 */
[----:B------:R-:W0:Y:S03]  /*6630*/  LDC.64 R14, c[0x0][0x220] ;  /* 0x00008800ff0e7b82 */ /* 0x000e260000000a00 */
[----:B------:R-:W-:Y:S01]  /*6640*/  MOV R17, R21 ;  /* 0x0000001500117202 */ /* 0x000fe20000000f00 */
[----:B------:R-:W-:-:S07]  /*6650*/  FADD.FTZ R11, R10, R22 ;  /* 0x000000160a0b7221 */ /* 0x000fce0000010000 */
[----:B0-----:R-:W-:Y:S05]  /*6660*/  WARPSYNC.COLLECTIVE R20, `(.L_x_1888) ;  /* 0x0000000014087348 */ /* 0x001fea0003c00000 */
[----:B------:R1:W2:Y:S02]  /*6670*/  SHFL.BFLY P2, R22, R17, R18, R19 ;  /* 0x0c00001211167389 */ /* 0x0002a40000040013 */
[----:B012---:R-:W-:Y:S01]  /*6680*/  ENDCOLLECTIVE ;  /* 0x000000000000791b */ /* 0x007fe20003800000 */
.L_x_1888:
[----:B------:R-:W-:Y:S01]  /*6690*/  HFMA2.MMA R18, -RZ, RZ, 0, 1.1920928955078125e-07 ;  /* 0x00000002ff127435 */ /* 0x000fe200000001ff */
[----:B------:R-:W-:Y:S01]  /*66a0*/  IMAD.MOV.U32 R17, RZ, RZ, R11 ;  /* 0x000000ffff117224 */ /* 0x000fe200078e000b */
[----:B------:R-:W-:-:S09]  /*66b0*/  MOV R24, R22 ;  /* 0x0000001600187202 */ /* 0x000fd20000000f00 */
[----:B------:R-:W-:Y:S05]  /*66c0*/  WARPSYNC.COLLECTIVE R20, `(.L_x_1889) ;  /* 0x0000000014087348 */ /* 0x000fea0003c00000 */
[----:B------:R0:W1:Y:S02]  /*66d0*/  SHFL.BFLY P2, R22, R17, R18, R19 ;  /* 0x0c00001211167389 */ /* 0x0000640000040013 */
[----:B01----:R-:W-:Y:S01]  /*66e0*/  ENDCOLLECTIVE ;  /* 0x000000000000791b */ /* 0x003fe20003800000 */
.L_x_1889:
[----:B------:R-:W-:-:S05]  /*66f0*/  FADD.FTZ R10, R21, R24 ;  /* 0x00000018150a7221 */ /* 0x000fca0000010000 */
[----:B------:R-:W-:Y:S01]  /*6700*/  MOV R17, R10 ;  /* 0x0000000a00117202 */ /* 0x000fe20000000f00 */
[----:B------:R-:W-:-:S07]  /*6710*/  FADD.FTZ R24, R11, R22 ;  /* 0x000000160b187221 */ /* 0x000fce0000010000 */
[----:B------:R-:W-:Y:S05]  /*6720*/  WARPSYNC.COLLECTIVE R20, `(.L_x_1890) ;  /* 0x0000000014087348 */ /* 0x000fea0003c00000 */
[----:B------:R0:W1:Y:S02]  /*6730*/  SHFL.BFLY P2, R22, R17, R18, R19 ;  /* 0x0c00001211167389 */ /* 0x0000640000040013 */
[----:B01----:R-:W-:Y:S01]  /*6740*/  ENDCOLLECTIVE ;  /* 0x000000000000791b */ /* 0x003fe20003800000 */
.L_x_1890:
[----:B------:R-:W-:Y:S01]  /*6750*/  HFMA2.MMA R18, -RZ, RZ, 0, 5.9604644775390625e-08 ;  /* 0x00000001ff127435 */ /* 0x000fe200000001ff */
[----:B------:R-:W-:Y:S01]  /*6760*/  IMAD.MOV.U32 R17, RZ, RZ, R24 ;  /* 0x000000ffff117224 */ /* 0x000fe200078e0018 */
[----:B------:R-:W-:-:S09]  /*6770*/  MOV R23, R22 ;  /* 0x0000001600177202 */ /* 0x000fd20000000f00 */
[----:B------:R-:W-:Y:S05]  /*6780*/  WARPSYNC.COLLECTIVE R20, `(.L_x_1891) ;  /* 0x0000000014087348 */ /* 0x000fea0003c00000 */
[----:B------:R0:W1:Y:S02]  /*6790*/  SHFL.BFLY P2, R22, R17, R18, R19 ;  /* 0x0c00001211167389 */ /* 0x0000640000040013 */
[----:B01----:R-:W-:Y:S01]  /*67a0*/  ENDCOLLECTIVE ;  /* 0x000000000000791b */ /* 0x003fe20003800000 */
.L_x_1891:
[----:B------:R-:W-:Y:S02]  /*67b0*/  FADD.FTZ R23, R10, R23 ;  /* 0x000000170a177221 */ /* 0x000fe40000010000 */
[----:B------:R-:W0:Y:S03]  /*67c0*/  LDC.64 R10, c[0x0][0x218] ;  /* 0x00008600ff0a7b82 */ /* 0x000e260000000a00 */
[----:B------:R-:W-:Y:S02]  /*67d0*/  MOV R17, R23 ;  /* 0x0000001700117202 */ /* 0x000fe40000000f00 */
[----:B------:R-:W-:-:S07]  /*67e0*/  MOV R21, R22 ;  /* 0x0000001600157202 */ /* 0x000fce0000000f00 */
[----:B0-----:R-:W-:Y:S05]  /*67f0*/  WARPSYNC.COLLECTIVE R20, `(.L_x_1892) ;  /* 0x0000000014087348 */ /* 0x001fea0003c00000 */
[----:B------:R1:W2:Y:S02]  /*6800*/  SHFL.BFLY P2, R22, R17, R18, R19 ;  /* 0x0c00001211167389 */ /* 0x0002a40000040013 */
[----:B012---:R-:W-:Y:S01]  /*6810*/  ENDCOLLECTIVE ;  /* 0x000000000000791b */ /* 0x007fe20003800000 */
.L_x_1892:
[----:B------:R-:W-:-:S05]  /*6820*/  FADD.FTZ R21, R24, R21 ;  /* 0x0000001518157221 */ /* 0x000fca0000010000 */
[----:B------:R-:W-:Y:S02]  /*6830*/  @!P1 F2FP.F16.F32.PACK_AB R21, RZ, R21 ;  /* 0x00000015ff15923e */ /* 0x000fe400000000ff */
[----:B------:R-:W-:Y:S02]  /*6840*/  @P0 IADD3 R18, R0, 0x3c, RZ ;  /* 0x0000003c00120810 */ /* 0x000fe40007ffe0ff */
[----:B------:R-:W-:Y:S02]  /*6850*/  @P0 LEA R19, R26, UR9, 0x7 ;  /* 0x000000091a130c11 */ /* 0x000fe4000f8e38ff */
[----:B------:R-:W-:-:S04]  /*6860*/  @P0 LOP3.LUT R18, R18, R33, RZ, 0x3c, !PT ;  /* 0x0000002112120212 */ /* 0x000fc800078e3cff */
[----:B------:R-:W-:Y:S01]  /*6870*/  @P0 LEA R24, R18, R19, 0x2 ;  /* 0x0000001312180211 */ /* 0x000fe200078e10ff */
[----:B------:R-:W-:Y:S01]  /*6880*/  HFMA2.MMA R19, -RZ, RZ, 0, 0.000503063201904296875 ;  /* 0x0000101fff137435 */ /* 0x000fe200000001ff */
[----:B------:R-:W-:Y:S01]  /*6890*/  FADD.FTZ R22, R23, R22 ;  /* 0x0000001617167221 */ /* 0x000fe20000010000 */
[C---:B------:R-:W-:Y:S01]  /*68a0*/  VIADD R23, R0.reuse, UR5 ;  /* 0x0000000500177c36 */ /* 0x040fe20008000000 */
[----:B------:R-:W-:Y:S01]  /*68b0*/  @P0 IADD3 R0, R0, 0x5a, RZ ;  /* 0x0000005a00000810 */ /* 0x000fe20007ffe0ff */
[----:B------:R-:W0:Y:S02]  /*68c0*/  @P0 LDS R18, [R24] ;  /* 0x0000000018120984 */ /* 0x000e240000000800 */
[C---:B------:R-:W-:Y:S01]  /*68d0*/  IMAD.WIDE R10, R23.reuse, 0x2, R10 ;  /* 0x00000002170a7825 */ /* 0x040fe200078e020a */
[----:B------:R-:W-:Y:S02]  /*68e0*/  @!P1 F2FP.F16.F32.PACK_AB R17, RZ, R22 ;  /* 0x00000016ff11923e */ /* 0x000fe400000000ff */
[----:B------:R-:W-:Y:S01]  /*68f0*/  @P0 LOP3.LUT R0, R0, R33, RZ, 0x3c, !PT ;  /* 0x0000002100000212 */ /* 0x000fe200078e3cff */
[----:B------:R-:W-:Y:S01]  /*6900*/  IMAD.WIDE R14, R23, 0x2, R14 ;  /* 0x00000002170e7825 */ /* 0x000fe200078e020e */
[----:B------:R-:W-:Y:S01]  /*6910*/  HFMA2.MMA R23, -RZ, RZ, 0, 0 ;  /* 0x00000000ff177435 */ /* 0x000fe200000001ff */
[----:B------:R1:W-:Y:S04]  /*6920*/  @!P1 STG.E.U16 desc[UR10][R10.64], R16 ;  /* 0x000000100a009986 */ /* 0x0003e8000c10150a */
[----:B------:R-:W-:Y:S04]  /*6930*/  @!P1 STG.E.U16 desc[UR10][R14.64], R12 ;  /* 0x0000000c0e009986 */ /* 0x000fe8000c10150a */
[----:B------:R-:W-:Y:S01]  /*6940*/  @!P1 STG.E.U16 desc[UR10][R10.64+0x3c], R21 ;  /* 0x00003c150a009986 */ /* 0x000fe2000c10150a */
[----:B-1----:R-:W-:-:S03]  /*6950*/  MOV R16, RZ ;  /* 0x000000ff00107202 */ /* 0x002fc60000000f00 */
[----:B------:R1:W-:Y:S01]  /*6960*/  @!P1 STG.E.U16 desc[UR10][R14.64+0x3c], R17 ;  /* 0x00003c110e009986 */ /* 0x0003e2000c10150a */
[----:B0-----:R-:W-:-:S03]  /*6970*/  @P0 IMAD.MOV.U32 R23, RZ, RZ, R18 ;  /* 0x000000ffff170224 */ /* 0x001fc600078e0012 */
[----:B------:R-:W0:Y:S02]  /*6980*/  @P0 LDS R18, [R24+0x780] ;  /* 0x0007800018120984 */ /* 0x000e240000000800 */
[----:B-1----:R-:W-:Y:S02]  /*6990*/  MOV R17, R23 ;  /* 0x0000001700117202 */ /* 0x002fe40000000f00 */
[----:B0-----:R-:W-:Y:S01]  /*69a0*/  @P0 MOV R16, R18 ;  /* 0x0000001200100202 */ /* 0x001fe20000000f00 */
[----:B------:R-:W-:-:S07]  /*69b0*/  IMAD.MOV.U32 R18, RZ, RZ, 0x8 ;  /* 0x00000008ff127424 */ /* 0x000fce00078e00ff */
[----:B------:R-:W-:Y:S05]  /*69c0*/  WARPSYNC.COLLECTIVE R20, `(.L_x_1893) ;  /* 0x0000000014087348 */ /* 0x000fea0003c00000 */
[----:B------:R0:W1:Y:S02]  /*69d0*/  SHFL.BFLY P2, R22, R17, R18, R19 ;  /* 0x0c00001211167389 */ /* 0x0000640000040013 */
[----:B01----:R-:W-:Y:S01]  /*69e0*/  ENDCOLLECTIVE ;  /* 0x000000000000791b */ /* 0x003fe20003800000 */
.L_x_1893:
[----:B------:R-:W-:Y:S01]  /*69f0*/  MOV R17, R16 ;  /* 0x0000001000117202 */ /* 0x000fe20000000f00 */
[----:B------:R-:W-:-:S07]  /*6a00*/  FADD.FTZ R12, R22, R23 ;  /* 0x00000017160c7221 */ /* 0x000fce0000010000 */
[----:B------:R-:W-:Y:S05]  /*6a10*/  WARPSYNC.COLLECTIVE R20, `(.L_x_1894) ;  /* 0x0000000014087348 */ /* 0x000fea0003c00000 */
[----:B------:R0:W1:Y:S02]  /*6a20*/  SHFL.BFLY P2, R22, R17, R18, R19 ;  /* 0x0c00001211167389 */ /* 0x0000640000040013 */
[----:B01----:R-:W-:Y:S01]  /*6a30*/  ENDCOLLECTIVE ;  /* 0x000000000000791b */ /* 0x003fe20003800000 */
.L_x_1894:
[----:B------:R-:W-:Y:S01]  /*6a40*/  MOV R17, R12 ;  /* 0x0000000c00117202 */ /* 0x000fe20000000f00 */
[----:B------:R-:W-:Y:S02]  /*6a50*/  IMAD.MOV.U32 R18, RZ, RZ, 0x4 ;  /* 0x00000004ff127424 */ /* 0x000fe400078e00ff */
[----:B------:R-:W-:-:S07]  /*6a60*/  FADD.FTZ R16, R22, R16 ;  /* 0x0000001016107221 */ /* 0x000fce0000010000 */
[----:B------:R-:W-:Y:S05]  /*6a70*/  WARPSYNC.COLLECTIVE R20, `(.L_x_1895) ;  /* 0x0000000014087348 */ /* 0x000fea0003c00000 */
[----:B------:R0:W1:Y:S02]  /*6a80*/  SHFL.BFLY P2, R22, R17, R18, R19 ;  /* 0x0c00001211167389 */ /* 0x0000640000040013 */
[----:B01----:R-:W-:Y:S01]  /*6a90*/  ENDCOLLECTIVE ;  /* 0x000000000000791b */ /* 0x003fe20003800000 */
.L_x_1895:
[----:B------:R-:W-:Y:S01]  /*6aa0*/  MOV R17, R16 ;  /* 0x0000001000117202 */ /* 0x000fe20000000f00 */
[----:B------:R-:W-:-:S07]  /*6ab0*/  FADD.FTZ R12, R12, R22 ;  /* 0x000000160c0c7221 */ /* 0x000fce0000010000 */
[----:B------:R-:W-:Y:S05]  /*6ac0*/  WARPSYNC.COLLECTIVE R20, `(.L_x_1896) ;  /* 0x0000000014087348 */ /* 0x000fea0003c00000 */
[----:B------:R0:W1:Y:S02]  /*6ad0*/  SHFL.BFLY P2, R22, R17, R18, R19 ;  /* 0x0c00001211167389 */ /* 0x0000640000040013 */
[----:B01----:R-:W-:Y:S01]  /*6ae0*/  ENDCOLLECTIVE ;  /* 0x000000000000791b */ /* 0x003fe20003800000 */
.L_x_1896:
[----:B------:R-:W-:Y:S01]  /*6af0*/  HFMA2.MMA R18, -RZ, RZ, 0, 1.1920928955078125e-07 ;  /* 0x00000002ff127435 */ /* 0x000fe200000001ff */
[----:B------:R-:W-:Y:S01]  /*6b00*/  MOV R17, R12 ;  /* 0x0000000c00117202 */ /* 0x000fe20000000f00 */
[----:B------:R-:W-:-:S09]  /*6b10*/  FADD.FTZ R16, R16, R22 ;  /* 0x0000001610107221 */ /* 0x000fd20000010000 */
[----:B------:R-:W-:Y:S05]  /*6b20*/  WARPSYNC.COLLECTIVE R20, `(.L_x_1897) ;  /* 0x0000000014087348 */ /* 0x000fea0003c00000 */
[----:B------:R0:W1:Y:S02]  /*6b30*/  SHFL.BFLY P2, R22, R17, R18, R19 ;  /* 0x0c00001211167389 */ /* 0x0000640000040013 */
[----:B01----:R-:W-:Y:S01]  /*6b40*/  ENDCOLLECTIVE ;  /* 0x000000000000791b */ /* 0x003fe20003800000 */
.L_x_1897:
[----:B------:R-:W-:Y:S01]  /*6b50*/  MOV R17, R16 ;  /* 0x0000001000117202 */ /* 0x000fe20000000f00 */
[----:B------:R-:W-:-:S07]  /*6b60*/  IMAD.MOV.U32 R23, RZ, RZ, R22 ;  /* 0x000000ffff177224 */ /* 0x000fce00078e0016 */
[----:B------:R-:W-:Y:S05]  /*6b70*/  WARPSYNC.COLLECTIVE R20, `(.L_x_1898) ;  /* 0x0000000014087348 */ /* 0x000fea0003c00000 */
[----:B------:R0:W1:Y:S02]  /*6b80*/  SHFL.BFLY P2, R22, R17, R18, R19 ;  /* 0x0c00001211167389 */ /* 0x0000640000040013 */
[----:B01----:R-:W-:Y:S01]  /*6b90*/  ENDCOLLECTIVE ;  /* 0x000000000000791b */ /* 0x003fe20003800000 */
.L_x_1898:
[----:B------:R-:W-:Y:S01]  /*6ba0*/  FADD.FTZ R24, R12, R23 ;  /* 0x000000170c187221 */ /* 0x000fe20000010000 */
[----:B------:R-:W-:-:S04]  /*6bb0*/  HFMA2.MMA R18, -RZ, RZ, 0, 5.9604644775390625e-08 ;  /* 0x00000001ff127435 */ /* 0x000fc800000001ff */
[----:B------:R-:W-:Y:S01]  /*6bc0*/  MOV R17, R24 ;  /* 0x0000001800117202 */ /* 0x000fe20000000f00 */
[----:B------:R-:W-:-:S07]  /*6bd0*/  FADD.FTZ R12, R16, R22 ;  /* 0x00000016100c7221 */ /* 0x000fce0000010000 */
[----:B------:R-:W-:Y:S05]  /*6be0*/  WARPSYNC.COLLECTIVE R20, `(.L_x_1899) ;  /* 0x0000000014087348 */ /* 0x000fea0003c00000 */
[----:B------:R0:W1:Y:S02]  /*6bf0*/  SHFL.BFLY P2, R22, R17, R18, R19 ;  /* 0x0c00001211167389 */ /* 0x0000640000040013 */
[----:B01----:R-:W-:Y:S01]  /*6c00*/  ENDCOLLECTIVE ;  /* 0x000000000000791b */ /* 0x003fe20003800000 */
.L_x_1899:
[----:B------:R-:W-:Y:S02]  /*6c10*/  IMAD.MOV.U32 R17, RZ, RZ, R12 ;  /* 0x000000ffff117224 */ /* 0x000fe400078e000c */
[----:B------:R-:W-:-:S07]  /*6c20*/  FADD.FTZ R21, R24, R22 ;  /* 0x0000001618157221 */ /* 0x000fce0000010000 */
[----:B------:R-:W-:Y:S05]  /*6c30*/  WARPSYNC.COLLECTIVE R20, `(.L_x_1900) ;  /* 0x0000000014087348 */ /* 0x000fea0003c00000 */
[----:B------:R0:W1:Y:S02]  /*6c40*/  SHFL.BFLY P2, R22, R17, R18, R19 ;  /* 0x0c00001211167389 */ /* 0x0000640000040013 */
[----:B01----:R-:W-:Y:S01]  /*6c50*/  ENDCOLLECTIVE ;  /* 0x000000000000791b */ /* 0x003fe20003800000 */
.L_x_1900:
[----:B------:R-:W-:-:S05]  /*6c60*/  @!P1 F2FP.F16.F32.PACK_AB R21, RZ, R21 ;  /* 0x00000015ff15923e */ /* 0x000fca00000000ff */
[----:B------:R0:W-:Y:S01]  /*6c70*/  @!P1 STG.E.U16 desc[UR10][R10.64+0x78], R21 ;  /* 0x000078150a009986 */ /* 0x0001e2000c10150a */
[----:B------:R-:W-:Y:S01]  /*6c80*/  HFMA2.MMA R18, -RZ, RZ, 0, 4.76837158203125e-07 ;  /* 0x00000008ff127435 */ /* 0x000fe200000001ff */
[----:B0-----:R-:W-:-:S04]  /*6c90*/  @P0 LEA R21, R26, UR9, 0x7 ;  /* 0x000000091a150c11 */ /* 0x001fc8000f8e38ff */
[----:B------:R-:W-:Y:S02]  /*6ca0*/  @P0 LEA R36, R0, R21, 0x2 ;  /* 0x0000001500240211 */ /* 0x000fe400078e10ff */
[----:B------:R-:W-:-:S03]  /*6cb0*/  MOV R23, R22 ;  /* 0x0000001600177202 */ /* 0x000fc60000000f00 */
[----:B------:R-:W0:Y:S02]  /*6cc0*/  @P0 LDS R16, [R36] ;  /* 0x0000000024100984 */ /* 0x000e240000000800 */
[----:B------:R-:W-:Y:S01]  /*6cd0*/  FADD.FTZ R25, R12, R23 ;  /* 0x000000170c197221 */ /* 0x000fe20000010000 */
[----:B------:R-:W-:Y:S01]  /*6ce0*/  HFMA2.MMA R23, -RZ, RZ, 0, 0 ;  /* 0x00000000ff177435 */ /* 0x000fe200000001ff */
[----:B------:R-:W1:Y:S03]  /*6cf0*/  @P0 LDS R0, [R36+0x780] ;  /* 0x0007800024000984 */ /* 0x000e660000000800 */
[----:B------:R-:W-:-:S04]  /*6d00*/  @!P1 F2FP.F16.F32.PACK_AB R25, RZ, R25 ;  /* 0x00000019ff19923e */ /* 0x000fc800000000ff */
[----:B------:R-:W-:Y:S01]  /*6d10*/  PRMT R12, R25, 0x7610, R12 ;  /* 0x00007610190c7816 */ /* 0x000fe2000000000c */
[----:B------:R-:W-:-:S04]  /*6d20*/  IMAD.MOV.U32 R25, RZ, RZ, RZ ;  /* 0x000000ffff197224 */ /* 0x000fc800078e00ff */
[----:B------:R2:W-:Y:S01]  /*6d30*/  @!P1 STG.E.U16 desc[UR10][R14.64+0x78], R12 ;  /* 0x0000780c0e009986 */ /* 0x0005e2000c10150a */
[----:B0-----:R-:W-:Y:S02]  /*6d40*/  @P0 MOV R25, R16 ;  /* 0x0000001000190202 */ /* 0x001fe40000000f00 */
[----:B-1----:R-:W-:-:S03]  /*6d50*/  @P0 MOV R23, R0 ;  /* 0x0000000000170202 */ /* 0x002fc60000000f00 */
[----:B--2---:R-:W-:-:S07]  /*6d60*/  IMAD.MOV.U32 R17, RZ, RZ, R25 ;  /* 0x000000ffff117224 */ /* 0x004fce00078e0019 */
[----:B------:R-:W-:Y:S05]  /*6d70*/  WARPSYNC.COLLECTIVE R20, `(.L_x_1901) ;  /* 0x0000000014087348 */ /* 0x000fea0003c00000 */
[----:B------:R0:W1:Y:S02]  /*6d80*/  SHFL.BFLY P2, R22, R17, R18, R19 ;  /* 0x0c00001211167389 */ /* 0x0000640000040013 */
[----:B01----:R-:W-:Y:S01]  /*6d90*/  ENDCOLLECTIVE ;  /* 0x000000000000791b */ /* 0x003fe20003800000 */
.L_x_1901:
[----:B------:R-:W-:Y:S01]  /*6da0*/  MOV R17, R23 ;  /* 0x0000001700117202 */ /* 0x000fe20000000f00 */
[----:B------:R-:W-:-:S07]  /*6db0*/  FADD.FTZ R16, R22, R25 ;  /* 0x0000001916107221 */ /* 0x000fce0000010000 */
[----:B------:R-:W-:Y:S05]  /*6dc0*/  WARPSYNC.COLLECTIVE R20, `(.L_x_1902) ;  /* 0x0000000014087348 */ /* 0x000fea0003c00000 */
[----:B------:R0:W1:Y:S02]  /*6dd0*/  SHFL.BFLY P2, R22, R17, R18, R19 ;  /* 0x0c00001211167389 */ /* 0x0000640000040013 */
[----:B01----:R-:W-:Y:S01]  /*6de0*/  ENDCOLLECTIVE ;  /* 0x000000000000791b */ /* 0x003fe20003800000 */
.L_x_1902:
[----:B------:R-:W-:Y:S01]  /*6df0*/  HFMA2.MMA R18, -RZ, RZ, 0, 2.384185791015625e-07 ;  /* 0x00000004ff127435 */ /* 0x000fe200000001ff */
[----:B------:R-:W-:Y:S01]  /*6e00*/  IMAD.MOV.U32 R17, RZ, RZ, R16 ;  /* 0x000000ffff117224 */ /* 0x000fe200078e0010 */
[----:B------:R-:W-:-:S09]  /*6e10*/  MOV R0, R22 ;  /* 0x0000001600007202 */ /* 0x000fd20000000f00 */
[----:B------:R-:W-:Y:S05]  /*6e20*/  WARPSYNC.COLLECTIVE R20, `(.L_x_1903) ;  /* 0x0000000014087348 */ /* 0x000fea0003c00000 */
[----:B------:R0:W1:Y:S02]  /*6e30*/  SHFL.BFLY P2, R22, R17, R18, R19 ;  /* 0x0c00001211167389 */ /* 0x0000640000040013 */
[----:B01----:R-:W-:Y:S01]  /*6e40*/  ENDCOLLECTIVE ;  /* 0x000000000000791b */ /* 0x003fe20003800000 */
.L_x_1903:
[----:B------:R-:W-:-:S05]  /*6e50*/  FADD.FTZ R12, R0, R23 ;  /* 0x00000017000c7221 */ /* 0x000fca0000010000 */
[----:B------:R-:W-:Y:S01]  /*6e60*/  MOV R17, R12 ;  /* 0x0000000c00117202 */ /* 0x000fe20000000f00 */
[----:B------:R-:W-:-:S07]  /*6e70*/  FADD.FTZ R0, R16, R22 ;  /* 0x0000001610007221 */ /* 0x000fce0000010000 */
[----:B------:R-:W-:Y:S05]  /*6e80*/  WARPSYNC.COLLECTIVE R20, `(.L_x_1904) ;  /* 0x0000000014087348 */ /* 0x000fea0003c00000 */
[----:B------:R0:W1:Y:S02]  /*6e90*/  SHFL.BFLY P2, R22, R17, R18, R19 ;  /* 0x0c00001211167389 */ /* 0x0000640000040013 */
[----:B01----:R-:W-:Y:S01]  /*6ea0*/  ENDCOLLECTIVE ;  /* 0x000000000000791b */ /* 0x003fe20003800000 */
.L_x_1904:
[----:B------:R-:W-:Y:S01]  /*6eb0*/  HFMA2.MMA R18, -RZ, RZ, 0, 1.1920928955078125e-07 ;  /* 0x00000002ff127435 */ /* 0x000fe200000001ff */
[----:B------:R-:W-:Y:S01]  /*6ec0*/  IMAD.MOV.U32 R17, RZ, RZ, R0 ;  /* 0x000000ffff117224 */ /* 0x000fe200078e0000 */
[----:B------:R-:W-:-:S09]  /*6ed0*/  MOV R24, R22 ;  /* 0x0000001600187202 */ /* 0x000fd20000000f00 */
[----:B------:R-:W-:Y:S05]  /*6ee0*/  WARPSYNC.COLLECTIVE R20, `(.L_x_1905) ;  /* 0x0000000014087348 */ /* 0x000fea0003c00000 */
[----:B------:R0:W1:Y:S02]  /*6ef0*/  SHFL.BFLY P2, R22, R17, R18, R19 ;  /* 0x0c00001211167389 */ /* 0x0000640000040013 */
[----:B01----:R-:W-:Y:S01]  /*6f00*/  ENDCOLLECTIVE ;  /* 0x000000000000791b */ /* 0x003fe20003800000 */
.L_x_1905:
[----:B------:R-:W-:-:S05]  /*6f10*/  FADD.FTZ R24, R12, R24 ;  /* 0x000000180c187221 */ /* 0x000fca0000010000 */
[----:B------:R-:W-:Y:S02]  /*6f20*/  MOV R17, R24 ;  /* 0x0000001800117202 */ /* 0x000fe40000000f00 */
[----:B------:R-:W-:-:S07]  /*6f30*/  MOV R25, R22 ;  /* 0x0000001600197202 */ /* 0x000fce0000000f00 */
[----:B------:R-:W-:Y:S05]  /*6f40*/  WARPSYNC.COLLECTIVE R20, `(.L_x_1906) ;  /* 0x0000000014087348 */ /* 0x000fea0003c00000 */
[----:B------:R0:W1:Y:S02]  /*6f50*/  SHFL.BFLY P2, R22, R17, R18, R19 ;  /* 0x0c00001211167389 */ /* 0x0000640000040013 */
[----:B01----:R-:W-:Y:S01]  /*6f60*/  ENDCOLLECTIVE ;  /* 0x000000000000791b */ /* 0x003fe20003800000 */
.L_x_1906:
[----:B------:R-:W-:Y:S01]  /*6f70*/  FADD.FTZ R23, R0, R25 ;  /* 0x0000001900177221 */ /* 0x000fe20000010000 */
[----:B------:R-:W-:-:S03]  /*6f80*/  HFMA2.MMA R18, -RZ, RZ, 0, 5.9604644775390625e-08 ;  /* 0x00000001ff127435 */ /* 0x000fc600000001ff */
[----:B------:R-:W-:Y:S02]  /*6f90*/  IMAD.MOV.U32 R17, RZ, RZ, R23 ;  /* 0x000000ffff117224 */ /* 0x000fe400078e0017 */
[----:B------:R-:W-:-:S07]  /*6fa0*/  FADD.FTZ R12, R24, R22 ;  /* 0x00000016180c7221 */ /* 0x000fce0000010000 */
[----:B------:R-:W-:Y:S05]  /*6fb0*/  WARPSYNC.COLLECTIVE R20, `(.L_x_1907) ;  /* 0x0000000014087348 */ /* 0x000fea0003c00000 */
[----:B------:R0:W1:Y:S02]  /*6fc0*/  SHFL.BFLY P2, R22, R17, R18, R19 ;  /* 0x0c00001211167389 */ /* 0x0000640000040013 */
[----:B01----:R-:W-:Y:S01]  /*6fd0*/  ENDCOLLECTIVE ;  /* 0x000000000000791b */ /* 0x003fe20003800000 */
.L_x_1907:
[----:B------:R-:W-:Y:S01]  /*6fe0*/  MOV R17, R12 ;  /* 0x0000000c00117202 */ /* 0x000fe20000000f00 */
[----:B------:R-:W-:-:S07]  /*6ff0*/  FADD.FTZ R0, R23, R22 ;  /* 0x0000001617007221 */ /* 0x000fce0000010000 */
[----:B------:R-:W-:Y:S05]  /*7000*/  WARPSYNC.COLLECTIVE R20, `(.L_x_1908) ;  /* 0x0000000014087348 */ /* 0x000fea0003c00000 */
[----:B------:R0:W1:Y:S02]  /*7010*/  SHFL.BFLY P2, R22, R17, R18, R19 ;  /* 0x0c00001211167389 */ /* 0x0000640000040013 */
[----:B01----:R-:W-:Y:S01]  /*7020*/  ENDCOLLECTIVE ;  /* 0x000000000000791b */ /* 0x003fe20003800000 */
.L_x_1908:
[----:B------:R-:W-:Y:S01]  /*7030*/  MOV R21, R22 ;  /* 0x0000001600157202 */ /* 0x000fe20000000f00 */
[----:B------:R-:W-:Y:S06]  /*7040*/  BRA `(.L_x_1909) ;  /* 0xffffffe400747947 */ /* 0x000fec000383ffff */
.L_x_1910:
        /* <DEDUP_REMOVED lines=11> */
.L_x_3034:


//--------------------- .text._ZN13group_norm_v218gn_bwd_cuda_kernelI6__halfLi480ELi3ELi32ELi30ELi4096ELb0ELb1ELi128ELi960ELi960ELi4ELb1ELi10ELb1ELb0ELNS_15WgradSyncMethodE3ENS_16CompileConditionILi900EEEEEvPT_S6_S6_PKS5_S8_S8_S8_PKfflPfPj --------------------------
	.section	.text._ZN13group_norm_v218gn_bwd_cuda_kernelI6__halfLi480ELi3ELi32ELi30ELi4096ELb0ELb1ELi128ELi960ELi960ELi4ELb1ELi10ELb1ELb0ELNS_15WgradSyncMethodE3ENS_16CompileConditionILi900EEEEEvPT_S6_S6_PKS5_S8_S8_S8_PKfflPfPj,"ax",@progbits
	.align	128
        .global         _ZN13group_norm_v218gn_bwd_cuda_kernelI6__halfLi480ELi3ELi32ELi30ELi4096ELb0ELb1ELi128ELi960ELi960ELi4ELb1ELi10ELb1ELb0ELNS_15WgradSyncMethodE3ENS_16CompileConditionILi900EEEEEvPT_S6_S6_PKS5_S8_S8_S8_PKfflPfPj
        .type           _ZN13group_norm_v218gn_bwd_cuda_kernelI6__halfLi480ELi3ELi32ELi30ELi4096ELb0ELb1ELi128ELi960ELi960ELi4ELb1ELi10ELb1ELb0ELNS_15WgradSyncMethodE3ENS_16CompileConditionILi900EEEEEvPT_S6_S6_PKS5_S8_S8_S8_PKfflPfPj,@function
        .size           _ZN13group_norm_v218gn_bwd_cuda_kernelI6__halfLi480ELi3ELi32ELi30ELi4096ELb0ELb1ELi128ELi960ELi960ELi4ELb1ELi10ELb1ELb0ELNS_15WgradSyncMethodE3ENS_16CompileConditionILi900EEEEEvPT_S6_S6_PKS5_S8_S8_S8_PKfflPfPj,(.L_x_3035 - _ZN13group_norm_v218gn_bwd_cuda_kernelI6__halfLi480ELi3ELi32ELi30ELi4096ELb0ELb1ELi128ELi960ELi960ELi4ELb1ELi10ELb1ELb0ELNS_15WgradSyncMethodE3ENS_16CompileConditionILi900EEEEEvPT_S6_S6_PKS5_S8_S8_S8_PKfflPfPj)
        .other          _ZN13group_norm_v218gn_bwd_cuda_kernelI6__halfLi480ELi3ELi32ELi30ELi4096ELb0ELb1ELi128ELi960ELi960ELi4ELb1ELi10ELb1ELb0ELNS_15WgradSyncMethodE3ENS_16CompileConditionILi900EEEEEvPT_S6_S6_PKS5_S8_S8_S8_PKfflPfPj,@"STO_CUDA_ENTRY STV_DEFAULT"
_ZN13group_norm_v218gn_bwd_cuda_kernelI6__halfLi480ELi3ELi32ELi30ELi4096ELb0ELb1ELi128ELi960ELi960ELi4ELb1ELi10ELb1ELb0ELNS_15WgradSyncMethodE3ENS_16CompileConditionILi900EEEEEvPT_S6_S6_PKS5_S8_S8_S8_PKfflPfPj:
.text._ZN13group_norm_v218gn_bwd_cuda_kernelI6__halfLi480ELi3ELi32ELi30ELi4096ELb0ELb1ELi128ELi960ELi960ELi4ELb1ELi10ELb1ELb0ELNS_15WgradSyncMethodE3ENS_16CompileConditionILi900EEEEEvPT_S6_S6_PKS5_S8_S8_S8_PKfflPfPj:
        /* <DEDUP_REMOVED lines=29> */
.L_x_1913:
[----:B------:R-:W2:Y:S04]  /*01d0*/  LD.E.STRONG.GPU R0, desc[UR10][R2.64] ;  /* 0x0000000a02007980 */ /* 0x000ea8000c10f900 */
[----:B--2---:R-:W-:Y:S01]  /*01e0*/  CCTL.IVALL ;  /* 0x00000000ff00798f */ /* 0x004fe20002000000 */
[----:B------:R-:W-:Y:S05]  /*01f0*/  YIELD ;  /* 0x0000000000007946 */ /* 0x000fea0003800000 */
[----:B-----5:R-:W-:-:S04]  /*0200*/  LOP3.LUT R0, R0, R5, RZ, 0x3c, !PT ;  /* 0x0000000500007212 */ /* 0x020fc800078e3cff */
[----:B------:R-:W-:-:S13]  /*0210*/  ISETP.GT.AND P0, PT, R0, -0x1, PT ;  /* 0xffffffff0000780c */ /* 0x000fda0003f04270 */
[----:B------:R-:W-:Y:S05]  /*0220*/  @P0 BRA `(.L_x_1913) ;  /* 0xfffffffc00e80947 */ /* 0x000fea000383ffff */
.L_x_1912:
[----:B------:R-:W-:Y:S05]  /*0230*/  WARPSYNC.ALL ;  /* 0x0000000000007948 */ /* 0x000fea0003800000 */
[----:B------:R-:W-:Y:S06]  /*0240*/  BAR.SYNC.DEFER_BLOCKING 0x0 ;  /* 0x0000000000007b1d */ /* 0x000fec0000010000 */
[----:B------:R-:W-:Y:S05]  /*0250*/  BRA `(.L_x_1914) ;  /* 0x00000030008c7947 */ /* 0x000fea0003800000 */
.L_x_1911:
        /* <DEDUP_REMOVED lines=67> */
.L_x_1932:
        /* <DEDUP_REMOVED lines=39> */
.L_x_1915:
        /* <DEDUP_REMOVED lines=169> */
.L_x_1916:
        /* <DEDUP_REMOVED lines=172> */
.L_x_1918:
[----:B------:R-:W-:Y:S05]  /*1e50*/  BSYNC B0 ;  /* 0x0000000000007941 */ /* 0x000fea0003800000 */
.L_x_1917:
        /* <DEDUP_REMOVED lines=12> */
[----:B------:R-:W-:Y:S01]  /*1f20*/  IMAD.U32 R17, RZ, RZ, UR5 ;  /* 0x00000005ff117e24 */ /* 0x000fe2000f8e00ff */
[----:B------:R-:W-:-:S04]  /*1f30*/  LOP3.LUT R10, R10, 0xffffffe0, R11, 0xe2, !PT ;  /* 0xffffffe00a0a7812 */ /* 0x000fc800078ee20b */
[----:B------:R-:W-:Y:S02]  /*1f40*/  LEA R17, R17, R10, 0xa ;  /* 0x0000000a11117211 */ /* 0x000fe400078e50ff */
[----:B------:R-:W0:Y:S02]  /*1f50*/  LDC.64 R10, c[0x0][0x260] ;  /* 0x00009800ff0a7b82 */ /* 0x000e240000000a00 */
[----:B------:R-:W-:-:S05]  /*1f60*/  SHF.L.U32 R17, R17, 0x1, RZ ;  /* 0x0000000111117819 */ /* 0x000fca00000006ff */
[----:B0-----:R-:W-:-:S05]  /*1f70*/  IMAD.WIDE.U32 R10, R17, 0x4, R10 ;  /* 0x00000004110a7825 */ /* 0x001fca00078e000a */
[----:B------:R0:W-:Y:S02]  /*1f80*/  STG.E.64 desc[UR10][R10.64], R8 ;  /* 0x000000080a007986 */ /* 0x0001e4000c101b0a */
.L_x_1920:
[----:B------:R-:W-:Y:S05]  /*1f90*/  BSYNC B0 ;  /* 0x0000000000007941 */ /* 0x000fea0003800000 */
.L_x_1919:
        /* <DEDUP_REMOVED lines=17> */
.L_x_1923:
[----:B------:R-:W2:Y:S04]  /*20b0*/  LD.E.STRONG.GPU R10, desc[UR10][R8.64] ;  /* 0x0000000a080a7980 */ /* 0x000ea8000c10f900 */
[----:B--2---:R-:W-:Y:S01]  /*20c0*/  CCTL.IVALL ;  /* 0x00000000ff00798f */ /* 0x004fe20002000000 */
[----:B------:R-:W-:Y:S05]  /*20d0*/  YIELD ;  /* 0x0000000000007946 */ /* 0x000fea0003800000 */
[----:B-----5:R-:W-:-:S04]  /*20e0*/  LOP3.LUT R10, R10, R11, RZ, 0x3c, !PT ;  /* 0x0000000b0a0a7212 */ /* 0x020fc800078e3cff */
[----:B------:R-:W-:-:S13]  /*20f0*/  ISETP.GT.AND P1, PT, R10, -0x1, PT ;  /* 0xffffffff0a00780c */ /* 0x000fda0003f24270 */
[----:B------:R-:W-:Y:S05]  /*2100*/  @P1 BRA `(.L_x_1923) ;  /* 0xfffffffc00e81947 */ /* 0x000fea000383ffff */
.L_x_1922:
[----:B------:R-:W-:Y:S05]  /*2110*/  WARPSYNC.ALL ;  /* 0x0000000000007948 */ /* 0x000fea0003800000 */
[----:B------:R-:W-:Y:S06]  /*2120*/  BAR.SYNC.DEFER_BLOCKING 0x0 ;  /* 0x0000000000007b1d */ /* 0x000fec0000010000 */
[----:B------:R-:W-:Y:S05]  /*2130*/  BRA `(.L_x_1924) ;  /* 0x0000000000687947 */ /* 0x000fea0003800000 */
.L_x_1921:
[----:B0-----:R-:W0:Y:S01]  /*2140*/  S2R R8, SR_TID.X ;  /* 0x0000000000087919 */ /* 0x001e220000002100 */
        /* <DEDUP_REMOVED lines=16> */
[----:B0-----:R-:W0:Y:S02]  /*2250*/  LDC.64 R8, c[0x0][0x268] ;  /* 0x00009a00ff087b82 */ /* 0x001e240000000a00 */
.L_x_1926:
[----:B0-----:R-:W2:Y:S04]  /*2260*/  LD.E.STRONG.GPU R10, desc[UR10][R8.64+0x28] ;  /* 0x0000280a080a7980 */ /* 0x001ea8000c10f900 */
[----:B--2---:R-:W-:Y:S01]  /*2270*/  CCTL.IVALL ;  /* 0x00000000ff00798f */ /* 0x004fe20002000000 */
[----:B------:R-:W-:Y:S05]  /*2280*/  YIELD ;  /* 0x0000000000007946 */ /* 0x000fea0003800000 */
[----:B-----5:R-:W-:-:S04]  /*2290*/  LOP3.LUT R10, R10, R11, RZ, 0x3c, !PT ;  /* 0x0000000b0a0a7212 */ /* 0x020fc800078e3cff */
[----:B------:R-:W-:-:S13]  /*22a0*/  ISETP.GT.AND P1, PT, R10, -0x1, PT ;  /* 0xffffffff0a00780c */ /* 0x000fda0003f24270 */
[----:B------:R-:W-:Y:S05]  /*22b0*/  @P1 BRA `(.L_x_1926) ;  /* 0xfffffffc00e81947 */ /* 0x000fea000383ffff */
.L_x_1925:
[----:B------:R-:W-:Y:S05]  /*22c0*/  WARPSYNC.ALL ;  /* 0x0000000000007948 */ /* 0x000fea0003800000 */
[----:B------:R-:W-:Y:S06]  /*22d0*/  BAR.SYNC.DEFER_BLOCKING 0x0 ;  /* 0x0000000000007b1d */ /* 0x000fec0000010000 */
.L_x_1924:
[----:B------:R-:W1:Y:S01]  /*22e0*/  S2R R26, SR_TID.X ;  /* 0x00000000001a7919 */ /* 0x000e620000002100 */
[----:B------:R-:W-:Y:S01]  /*22f0*/  BSSY B0, `(.L_x_1927) ;  /* 0x0000022000007945 */ /* 0x000fe20003800000 */
[----:B------:R-:W-:Y:S01]  /*2300*/  HFMA2.MMA R19, -RZ, RZ, 0, 0 ;  /* 0x00000000ff137435 */ /* 0x000fe200000001ff */
[----:B------:R-:W-:Y:S01]  /*2310*/  IMAD.MOV.U32 R17, RZ, RZ, RZ ;  /* 0x000000ffff117224 */ /* 0x000fe200078e00ff */
[----:B-1----:R-:W-:-:S13]  /*2320*/  ISETP.GT.U32.AND P1, PT, R26, 0xff, PT ;  /* 0x000000ff1a00780c */ /* 0x002fda0003f24070 */
[----:B------:R-:W-:Y:S05]  /*2330*/  @P1 BRA `(.L_x_1928) ;  /* 0x0000000000741947 */ /* 0x000fea0003800000 */
[----:B------:R-:W-:Y:S01]  /*2340*/  ULDC UR5, c[0x0][0x10] ;  /* 0x0000040000057ab9 */ /* 0x000fe20000000800 */
[----:B0-----:R-:W0:Y:S01]  /*2350*/  LDC.64 R10, c[0x0][0x260] ;  /* 0x00009800ff0a7b82 */ /* 0x001e220000000a00 */
[----:B------:R-:W-:Y:S01]  /*2360*/  UIMAD UR5, UR5, UR4, UR9 ;  /* 0x00000004050572a4 */ /* 0x000fe2000f8e0209 */
[C---:B------:R-:W-:Y:S02]  /*2370*/  SHF.L.U32 R8, R26.reuse, 0x2, RZ ;  /* 0x000000021a087819 */ /* 0x040fe400000006ff */
[----:B------:R-:W-:Y:S02]  /*2380*/  LOP3.LUT R9, R26, 0x7, RZ, 0xc0, !PT ;  /* 0x000000071a097812 */ /* 0x000fe400078ec0ff */
[----:B------:R-:W-:Y:S01]  /*2390*/  LOP3.LUT R8, R8, 0x7fffffe0, RZ, 0xc0, !PT ;  /* 0x7fffffe008087812 */ /* 0x000fe200078ec0ff */
[----:B------:R-:W-:-:S05]  /*23a0*/  IMAD.U32 R17, RZ, RZ, UR5 ;  /* 0x00000005ff117e24 */ /* 0x000fca000f8e00ff */
[----:B------:R-:W-:-:S04]  /*23b0*/  LEA R8, R17, R8, 0xa ;  /* 0x0000000811087211 */ /* 0x000fc800078e50ff */
[----:B------:R-:W-:-:S05]  /*23c0*/  IADD3 R8, R8, R9, RZ ;  /* 0x0000000908087210 */ /* 0x000fca0007ffe0ff */
[----:B------:R-:W-:-:S04]  /*23d0*/  IMAD.SHL.U32 R8, R8, 0x2, RZ ;  /* 0x0000000208087824 */ /* 0x000fc800078e00ff */
[C---:B0-----:R-:W-:Y:S01]  /*23e0*/  IMAD.WIDE.U32 R24, R8.reuse, 0x4, R10 ;  /* 0x0000000408187825 */ /* 0x041fe200078e000a */
[----:B------:R-:W-:-:S05]  /*23f0*/  IADD3 R22, R8, 0x10, RZ ;  /* 0x0000001008167810 */ /* 0x000fca0007ffe0ff */
[----:B------:R-:W-:Y:S01]  /*2400*/  IMAD.WIDE.U32 R22, R22, 0x4, R10 ;  /* 0x0000000416167825 */ /* 0x000fe200078e000a */
[----:B------:R-:W2:Y:S05]  /*2410*/  LDG.E.64 R24, desc[UR10][R24.64] ;  /* 0x0000000a18187981 */ /* 0x000eaa000c1e1b00 */
[----:B------:R-:W3:Y:S01]  /*2420*/  LDG.E.64 R22, desc[UR10][R22.64] ;  /* 0x0000000a16167981 */ /* 0x000ee2000c1e1b00 */
[----:B------:R-:W-:Y:S02]  /*2430*/  VIADD R17, R8, 0x30 ;  /* 0x0000003008117836 */ /* 0x000fe40000000000 */
[----:B--2---:R-:W-:-:S04]  /*2440*/  FADD.FTZ R9, RZ, R24 ;  /* 0x00000018ff097221 */ /* 0x004fc80000010000 */
[----:B---3--:R-:W-:Y:S01]  /*2450*/  FADD.FTZ R22, R22, R9 ;  /* 0x0000000916167221 */ /* 0x008fe20000010000 */
[----:B------:R-:W-:-:S05]  /*2460*/  IADD3 R9, R8, 0x20, RZ ;  /* 0x0000002008097810 */ /* 0x000fca0007ffe0ff */
[----:B------:R-:W-:-:S04]  /*2470*/  IMAD.WIDE.U32 R8, R9, 0x4, R10 ;  /* 0x0000000409087825 */ /* 0x000fc800078e000a */
[----:B------:R-:W-:Y:S02]  /*2480*/  IMAD.WIDE.U32 R10, R17, 0x4, R10 ;  /* 0x00000004110a7825 */ /* 0x000fe400078e000a */
[----:B------:R-:W2:Y:S04]  /*2490*/  LDG.E.64 R8, desc[UR10][R8.64] ;  /* 0x0000000a08087981 */ /* 0x000ea8000c1e1b00 */
[----:B------:R-:W3:Y:S01]  /*24a0*/  LDG.E.64 R10, desc[UR10][R10.64] ;  /* 0x0000000a0a0a7981 */ /* 0x000ee2000c1e1b00 */
[----:B------:R-:W-:-:S04]  /*24b0*/  FADD.FTZ R24, RZ, R25 ;  /* 0x00000019ff187221 */ /* 0x000fc80000010000 */
[----:B------:R-:W-:Y:S01]  /*24c0*/  FADD.FTZ R24, R23, R24 ;  /* 0x0000001817187221 */ /* 0x000fe20000010000 */
[----:B--2---:R-:W-:-:S03]  /*24d0*/  FADD.FTZ R17, R8, R22 ;  /* 0x0000001608117221 */ /* 0x004fc60000010000 */
[----:B------:R-:W-:Y:S01]  /*24e0*/  FADD.FTZ R24, R9, R24 ;  /* 0x0000001809187221 */ /* 0x000fe20000010000 */
[----:B---3--:R-:W-:-:S03]  /*24f0*/  FADD.FTZ R17, R10, R17 ;  /* 0x000000110a117221 */ /* 0x008fc60000010000 */
[----:B------:R-:W-:-:S07]  /*2500*/  FADD.FTZ R19, R11, R24 ;  /* 0x000000180b137221 */ /* 0x000fce0000010000 */
.L_x_1928:
[----:B------:R-:W-:Y:S05]  /*2510*/  BSYNC B0 ;  /* 0x0000000000007941 */ /* 0x000fea0003800000 */
.L_x_1927:
        /* <DEDUP_REMOVED lines=23> */
.L_x_1930:
[----:B------:R-:W-:Y:S05]  /*2690*/  BSYNC B0 ;  /* 0x0000000000007941 */ /* 0x000fea0003800000 */
.L_x_1929:
        /* <DEDUP_REMOVED lines=13> */
.L_x_1931:
        /* <DEDUP_REMOVED lines=18> */
[----:B---3--:R-:W-:Y:S01]  /*2890*/  SHF.L.U32 R13, R37, 0x1, RZ ;  /* 0x00000001250d7819 */ /* 0x008fe200000006ff */
[----:B--2---:R-:W-:Y:S02]  /*28a0*/  HADD2.F32 R19, -RZ, R10.H0_H0 ;  /* 0x2000000aff137230 */ /* 0x004fe40000004100 */
[----:B----4-:R-:W-:-:S03]  /*28b0*/  HADD2.F32 R28, -RZ, R8.H0_H0 ;  /* 0x20000008ff1c7230 */ /* 0x010fc60000004100 */
[----:B0-----:R-:W-:Y:S02]  /*28c0*/  FFMA.FTZ R19, R0, R19, -R22 ;  /* 0x0000001300137223 */ /* 0x001fe40000010816 */
[----:B------:R-:W-:Y:S01]  /*28d0*/  FADD.FTZ R28, -R16, R28 ;  /* 0x0000001c101c7221 */ /* 0x000fe20000010100 */
[----:B------:R-:W-:-:S03]  /*28e0*/  HADD2.F32 R26, -RZ, R9.H0_H0 ;  /* 0x20000009ff1a7230 */ /* 0x000fc60000004100 */
[----:B------:R-:W-:Y:S01]  /*28f0*/  FMUL.FTZ R28, R5, R28 ;  /* 0x0000001c051c7220 */ /* 0x000fe20000410000 */
[----:B------:R-:W-:Y:S02]  /*2900*/  HADD2.F32 R27, -RZ, R8.H1_H1 ;  /* 0x30000008ff1b7230 */ /* 0x000fe40000004100 */
[----:B------:R-:W-:Y:S01]  /*2910*/  FADD.FTZ R26, -R18, R26 ;  /* 0x0000001a121a7221 */ /* 0x000fe20000010100 */
[----:B------:R-:W-:Y:S01]  /*2920*/  FFMA.FTZ R8, R23, -R28, R19 ;  /* 0x8000001c17087223 */ /* 0x000fe20000010013 */
[----:B------:R-:W-:Y:S02]  /*2930*/  HADD2.F32 R19, -RZ, R11.H0_H0 ;  /* 0x2000000bff137230 */ /* 0x000fe40000004100 */
[----:B------:R-:W-:-:S03]  /*2940*/  FMUL.FTZ R26, R7, R26 ;  /* 0x0000001a071a7220 */ /* 0x000fc60000410000 */
[----:B-1----:R-:W-:Y:S01]  /*2950*/  FFMA.FTZ R19, R3, R19, -R24 ;  /* 0x0000001303137223 */ /* 0x002fe20000010818 */
[----:B------:R-:W-:Y:S02]  /*2960*/  HADD2.F32 R10, -RZ, R10.H1_H1 ;  /* 0x3000000aff0a7230 */ /* 0x000fe40000004100 */
[----:B------:R-:W-:Y:S01]  /*2970*/  FADD.FTZ R27, -R16, R27 ;  /* 0x0000001b101b7221 */ /* 0x000fe20000010100 */
[----:B------:R-:W-:Y:S01]  /*2980*/  FFMA.FTZ R19, R25, -R26, R19 ;  /* 0x8000001a19137223 */ /* 0x000fe20000010013 */
[----:B------:R-:W-:Y:S02]  /*2990*/  IMAD.X R26, RZ, RZ, R6, P1 ;  /* 0x000000ffff1a7224 */ /* 0x000fe400008e0606 */
[----:B------:R-:W-:Y:S01]  /*29a0*/  FFMA.FTZ R10, R2, R10, -R22 ;  /* 0x0000000a020a7223 */ /* 0x000fe20000010816 */
[----:B------:R-:W-:Y:S02]  /*29b0*/  FMUL.FTZ R27, R5, R27 ;  /* 0x0000001b051b7220 */ /* 0x000fe40000410000 */
[----:B------:R-:W-:-:S02]  /*29c0*/  SHF.L.U64.HI R37, R37, 0x1, R26 ;  /* 0x0000000125257819 */ /* 0x000fc4000001021a */
[----:B------:R-:W-:Y:S01]  /*29d0*/  IADD3 R26, P1, R13, UR18, RZ ;  /* 0x000000120d1a7c10 */ /* 0x000fe2000ff3e0ff */
[----:B------:R-:W-:Y:S01]  /*29e0*/  FFMA.FTZ R10, R23, -R27, R10 ;  /* 0x8000001b170a7223 */ /* 0x000fe2000001000a */
        /* <DEDUP_REMOVED lines=29> */
[----:B--2---:R-:W-:Y:S02]  /*2bc0*/  HADD2.F32 R8, -RZ, R27.H0_H0 ;  /* 0x2000001bff087230 */ /* 0x004fe40000004100 */
[--C-:B---3--:R-:W-:Y:S02]  /*2bd0*/  HADD2.F32 R10, -RZ, R28.reuse.H0_H0 ;  /* 0x2000001cff0a7230 */ /* 0x108fe40000004100 */
[----:B------:R-:W-:Y:S02]  /*2be0*/  HADD2.F32 R19, -RZ, R28.H1_H1 ;  /* 0x3000001cff137230 */ /* 0x000fe40000004100 */
[----:B------:R-:W-:Y:S01]  /*2bf0*/  FADD.FTZ R8, -R18, R8 ;  /* 0x0000000812087221 */ /* 0x000fe20000010100 */
[----:B------:R-:W-:Y:S02]  /*2c00*/  HADD2.F32 R28, -RZ, R29.H0_H0 ;  /* 0x2000001dff1c7230 */ /* 0x000fe40000004100 */
[----:B------:R-:W-:-:S02]  /*2c10*/  HADD2.F32 R11, -RZ, R26.H0_H0 ;  /* 0x2000001aff0b7230 */ /* 0x000fc40000004100 */
[----:B------:R-:W-:Y:S01]  /*2c20*/  FMUL.FTZ R8, R7, R8 ;  /* 0x0000000807087220 */ /* 0x000fe20000410000 */
[----:B------:R-:W-:Y:S02]  /*2c30*/  HADD2.F32 R9, -RZ, R26.H1_H1 ;  /* 0x3000001aff097230 */ /* 0x000fe40000004100 */
[----:B------:R-:W-:Y:S01]  /*2c40*/  FFMA.FTZ R28, R3, R28, -R24 ;  /* 0x0000001c031c7223 */ /* 0x000fe20000010818 */
        /* <DEDUP_REMOVED lines=39> */
[----:B-1----:R-:W-:Y:S01]  /*2ec0*/  IMAD.X R26, RZ, RZ, R6, P1 ;  /* 0x000000ffff1a7224 */ /* 0x002fe200008e0606 */
[----:B0-----:R-:W-:-:S04]  /*2ed0*/  SHF.L.U32 R19, R17, 0x1, RZ ;  /* 0x0000000111137819 */ /* 0x001fc800000006ff */
        /* <DEDUP_REMOVED lines=91> */
.L_x_1914:
        /* <DEDUP_REMOVED lines=36> */
[----:B------:R-:W-:-:S02]  /*36d0*/  VIMNMX.U32 R8, R37, 0x20, !PT ;  /* 0x0000002025087848 */ /* 0x000fc40007fe0000 */
        /* <DEDUP_REMOVED lines=34> */
.L_x_1949:
        /* <DEDUP_REMOVED lines=44> */
.L_x_1936:
[----:B------:R-:W-:Y:S05]  /*3bc0*/  BSYNC B1 ;  /* 0x0000000000017941 */ /* 0x000fea0003800000 */
.L_x_1935:
        /* <DEDUP_REMOVED lines=20> */
.L_x_1939:
        /* <DEDUP_REMOVED lines=55> */
.L_x_1938:
[----:B------:R-:W-:Y:S05]  /*4080*/  BSYNC B1 ;  /* 0x0000000000017941 */ /* 0x000fea0003800000 */
.L_x_1937:
        /* <DEDUP_REMOVED lines=36> */
.L_x_1941:
[----:B------:R-:W-:Y:S05]  /*42d0*/  BSYNC B1 ;  /* 0x0000000000017941 */ /* 0x000fea0003800000 */
.L_x_1940:
        /* <DEDUP_REMOVED lines=15> */
.L_x_1934:
[----:B------:R-:W-:Y:S05]  /*43d0*/  BSYNC B0 ;  /* 0x0000000000007941 */ /* 0x000fea0003800000 */
.L_x_1933:
        /* <DEDUP_REMOVED lines=39> */
.L_x_1958:
        /* <DEDUP_REMOVED lines=43> */
.L_x_1968:
        /* <DEDUP_REMOVED lines=38> */
.L_x_1978:
        /* <DEDUP_REMOVED lines=8> */
.L_x_1944:
[----:B------:R-:W-:Y:S05]  /*4be0*/  BSYNC B0 ;  /* 0x0000000000007941 */ /* 0x000fea0003800000 */
.L_x_1943:
        /* <DEDUP_REMOVED lines=144> */
.L_x_2012:
[----:B----4-:R-:W-:Y:S01]  /*54f0*/  FADD.FTZ R12, R12, R21 ;  /* 0x000000150c0c7221 */ /* 0x010fe20000010000 */
[----:B------:R-:W-:-:S04]  /*5500*/  @!P1 F2FP.F16.F32.PACK_AB R0, RZ, R0 ;  /* 0x00000000ff00923e */ /* 0x000fc800000000ff */
[----:B------:R-:W-:Y:S01]  /*5510*/  @!P1 F2FP.F16.F32.PACK_AB R12, RZ, R12 ;  /* 0x0000000cff0c923e */ /* 0x000fe200000000ff */
[----:B------:R1:W-:Y:S04]  /*5520*/  @!P1 STG.E.U16 desc[UR10][R10.64+0xb4], R0 ;  /* 0x0000b4000a009986 */ /* 0x0003e8000c10150a */
[----:B------:R1:W-:Y:S02]  /*5530*/  @!P1 STG.E.U16 desc[UR10][R14.64+0xb4], R12 ;  /* 0x0000b40c0e009986 */ /* 0x0003e4000c10150a */
.L_x_1942:
[----:B------:R-:W-:Y:S05]  /*5540*/  WARPSYNC.ALL ;  /* 0x0000000000007948 */ /* 0x000fea0003800000 */
[----:B------:R-:W-:Y:S01]  /*5550*/  UISETP.GE.AND UP0, UPT, UR5, -0x2440, UPT ;  /* 0xffffdbc00500788c */ /* 0x000fe2000bf06270 */
[----:B------:R-:W-:Y:S01]  /*5560*/  BAR.SYNC.DEFER_BLOCKING 0x0 ;  /* 0x0000000000007b1d */ /* 0x000fe20000010000 */
[----:B------:R-:W-:-:S04]  /*5570*/  UIADD3 UR5, UR5, 0x2800, URZ ;  /* 0x0000280005057890 */ /* 0x000fc8000fffe03f */
[----:B------:R-:W-:-:S13]  /*5580*/  PLOP3.LUT P0, PT, PT, PT, UP0, 0x80, 0x0 ;  /* 0x000000000000781c */ /* 0x000fda0003f0f008 */
[----:B------:R-:W-:Y:S05]  /*5590*/  @!P0 BRA `(.L_x_1949) ;  /* 0xffffffe000d88947 */ /* 0x000fea000383ffff */
[----:B------:R-:W-:Y:S05]  /*55a0*/  EXIT ;  /* 0x000000000000794d */ /* 0x000fea0003800000 */
.L_x_1945:
[----:B------:R-:W-:Y:S02]  /*55b0*/  MOV R18, 0x8 ;  /* 0x0000000800127802 */ /* 0x000fe40000000f00 */
[----:B------:R-:W-:Y:S02]  /*55c0*/  MOV R19, 0x101f ;  /* 0x0000101f00137802 */ /* 0x000fe40000000f00 */
[----:B------:R-:W-:-:S07]  /*55d0*/  MOV R20, 0xffff ;  /* 0x0000ffff00147802 */ /* 0x000fce0000000f00 */
[----:B012---:R-:W-:Y:S05]  /*55e0*/  WARPSYNC.COLLECTIVE R20, `(.L_x_1950) ;  /* 0x0000000014087348 */ /* 0x007fea0003c00000 */
[----:B-1----:R1:W3:Y:S02]  /*55f0*/  SHFL.BFLY P2, R22, R17, R18, R19 ;  /* 0x0c00001211167389 */ /* 0x0022e40000040013 */
[----:B0123--:R-:W-:Y:S01]  /*5600*/  ENDCOLLECTIVE ;  /* 0x000000000000791b */ /* 0x00ffe20003800000 */
.L_x_1950:
[----:B------:R-:W-:Y:S01]  /*5610*/  FADD.FTZ R10, R22, R17 ;  /* 0x00000011160a7221 */ /* 0x000fe20000010000 */
[----:B------:R-:W-:-:S07]  /*5620*/  IMAD.MOV.U32 R17, RZ, RZ, R0 ;  /* 0x000000ffff117224 */ /* 0x000fce00078e0000 */
[----:B------:R-:W-:Y:S05]  /*5630*/  WARPSYNC.COLLECTIVE R20, `(.L_x_1951) ;  /* 0x0000000014087348 */ /* 0x000fea0003c00000 */
[----:B------:R0:W1:Y:S02]  /*5640*/  SHFL.BFLY P2, R22, R17, R18, R19 ;  /* 0x0c00001211167389 */ /* 0x0000640000040013 */
[----:B01----:R-:W-:Y:S01]  /*5650*/  ENDCOLLECTIVE ;  /* 0x000000000000791b */ /* 0x003fe20003800000 */
.L_x_1951:
[----:B------:R-:W-:Y:S02]  /*5660*/  MOV R17, R10 ;  /* 0x0000000a00117202 */ /* 0x000fe40000000f00 */
[----:B------:R-:W-:Y:S02]  /*5670*/  MOV R18, 0x4 ;  /* 0x0000000400127802 */ /* 0x000fe40000000f00 */
[----:B------:R-:W-:-:S07]  /*5680*/  MOV R11, R22 ;  /* 0x00000016000b7202 */ /* 0x000fce0000000f00 */
[----:B------:R-:W-:Y:S05]  /*5690*/  WARPSYNC.COLLECTIVE R20, `(.L_x_1952) ;  /* 0x0000000014087348 */ /* 0x000fea0003c00000 */
[----:B------:R0:W1:Y:S02]  /*56a0*/  SHFL.BFLY P2, R22, R17, R18, R19 ;  /* 0x0c00001211167389 */ /* 0x0000640000040013 */
[----:B01----:R-:W-:Y:S01]  /*56b0*/  ENDCOLLECTIVE ;  /* 0x000000000000791b */ /* 0x003fe20003800000 */
.L_x_1952:
[----:B------:R-:W-:-:S04]  /*56c0*/  FADD.FTZ R11, R11, R0 ;  /* 0x000000000b0b7221 */ /* 0x000fc80000010000 */
[----:B------:R-:W-:Y:S02]  /*56d0*/  IMAD.MOV.U32 R17, RZ, RZ, R11 ;  /* 0x000000ffff117224 */ /* 0x000fe400078e000b */
[----:B------:R-:W-:-:S07]  /*56e0*/  FADD.FTZ R14, R10, R22 ;  /* 0x000000160a0e7221 */ /* 0x000fce0000010000 */
[----:B------:R-:W-:Y:S05]  /*56f0*/  WARPSYNC.COLLECTIVE R20, `(.L_x_1953) ;  /* 0x0000000014087348 */ /* 0x000fea0003c00000 */
[----:B------:R0:W1:Y:S02]  /*5700*/  SHFL.BFLY P2, R22, R17, R18, R19 ;  /* 0x0c00001211167389 */ /* 0x0000640000040013 */
[----:B01----:R-:W-:Y:S01]  /*5710*/  ENDCOLLECTIVE ;  /* 0x000000000000791b */ /* 0x003fe20003800000 */
.L_x_1953:
[----:B------:R-:W-:Y:S02]  /*5720*/  MOV R17, R14 ;  /* 0x0000000e00117202 */ /* 0x000fe40000000f00 */
[----:B------:R-:W-:Y:S02]  /*5730*/  MOV R18, 0x2 ;  /* 0x0000000200127802 */ /* 0x000fe40000000f00 */
[----:B------:R-:W-:-:S07]  /*5740*/  MOV R12, R22 ;  /* 0x00000016000c7202 */ /* 0x000fce0000000f00 */
[----:B------:R-:W-:Y:S05]  /*5750*/  WARPSYNC.COLLECTIVE R20, `(.L_x_1954) ;  /* 0x0000000014087348 */ /* 0x000fea0003c00000 */
[----:B------:R0:W1:Y:S02]  /*5760*/  SHFL.BFLY P2, R22, R17, R18, R19 ;  /* 0x0c00001211167389 */ /* 0x0000640000040013 */
[----:B01----:R-:W-:Y:S01]  /*5770*/  ENDCOLLECTIVE ;  /* 0x000000000000791b */ /* 0x003fe20003800000 */
.L_x_1954:
[----:B------:R-:W-:-:S04]  /*5780*/  FADD.FTZ R15, R11, R12 ;  /* 0x0000000c0b0f7221 */ /* 0x000fc80000010000 */
[----:B------:R-:W-:Y:S02]  /*5790*/  IMAD.MOV.U32 R17, RZ, RZ, R15 ;  /* 0x000000ffff117224 */ /* 0x000fe400078e000f */
[----:B------:R-:W-:-:S07]  /*57a0*/  FADD.FTZ R10, R14, R22 ;  /* 0x000000160e0a7221 */ /* 0x000fce0000010000 */
[----:B------:R-:W-:Y:S05]  /*57b0*/  WARPSYNC.COLLECTIVE R20, `(.L_x_1955) ;  /* 0x0000000014087348 */ /* 0x000fea0003c00000 */
[----:B------:R0:W1:Y:S02]  /*57c0*/  SHFL.BFLY P2, R22, R17, R18, R19 ;  /* 0x0c00001211167389 */ /* 0x0000640000040013 */
[----:B01----:R-:W-:Y:S01]  /*57d0*/  ENDCOLLECTIVE ;  /* 0x000000000000791b */ /* 0x003fe20003800000 */
.L_x_1955:
[----:B------:R-:W-:Y:S02]  /*57e0*/  MOV R17, R10 ;  /* 0x0000000a00117202 */ /* 0x000fe40000000f00 */
[----:B------:R-:W-:Y:S02]  /*57f0*/  MOV R18, 0x1 ;  /* 0x0000000100127802 */ /* 0x000fe40000000f00 */
[----:B------:R-:W-:-:S07]  /*5800*/  MOV R0, R22 ;  /* 0x0000001600007202 */ /* 0x000fce0000000f00 */
[----:B------:R-:W-:Y:S05]  /*5810*/  WARPSYNC.COLLECTIVE R20, `(.L_x_1956) ;  /* 0x0000000014087348 */ /* 0x000fea0003c00000 */
[----:B------:R0:W1:Y:S02]  /*5820*/  SHFL.BFLY P2, R22, R17, R18, R19 ;  /* 0x0c00001211167389 */ /* 0x0000640000040013 */
[----:B01----:R-:W-:Y:S01]  /*5830*/  ENDCOLLECTIVE ;  /* 0x000000000000791b */ /* 0x003fe20003800000 */
.L_x_1956:
[----:B------:R-:W-:-:S04]  /*5840*/  FADD.FTZ R0, R15, R0 ;  /* 0x000000000f007221 */ /* 0x000fc80000010000 */
[----:B------:R-:W-:Y:S02]  /*5850*/  IMAD.MOV.U32 R17, RZ, RZ, R0 ;  /* 0x000000ffff117224 */ /* 0x000fe400078e0000 */
[----:B------:R-:W-:-:S07]  /*5860*/  FADD.FTZ R12, R10, R22 ;  /* 0x000000160a0c7221 */ /* 0x000fce0000010000 */
[----:B------:R-:W-:Y:S05]  /*5870*/  WARPSYNC.COLLECTIVE R20, `(.L_x_1957) ;  /* 0x0000000014087348 */ /* 0x000fea0003c00000 */
[----:B------:R0:W1:Y:S02]  /*5880*/  SHFL.BFLY P2, R22, R17, R18, R19 ;  /* 0x0c00001211167389 */ /* 0x0000640000040013 */
[----:B01----:R-:W-:Y:S01]  /*5890*/  ENDCOLLECTIVE ;  /* 0x000000000000791b */ /* 0x003fe20003800000 */
.L_x_1957:
[----:B------:R-:W-:Y:S01]  /*58a0*/  MOV R21, R22 ;  /* 0x0000001600157202 */ /* 0x000fe20000000f00 */
[----:B------:R-:W-:Y:S06]  /*58b0*/  BRA `(.L_x_1958) ;  /* 0xffffffec00647947 */ /* 0x000fec000383ffff */
.L_x_1946:
[----:B------:R-:W-:Y:S01]  /*58c0*/  BSSY B1, `(.L_x_1959) ;  /* 0x0000007000017945 */ /* 0x000fe20003800000 */
[----:B------:R-:W-:Y:S01]  /*58d0*/  MOV R18, 0x8 ;  /* 0x0000000800127802 */ /* 0x000fe20000000f00 */
[----:B------:R-:W-:Y:S01]  /*58e0*/  IMAD.MOV.U32 R20, RZ, RZ, 0xffff ;  /* 0x0000ffffff147424 */ /* 0x000fe200078e00ff */
[----:B------:R-:W-:-:S07]  /*58f0*/  MOV R19, 0x101f ;  /* 0x0000101f00137802 */ /* 0x000fce0000000f00 */
[----:B01234-:R-:W-:Y:S05]  /*5900*/  WARPSYNC.COLLECTIVE R20, `(.L_x_1960) ;  /* 0x0000000014087348 */ /* 0x01ffea0003c00000 */
[----:B----4-:R4:W0:Y:S02]  /*5910*/  SHFL.BFLY P2, R22, R17, R18, R19 ;  /* 0x0c00001211167389 */ /* 0x0108240000040013 */
[----:B01234-:R-:W-:Y:S01]  /*5920*/  ENDCOLLECTIVE ;  /* 0x000000000000791b */ /* 0x01ffe20003800000 */
.L_x_1960:
[----:B------:R-:W-:Y:S05]  /*5930*/  BSYNC B1 ;  /* 0x0000000000017941 */ /* 0x000fea0003800000 */
.L_x_1959:
        /* <DEDUP_REMOVED lines=8> */
.L_x_1961:
[----:B------:R-:W-:Y:S01]  /*59c0*/  HFMA2.MMA R18, -RZ, RZ, 0, 2.384185791015625e-07 ;  /* 0x00000004ff127435 */ /* 0x000fe200000001ff */
[----:B------:R-:W-:Y:S02]  /*59d0*/  MOV R17, R12 ;  /* 0x0000000c00117202 */ /* 0x000fe40000000f00 */
[----:B------:R-:W-:-:S08]  /*59e0*/  MOV R21, R22 ;  /* 0x0000001600157202 */ /* 0x000fd00000000f00 */
[----:B------:R-:W-:Y:S05]  /*59f0*/  WARPSYNC.COLLECTIVE R20, `(.L_x_1962) ;  /* 0x0000000014087348 */ /* 0x000fea0003c00000 */
[----:B------:R0:W1:Y:S02]  /*5a00*/  SHFL.BFLY P2, R22, R17, R18, R19 ;  /* 0x0c00001211167389 */ /* 0x0000640000040013 */
[----:B01----:R-:W-:Y:S01]  /*5a10*/  ENDCOLLECTIVE ;  /* 0x000000000000791b */ /* 0x003fe20003800000 */
.L_x_1962:
[----:B------:R-:W-:-:S04]  /*5a20*/  FADD.FTZ R16, R21, R0 ;  /* 0x0000000015107221 */ /* 0x000fc80000010000 */
[----:B------:R-:W-:Y:S02]  /*5a30*/  IMAD.MOV.U32 R17, RZ, RZ, R16 ;  /* 0x000000ffff117224 */ /* 0x000fe400078e0010 */
[----:B------:R-:W-:-:S07]  /*5a40*/  FADD.FTZ R21, R12, R22 ;  /* 0x000000160c157221 */ /* 0x000fce0000010000 */
[----:B------:R-:W-:Y:S05]  /*5a50*/  WARPSYNC.COLLECTIVE R20, `(.L_x_1963) ;  /* 0x0000000014087348 */ /* 0x000fea0003c00000 */
[----:B------:R0:W1:Y:S02]  /*5a60*/  SHFL.BFLY P2, R22, R17, R18, R19 ;  /* 0x0c00001211167389 */ /* 0x0000640000040013 */
[----:B01----:R-:W-:Y:S01]  /*5a70*/  ENDCOLLECTIVE ;  /* 0x000000000000791b */ /* 0x003fe20003800000 */
.L_x_1963:
[----:B------:R-:W-:Y:S01]  /*5a80*/  HFMA2.MMA R18, -RZ, RZ, 0, 1.1920928955078125e-07 ;  /* 0x00000002ff127435 */ /* 0x000fe200000001ff */
[----:B------:R-:W-:Y:S02]  /*5a90*/  MOV R17, R21 ;  /* 0x0000001500117202 */ /* 0x000fe40000000f00 */
[----:B------:R-:W-:-:S08]  /*5aa0*/  MOV R23, R22 ;  /* 0x0000001600177202 */ /* 0x000fd00000000f00 */
[----:B------:R-:W-:Y:S05]  /*5ab0*/  WARPSYNC.COLLECTIVE R20, `(.L_x_1964) ;  /* 0x0000000014087348 */ /* 0x000fea0003c00000 */
[----:B------:R0:W1:Y:S02]  /*5ac0*/  SHFL.BFLY P2, R22, R17, R18, R19 ;  /* 0x0c00001211167389 */ /* 0x0000640000040013 */
[----:B01----:R-:W-:Y:S01]  /*5ad0*/  ENDCOLLECTIVE ;  /* 0x000000000000791b */ /* 0x003fe20003800000 */
.L_x_1964:
[----:B------:R-:W-:-:S04]  /*5ae0*/  FADD.FTZ R23, R16, R23 ;  /* 0x0000001710177221 */ /* 0x000fc80000010000 */
[----:B------:R-:W-:Y:S02]  /*5af0*/  IMAD.MOV.U32 R17, RZ, RZ, R23 ;  /* 0x000000ffff117224 */ /* 0x000fe400078e0017 */
[----:B------:R-:W-:-:S07]  /*5b00*/  FADD.FTZ R0, R21, R22 ;  /* 0x0000001615007221 */ /* 0x000fce0000010000 */
[----:B------:R-:W-:Y:S05]  /*5b10*/  WARPSYNC.COLLECTIVE R20, `(.L_x_1965) ;  /* 0x0000000014087348 */ /* 0x000fea0003c00000 */
[----:B------:R0:W1:Y:S02]  /*5b20*/  SHFL.BFLY P2, R22, R17, R18, R19 ;  /* 0x0c00001211167389 */ /* 0x0000640000040013 */
[----:B01----:R-:W-:Y:S01]  /*5b30*/  ENDCOLLECTIVE ;  /* 0x000000000000791b */ /* 0x003fe20003800000 */
.L_x_1965:
[----:B------:R-:W-:Y:S01]  /*5b40*/  HFMA2.MMA R18, -RZ, RZ, 0, 5.9604644775390625e-08 ;  /* 0x00000001ff127435 */ /* 0x000fe200000001ff */
[----:B------:R-:W-:Y:S02]  /*5b50*/  MOV R17, R0 ;  /* 0x0000000000117202 */ /* 0x000fe40000000f00 */
[----:B------:R-:W-:-:S08]  /*5b60*/  MOV R24, R22 ;  /* 0x0000001600187202 */ /* 0x000fd00000000f00 */
[----:B------:R-:W-:Y:S05]  /*5b70*/  WARPSYNC.COLLECTIVE R20, `(.L_x_1966) ;  /* 0x0000000014087348 */ /* 0x000fea0003c00000 */
[----:B------:R0:W1:Y:S02]  /*5b80*/  SHFL.BFLY P2, R22, R17, R18, R19 ;  /* 0x0c00001211167389 */ /* 0x0000640000040013 */
[----:B01----:R-:W-:Y:S01]  /*5b90*/  ENDCOLLECTIVE ;  /* 0x000000000000791b */ /* 0x003fe20003800000 */
.L_x_1966:
[----:B------:R-:W-:-:S04]  /*5ba0*/  FADD.FTZ R12, R23, R24 ;  /* 0x00000018170c7221 */ /* 0x000fc80000010000 */
[----:B------:R-:W-:Y:S02]  /*5bb0*/  IMAD.MOV.U32 R17, RZ, RZ, R12 ;  /* 0x000000ffff117224 */ /* 0x000fe400078e000c */
[----:B------:R-:W-:-:S07]  /*5bc0*/  FADD.FTZ R16, R0, R22 ;  /* 0x0000001600107221 */ /* 0x000fce0000010000 */
[----:B------:R-:W-:Y:S05]  /*5bd0*/  WARPSYNC.COLLECTIVE R20, `(.L_x_1967) ;  /* 0x0000000014087348 */ /* 0x000fea0003c00000 */
[----:B------:R0:W1:Y:S02]  /*5be0*/  SHFL.BFLY P2, R22, R17, R18, R19 ;  /* 0x0c00001211167389 */ /* 0x0000640000040013 */
[----:B01----:R-:W-:Y:S01]  /*5bf0*/  ENDCOLLECTIVE ;  /* 0x000000000000791b */ /* 0x003fe20003800000 */
.L_x_1967:
[----:B------:R-:W-:Y:S01]  /*5c00*/  MOV R25, R22 ;  /* 0x0000001600197202 */ /* 0x000fe20000000f00 */
[----:B------:R-:W-:Y:S06]  /*5c10*/  BRA `(.L_x_1968) ;  /* 0xffffffec00387947 */ /* 0x000fec000383ffff */
.L_x_1947:
[----:B------:R-:W-:Y:S01]  /*5c20*/  BSSY B1, `(.L_x_1969) ;  /* 0x0000007000017945 */ /* 0x000fe20003800000 */
[----:B------:R-:W-:Y:S01]  /*5c30*/  MOV R18, 0x8 ;  /* 0x0000000800127802 */ /* 0x000fe20000000f00 */
[----:B------:R-:W-:Y:S01]  /*5c40*/  IMAD.MOV.U32 R20, RZ, RZ, 0xffff ;  /* 0x0000ffffff147424 */ /* 0x000fe200078e00ff */
[----:B------:R-:W-:-:S07]  /*5c50*/  MOV R19, 0x101f ;  /* 0x0000101f00137802 */ /* 0x000fce0000000f00 */
[----:B01234-:R-:W-:Y:S05]  /*5c60*/  WARPSYNC.COLLECTIVE R20, `(.L_x_1970) ;  /* 0x0000000014087348 */ /* 0x01ffea0003c00000 */
[----:B0-----:R0:W0:Y:S02]  /*5c70*/  SHFL.BFLY P2, R22, R17, R18, R19 ;  /* 0x0c00001211167389 */ /* 0x0010240000040013 */
[----:B01234-:R-:W-:Y:S01]  /*5c80*/  ENDCOLLECTIVE ;  /* 0x000000000000791b */ /* 0x01ffe20003800000 */
.L_x_1970:
[----:B------:R-:W-:Y:S05]  /*5c90*/  BSYNC B1 ;  /* 0x0000000000017941 */ /* 0x000fea0003800000 */
.L_x_1969:
        /* <DEDUP_REMOVED lines=8> */
.L_x_1971:
[----:B------:R-:W-:Y:S01]  /*5d20*/  HFMA2.MMA R18, -RZ, RZ, 0, 2.384185791015625e-07 ;  /* 0x00000004ff127435 */ /* 0x000fe200000001ff */
[----:B------:R-:W-:Y:S02]  /*5d30*/  MOV R17, R12 ;  /* 0x0000000c00117202 */ /* 0x000fe40000000f00 */
[----:B------:R-:W-:-:S08]  /*5d40*/  MOV R21, R22 ;  /* 0x0000001600157202 */ /* 0x000fd00000000f00 */
[----:B------:R-:W-:Y:S05]  /*5d50*/  WARPSYNC.COLLECTIVE R20, `(.L_x_1972) ;  /* 0x0000000014087348 */ /* 0x000fea0003c00000 */
[----:B------:R0:W1:Y:S02]  /*5d60*/  SHFL.BFLY P2, R22, R17, R18, R19 ;  /* 0x0c00001211167389 */ /* 0x0000640000040013 */
[----:B01----:R-:W-:Y:S01]  /*5d70*/  ENDCOLLECTIVE ;  /* 0x000000000000791b */ /* 0x003fe20003800000 */
.L_x_1972:
[----:B------:R-:W-:-:S04]  /*5d80*/  FADD.FTZ R16, R21, R0 ;  /* 0x0000000015107221 */ /* 0x000fc80000010000 */
[----:B------:R-:W-:Y:S02]  /*5d90*/  IMAD.MOV.U32 R17, RZ, RZ, R16 ;  /* 0x000000ffff117224 */ /* 0x000fe400078e0010 */
[----:B------:R-:W-:-:S07]  /*5da0*/  FADD.FTZ R21, R12, R22 ;  /* 0x000000160c157221 */ /* 0x000fce0000010000 */
[----:B------:R-:W-:Y:S05]  /*5db0*/  WARPSYNC.COLLECTIVE R20, `(.L_x_1973) ;  /* 0x0000000014087348 */ /* 0x000fea0003c00000 */
[----:B------:R0:W1:Y:S02]  /*5dc0*/  SHFL.BFLY P2, R22, R17, R18, R19 ;  /* 0x0c00001211167389 */ /* 0x0000640000040013 */
[----:B01----:R-:W-:Y:S01]  /*5dd0*/  ENDCOLLECTIVE ;  /* 0x000000000000791b */ /* 0x003fe20003800000 */
.L_x_1973:
[----:B------:R-:W-:Y:S01]  /*5de0*/  HFMA2.MMA R18, -RZ, RZ, 0, 1.1920928955078125e-07 ;  /* 0x00000002ff127435 */ /* 0x000fe200000001ff */
[----:B------:R-:W-:Y:S02]  /*5df0*/  MOV R17, R21 ;  /* 0x0000001500117202 */ /* 0x000fe40000000f00 */
[----:B------:R-:W-:-:S08]  /*5e00*/  MOV R23, R22 ;  /* 0x0000001600177202 */ /* 0x000fd00000000f00 */
[----:B------:R-:W-:Y:S05]  /*5e10*/  WARPSYNC.COLLECTIVE R20, `(.L_x_1974) ;  /* 0x0000000014087348 */ /* 0x000fea0003c00000 */
[----:B------:R0:W1:Y:S02]  /*5e20*/  SHFL.BFLY P2, R22, R17, R18, R19 ;  /* 0x0c00001211167389 */ /* 0x0000640000040013 */
[----:B01----:R-:W-:Y:S01]  /*5e30*/  ENDCOLLECTIVE ;  /* 0x000000000000791b */ /* 0x003fe20003800000 */
.L_x_1974:
[----:B------:R-:W-:-:S04]  /*5e40*/  FADD.FTZ R23, R16, R23 ;  /* 0x0000001710177221 */ /* 0x000fc80000010000 */
[----:B------:R-:W-:Y:S02]  /*5e50*/  IMAD.MOV.U32 R17, RZ, RZ, R23 ;  /* 0x000000ffff117224 */ /* 0x000fe400078e0017 */
[----:B------:R-:W-:-:S07]  /*5e60*/  FADD.FTZ R0, R21, R22 ;  /* 0x0000001615007221 */ /* 0x000fce0000010000 */
[----:B------:R-:W-:Y:S05]  /*5e70*/  WARPSYNC.COLLECTIVE R20, `(.L_x_1975) ;  /* 0x0000000014087348 */ /* 0x000fea0003c00000 */
[----:B------:R0:W1:Y:S02]  /*5e80*/  SHFL.BFLY P2, R22, R17, R18, R19 ;  /* 0x0c00001211167389 */ /* 0x0000640000040013 */
[----:B01----:R-:W-:Y:S01]  /*5e90*/  ENDCOLLECTIVE ;  /* 0x000000000000791b */ /* 0x003fe20003800000 */
.L_x_1975:
[----:B------:R-:W-:Y:S01]  /*5ea0*/  HFMA2.MMA R18, -RZ, RZ, 0, 5.9604644775390625e-08 ;  /* 0x00000001ff127435 */ /* 0x000fe200000001ff */
[----:B------:R-:W-:Y:S02]  /*5eb0*/  MOV R17, R0 ;  /* 0x0000000000117202 */ /* 0x000fe40000000f00 */
[----:B------:R-:W-:-:S08]  /*5ec0*/  MOV R24, R22 ;  /* 0x0000001600187202 */ /* 0x000fd00000000f00 */
[----:B------:R-:W-:Y:S05]  /*5ed0*/  WARPSYNC.COLLECTIVE R20, `(.L_x_1976) ;  /* 0x0000000014087348 */ /* 0x000fea0003c00000 */
[----:B------:R0:W1:Y:S02]  /*5ee0*/  SHFL.BFLY P2, R22, R17, R18, R19 ;  /* 0x0c00001211167389 */ /* 0x0000640000040013 */
[----:B01----:R-:W-:Y:S01]  /*5ef0*/  ENDCOLLECTIVE ;  /* 0x000000000000791b */ /* 0x003fe20003800000 */
.L_x_1976:
[----:B------:R-:W-:-:S04]  /*5f00*/  FADD.FTZ R12, R23, R24 ;  /* 0x00000018170c7221 */ /* 0x000fc80000010000 */
[----:B------:R-:W-:Y:S02]  /*5f10*/  IMAD.MOV.U32 R17, RZ, RZ, R12 ;  /* 0x000000ffff117224 */ /* 0x000fe400078e000c */
[----:B------:R-:W-:-:S07]  /*5f20*/  FADD.FTZ R16, R0, R22 ;  /* 0x0000001600107221 */ /* 0x000fce0000010000 */
[----:B------:R-:W-:Y:S05]  /*5f30*/  WARPSYNC.COLLECTIVE R20, `(.L_x_1977) ;  /* 0x0000000014087348 */ /* 0x000fea0003c00000 */
[----:B------:R0:W1:Y:S02]  /*5f40*/  SHFL.BFLY P2, R22, R17, R18, R19 ;  /* 0x0c00001211167389 */ /* 0x0000640000040013 */
[----:B01----:R-:W-:Y:S01]  /*5f50*/  ENDCOLLECTIVE ;  /* 0x000000000000791b */ /* 0x003fe20003800000 */
.L_x_1977:
[----:B------:R-:W-:Y:S01]  /*5f60*/  MOV R25, R22 ;  /* 0x0000001600197202 */ /* 0x000fe20000000f00 */
[----:B------:R-:W-:Y:S06]  /*5f70*/  BRA `(.L_x_1978) ;  /* 0xffffffe800f87947 */ /* 0x000fec000383ffff */
.L_x_1948:
[----:B------:R-:W-:Y:S01]  /*5f80*/  BSSY B0, `(.L_x_1979) ;  /* 0x0000007000007945 */ /* 0x000fe20003800000 */
[----:B------:R-:W-:Y:S01]  /*5f90*/  MOV R18, 0x8 ;  /* 0x0000000800127802 */ /* 0x000fe20000000f00 */
[----:B------:R-:W-:Y:S01]  /*5fa0*/  IMAD.MOV.U32 R20, RZ, RZ, 0xffff ;  /* 0x0000ffffff147424 */ /* 0x000fe200078e00ff */
[----:B------:R-:W-:-:S07]  /*5fb0*/  MOV R19, 0x101f ;  /* 0x0000101f00137802 */ /* 0x000fce0000000f00 */
[----:B01234-:R-:W-:Y:S05]  /*5fc0*/  WARPSYNC.COLLECTIVE R20, `(.L_x_1980) ;  /* 0x0000000014087348 */ /* 0x01ffea0003c00000 */
[----:B---3--:R3:W0:Y:S02]  /*5fd0*/  SHFL.BFLY P2, R22, R17, R18, R19 ;  /* 0x0c00001211167389 */ /* 0x0086240000040013 */
[----:B01234-:R-:W-:Y:S01]  /*5fe0*/  ENDCOLLECTIVE ;  /* 0x000000000000791b */ /* 0x01ffe20003800000 */
.L_x_1980:
[----:B------:R-:W-:Y:S05]  /*5ff0*/  BSYNC B0 ;  /* 0x0000000000007941 */ /* 0x000fea0003800000 */
.L_x_1979:
        /* <DEDUP_REMOVED lines=10> */
.L_x_1981:
        /* <DEDUP_REMOVED lines=10> */
.L_x_1982:
[----:B------:R-:W-:-:S05]  /*6140*/  FADD.FTZ R12, R12, R15 ;  /* 0x0000000f0c0c7221 */ /* 0x000fca0000010000 */
[----:B------:R-:W-:Y:S01]  /*6150*/  MOV R17, R12 ;  /* 0x0000000c00117202 */ /* 0x000fe20000000f00 */
[----:B------:R-:W-:-:S07]  /*6160*/  IMAD.MOV.U32 R16, RZ, RZ, R22 ;  /* 0x000000ffff107224 */ /* 0x000fce00078e0016 */
[----:B------:R-:W-:Y:S05]  /*6170*/  WARPSYNC.COLLECTIVE R20, `(.L_x_1983) ;  /* 0x0000000014087348 */ /* 0x000fea0003c00000 */
[----:B------:R0:W1:Y:S02]  /*6180*/  SHFL.BFLY P2, R22, R17, R18, R19 ;  /* 0x0c00001211167389 */ /* 0x0000640000040013 */
[----:B01----:R-:W-:Y:S01]  /*6190*/  ENDCOLLECTIVE ;  /* 0x000000000000791b */ /* 0x003fe20003800000 */
.L_x_1983:
[----:B------:R-:W-:-:S05]  /*61a0*/  FADD.FTZ R15, R23, R16 ;  /* 0x00000010170f7221 */ /* 0x000fca0000010000 */
[----:B------:R-:W-:Y:S01]  /*61b0*/  MOV R17, R15 ;  /* 0x0000000f00117202 */ /* 0x000fe20000000f00 */
[----:B------:R-:W-:Y:S01]  /*61c0*/  IMAD.MOV.U32 R18, RZ, RZ, 0x2 ;  /* 0x00000002ff127424 */ /* 0x000fe200078e00ff */
[----:B------:R-:W-:-:S07]  /*61d0*/  MOV R11, R22 ;  /* 0x00000016000b7202 */ /* 0x000fce0000000f00 */
[----:B------:R-:W-:Y:S05]  /*61e0*/  WARPSYNC.COLLECTIVE R20, `(.L_x_1984) ;  /* 0x0000000014087348 */ /* 0x000fea0003c00000 */
[----:B------:R0:W1:Y:S02]  /*61f0*/  SHFL.BFLY P2, R22, R17, R18, R19 ;  /* 0x0c00001211167389 */ /* 0x0000640000040013 */
[----:B01----:R-:W-:Y:S01]  /*6200*/  ENDCOLLECTIVE ;  /* 0x000000000000791b */ /* 0x003fe20003800000 */
.L_x_1984:
[----:B------:R-:W-:-:S05]  /*6210*/  FADD.FTZ R16, R12, R11 ;  /* 0x0000000b0c107221 */ /* 0x000fca0000010000 */
[----:B------:R-:W-:Y:S02]  /*6220*/  MOV R17, R16 ;  /* 0x0000001000117202 */ /* 0x000fe40000000f00 */
[----:B------:R-:W-:-:S07]  /*6230*/  MOV R14, R22 ;  /* 0x00000016000e7202 */ /* 0x000fce0000000f00 */
[----:B------:R-:W-:Y:S05]  /*6240*/  WARPSYNC.COLLECTIVE R20, `(.L_x_1985) ;  /* 0x0000000014087348 */ /* 0x000fea0003c00000 */
[----:B------:R0:W1:Y:S02]  /*6250*/  SHFL.BFLY P2, R22, R17, R18, R19 ;  /* 0x0c00001211167389 */ /* 0x0000640000040013 */
[----:B01----:R-:W-:Y:S01]  /*6260*/  ENDCOLLECTIVE ;  /* 0x000000000000791b */ /* 0x003fe20003800000 */
.L_x_1985:
[----:B------:R-:W-:Y:S01]  /*6270*/  FADD.FTZ R14, R15, R14 ;  /* 0x0000000e0f0e7221 */ /* 0x000fe20000010000 */
[----:B------:R-:W-:-:S03]  /*6280*/  HFMA2.MMA R18, -RZ, RZ, 0, 5.9604644775390625e-08 ;  /* 0x00000001ff127435 */ /* 0x000fc600000001ff */
[----:B------:R-:W-:Y:S01]  /*6290*/  IMAD.MOV.U32 R17, RZ, RZ, R14 ;  /* 0x000000ffff117224 */ /* 0x000fe200078e000e */
[----:B------:R-:W-:-:S07]  /*62a0*/  MOV R25, R22 ;  /* 0x0000001600197202 */ /* 0x000fce0000000f00 */
[----:B------:R-:W-:Y:S05]  /*62b0*/  WARPSYNC.COLLECTIVE R20, `(.L_x_1986) ;  /* 0x0000000014087348 */ /* 0x000fea0003c00000 */
[----:B------:R0:W1:Y:S02]  /*62c0*/  SHFL.BFLY P2, R22, R17, R18, R19 ;  /* 0x0c00001211167389 */ /* 0x0000640000040013 */
[----:B01----:R-:W-:Y:S01]  /*62d0*/  ENDCOLLECTIVE ;  /* 0x000000000000791b */ /* 0x003fe20003800000 */
.L_x_1986:
[----:B------:R-:W-:-:S05]  /*62e0*/  FADD.FTZ R12, R16, R25 ;  /* 0x00000019100c7221 */ /* 0x000fca0000010000 */
[----:B------:R-:W-:Y:S02]  /*62f0*/  MOV R17, R12 ;  /* 0x0000000c00117202 */ /* 0x000fe40000000f00 */
[----:B------:R-:W-:-:S07]  /*6300*/  MOV R15, R22 ;  /* 0x00000016000f7202 */ /* 0x000fce0000000f00 */
[----:B------:R-:W-:Y:S05]  /*6310*/  WARPSYNC.COLLECTIVE R20, `(.L_x_1987) ;  /* 0x0000000014087348 */ /* 0x000fea0003c00000 */
[----:B------:R0:W1:Y:S02]  /*6320*/  SHFL.BFLY P2, R22, R17, R18, R19 ;  /* 0x0c00001211167389 */ /* 0x0000640000040013 */
[----:B01----:R-:W-:Y:S01]  /*6330*/  ENDCOLLECTIVE ;  /* 0x000000000000791b */ /* 0x003fe20003800000 */
.L_x_1987:
        /* <DEDUP_REMOVED lines=15> */
.L_x_1988:
[----:B------:R-:W-:Y:S02]  /*6430*/  MOV R17, R14 ;  /* 0x0000000e00117202 */ /* 0x000fe40000000f00 */
[----:B------:R-:W-:-:S07]  /*6440*/  MOV R10, R22 ;  /* 0x00000016000a7202 */ /* 0x000fce0000000f00 */
[----:B------:R-:W-:Y:S05]  /*6450*/  WARPSYNC.COLLECTIVE R20, `(.L_x_1989) ;  /* 0x0000000014087348 */ /* 0x000fea0003c00000 */
[----:B------:R0:W1:Y:S02]  /*6460*/  SHFL.BFLY P2, R22, R17, R18, R19 ;  /* 0x0c00001211167389 */ /* 0x0000640000040013 */
[----:B01----:R-:W-:Y:S01]  /*6470*/  ENDCOLLECTIVE ;  /* 0x000000000000791b */ /* 0x003fe20003800000 */
.L_x_1989:
[----:B------:R-:W-:Y:S01]  /*6480*/  FADD.FTZ R10, R10, R11 ;  /* 0x0000000b0a0a7221 */ /* 0x000fe20000010000 */
[----:B------:R-:W-:-:S03]  /*6490*/  HFMA2.MMA R18, -RZ, RZ, 0, 2.384185791015625e-07 ;  /* 0x00000004ff127435 */ /* 0x000fc600000001ff */
[----:B------:R-:W-:Y:S01]  /*64a0*/  IMAD.MOV.U32 R17, RZ, RZ, R10 ;  /* 0x000000ffff117224 */ /* 0x000fe200078e000a */
[----:B------:R-:W-:-:S07]  /*64b0*/  MOV R21, R22 ;  /* 0x0000001600157202 */ /* 0x000fce0000000f00 */
[----:B------:R-:W-:Y:S05]  /*64c0*/  WARPSYNC.COLLECTIVE R20, `(.L_x_1990) ;  /* 0x0000000014087348 */ /* 0x000fea0003c00000 */
[----:B------:R0:W1:Y:S02]  /*64d0*/  SHFL.BFLY P2, R22, R17, R18, R19 ;  /* 0x0c00001211167389 */ /* 0x0000640000040013 */
[----:B01----:R-:W-:Y:S01]  /*64e0*/  ENDCOLLECTIVE ;  /* 0x000000000000791b */ /* 0x003fe20003800000 */
.L_x_1990:
[----:B------:R-:W-:Y:S02]  /*64f0*/  FADD.FTZ R21, R21, R14 ;  /* 0x0000000e15157221 */ /* 0x000fe40000010000 */
[----:B------:R-:W0:Y:S03]  /*6500*/  LDC.64 R14, c[0x0][0x220] ;  /* 0x00008800ff0e7b82 */ /* 0x000e260000000a00 */
[----:B------:R-:W-:Y:S01]  /*6510*/  MOV R17, R21 ;  /* 0x0000001500117202 */ /* 0x000fe20000000f00 */
[----:B------:R-:W-:-:S07]  /*6520*/  FADD.FTZ R11, R10, R22 ;  /* 0x000000160a0b7221 */ /* 0x000fce0000010000 */
[----:B0-----:R-:W-:Y:S05]  /*6530*/  WARPSYNC.COLLECTIVE R20, `(.L_x_1991) ;  /* 0x0000000014087348 */ /* 0x001fea0003c00000 */
[----:B------:R1:W2:Y:S02]  /*6540*/  SHFL.BFLY P2, R22, R17, R18, R19 ;  /* 0x0c00001211167389 */ /* 0x0002a40000040013 */
[----:B012---:R-:W-:Y:S01]  /*6550*/  ENDCOLLECTIVE ;  /* 0x000000000000791b */ /* 0x007fe20003800000 */
.L_x_1991:
[----:B------:R-:W-:Y:S01]  /*6560*/  HFMA2.MMA R18, -RZ, RZ, 0, 1.1920928955078125e-07 ;  /* 0x00000002ff127435 */ /* 0x000fe200000001ff */
[----:B------:R-:W-:Y:S01]  /*6570*/  IMAD.MOV.U32 R17, RZ, RZ, R11 ;  /* 0x000000ffff117224 */ /* 0x000fe200078e000b */
[----:B------:R-:W-:-:S09]  /*6580*/  MOV R24, R22 ;  /* 0x0000001600187202 */ /* 0x000fd20000000f00 */
[----:B------:R-:W-:Y:S05]  /*6590*/  WARPSYNC.COLLECTIVE R20, `(.L_x_1992) ;  /* 0x0000000014087348 */ /* 0x000fea0003c00000 */
[----:B------:R0:W1:Y:S02]  /*65a0*/  SHFL.BFLY P2, R22, R17, R18, R19 ;  /* 0x0c00001211167389 */ /* 0x0000640000040013 */
[----:B01----:R-:W-:Y:S01]  /*65b0*/  ENDCOLLECTIVE ;  /* 0x000000000000791b */ /* 0x003fe20003800000 */
.L_x_1992:
[----:B------:R-:W-:-:S05]  /*65c0*/  FADD.FTZ R10, R21, R24 ;  /* 0x00000018150a7221 */ /* 0x000fca0000010000 */
[----:B------:R-:W-:Y:S01]  /*65d0*/  MOV R17, R10 ;  /* 0x0000000a00117202 */ /* 0x000fe20000000f00 */
[----:B------:R-:W-:-:S07]  /*65e0*/  FADD.FTZ R24, R11, R22 ;  /* 0x000000160b187221 */ /* 0x000fce0000010000 */
[----:B------:R-:W-:Y:S05]  /*65f0*/  WARPSYNC.COLLECTIVE R20, `(.L_x_1993) ;  /* 0x0000000014087348 */ /* 0x000fea0003c00000 */
[----:B------:R0:W1:Y:S02]  /*6600*/  SHFL.BFLY P2, R22, R17, R18, R19 ;  /* 0x0c00001211167389 */ /* 0x0000640000040013 */
[----:B01----:R-:W-:Y:S01]  /*6610*/  ENDCOLLECTIVE ;  /* 0x000000000000791b */ /* 0x003fe20003800000 */
.L_x_1993:
[----:B------:R-:W-:Y:S01]  /*6620*/  HFMA2.MMA R18, -RZ, RZ, 0, 5.9604644775390625e-08 ;  /* 0x00000001ff127435 */ /* 0x000fe200000001ff */
[----:B------:R-:W-:Y:S01]  /*6630*/  IMAD.MOV.U32 R17, RZ, RZ, R24 ;  /* 0x000000ffff117224 */ /* 0x000fe200078e0018 */
[----:B------:R-:W-:-:S09]  /*6640*/  MOV R23, R22 ;  /* 0x0000001600177202 */ /* 0x000fd20000000f00 */
[----:B------:R-:W-:Y:S05]  /*6650*/  WARPSYNC.COLLECTIVE R20, `(.L_x_1994) ;  /* 0x0000000014087348 */ /* 0x000fea0003c00000 */
[----:B------:R0:W1:Y:S02]  /*6660*/  SHFL.BFLY P2, R22, R17, R18, R19 ;  /* 0x0c00001211167389 */ /* 0x0000640000040013 */
[----:B01----:R-:W-:Y:S01]  /*6670*/  ENDCOLLECTIVE ;  /* 0x000000000000791b */ /* 0x003fe20003800000 */
.L_x_1994:
[----:B------:R-:W-:Y:S02]  /*6680*/  FADD.FTZ R23, R10, R23 ;  /* 0x000000170a177221 */ /* 0x000fe40000010000 */
[----:B------:R-:W0:Y:S03]  /*6690*/  LDC.64 R10, c[0x0][0x218] ;  /* 0x00008600ff0a7b82 */ /* 0x000e260000000a00 */
[----:B------:R-:W-:Y:S02]  /*66a0*/  MOV R17, R23 ;  /* 0x0000001700117202 */ /* 0x000fe40000000f00 */
[----:B------:R-:W-:-:S07]  /*66b0*/  MOV R21, R22 ;  /* 0x0000001600157202 */ /* 0x000fce0000000f00 */
[----:B0-----:R-:W-:Y:S05]  /*66c0*/  WARPSYNC.COLLECTIVE R20, `(.L_x_1995) ;  /* 0x0000000014087348 */ /* 0x001fea0003c00000 */
[----:B------:R1:W2:Y:S02]  /*66d0*/  SHFL.BFLY P2, R22, R17, R18, R19 ;  /* 0x0c00001211167389 */ /* 0x0002a40000040013 */
[----:B012---:R-:W-:Y:S01]  /*66e0*/  ENDCOLLECTIVE ;  /* 0x000000000000791b */ /* 0x007fe20003800000 */
.L_x_1995:
        /* <DEDUP_REMOVED lines=29> */
.L_x_1996:
[----:B------:R-:W-:Y:S01]  /*68c0*/  MOV R17, R16 ;  /* 0x0000001000117202 */ /* 0x000fe20000000f00 */
[----:B------:R-:W-:-:S07]  /*68d0*/  FADD.FTZ R12, R22, R23 ;  /* 0x00000017160c7221 */ /* 0x000fce0000010000 */
[----:B------:R-:W-:Y:S05]  /*68e0*/  WARPSYNC.COLLECTIVE R20, `(.L_x_1997) ;  /* 0x0000000014087348 */ /* 0x000fea0003c00000 */
[----:B------:R0:W1:Y:S02]  /*68f0*/  SHFL.BFLY P2, R22, R17, R18, R19 ;  /* 0x0c00001211167389 */ /* 0x0000640000040013 */
[----:B01----:R-:W-:Y:S01]  /*6900*/  ENDCOLLECTIVE ;  /* 0x000000000000791b */ /* 0x003fe20003800000 */
.L_x_1997:
[----:B------:R-:W-:Y:S01]  /*6910*/  MOV R17, R12 ;  /* 0x0000000c00117202 */ /* 0x000fe20000000f00 */
[----:B------:R-:W-:Y:S02]  /*6920*/  IMAD.MOV.U32 R18, RZ, RZ, 0x4 ;  /* 0x00000004ff127424 */ /* 0x000fe400078e00ff */
[----:B------:R-:W-:-:S07]  /*6930*/  FADD.FTZ R16, R22, R16 ;  /* 0x0000001016107221 */ /* 0x000fce0000010000 */
[----:B------:R-:W-:Y:S05]  /*6940*/  WARPSYNC.COLLECTIVE R20, `(.L_x_1998) ;  /* 0x0000000014087348 */ /* 0x000fea0003c00000 */
[----:B------:R0:W1:Y:S02]  /*6950*/  SHFL.BFLY P2, R22, R17, R18, R19 ;  /* 0x0c00001211167389 */ /* 0x0000640000040013 */
[----:B01----:R-:W-:Y:S01]  /*6960*/  ENDCOLLECTIVE ;  /* 0x000000000000791b */ /* 0x003fe20003800000 */
.L_x_1998:
[----:B------:R-:W-:Y:S01]  /*6970*/  MOV R17, R16 ;  /* 0x0000001000117202 */ /* 0x000fe20000000f00 */
[----:B------:R-:W-:-:S07]  /*6980*/  FADD.FTZ R12, R12, R22 ;  /* 0x000000160c0c7221 */ /* 0x000fce0000010000 */
[----:B------:R-:W-:Y:S05]  /*6990*/  WARPSYNC.COLLECTIVE R20, `(.L_x_1999) ;  /* 0x0000000014087348 */ /* 0x000fea0003c00000 */
[----:B------:R0:W1:Y:S02]  /*69a0*/  SHFL.BFLY P2, R22, R17, R18, R19 ;  /* 0x0c00001211167389 */ /* 0x0000640000040013 */
[----:B01----:R-:W-:Y:S01]  /*69b0*/  ENDCOLLECTIVE ;  /* 0x000000000000791b */ /* 0x003fe20003800000 */
.L_x_1999:
[----:B------:R-:W-:Y:S01]  /*69c0*/  HFMA2.MMA R18, -RZ, RZ, 0, 1.1920928955078125e-07 ;  /* 0x00000002ff127435 */ /* 0x000fe200000001ff */
[----:B------:R-:W-:Y:S01]  /*69d0*/  MOV R17, R12 ;  /* 0x0000000c00117202 */ /* 0x000fe20000000f00 */
[----:B------:R-:W-:-:S09]  /*69e0*/  FADD.FTZ R16, R16, R22 ;  /* 0x0000001610107221 */ /* 0x000fd20000010000 */
[----:B------:R-:W-:Y:S05]  /*69f0*/  WARPSYNC.COLLECTIVE R20, `(.L_x_2000) ;  /* 0x0000000014087348 */ /* 0x000fea0003c00000 */
[----:B------:R0:W1:Y:S02]  /*6a00*/  SHFL.BFLY P2, R22, R17, R18, R19 ;  /* 0x0c00001211167389 */ /* 0x0000640000040013 */
[----:B01----:R-:W-:Y:S01]  /*6a10*/  ENDCOLLECTIVE ;  /* 0x000000000000791b */ /* 0x003fe20003800000 */
.L_x_2000:
[----:B------:R-:W-:Y:S01]  /*6a20*/  MOV R17, R16 ;  /* 0x0000001000117202 */ /* 0x000fe20000000f00 */
[----:B------:R-:W-:-:S07]  /*6a30*/  IMAD.MOV.U32 R23, RZ, RZ, R22 ;  /* 0x000000ffff177224 */ /* 0x000fce00078e0016 */
[----:B------:R-:W-:Y:S05]  /*6a40*/  WARPSYNC.COLLECTIVE R20, `(.L_x_2001) ;  /* 0x0000000014087348 */ /* 0x000fea0003c00000 */
[----:B------:R0:W1:Y:S02]  /*6a50*/  SHFL.BFLY P2, R22, R17, R18, R19 ;  /* 0x0c00001211167389 */ /* 0x0000640000040013 */
[----:B01----:R-:W-:Y:S01]  /*6a60*/  ENDCOLLECTIVE ;  /* 0x000000000000791b */ /* 0x003fe20003800000 */
.L_x_2001:
[----:B------:R-:W-:Y:S01]  /*6a70*/  FADD.FTZ R24, R12, R23 ;  /* 0x000000170c187221 */ /* 0x000fe20000010000 */
[----:B------:R-:W-:-:S04]  /*6a80*/  HFMA2.MMA R18, -RZ, RZ, 0, 5.9604644775390625e-08 ;  /* 0x00000001ff127435 */ /* 0x000fc800000001ff */
[----:B------:R-:W-:Y:S01]  /*6a90*/  MOV R17, R24 ;  /* 0x0000001800117202 */ /* 0x000fe20000000f00 */
[----:B------:R-:W-:-:S07]  /*6aa0*/  FADD.FTZ R12, R16, R22 ;  /* 0x00000016100c7221 */ /* 0x000fce0000010000 */
[----:B------:R-:W-:Y:S05]  /*6ab0*/  WARPSYNC.COLLECTIVE R20, `(.L_x_2002) ;  /* 0x0000000014087348 */ /* 0x000fea0003c00000 */
[----:B------:R0:W1:Y:S02]  /*6ac0*/  SHFL.BFLY P2, R22, R17, R18, R19 ;  /* 0x0c00001211167389 */ /* 0x0000640000040013 */
[----:B01----:R-:W-:Y:S01]  /*6ad0*/  ENDCOLLECTIVE ;  /* 0x000000000000791b */ /* 0x003fe20003800000 */
.L_x_2002:
[----:B------:R-:W-:Y:S02]  /*6ae0*/  IMAD.MOV.U32 R17, RZ, RZ, R12 ;  /* 0x000000ffff117224 */ /* 0x000fe400078e000c */
[----:B------:R-:W-:-:S07]  /*6af0*/  FADD.FTZ R21, R24, R22 ;  /* 0x0000001618157221 */ /* 0x000fce0000010000 */
[----:B------:R-:W-:Y:S05]  /*6b00*/  WARPSYNC.COLLECTIVE R20, `(.L_x_2003) ;  /* 0x0000000014087348 */ /* 0x000fea0003c00000 */
[----:B------:R0:W1:Y:S02]  /*6b10*/  SHFL.BFLY P2, R22, R17, R18, R19 ;  /* 0x0c00001211167389 */ /* 0x0000640000040013 */
[----:B01----:R-:W-:Y:S01]  /*6b20*/  ENDCOLLECTIVE ;  /* 0x000000000000791b */ /* 0x003fe20003800000 */
.L_x_2003:
        /* <DEDUP_REMOVED lines=20> */
.L_x_2004:
[----:B------:R-:W-:Y:S01]  /*6c70*/  MOV R17, R23 ;  /* 0x0000001700117202 */ /* 0x000fe20000000f00 */
[----:B------:R-:W-:-:S07]  /*6c80*/  FADD.FTZ R16, R22, R25 ;  /* 0x0000001916107221 */ /* 0x000fce0000010000 */
[----:B------:R-:W-:Y:S05]  /*6c90*/  WARPSYNC.COLLECTIVE R20, `(.L_x_2005) ;  /* 0x0000000014087348 */ /* 0x000fea0003c00000 */
[----:B------:R0:W1:Y:S02]  /*6ca0*/  SHFL.BFLY P2, R22, R17, R18, R19 ;  /* 0x0c00001211167389 */ /* 0x0000640000040013 */
[----:B01----:R-:W-:Y:S01]  /*6cb0*/  ENDCOLLECTIVE ;  /* 0x000000000000791b */ /* 0x003fe20003800000 */
.L_x_2005:
[----:B------:R-:W-:Y:S01]  /*6cc0*/  HFMA2.MMA R18, -RZ, RZ, 0, 2.384185791015625e-07 ;  /* 0x00000004ff127435 */ /* 0x000fe200000001ff */
[----:B------:R-:W-:Y:S01]  /*6cd0*/  IMAD.MOV.U32 R17, RZ, RZ, R16 ;  /* 0x000000ffff117224 */ /* 0x000fe200078e0010 */
[----:B------:R-:W-:-:S09]  /*6ce0*/  MOV R0, R22 ;  /* 0x0000001600007202 */ /* 0x000fd20000000f00 */
[----:B------:R-:W-:Y:S05]  /*6cf0*/  WARPSYNC.COLLECTIVE R20, `(.L_x_2006) ;  /* 0x0000000014087348 */ /* 0x000fea0003c00000 */
[----:B------:R0:W1:Y:S02]  /*6d00*/  SHFL.BFLY P2, R22, R17, R18, R19 ;  /* 0x0c00001211167389 */ /* 0x0000640000040013 */
[----:B01----:R-:W-:Y:S01]  /*6d10*/  ENDCOLLECTIVE ;  /* 0x000000000000791b */ /* 0x003fe20003800000 */
.L_x_2006:
[----:B------:R-:W-:-:S05]  /*6d20*/  FADD.FTZ R12, R0, R23 ;  /* 0x00000017000c7221 */ /* 0x000fca0000010000 */
[----:B------:R-:W-:Y:S01]  /*6d30*/  MOV R17, R12 ;  /* 0x0000000c00117202 */ /* 0x000fe20000000f00 */
[----:B------:R-:W-:-:S07]  /*6d40*/  FADD.FTZ R0, R16, R22 ;  /* 0x0000001610007221 */ /* 0x000fce0000010000 */
[----:B------:R-:W-:Y:S05]  /*6d50*/  WARPSYNC.COLLECTIVE R20, `(.L_x_2007) ;  /* 0x0000000014087348 */ /* 0x000fea0003c00000 */
[----:B------:R0:W1:Y:S02]  /*6d60*/  SHFL.BFLY P2, R22, R17, R18, R19 ;  /* 0x0c00001211167389 */ /* 0x0000640000040013 */
[----:B01----:R-:W-:Y:S01]  /*6d70*/  ENDCOLLECTIVE ;  /* 0x000000000000791b */ /* 0x003fe20003800000 */
.L_x_2007:
[----:B------:R-:W-:Y:S01]  /*6d80*/  HFMA2.MMA R18, -RZ, RZ, 0, 1.1920928955078125e-07 ;  /* 0x00000002ff127435 */ /* 0x000fe200000001ff */
[----:B------:R-:W-:Y:S01]  /*6d90*/  IMAD.MOV.U32 R17, RZ, RZ, R0 ;  /* 0x000000ffff117224 */ /* 0x000fe200078e0000 */
[----:B------:R-:W-:-:S09]  /*6da0*/  MOV R24, R22 ;  /* 0x0000001600187202 */ /* 0x000fd20000000f00 */
[----:B------:R-:W-:Y:S05]  /*6db0*/  WARPSYNC.COLLECTIVE R20, `(.L_x_2008) ;  /* 0x0000000014087348 */ /* 0x000fea0003c00000 */
[----:B------:R0:W1:Y:S02]  /*6dc0*/  SHFL.BFLY P2, R22, R17, R18, R19 ;  /* 0x0c00001211167389 */ /* 0x0000640000040013 */
[----:B01----:R-:W-:Y:S01]  /*6dd0*/  ENDCOLLECTIVE ;  /* 0x000000000000791b */ /* 0x003fe20003800000 */
.L_x_2008:
[----:B------:R-:W-:-:S05]  /*6de0*/  FADD.FTZ R24, R12, R24 ;  /* 0x000000180c187221 */ /* 0x000fca0000010000 */
[----:B------:R-:W-:Y:S02]  /*6df0*/  MOV R17, R24 ;  /* 0x0000001800117202 */ /* 0x000fe40000000f00 */
[----:B------:R-:W-:-:S07]  /*6e00*/  MOV R25, R22 ;  /* 0x0000001600197202 */ /* 0x000fce0000000f00 */
[----:B------:R-:W-:Y:S05]  /*6e10*/  WARPSYNC.COLLECTIVE R20, `(.L_x_2009) ;  /* 0x0000000014087348 */ /* 0x000fea0003c00000 */
[----:B------:R0:W1:Y:S02]  /*6e20*/  SHFL.BFLY P2, R22, R17, R18, R19 ;  /* 0x0c00001211167389 */ /* 0x0000640000040013 */
[----:B01----:R-:W-:Y:S01]  /*6e30*/  ENDCOLLECTIVE ;  /* 0x000000000000791b */ /* 0x003fe20003800000 */
.L_x_2009:
[----:B------:R-:W-:Y:S01]  /*6e40*/  FADD.FTZ R23, R0, R25 ;  /* 0x0000001900177221 */ /* 0x000fe20000010000 */
[----:B------:R-:W-:-:S03]  /*6e50*/  HFMA2.MMA R18, -RZ, RZ, 0, 5.9604644775390625e-08 ;  /* 0x00000001ff127435 */ /* 0x000fc600000001ff */
[----:B------:R-:W-:Y:S02]  /*6e60*/  IMAD.MOV.U32 R17, RZ, RZ, R23 ;  /* 0x000000ffff117224 */ /* 0x000fe400078e0017 */
[----:B------:R-:W-:-:S07]  /*6e70*/  FADD.FTZ R12, R24, R22 ;  /* 0x00000016180c7221 */ /* 0x000fce0000010000 */
[----:B------:R-:W-:Y:S05]  /*6e80*/  WARPSYNC.COLLECTIVE R20, `(.L_x_2010) ;  /* 0x0000000014087348 */ /* 0x000fea0003c00000 */
[----:B------:R0:W1:Y:S02]  /*6e90*/  SHFL.BFLY P2, R22, R17, R18, R19 ;  /* 0x0c00001211167389 */ /* 0x0000640000040013 */
[----:B01----:R-:W-:Y:S01]  /*6ea0*/  ENDCOLLECTIVE ;  /* 0x000000000000791b */ /* 0x003fe20003800000 */
.L_x_2010:
[----:B------:R-:W-:Y:S01]  /*6eb0*/  MOV R17, R12 ;  /* 0x0000000c00117202 */ /* 0x000fe20000000f00 */
[----:B------:R-:W-:-:S07]  /*6ec0*/  FADD.FTZ R0, R23, R22 ;  /* 0x0000001617007221 */ /* 0x000fce0000010000 */
[----:B------:R-:W-:Y:S05]  /*6ed0*/  WARPSYNC.COLLECTIVE R20, `(.L_x_2011) ;  /* 0x0000000014087348 */ /* 0x000fea0003c00000 */
[----:B------:R0:W1:Y:S02]  /*6ee0*/  SHFL.BFLY P2, R22, R17, R18, R19 ;  /* 0x0c00001211167389 */ /* 0x0000640000040013 */
[----:B01----:R-:W-:Y:S01]  /*6ef0*/  ENDCOLLECTIVE ;  /* 0x000000000000791b */ /* 0x003fe20003800000 */
.L_x_2011:
[----:B------:R-:W-:Y:S01]  /*6f00*/  MOV R21, R22 ;  /* 0x0000001600157202 */ /* 0x000fe20000000f00 */
[----:B------:R-:W-:Y:S06]  /*6f10*/  BRA `(.L_x_2012) ;  /* 0xffffffe400747947 */ /* 0x000fec000383ffff */
.L_x_2013:
        /* <DEDUP_REMOVED lines=14> */
.L_x_3035:


//--------------------- .text._ZN13group_norm_v218gn_bwd_cuda_kernelI6__halfLi480ELi3ELi32ELi30ELi4096ELb0ELb1ELi256ELi960ELi960ELi4ELb1ELi21ELb1ELb0ELNS_15WgradSyncMethodE3ENS_16CompileConditionILi900EEEEEvPT_S6_S6_PKS5_S8_S8_S8_PKfflPfPj --------------------------
	.section	.text._ZN13group_norm_v218gn_bwd_cuda_kernelI6__halfLi480ELi3ELi32ELi30ELi4096ELb0ELb1ELi256ELi960ELi960ELi4ELb1ELi21ELb1ELb0ELNS_15WgradSyncMethodE3ENS_16CompileConditionILi900EEEEEvPT_S6_S6_PKS5_S8_S8_S8_PKfflPfPj,"ax",@progbits
	.align	128
        .global         _ZN13group_norm_v218gn_bwd_cuda_kernelI6__halfLi480ELi3ELi32ELi30ELi4096ELb0ELb1ELi256ELi960ELi960ELi4ELb1ELi21ELb1ELb0ELNS_15WgradSyncMethodE3ENS_16CompileConditionILi900EEEEEvPT_S6_S6_PKS5_S8_S8_S8_PKfflPfPj
        .type           _ZN13group_norm_v218gn_bwd_cuda_kernelI6__halfLi480ELi3ELi32ELi30ELi4096ELb0ELb1ELi256ELi960ELi960ELi4ELb1ELi21ELb1ELb0ELNS_15WgradSyncMethodE3ENS_16CompileConditionILi900EEEEEvPT_S6_S6_PKS5_S8_S8_S8_PKfflPfPj,@function
        .size           _ZN13group_norm_v218gn_bwd_cuda_kernelI6__halfLi480ELi3ELi32ELi30ELi4096ELb0ELb1ELi256ELi960ELi960ELi4ELb1ELi21ELb1ELb0ELNS_15WgradSyncMethodE3ENS_16CompileConditionILi900EEEEEvPT_S6_S6_PKS5_S8_S8_S8_PKfflPfPj,(.L_x_3036 - _ZN13group_norm_v218gn_bwd_cuda_kernelI6__halfLi480ELi3ELi32ELi30ELi4096ELb0ELb1ELi256ELi960ELi960ELi4ELb1ELi21ELb1ELb0ELNS_15WgradSyncMethodE3ENS_16CompileConditionILi900EEEEEvPT_S6_S6_PKS5_S8_S8_S8_PKfflPfPj)
        .other          _ZN13group_norm_v218gn_bwd_cuda_kernelI6__halfLi480ELi3ELi32ELi30ELi4096ELb0ELb1ELi256ELi960ELi960ELi4ELb1ELi21ELb1ELb0ELNS_15WgradSyncMethodE3ENS_16CompileConditionILi900EEEEEvPT_S6_S6_PKS5_S8_S8_S8_PKfflPfPj,@"STO_CUDA_ENTRY STV_DEFAULT"
_ZN13group_norm_v218gn_bwd_cuda_kernelI6__halfLi480ELi3ELi32ELi30ELi4096ELb0ELb1ELi256ELi960ELi960ELi4ELb1ELi21ELb1ELb0ELNS_15WgradSyncMethodE3ENS_16CompileConditionILi900EEEEEvPT_S6_S6_PKS5_S8_S8_S8_PKfflPfPj:
.text._ZN13group_norm_v218gn_bwd_cuda_kernelI6__halfLi480ELi3ELi32ELi30ELi4096ELb0ELb1ELi256ELi960ELi960ELi4ELb1ELi21ELb1ELb0ELNS_15WgradSyncMethodE3ENS_16CompileConditionILi900EEEEEvPT_S6_S6_PKS5_S8_S8_S8_PKfflPfPj:
        /* <DEDUP_REMOVED lines=29> */
.L_x_2016:
[----:B------:R-:W2:Y:S04]  /*01d0*/  LD.E.STRONG.GPU R0, desc[UR12][R2.64] ;  /* 0x0000000c02007980 */ /* 0x000ea8000c10f900 */
[----:B--2---:R-:W-:Y:S01]  /*01e0*/  CCTL.IVALL ;  /* 0x00000000ff00798f */ /* 0x004fe20002000000 */
[----:B------:R-:W-:Y:S05]  /*01f0*/  YIELD ;  /* 0x0000000000007946 */ /* 0x000fea0003800000 */
[----:B-----5:R-:W-:-:S04]  /*0200*/  LOP3.LUT R0, R0, R5, RZ, 0x3c, !PT ;  /* 0x0000000500007212 */ /* 0x020fc800078e3cff */
[----:B------:R-:W-:-:S13]  /*0210*/  ISETP.GT.AND P0, PT, R0, -0x1, PT ;  /* 0xffffffff0000780c */ /* 0x000fda0003f04270 */
[----:B------:R-:W-:Y:S05]  /*0220*/  @P0 BRA `(.L_x_2016) ;  /* 0xfffffffc00e80947 */ /* 0x000fea000383ffff */
.L_x_2015:
[----:B------:R-:W-:Y:S05]  /*0230*/  WARPSYNC.ALL ;  /* 0x0000000000007948 */ /* 0x000fea0003800000 */
[----:B------:R-:W-:Y:S06]  /*0240*/  BAR.SYNC.DEFER_BLOCKING 0x0 ;  /* 0x0000000000007b1d */ /* 0x000fec0000010000 */
[----:B------:R-:W-:Y:S05]  /*0250*/  BRA `(.L_x_2017) ;  /* 0x00000030003c7947 */ /* 0x000fea0003800000 */
.L_x_2014:
        /* <DEDUP_REMOVED lines=67> */
.L_x_2031:
        /* <DEDUP_REMOVED lines=39> */
.L_x_2018:
        /* <DEDUP_REMOVED lines=169> */
.L_x_2019:
        /* <DEDUP_REMOVED lines=172> */
.L_x_2021:
[----:B------:R-:W-:Y:S05]  /*1e50*/  BSYNC B0 ;  /* 0x0000000000007941 */ /* 0x000fea0003800000 */
.L_x_2020:
        /* <DEDUP_REMOVED lines=19> */
.L_x_2023:
[----:B------:R-:W-:Y:S05]  /*1f90*/  BSYNC B0 ;  /* 0x0000000000007941 */ /* 0x000fea0003800000 */
.L_x_2022:
        /* <DEDUP_REMOVED lines=17> */
.L_x_2026:
[----:B------:R-:W2:Y:S04]  /*20b0*/  LD.E.STRONG.GPU R10, desc[UR12][R8.64] ;  /* 0x0000000c080a7980 */ /* 0x000ea8000c10f900 */
[----:B--2---:R-:W-:Y:S01]  /*20c0*/  CCTL.IVALL ;  /* 0x00000000ff00798f */ /* 0x004fe20002000000 */
[----:B------:R-:W-:Y:S05]  /*20d0*/  YIELD ;  /* 0x0000000000007946 */ /* 0x000fea0003800000 */
[----:B-----5:R-:W-:-:S04]  /*20e0*/  LOP3.LUT R10, R10, R11, RZ, 0x3c, !PT ;  /* 0x0000000b0a0a7212 */ /* 0x020fc800078e3cff */
[----:B------:R-:W-:-:S13]  /*20f0*/  ISETP.GT.AND P1, PT, R10, -0x1, PT ;  /* 0xffffffff0a00780c */ /* 0x000fda0003f24270 */
[----:B------:R-:W-:Y:S05]  /*2100*/  @P1 BRA `(.L_x_2026) ;  /* 0xfffffffc00e81947 */ /* 0x000fea000383ffff */
.L_x_2025:
[----:B------:R-:W-:Y:S05]  /*2110*/  WARPSYNC.ALL ;  /* 0x0000000000007948 */ /* 0x000fea0003800000 */
[----:B------:R-:W-:Y:S06]  /*2120*/  BAR.SYNC.DEFER_BLOCKING 0x0 ;  /* 0x0000000000007b1d */ /* 0x000fec0000010000 */
[----:B------:R-:W-:Y:S05]  /*2130*/  BRA `(.L_x_2027) ;  /* 0x0000000000687947 */ /* 0x000fea0003800000 */
.L_x_2024:
        /* <DEDUP_REMOVED lines=18> */
.L_x_2029:
[----:B0-----:R-:W2:Y:S04]  /*2260*/  LD.E.STRONG.GPU R10, desc[UR12][R8.64+0x54] ;  /* 0x0000540c080a7980 */ /* 0x001ea8000c10f900 */
[----:B--2---:R-:W-:Y:S01]  /*2270*/  CCTL.IVALL ;  /* 0x00000000ff00798f */ /* 0x004fe20002000000 */
[----:B------:R-:W-:Y:S05]  /*2280*/  YIELD ;  /* 0x0000000000007946 */ /* 0x000fea0003800000 */
[----:B-----5:R-:W-:-:S04]  /*2290*/  LOP3.LUT R10, R10, R11, RZ, 0x3c, !PT ;  /* 0x0000000b0a0a7212 */ /* 0x020fc800078e3cff */
[----:B------:R-:W-:-:S13]  /*22a0*/  ISETP.GT.AND P1, PT, R10, -0x1, PT ;  /* 0xffffffff0a00780c */ /* 0x000fda0003f24270 */
[----:B------:R-:W-:Y:S05]  /*22b0*/  @P1 BRA `(.L_x_2029) ;  /* 0xfffffffc00e81947 */ /* 0x000fea000383ffff */
.L_x_2028:
[----:B------:R-:W-:Y:S05]  /*22c0*/  WARPSYNC.ALL ;  /* 0x0000000000007948 */ /* 0x000fea0003800000 */
[----:B------:R-:W-:Y:S06]  /*22d0*/  BAR.SYNC.DEFER_BLOCKING 0x0 ;  /* 0x0000000000007b1d */ /* 0x000fec0000010000 */
.L_x_2027:
[----:B------:R-:W1:Y:S01]  /*22e0*/  S2R R26, SR_TID.X ;  /* 0x00000000001a7919 */ /* 0x000e620000002100 */
[----:B0-----:R-:W-:Y:S01]  /*22f0*/  IMAD.U32 R9, RZ, RZ, UR4 ;  /* 0x00000004ff097e24 */ /* 0x001fe2000f8e00ff */
[----:B------:R-:W2:Y:S04]  /*2300*/  LDL R25, [R1+0x4] ;  /* 0x0000040001197983 */ /* 0x000ea80000100800 */
[----:B------:R-:W3:Y:S01]  /*2310*/  LDL R23, [R1+0x8] ;  /* 0x0000080001177983 */ /* 0x000ee20000100800 */
        /* <DEDUP_REMOVED lines=8> */
[----:B------:R-:W1:Y:S03]  /*23a0*/  @!P1 LDC.64 R8, c[0x0][0x260] ;  /* 0x00009800ff089b82 */ /* 0x000e660000000a00 */
[----:B------:R-:W-:Y:S02]  /*23b0*/  @!P1 LEA R10, R10, R11, 0x9 ;  /* 0x0000000b0a0a9211 */ /* 0x000fe400078e48ff */
[----:B------:R-:W-:-:S05]  /*23c0*/  @!P1 LOP3.LUT R11, R26, 0x7, RZ, 0xc0, !PT ;  /* 0x000000071a0b9812 */ /* 0x000fca00078ec0ff */
[----:B------:R-:W-:-:S05]  /*23d0*/  @!P1 IMAD.IADD R10, R10, 0x1, R11 ;  /* 0x000000010a0a9824 */ /* 0x000fca00078e020b */
[----:B------:R-:W-:-:S04]  /*23e0*/  @!P1 SHF.L.U32 R11, R10, 0x1, RZ ;  /* 0x000000010a0b9819 */ /* 0x000fc800000006ff */
[C---:B------:R-:W-:Y:S01]  /*23f0*/  @!P1 IADD3 R17, R11.reuse, 0x10, RZ ;  /* 0x000000100b119810 */ /* 0x040fe20007ffe0ff */
[----:B-1----:R-:W-:-:S04]  /*2400*/  @!P1 IMAD.WIDE.U32 R10, R11, 0x4, R8 ;  /* 0x000000040b0a9825 */ /* 0x002fc800078e0008 */
[----:B------:R-:W-:Y:S02]  /*2410*/  @!P1 IMAD.WIDE.U32 R8, R17, 0x4, R8 ;  /* 0x0000000411089825 */ /* 0x000fe400078e0008 */
[----:B------:R-:W4:Y:S04]  /*2420*/  @!P1 LDG.E.64 R10, desc[UR12][R10.64] ;  /* 0x0000000c0a0a9981 */ /* 0x000f28000c1e1b00 */
[----:B------:R-:W5:Y:S01]  /*2430*/  @!P1 LDG.E.64 R8, desc[UR12][R8.64] ;  /* 0x0000000c08089981 */ /* 0x000f62000c1e1b00 */
[----:B------:R-:W-:Y:S01]  /*2440*/  IMAD.MOV.U32 R17, RZ, RZ, RZ ;  /* 0x000000ffff117224 */ /* 0x000fe200078e00ff */
[----:B------:R-:W-:-:S04]  /*2450*/  UIADD3 UR5, UR5, 0x6900, URZ ;  /* 0x0000690005057890 */ /* 0x000fc8000fffe03f */
[----:B0-----:R-:W-:Y:S01]  /*2460*/  ULEA UR5, UR8, UR5, 0x18 ;  /* 0x0000000508057291 */ /* 0x001fe2000f8ec03f */
[----:B----4-:R-:W-:Y:S01]  /*2470*/  @!P1 FADD.FTZ R19, RZ, R10 ;  /* 0x0000000aff139221 */ /* 0x010fe20000010000 */
[----:B------:R-:W-:-:S03]  /*2480*/  @!P1 FADD.FTZ R22, RZ, R11 ;  /* 0x0000000bff169221 */ /* 0x000fc60000010000 */
[----:B-----5:R-:W-:Y:S01]  /*2490*/  @!P1 FADD.FTZ R17, R8, R19 ;  /* 0x0000001308119221 */ /* 0x020fe20000010000 */
[----:B------:R-:W-:-:S06]  /*24a0*/  HFMA2.MMA R19, -RZ, RZ, 0, 0 ;  /* 0x00000000ff137435 */ /* 0x000fcc00000001ff */
[----:B------:R-:W-:Y:S01]  /*24b0*/  @!P1 FADD.FTZ R19, R9, R22 ;  /* 0x0000001609139221 */ /* 0x000fe20000010000 */
[----:B------:R-:W-:Y:S01]  /*24c0*/  LOP3.LUT P1, RZ, R26, 0xffffff07, RZ, 0xc0, !PT ;  /* 0xffffff071aff7812 */ /* 0x000fe2000782c0ff */
[----:B------:R-:W0:Y:S04]  /*24d0*/  SHFL.BFLY PT, R22, R17, 0x4, 0x1f ;  /* 0x0c801f0011167f89 */ /* 0x000e2800000e0000 */
[----:B------:R-:W1:Y:S01]  /*24e0*/  SHFL.BFLY PT, R24, R19, 0x4, 0x1f ;  /* 0x0c801f0013187f89 */ /* 0x000e6200000e0000 */
[----:B0-----:R-:W-:Y:S01]  /*24f0*/  FADD.FTZ R22, R22, R17 ;  /* 0x0000001116167221 */ /* 0x001fe20000010000 */
[----:B-1----:R-:W-:-:S04]  /*2500*/  FADD.FTZ R24, R24, R19 ;  /* 0x0000001318187221 */ /* 0x002fc80000010000 */
[----:B------:R-:W0:Y:S04]  /*2510*/  SHFL.BFLY PT, R9, R22, 0x2, 0x1f ;  /* 0x0c401f0016097f89 */ /* 0x000e2800000e0000 */
[----:B------:R-:W1:Y:S01]  /*2520*/  SHFL.BFLY PT, R11, R24, 0x2, 0x1f ;  /* 0x0c401f00180b7f89 */ /* 0x000e6200000e0000 */
[----:B0-----:R-:W-:Y:S01]  /*2530*/  FADD.FTZ R10, R22, R9 ;  /* 0x00000009160a7221 */ /* 0x001fe20000010000 */
[----:B--2---:R-:W-:Y:S01]  /*2540*/  LEA R22, R25, UR5, 0x3 ;  /* 0x0000000519167c11 */ /* 0x004fe2000f8e18ff */
[----:B-1----:R-:W-:-:S03]  /*2550*/  FADD.FTZ R11, R24, R11 ;  /* 0x0000000b180b7221 */ /* 0x002fc60000010000 */
[----:B------:R-:W0:Y:S01]  /*2560*/  SHFL.BFLY PT, R9, R10, 0x1, 0x1f ;  /* 0x0c201f000a097f89 */ /* 0x000e2200000e0000 */
[----:B---3--:R-:W-:-:S03]  /*2570*/  LEA R24, R23, UR5, 0x3 ;  /* 0x0000000517187c11 */ /* 0x008fc6000f8e18ff */
[----:B------:R-:W1:Y:S01]  /*2580*/  SHFL.BFLY PT, R8, R11, 0x1, 0x1f ;  /* 0x0c201f000b087f89 */ /* 0x000e6200000e0000 */
[----:B0-----:R-:W-:Y:S01]  /*2590*/  FADD.FTZ R9, R10, R9 ;  /* 0x000000090a097221 */ /* 0x001fe20000010000 */
[----:B-1----:R-:W-:-:S03]  /*25a0*/  FADD.FTZ R17, R11, R8 ;  /* 0x000000080b117221 */ /* 0x002fc60000010000 */
[----:B------:R-:W-:Y:S01]  /*25b0*/  @!P1 FMUL.FTZ R8, R9, 8.1380212577641941607e-06 ;  /* 0x3708888909089820 */ /* 0x000fe20000410000 */
[----:B------:R-:W-:Y:S01]  /*25c0*/  @!P1 FMUL.FTZ R9, R17, 8.1380212577641941607e-06 ;  /* 0x3708888911099820 */ /* 0x000fe20000410000 */
[----:B------:R-:W-:-:S05]  /*25d0*/  @!P1 LOP3.LUT R17, R26, 0xfffffff8, RZ, 0xc0, !PT ;  /* 0xfffffff81a119812 */ /* 0x000fca00078ec0ff */
[----:B------:R0:W-:Y:S01]  /*25e0*/  @!P1 STS.64 [R17+UR5], R8 ;  /* 0x0000000811009988 */ /* 0x0001e20008000a05 */
[----:B------:R-:W-:Y:S01]  /*25f0*/  UMOV UR5, URZ ;  /* 0x0000003f00057c82 */ /* 0x000fe20008000000 */
[----:B------:R-:W-:Y:S06]  /*2600*/  BAR.SYNC.DEFER_BLOCKING 0x0 ;  /* 0x0000000000007b1d */ /* 0x000fec0000010000 */
[----:B------:R-:W1:Y:S04]  /*2610*/  LDS.64 R22, [R22] ;  /* 0x0000000016167984 */ /* 0x000e680000000a00 */
[----:B------:R-:W2:Y:S02]  /*2620*/  LDS.64 R24, [R24] ;  /* 0x0000000018187984 */ /* 0x000ea40000000a00 */
.L_x_2030:
[----:B0-----:R-:W3:Y:S01]  /*2630*/  LDL R8, [R1] ;  /* 0x0000000001087983 */ /* 0x001ee20000100800 */
[----:B------:R-:W-:-:S03]  /*2640*/  MOV R17, UR5 ;  /* 0x0000000500117c02 */ /* 0x000fc60008000f00 */
[----:B-----5:R0:W-:Y:S04]  /*2650*/  STL [R1+0x24], R13 ;  /* 0x0000240d01007387 */ /* 0x0201e80000100800 */
[----:B------:R-:W-:Y:S01]  /*2660*/  STL [R1+0x20], R12 ;  /* 0x0000200c01007387 */ /* 0x000fe20000100800 */
[----:B---3--:R-:W-:-:S04]  /*2670*/  IMAD R17, R17, 0x2, R8 ;  /* 0x0000000211117824 */ /* 0x008fc800078e0208 */
        /* <DEDUP_REMOVED lines=9> */
[----:B------:R-:W3:Y:S04]  /*2710*/  LDG.E.64.CONSTANT R8, desc[UR12][R8.64] ;  /* 0x0000000c08087981 */ /* 0x000ee8000c1e9b00 */
[----:B------:R-:W4:Y:S01]  /*2720*/  LDG.E.64.CONSTANT R10, desc[UR12][R10.64] ;  /* 0x0000000c0a0a7981 */ /* 0x000f22000c1e9b00 */
[----:B------:R-:W-:-:S05]  /*2730*/  VIADD R37, R17, 0x780 ;  /* 0x0000078011257836 */ /* 0x000fca0000000000 */
[----:B------:R-:W-:-:S04]  /*2740*/  IADD3 R37, P1, R37, R20, RZ ;  /* 0x0000001425257210 */ /* 0x000fc80007f3e0ff */
[----:B0-----:R-:W-:Y:S01]  /*2750*/  SHF.L.U32 R13, R37, 0x1, RZ ;  /* 0x00000001250d7819 */ /* 0x001fe200000006ff */
[----:B---3--:R-:W-:Y:S02]  /*2760*/  HADD2.F32 R28, -RZ, R8.H0_H0 ;  /* 0x20000008ff1c7230 */ /* 0x008fe40000004100 */
[----:B------:R-:W-:Y:S02]  /*2770*/  HADD2.F32 R26, -RZ, R9.H0_H0 ;  /* 0x20000009ff1a7230 */ /* 0x000fe40000004100 */
[----:B----4-:R-:W-:Y:S02]  /*2780*/  HADD2.F32 R19, -RZ, R10.H0_H0 ;  /* 0x2000000aff137230 */ /* 0x010fe40000004100 */
[----:B------:R-:W-:Y:S01]  /*2790*/  FADD.FTZ R28, -R16, R28 ;  /* 0x0000001c101c7221 */ /* 0x000fe20000010100 */
[----:B------:R-:W-:Y:S02]  /*27a0*/  HADD2.F32 R27, -RZ, R8.H1_H1 ;  /* 0x30000008ff1b7230 */ /* 0x000fe40000004100 */
[----:B------:R-:W-:Y:S01]  /*27b0*/  FADD.FTZ R26, -R18, R26 ;  /* 0x0000001a121a7221 */ /* 0x000fe20000010100 */
[----:B------:R-:W-:-:S02]  /*27c0*/  HADD2.F32 R10, -RZ, R10.H1_H1 ;  /* 0x3000000aff0a7230 */ /* 0x000fc40000004100 */
[--C-:B-1----:R-:W-:Y:S01]  /*27d0*/  FFMA.FTZ R19, R0, R19, -R22.reuse ;  /* 0x0000001300137223 */ /* 0x102fe20000010816 */
        /* <DEDUP_REMOVED lines=8> */
[----:B--2---:R-:W-:Y:S01]  /*2860*/  FFMA.FTZ R19, R3, R19, -R24 ;  /* 0x0000001303137223 */ /* 0x004fe20000010818 */
        /* <DEDUP_REMOVED lines=30> */
[----:B------:R-:W-:-:S05]  /*2a50*/  VIADD R36, R17, 0xf00 ;  /* 0x00000f0011247836 */ /* 0x000fca0000000000 */
        /* <DEDUP_REMOVED lines=11> */
[C---:B------:R-:W-:Y:S01]  /*2b10*/  FADD.FTZ R11, -R16.reuse, R11 ;  /* 0x0000000b100b7221 */ /* 0x040fe20000010100 */
[----:B------:R-:W-:Y:S02]  /*2b20*/  FADD.FTZ R9, -R16, R9 ;  /* 0x0000000910097221 */ /* 0x000fe40000010100 */
[----:B------:R-:W-:Y:S01]  /*2b30*/  FFMA.FTZ R28, R25, -R8, R28 ;  /* 0x80000008191c7223 */ /* 0x000fe2000001001c */
[----:B------:R-:W-:Y:S01]  /*2b40*/  IADD3.X R8, RZ, R6, RZ, P1, !PT ;  /* 0x00000006ff087210 */ /* 0x000fe20000ffe4ff */
[--C-:B------:R-:W-:Y:S01]  /*2b50*/  FFMA.FTZ R10, R0, R10, -R22.reuse ;  /* 0x0000000a000a7223 */ /* 0x100fe20000010816 */
[C---:B------:R-:W-:Y:S01]  /*2b60*/  FMUL.FTZ R11, R5.reuse, R11 ;  /* 0x0000000b050b7220 */ /* 0x040fe20000410000 */
[----:B------:R-:W-:Y:S01]  /*2b70*/  FFMA.FTZ R19, R2, R19, -R22 ;  /* 0x0000001302137223 */ /* 0x000fe20000010816 */
[----:B------:R-:W-:Y:S01]  /*2b80*/  FMUL.FTZ R9, R5, R9 ;  /* 0x0000000905097220 */ /* 0x000fe20000410000 */
[----:B------:R-:W-:-:S02]  /*2b90*/  SHF.L.U64.HI R36, R36, 0x1, R8 ;  /* 0x0000000124247819 */ /* 0x000fc40000010208 */
[C---:B------:R-:W-:Y:S01]  /*2ba0*/  IADD3 R8, P1, R12.reuse, UR20, RZ ;  /* 0x000000140c087c10 */ /* 0x040fe2000ff3e0ff */
[C---:B------:R-:W-:Y:S01]  /*2bb0*/  FFMA.FTZ R26, R23.reuse, -R11, R10 ;  /* 0x8000000b171a7223 */ /* 0x040fe2000001000a */
        /* <DEDUP_REMOVED lines=19> */
[----:B------:R-:W-:Y:S01]  /*2cf0*/  VIADD R17, R17, 0x1680 ;  /* 0x0000168011117836 */ /* 0x000fe20000000000 */
[----:B------:R4:W5:Y:S02]  /*2d00*/  LDL.LU R13, [R1+0x24] ;  /* 0x00002400010d7983 */ /* 0x0009640000300800 */
[----:B------:R-:W-:-:S02]  /*2d10*/  F2FP.F16.F32.PACK_AB R27, R27, R28 ;  /* 0x0000001c1b1b723e */ /* 0x000fc400000000ff */
        /* <DEDUP_REMOVED lines=99> */
.L_x_2017:
        /* <DEDUP_REMOVED lines=16> */
[----:B------:R-:W-:-:S03]  /*3450*/  SEL R0, R0, 0xffffffff, P0 ;  /* 0xffffffff00007807 */ /* 0x000fc60000000000 */
[C---:B0-----:R-:W-:Y:S01]  /*3460*/  IMAD.SHL.U32 R3, R13.reuse, 0x10, RZ ;  /* 0x000000100d037824 */ /* 0x041fe200078e00ff */
        /* <DEDUP_REMOVED lines=26> */
[----:B------:R-:W-:Y:S01]  /*3610*/  IADD3 R10, R35, 0x3c, RZ ;  /* 0x0000003c230a7810 */ /* 0x000fe20007ffe0ff */
[----:B------:R-:W-:Y:S01]  /*3620*/  IMAD.IADD R4, R8, 0x1, R11 ;  /* 0x0000000108047824 */ /* 0x000fe200078e020b */
[----:B------:R-:W-:Y:S01]  /*3630*/  IADD3 RZ, P0, R5, R6, RZ ;  /* 0x0000000605ff7210 */ /* 0x000fe20007f1e0ff */
[----:B------:R-:W-:Y:S01]  /*3640*/  IMAD.MOV.U32 R8, RZ, RZ, R7 ;  /* 0x000000ffff087224 */ /* 0x000fe200078e0007 */
[----:B------:R-:W-:-:S02]  /*3650*/  SHF.L.U32 R0, R12, 0x7, RZ ;  /* 0x000000070c007819 */ /* 0x000fc400000006ff */
[-C--:B------:R-:W-:Y:S01]  /*3660*/  LOP3.LUT R15, R10, R33.reuse, RZ, 0x3c, !PT ;  /* 0x000000210a0f7212 */ /* 0x080fe200078e3cff */
[----:B------:R-:W-:Y:S01]  /*3670*/  IMAD.WIDE.U32.X R8, R13, -0x77777778, R8, P0 ;  /* 0x888888880d087825 */ /* 0x000fe200000e0408 */
[----:B------:R-:W-:Y:S02]  /*3680*/  LOP3.LUT R0, R0, 0x780, RZ, 0xc0, !PT ;  /* 0x0000078000007812 */ /* 0x000fe400078ec0ff */
[-C--:B------:R-:W-:Y:S01]  /*3690*/  LOP3.LUT R5, R35, R33.reuse, RZ, 0x3c, !PT ;  /* 0x0000002123057212 */ /* 0x080fe200078e3cff */
[----:B------:R-:W-:Y:S01]  /*36a0*/  IMAD.WIDE.U32 R10, R4, -0x77777777, RZ ;  /* 0x88888889040a7825 */ /* 0x000fe200078e00ff */
[----:B------:R-:W-:Y:S02]  /*36b0*/  SHF.R.U64 R9, R8, 0x3, R9 ;  /* 0x0000000308097819 */ /* 0x000fe40000001209 */
[----:B------:R-:W-:Y:S02]  /*36c0*/  IADD3 R0, R0, UR9, RZ ;  /* 0x0000000900007c10 */ /* 0x000fe4000fffe0ff */
[----:B------:R-:W-:-:S02]  /*36d0*/  LOP3.LUT R7, R37, R33, RZ, 0x3c, !PT ;  /* 0x0000002125077212 */ /* 0x000fc400078e3cff */
[C---:B------:R-:W-:Y:S01]  /*36e0*/  IADD3 R28, P0, R34.reuse, 0xf, RZ ;  /* 0x0000000f221c7810 */ /* 0x040fe20007f1e0ff */
[----:B------:R-:W-:Y:S01]  /*36f0*/  IMAD R5, R5, 0x4, R0 ;  /* 0x0000000405057824 */ /* 0x000fe200078e0200 */
[C---:B------:R-:W-:Y:S02]  /*3700*/  IADD3 R32, P2, R34.reuse, 0x2d, RZ ;  /* 0x0000002d22207810 */ /* 0x040fe40007f5e0ff */
[----:B------:R-:W-:Y:S01]  /*3710*/  LEA.HI R10, R11, 0x1, RZ, 0x1c ;  /* 0x000000010b0a7811 */ /* 0x000fe200078fe0ff */
[----:B------:R-:W-:Y:S01]  /*3720*/  IMAD.X R27, RZ, RZ, RZ, P0 ;  /* 0x000000ffff1b7224 */ /* 0x000fe200000e06ff */
[----:B------:R-:W-:Y:S01]  /*3730*/  IADD3 R30, P1, R34, 0x1e, RZ ;  /* 0x0000001e221e7810 */ /* 0x000fe20007f3e0ff */
[----:B------:R-:W-:Y:S01]  /*3740*/  IMAD.X R31, RZ, RZ, RZ, P2 ;  /* 0x000000ffff1f7224 */ /* 0x000fe200010e06ff */
[----:B------:R-:W-:Y:S02]  /*3750*/  IADD3 R9, R9, 0x1, RZ ;  /* 0x0000000109097810 */ /* 0x000fe40007ffe0ff */
[----:B------:R-:W-:-:S02]  /*3760*/  LEA R6, R7, R0, 0x2 ;  /* 0x0000000007067211 */ /* 0x000fc400078e10ff */
[----:B------:R-:W-:Y:S02]  /*3770*/  LEA R7, R15, R0, 0x2 ;  /* 0x000000000f077211 */ /* 0x000fe400078e10ff */
[----:B------:R-:W-:Y:S02]  /*3780*/  LOP3.LUT R26, R12, 0xf, RZ, 0xc0, !PT ;  /* 0x0000000f0c1a7812 */ /* 0x000fe400078ec0ff */
[----:B------:R-:W-:Y:S02]  /*3790*/  IADD3.X R29, RZ, RZ, RZ, P1, !PT ;  /* 0x000000ffff1d7210 */ /* 0x000fe40000ffe4ff */
[----:B------:R-:W-:Y:S02]  /*37a0*/  LOP3.LUT R8, R10, 0x3, RZ, 0xc0, !PT ;  /* 0x000000030a087812 */ /* 0x000fe400078ec0ff */
[----:B------:R-:W-:-:S07]  /*37b0*/  LOP3.LUT R9, R9, 0x3, RZ, 0xc0, !PT ;  /* 0x0000000309097812 */ /* 0x000fce00078ec0ff */
.L_x_2048:
[----:B------:R-:W-:Y:S01]  /*37c0*/  ISETP.LT.U32.AND P0, PT, R34, UR7, PT ;  /* 0x0000000722007c0c */ /* 0x000fe2000bf01070 */
[----:B------:R-:W-:Y:S01]  /*37d0*/  BSSY B0, `(.L_x_2032) ;  /* 0x00000ac000007945 */ /* 0x000fe20003800000 */
[----:B-1----:R-:W-:Y:S02]  /*37e0*/  MOV R0, UR8 ;  /* 0x0000000800007c02 */ /* 0x002fe40008000f00 */
        /* <DEDUP_REMOVED lines=10> */
[----:B------:R-:W-:Y:S01]  /*3890*/  MOV R11, UR5 ;  /* 0x00000005000b7c02 */ /* 0x000fe20008000f00 */
[----:B------:R-:W-:Y:S01]  /*38a0*/  IMAD.MOV.U32 R0, RZ, RZ, R34 ;  /* 0x000000ffff007224 */ /* 0x000fe200078e0022 */
[----:B------:R-:W-:-:S02]  /*38b0*/  ISETP.GE.U32.AND.EX P0, PT, R13, RZ, PT, P0 ;  /* 0x000000ff0d00720c */ /* 0x000fc40003f06100 */
        /* <DEDUP_REMOVED lines=28> */
.L_x_2035:
[----:B------:R-:W-:Y:S05]  /*3a80*/  BSYNC B1 ;  /* 0x0000000000017941 */ /* 0x000fea0003800000 */
.L_x_2034:
        /* <DEDUP_REMOVED lines=20> */
.L_x_2038:
        /* <DEDUP_REMOVED lines=55> */
.L_x_2037:
[----:B------:R-:W-:Y:S05]  /*3f40*/  BSYNC B1 ;  /* 0x0000000000017941 */ /* 0x000fea0003800000 */
.L_x_2036:
        /* <DEDUP_REMOVED lines=36> */
.L_x_2040:
[----:B------:R-:W-:Y:S05]  /*4190*/  BSYNC B1 ;  /* 0x0000000000017941 */ /* 0x000fea0003800000 */
.L_x_2039:
        /* <DEDUP_REMOVED lines=15> */
.L_x_2033:
[----:B------:R-:W-:Y:S05]  /*4290*/  BSYNC B0 ;  /* 0x0000000000007941 */ /* 0x000fea0003800000 */
.L_x_2032:
        /* <DEDUP_REMOVED lines=39> */
.L_x_2057:
[----:B------:R-:W1:Y:S01]  /*4510*/  LDC.64 R10, c[0x0][0x218] ;  /* 0x00008600ff0a7b82 */ /* 0x000e620000000a00 */
[----:B------:R-:W-:Y:S01]  /*4520*/  ISETP.NE.AND P1, PT, R26, RZ, PT ;  /* 0x000000ff1a00720c */ /* 0x000fe20003f25270 */
[----:B---3--:R-:W-:Y:S01]  /*4530*/  FADD.FTZ R0, R0, R21 ;  /* 0x0000001500007221 */ /* 0x008fe20000010000 */
[----:B------:R-:W-:Y:S01]  /*4540*/  VIADD R17, R35, UR5 ;  /* 0x0000000523117c36 */ /* 0x000fe20008000000 */
[----:B------:R-:W-:-:S04]  /*4550*/  ISETP.NE.AND P2, PT, R8, 0x1, PT ;  /* 0x000000010800780c */ /* 0x000fc80003f45270 */
        /* <DEDUP_REMOVED lines=38> */
.L_x_2067:
        /* <DEDUP_REMOVED lines=38> */
.L_x_2077:
        /* <DEDUP_REMOVED lines=8> */
.L_x_2043:
[----:B------:R-:W-:Y:S05]  /*4aa0*/  BSYNC B0 ;  /* 0x0000000000007941 */ /* 0x000fea0003800000 */
.L_x_2042:
        /* <DEDUP_REMOVED lines=144> */
.L_x_2111:
[----:B----4-:R-:W-:Y:S01]  /*53b0*/  FADD.FTZ R12, R12, R21 ;  /* 0x000000150c0c7221 */ /* 0x010fe20000010000 */
[----:B------:R-:W-:-:S04]  /*53c0*/  @!P1 F2FP.F16.F32.PACK_AB R0, RZ, R0 ;  /* 0x00000000ff00923e */ /* 0x000fc800000000ff */
[----:B------:R-:W-:Y:S01]  /*53d0*/  @!P1 F2FP.F16.F32.PACK_AB R12, RZ, R12 ;  /* 0x0000000cff0c923e */ /* 0x000fe200000000ff */
[----:B------:R1:W-:Y:S04]  /*53e0*/  @!P1 STG.E.U16 desc[UR12][R10.64+0xb4], R0 ;  /* 0x0000b4000a009986 */ /* 0x0003e8000c10150c */
[----:B------:R1:W-:Y:S02]  /*53f0*/  @!P1 STG.E.U16 desc[UR12][R14.64+0xb4], R12 ;  /* 0x0000b40c0e009986 */ /* 0x0003e4000c10150c */
.L_x_2041:
[----:B------:R-:W-:Y:S05]  /*5400*/  WARPSYNC.ALL ;  /* 0x0000000000007948 */ /* 0x000fea0003800000 */
[----:B------:R-:W-:Y:S01]  /*5410*/  UISETP.GE.AND UP0, UPT, UR5, -0x2640, UPT ;  /* 0xffffd9c00500788c */ /* 0x000fe2000bf06270 */
[----:B------:R-:W-:Y:S01]  /*5420*/  BAR.SYNC.DEFER_BLOCKING 0x0 ;  /* 0x0000000000007b1d */ /* 0x000fe20000010000 */
[----:B------:R-:W-:-:S04]  /*5430*/  UIADD3 UR5, UR5, 0x2a00, URZ ;  /* 0x00002a0005057890 */ /* 0x000fc8000fffe03f */
[----:B------:R-:W-:-:S13]  /*5440*/  PLOP3.LUT P0, PT, PT, PT, UP0, 0x80, 0x0 ;  /* 0x000000000000781c */ /* 0x000fda0003f0f008 */
[----:B------:R-:W-:Y:S05]  /*5450*/  @!P0 BRA `(.L_x_2048) ;  /* 0xffffffe000d88947 */ /* 0x000fea000383ffff */
[----:B------:R-:W-:Y:S05]  /*5460*/  EXIT ;  /* 0x000000000000794d */ /* 0x000fea0003800000 */
.L_x_2044:
[----:B------:R-:W-:Y:S02]  /*5470*/  MOV R18, 0x8 ;  /* 0x0000000800127802 */ /* 0x000fe40000000f00 */
[----:B------:R-:W-:Y:S02]  /*5480*/  MOV R19, 0x101f ;  /* 0x0000101f00137802 */ /* 0x000fe40000000f00 */
[----:B------:R-:W-:-:S07]  /*5490*/  MOV R20, 0xffff ;  /* 0x0000ffff00147802 */ /* 0x000fce0000000f00 */
[----:B012---:R-:W-:Y:S05]  /*54a0*/  WARPSYNC.COLLECTIVE R20, `(.L_x_2049) ;  /* 0x0000000014087348 */ /* 0x007fea0003c00000 */
[----:B-1----:R1:W3:Y:S02]  /*54b0*/  SHFL.BFLY P2, R22, R17, R18, R19 ;  /* 0x0c00001211167389 */ /* 0x0022e40000040013 */
[----:B0123--:R-:W-:Y:S01]  /*54c0*/  ENDCOLLECTIVE ;  /* 0x000000000000791b */ /* 0x00ffe20003800000 */
.L_x_2049:
[----:B------:R-:W-:Y:S01]  /*54d0*/  FADD.FTZ R10, R22, R17 ;  /* 0x00000011160a7221 */ /* 0x000fe20000010000 */
[----:B------:R-:W-:-:S07]  /*54e0*/  IMAD.MOV.U32 R17, RZ, RZ, R0 ;  /* 0x000000ffff117224 */ /* 0x000fce00078e0000 */
[----:B------:R-:W-:Y:S05]  /*54f0*/  WARPSYNC.COLLECTIVE R20, `(.L_x_2050) ;  /* 0x0000000014087348 */ /* 0x000fea0003c00000 */
[----:B------:R0:W1:Y:S02]  /*5500*/  SHFL.BFLY P2, R22, R17, R18, R19 ;  /* 0x0c00001211167389 */ /* 0x0000640000040013 */
[----:B01----:R-:W-:Y:S01]  /*5510*/  ENDCOLLECTIVE ;  /* 0x000000000000791b */ /* 0x003fe20003800000 */
.L_x_2050:
[----:B------:R-:W-:Y:S02]  /*5520*/  MOV R17, R10 ;  /* 0x0000000a00117202 */ /* 0x000fe40000000f00 */
[----:B------:R-:W-:Y:S02]  /*5530*/  MOV R18, 0x4 ;  /* 0x0000000400127802 */ /* 0x000fe40000000f00 */
[----:B------:R-:W-:-:S07]  /*5540*/  MOV R11, R22 ;  /* 0x00000016000b7202 */ /* 0x000fce0000000f00 */
[----:B------:R-:W-:Y:S05]  /*5550*/  WARPSYNC.COLLECTIVE R20, `(.L_x_2051) ;  /* 0x0000000014087348 */ /* 0x000fea0003c00000 */
[----:B------:R0:W1:Y:S02]  /*5560*/  SHFL.BFLY P2, R22, R17, R18, R19 ;  /* 0x0c00001211167389 */ /* 0x0000640000040013 */
[----:B01----:R-:W-:Y:S01]  /*5570*/  ENDCOLLECTIVE ;  /* 0x000000000000791b */ /* 0x003fe20003800000 */
.L_x_2051:
[----:B------:R-:W-:-:S04]  /*5580*/  FADD.FTZ R11, R11, R0 ;  /* 0x000000000b0b7221 */ /* 0x000fc80000010000 */
[----:B------:R-:W-:Y:S02]  /*5590*/  IMAD.MOV.U32 R17, RZ, RZ, R11 ;  /* 0x000000ffff117224 */ /* 0x000fe400078e000b */
[----:B------:R-:W-:-:S07]  /*55a0*/  FADD.FTZ R14, R10, R22 ;  /* 0x000000160a0e7221 */ /* 0x000fce0000010000 */
[----:B------:R-:W-:Y:S05]  /*55b0*/  WARPSYNC.COLLECTIVE R20, `(.L_x_2052) ;  /* 0x0000000014087348 */ /* 0x000fea0003c00000 */
[----:B------:R0:W1:Y:S02]  /*55c0*/  SHFL.BFLY P2, R22, R17, R18, R19 ;  /* 0x0c00001211167389 */ /* 0x0000640000040013 */
[----:B01----:R-:W-:Y:S01]  /*55d0*/  ENDCOLLECTIVE ;  /* 0x000000000000791b */ /* 0x003fe20003800000 */
.L_x_2052:
[----:B------:R-:W-:Y:S02]  /*55e0*/  MOV R17, R14 ;  /* 0x0000000e00117202 */ /* 0x000fe40000000f00 */
[----:B------:R-:W-:Y:S02]  /*55f0*/  MOV R18, 0x2 ;  /* 0x0000000200127802 */ /* 0x000fe40000000f00 */
[----:B------:R-:W-:-:S07]  /*5600*/  MOV R12, R22 ;  /* 0x00000016000c7202 */ /* 0x000fce0000000f00 */
[----:B------:R-:W-:Y:S05]  /*5610*/  WARPSYNC.COLLECTIVE R20, `(.L_x_2053) ;  /* 0x0000000014087348 */ /* 0x000fea0003c00000 */
[----:B------:R0:W1:Y:S02]  /*5620*/  SHFL.BFLY P2, R22, R17, R18, R19 ;  /* 0x0c00001211167389 */ /* 0x0000640000040013 */
[----:B01----:R-:W-:Y:S01]  /*5630*/  ENDCOLLECTIVE ;  /* 0x000000000000791b */ /* 0x003fe20003800000 */
.L_x_2053:
[----:B------:R-:W-:-:S04]  /*5640*/  FADD.FTZ R15, R11, R12 ;  /* 0x0000000c0b0f7221 */ /* 0x000fc80000010000 */
[----:B------:R-:W-:Y:S02]  /*5650*/  IMAD.MOV.U32 R17, RZ, RZ, R15 ;  /* 0x000000ffff117224 */ /* 0x000fe400078e000f */
[----:B------:R-:W-:-:S07]  /*5660*/  FADD.FTZ R10, R14, R22 ;  /* 0x000000160e0a7221 */ /* 0x000fce0000010000 */
[----:B------:R-:W-:Y:S05]  /*5670*/  WARPSYNC.COLLECTIVE R20, `(.L_x_2054) ;  /* 0x0000000014087348 */ /* 0x000fea0003c00000 */
[----:B------:R0:W1:Y:S02]  /*5680*/  SHFL.BFLY P2, R22, R17, R18, R19 ;  /* 0x0c00001211167389 */ /* 0x0000640000040013 */
[----:B01----:R-:W-:Y:S01]  /*5690*/  ENDCOLLECTIVE ;  /* 0x000000000000791b */ /* 0x003fe20003800000 */
.L_x_2054:
[----:B------:R-:W-:Y:S02]  /*56a0*/  MOV R17, R10 ;  /* 0x0000000a00117202 */ /* 0x000fe40000000f00 */
[----:B------:R-:W-:Y:S02]  /*56b0*/  MOV R18, 0x1 ;  /* 0x0000000100127802 */ /* 0x000fe40000000f00 */
[----:B------:R-:W-:-:S07]  /*56c0*/  MOV R0, R22 ;  /* 0x0000001600007202 */ /* 0x000fce0000000f00 */
[----:B------:R-:W-:Y:S05]  /*56d0*/  WARPSYNC.COLLECTIVE R20, `(.L_x_2055) ;  /* 0x0000000014087348 */ /* 0x000fea0003c00000 */
[----:B------:R0:W1:Y:S02]  /*56e0*/  SHFL.BFLY P2, R22, R17, R18, R19 ;  /* 0x0c00001211167389 */ /* 0x0000640000040013 */
[----:B01----:R-:W-:Y:S01]  /*56f0*/  ENDCOLLECTIVE ;  /* 0x000000000000791b */ /* 0x003fe20003800000 */
.L_x_2055:
[----:B------:R-:W-:-:S04]  /*5700*/  FADD.FTZ R0, R15, R0 ;  /* 0x000000000f007221 */ /* 0x000fc80000010000 */
[----:B------:R-:W-:Y:S02]  /*5710*/  IMAD.MOV.U32 R17, RZ, RZ, R0 ;  /* 0x000000ffff117224 */ /* 0x000fe400078e0000 */
[----:B------:R-:W-:-:S07]  /*5720*/  FADD.FTZ R12, R10, R22 ;  /* 0x000000160a0c7221 */ /* 0x000fce0000010000 */
[----:B------:R-:W-:Y:S05]  /*5730*/  WARPSYNC.COLLECTIVE R20, `(.L_x_2056) ;  /* 0x0000000014087348 */ /* 0x000fea0003c00000 */
[----:B------:R0:W1:Y:S02]  /*5740*/  SHFL.BFLY P2, R22, R17, R18, R19 ;  /* 0x0c00001211167389 */ /* 0x0000640000040013 */
[----:B01----:R-:W-:Y:S01]  /*5750*/  ENDCOLLECTIVE ;  /* 0x000000000000791b */ /* 0x003fe20003800000 */
.L_x_2056:
[----:B------:R-:W-:Y:S01]  /*5760*/  MOV R21, R22 ;  /* 0x0000001600157202 */ /* 0x000fe20000000f00 */
[----:B------:R-:W-:Y:S06]  /*5770*/  BRA `(.L_x_2057) ;  /* 0xffffffec00647947 */ /* 0x000fec000383ffff */
.L_x_2045:
[----:B------:R-:W-:Y:S01]  /*5780*/  BSSY B1, `(.L_x_2058) ;  /* 0x0000007000017945 */ /* 0x000fe20003800000 */
[----:B------:R-:W-:Y:S01]  /*5790*/  MOV R18, 0x8 ;  /* 0x0000000800127802 */ /* 0x000fe20000000f00 */
[----:B------:R-:W-:Y:S01]  /*57a0*/  IMAD.MOV.U32 R20, RZ, RZ, 0xffff ;  /* 0x0000ffffff147424 */ /* 0x000fe200078e00ff */
[----:B------:R-:W-:-:S07]  /*57b0*/  MOV R19, 0x101f ;  /* 0x0000101f00137802 */ /* 0x000fce0000000f00 */
[----:B01234-:R-:W-:Y:S05]  /*57c0*/  WARPSYNC.COLLECTIVE R20, `(.L_x_2059) ;  /* 0x0000000014087348 */ /* 0x01ffea0003c00000 */
[----:B----4-:R4:W0:Y:S02]  /*57d0*/  SHFL.BFLY P2, R22, R17, R18, R19 ;  /* 0x0c00001211167389 */ /* 0x0108240000040013 */
[----:B01234-:R-:W-:Y:S01]  /*57e0*/  ENDCOLLECTIVE ;  /* 0x000000000000791b */ /* 0x01ffe20003800000 */
.L_x_2059:
[----:B------:R-:W-:Y:S05]  /*57f0*/  BSYNC B1 ;  /* 0x0000000000017941 */ /* 0x000fea0003800000 */
.L_x_2058:
        /* <DEDUP_REMOVED lines=8> */
.L_x_2060:
[----:B------:R-:W-:Y:S01]  /*5880*/  HFMA2.MMA R18, -RZ, RZ, 0, 2.384185791015625e-07 ;  /* 0x00000004ff127435 */ /* 0x000fe200000001ff */
[----:B------:R-:W-:Y:S02]  /*5890*/  MOV R17, R12 ;  /* 0x0000000c00117202 */ /* 0x000fe40000000f00 */
[----:B------:R-:W-:-:S08]  /*58a0*/  MOV R21, R22 ;  /* 0x0000001600157202 */ /* 0x000fd00000000f00 */
[----:B------:R-:W-:Y:S05]  /*58b0*/  WARPSYNC.COLLECTIVE R20, `(.L_x_2061) ;  /* 0x0000000014087348 */ /* 0x000fea0003c00000 */
[----:B------:R0:W1:Y:S02]  /*58c0*/  SHFL.BFLY P2, R22, R17, R18, R19 ;  /* 0x0c00001211167389 */ /* 0x0000640000040013 */
[----:B01----:R-:W-:Y:S01]  /*58d0*/  ENDCOLLECTIVE ;  /* 0x000000000000791b */ /* 0x003fe20003800000 */
.L_x_2061:
[----:B------:R-:W-:-:S04]  /*58e0*/  FADD.FTZ R16, R21, R0 ;  /* 0x0000000015107221 */ /* 0x000fc80000010000 */
[----:B------:R-:W-:Y:S02]  /*58f0*/  IMAD.MOV.U32 R17, RZ, RZ, R16 ;  /* 0x000000ffff117224 */ /* 0x000fe400078e0010 */
[----:B------:R-:W-:-:S07]  /*5900*/  FADD.FTZ R21, R12, R22 ;  /* 0x000000160c157221 */ /* 0x000fce0000010000 */
[----:B------:R-:W-:Y:S05]  /*5910*/  WARPSYNC.COLLECTIVE R20, `(.L_x_2062) ;  /* 0x0000000014087348 */ /* 0x000fea0003c00000 */
[----:B------:R0:W1:Y:S02]  /*5920*/  SHFL.BFLY P2, R22, R17, R18, R19 ;  /* 0x0c00001211167389 */ /* 0x0000640000040013 */
[----:B01----:R-:W-:Y:S01]  /*5930*/  ENDCOLLECTIVE ;  /* 0x000000000000791b */ /* 0x003fe20003800000 */
.L_x_2062:
[----:B------:R-:W-:Y:S01]  /*5940*/  HFMA2.MMA R18, -RZ, RZ, 0, 1.1920928955078125e-07 ;  /* 0x00000002ff127435 */ /* 0x000fe200000001ff */
[----:B------:R-:W-:Y:S02]  /*5950*/  MOV R17, R21 ;  /* 0x0000001500117202 */ /* 0x000fe40000000f00 */
[----:B------:R-:W-:-:S08]  /*5960*/  MOV R23, R22 ;  /* 0x0000001600177202 */ /* 0x000fd00000000f00 */
[----:B------:R-:W-:Y:S05]  /*5970*/  WARPSYNC.COLLECTIVE R20, `(.L_x_2063) ;  /* 0x0000000014087348 */ /* 0x000fea0003c00000 */
[----:B------:R0:W1:Y:S02]  /*5980*/  SHFL.BFLY P2, R22, R17, R18, R19 ;  /* 0x0c00001211167389 */ /* 0x0000640000040013 */
[----:B01----:R-:W-:Y:S01]  /*5990*/  ENDCOLLECTIVE ;  /* 0x000000000000791b */ /* 0x003fe20003800000 */
.L_x_2063:
[----:B------:R-:W-:-:S04]  /*59a0*/  FADD.FTZ R23, R16, R23 ;  /* 0x0000001710177221 */ /* 0x000fc80000010000 */
[----:B------:R-:W-:Y:S02]  /*59b0*/  IMAD.MOV.U32 R17, RZ, RZ, R23 ;  /* 0x000000ffff117224 */ /* 0x000fe400078e0017 */
[----:B------:R-:W-:-:S07]  /*59c0*/  FADD.FTZ R0, R21, R22 ;  /* 0x0000001615007221 */ /* 0x000fce0000010000 */
[----:B------:R-:W-:Y:S05]  /*59d0*/  WARPSYNC.COLLECTIVE R20, `(.L_x_2064) ;  /* 0x0000000014087348 */ /* 0x000fea0003c00000 */
[----:B------:R0:W1:Y:S02]  /*59e0*/  SHFL.BFLY P2, R22, R17, R18, R19 ;  /* 0x0c00001211167389 */ /* 0x0000640000040013 */
[----:B01----:R-:W-:Y:S01]  /*59f0*/  ENDCOLLECTIVE ;  /* 0x000000000000791b */ /* 0x003fe20003800000 */
.L_x_2064:
[----:B------:R-:W-:Y:S01]  /*5a00*/  HFMA2.MMA R18, -RZ, RZ, 0, 5.9604644775390625e-08 ;  /* 0x00000001ff127435 */ /* 0x000fe200000001ff */
[----:B------:R-:W-:Y:S02]  /*5a10*/  MOV R17, R0 ;  /* 0x0000000000117202 */ /* 0x000fe40000000f00 */
[----:B------:R-:W-:-:S08]  /*5a20*/  MOV R24, R22 ;  /* 0x0000001600187202 */ /* 0x000fd00000000f00 */
[----:B------:R-:W-:Y:S05]  /*5a30*/  WARPSYNC.COLLECTIVE R20, `(.L_x_2065) ;  /* 0x0000000014087348 */ /* 0x000fea0003c00000 */
[----:B------:R0:W1:Y:S02]  /*5a40*/  SHFL.BFLY P2, R22, R17, R18, R19 ;  /* 0x0c00001211167389 */ /* 0x0000640000040013 */
[----:B01----:R-:W-:Y:S01]  /*5a50*/  ENDCOLLECTIVE ;  /* 0x000000000000791b */ /* 0x003fe20003800000 */
.L_x_2065:
[----:B------:R-:W-:-:S04]  /*5a60*/  FADD.FTZ R12, R23, R24 ;  /* 0x00000018170c7221 */ /* 0x000fc80000010000 */
[----:B------:R-:W-:Y:S02]  /*5a70*/  IMAD.MOV.U32 R17, RZ, RZ, R12 ;  /* 0x000000ffff117224 */ /* 0x000fe400078e000c */
[----:B------:R-:W-:-:S07]  /*5a80*/  FADD.FTZ R16, R0, R22 ;  /* 0x0000001600107221 */ /* 0x000fce0000010000 */
[----:B------:R-:W-:Y:S05]  /*5a90*/  WARPSYNC.COLLECTIVE R20, `(.L_x_2066) ;  /* 0x0000000014087348 */ /* 0x000fea0003c00000 */
[----:B------:R0:W1:Y:S02]  /*5aa0*/  SHFL.BFLY P2, R22, R17, R18, R19 ;  /* 0x0c00001211167389 */ /* 0x0000640000040013 */
[----:B01----:R-:W-:Y:S01]  /*5ab0*/  ENDCOLLECTIVE ;  /* 0x000000000000791b */ /* 0x003fe20003800000 */
.L_x_2066:
[----:B------:R-:W-:Y:S01]  /*5ac0*/  MOV R25, R22 ;  /* 0x0000001600197202 */ /* 0x000fe20000000f00 */
[----:B------:R-:W-:Y:S06]  /*5ad0*/  BRA `(.L_x_2067) ;  /* 0xffffffec00387947 */ /* 0x000fec000383ffff */
.L_x_2046:
[----:B------:R-:W-:Y:S01]  /*5ae0*/  BSSY B1, `(.L_x_2068) ;  /* 0x0000007000017945 */ /* 0x000fe20003800000 */
[----:B------:R-:W-:Y:S01]  /*5af0*/  MOV R18, 0x8 ;  /* 0x0000000800127802 */ /* 0x000fe20000000f00 */
[----:B------:R-:W-:Y:S01]  /*5b00*/  IMAD.MOV.U32 R20, RZ, RZ, 0xffff ;  /* 0x0000ffffff147424 */ /* 0x000fe200078e00ff */
[----:B------:R-:W-:-:S07]  /*5b10*/  MOV R19, 0x101f ;  /* 0x0000101f00137802 */ /* 0x000fce0000000f00 */
[----:B01234-:R-:W-:Y:S05]  /*5b20*/  WARPSYNC.COLLECTIVE R20, `(.L_x_2069) ;  /* 0x0000000014087348 */ /* 0x01ffea0003c00000 */
[----:B0-----:R0:W0:Y:S02]  /*5b30*/  SHFL.BFLY P2, R22, R17, R18, R19 ;  /* 0x0c00001211167389 */ /* 0x0010240000040013 */
[----:B01234-:R-:W-:Y:S01]  /*5b40*/  ENDCOLLECTIVE ;  /* 0x000000000000791b */ /* 0x01ffe20003800000 */
.L_x_2069:
[----:B------:R-:W-:Y:S05]  /*5b50*/  BSYNC B1 ;  /* 0x0000000000017941 */ /* 0x000fea0003800000 */
.L_x_2068:
        /* <DEDUP_REMOVED lines=8> */
.L_x_2070:
[----:B------:R-:W-:Y:S01]  /*5be0*/  HFMA2.MMA R18, -RZ, RZ, 0, 2.384185791015625e-07 ;  /* 0x00000004ff127435 */ /* 0x000fe200000001ff */
[----:B------:R-:W-:Y:S02]  /*5bf0*/  MOV R17, R12 ;  /* 0x0000000c00117202 */ /* 0x000fe40000000f00 */
[----:B------:R-:W-:-:S08]  /*5c00*/  MOV R21, R22 ;  /* 0x0000001600157202 */ /* 0x000fd00000000f00 */
[----:B------:R-:W-:Y:S05]  /*5c10*/  WARPSYNC.COLLECTIVE R20, `(.L_x_2071) ;  /* 0x0000000014087348 */ /* 0x000fea0003c00000 */
[----:B------:R0:W1:Y:S02]  /*5c20*/  SHFL.BFLY P2, R22, R17, R18, R19 ;  /* 0x0c00001211167389 */ /* 0x0000640000040013 */
[----:B01----:R-:W-:Y:S01]  /*5c30*/  ENDCOLLECTIVE ;  /* 0x000000000000791b */ /* 0x003fe20003800000 */
.L_x_2071:
[----:B------:R-:W-:-:S04]  /*5c40*/  FADD.FTZ R16, R21, R0 ;  /* 0x0000000015107221 */ /* 0x000fc80000010000 */
[----:B------:R-:W-:Y:S02]  /*5c50*/  IMAD.MOV.U32 R17, RZ, RZ, R16 ;  /* 0x000000ffff117224 */ /* 0x000fe400078e0010 */
[----:B------:R-:W-:-:S07]  /*5c60*/  FADD.FTZ R21, R12, R22 ;  /* 0x000000160c157221 */ /* 0x000fce0000010000 */
[----:B------:R-:W-:Y:S05]  /*5c70*/  WARPSYNC.COLLECTIVE R20, `(.L_x_2072) ;  /* 0x0000000014087348 */ /* 0x000fea0003c00000 */
[----:B------:R0:W1:Y:S02]  /*5c80*/  SHFL.BFLY P2, R22, R17, R18, R19 ;  /* 0x0c00001211167389 */ /* 0x0000640000040013 */
[----:B01----:R-:W-:Y:S01]  /*5c90*/  ENDCOLLECTIVE ;  /* 0x000000000000791b */ /* 0x003fe20003800000 */
.L_x_2072:
[----:B------:R-:W-:Y:S01]  /*5ca0*/  HFMA2.MMA R18, -RZ, RZ, 0, 1.1920928955078125e-07 ;  /* 0x00000002ff127435 */ /* 0x000fe200000001ff */
[----:B------:R-:W-:Y:S02]  /*5cb0*/  MOV R17, R21 ;  /* 0x0000001500117202 */ /* 0x000fe40000000f00 */
[----:B------:R-:W-:-:S08]  /*5cc0*/  MOV R23, R22 ;  /* 0x0000001600177202 */ /* 0x000fd00000000f00 */
[----:B------:R-:W-:Y:S05]  /*5cd0*/  WARPSYNC.COLLECTIVE R20, `(.L_x_2073) ;  /* 0x0000000014087348 */ /* 0x000fea0003c00000 */
[----:B------:R0:W1:Y:S02]  /*5ce0*/  SHFL.BFLY P2, R22, R17, R18, R19 ;  /* 0x0c00001211167389 */ /* 0x0000640000040013 */
[----:B01----:R-:W-:Y:S01]  /*5cf0*/  ENDCOLLECTIVE ;  /* 0x000000000000791b */ /* 0x003fe20003800000 */
.L_x_2073:
[----:B------:R-:W-:-:S04]  /*5d00*/  FADD.FTZ R23, R16, R23 ;  /* 0x0000001710177221 */ /* 0x000fc80000010000 */
[----:B------:R-:W-:Y:S02]  /*5d10*/  IMAD.MOV.U32 R17, RZ, RZ, R23 ;  /* 0x000000ffff117224 */ /* 0x000fe400078e0017 */
[----:B------:R-:W-:-:S07]  /*5d20*/  FADD.FTZ R0, R21, R22 ;  /* 0x0000001615007221 */ /* 0x000fce0000010000 */
[----:B------:R-:W-:Y:S05]  /*5d30*/  WARPSYNC.COLLECTIVE R20, `(.L_x_2074) ;  /* 0x0000000014087348 */ /* 0x000fea0003c00000 */
[----:B------:R0:W1:Y:S02]  /*5d40*/  SHFL.BFLY P2, R22, R17, R18, R19 ;  /* 0x0c00001211167389 */ /* 0x0000640000040013 */
[----:B01----:R-:W-:Y:S01]  /*5d50*/  ENDCOLLECTIVE ;  /* 0x000000000000791b */ /* 0x003fe20003800000 */
.L_x_2074:
[----:B------:R-:W-:Y:S01]  /*5d60*/  HFMA2.MMA R18, -RZ, RZ, 0, 5.9604644775390625e-08 ;  /* 0x00000001ff127435 */ /* 0x000fe200000001ff */
[----:B------:R-:W-:Y:S02]  /*5d70*/  MOV R17, R0 ;  /* 0x0000000000117202 */ /* 0x000fe40000000f00 */
[----:B------:R-:W-:-:S08]  /*5d80*/  MOV R24, R22 ;  /* 0x0000001600187202 */ /* 0x000fd00000000f00 */
[----:B------:R-:W-:Y:S05]  /*5d90*/  WARPSYNC.COLLECTIVE R20, `(.L_x_2075) ;  /* 0x0000000014087348 */ /* 0x000fea0003c00000 */
[----:B------:R0:W1:Y:S02]  /*5da0*/  SHFL.BFLY P2, R22, R17, R18, R19 ;  /* 0x0c00001211167389 */ /* 0x0000640000040013 */
[----:B01----:R-:W-:Y:S01]  /*5db0*/  ENDCOLLECTIVE ;  /* 0x000000000000791b */ /* 0x003fe20003800000 */
.L_x_2075:
[----:B------:R-:W-:-:S04]  /*5dc0*/  FADD.FTZ R12, R23, R24 ;  /* 0x00000018170c7221 */ /* 0x000fc80000010000 */
[----:B------:R-:W-:Y:S02]  /*5dd0*/  IMAD.MOV.U32 R17, RZ, RZ, R12 ;  /* 0x000000ffff117224 */ /* 0x000fe400078e000c */
[----:B------:R-:W-:-:S07]  /*5de0*/  FADD.FTZ R16, R0, R22 ;  /* 0x0000001600107221 */ /* 0x000fce0000010000 */
[----:B------:R-:W-:Y:S05]  /*5df0*/  WARPSYNC.COLLECTIVE R20, `(.L_x_2076) ;  /* 0x0000000014087348 */ /* 0x000fea0003c00000 */
[----:B------:R0:W1:Y:S02]  /*5e00*/  SHFL.BFLY P2, R22, R17, R18, R19 ;  /* 0x0c00001211167389 */ /* 0x0000640000040013 */
[----:B01----:R-:W-:Y:S01]  /*5e10*/  ENDCOLLECTIVE ;  /* 0x000000000000791b */ /* 0x003fe20003800000 */
.L_x_2076:
[----:B------:R-:W-:Y:S01]  /*5e20*/  MOV R25, R22 ;  /* 0x0000001600197202 */ /* 0x000fe20000000f00 */
[----:B------:R-:W-:Y:S06]  /*5e30*/  BRA `(.L_x_2077) ;  /* 0xffffffe800f87947 */ /* 0x000fec000383ffff */
.L_x_2047:
[----:B------:R-:W-:Y:S01]  /*5e40*/  BSSY B0, `(.L_x_2078) ;  /* 0x0000007000007945 */ /* 0x000fe20003800000 */
[----:B------:R-:W-:Y:S01]  /*5e50*/  MOV R18, 0x8 ;  /* 0x0000000800127802 */ /* 0x000fe20000000f00 */
[----:B------:R-:W-:Y:S01]  /*5e60*/  IMAD.MOV.U32 R20, RZ, RZ, 0xffff ;  /* 0x0000ffffff147424 */ /* 0x000fe200078e00ff */
[----:B------:R-:W-:-:S07]  /*5e70*/  MOV R19, 0x101f ;  /* 0x0000101f00137802 */ /* 0x000fce0000000f00 */
[----:B01234-:R-:W-:Y:S05]  /*5e80*/  WARPSYNC.COLLECTIVE R20, `(.L_x_2079) ;  /* 0x0000000014087348 */ /* 0x01ffea0003c00000 */
[----:B---3--:R3:W0:Y:S02]  /*5e90*/  SHFL.BFLY P2, R22, R17, R18, R19 ;  /* 0x0c00001211167389 */ /* 0x0086240000040013 */
[----:B01234-:R-:W-:Y:S01]  /*5ea0*/  ENDCOLLECTIVE ;  /* 0x000000000000791b */ /* 0x01ffe20003800000 */
.L_x_2079:
[----:B------:R-:W-:Y:S05]  /*5eb0*/  BSYNC B0 ;  /* 0x0000000000007941 */ /* 0x000fea0003800000 */
.L_x_2078:
        /* <DEDUP_REMOVED lines=10> */
.L_x_2080:
        /* <DEDUP_REMOVED lines=10> */
.L_x_2081:
[----:B------:R-:W-:-:S05]  /*6000*/  FADD.FTZ R12, R12, R15 ;  /* 0x0000000f0c0c7221 */ /* 0x000fca0000010000 */
[----:B------:R-:W-:Y:S01]  /*6010*/  MOV R17, R12 ;  /* 0x0000000c00117202 */ /* 0x000fe20000000f00 */
[----:B------:R-:W-:-:S07]  /*6020*/  IMAD.MOV.U32 R16, RZ, RZ, R22 ;  /* 0x000000ffff107224 */ /* 0x000fce00078e0016 */
[----:B------:R-:W-:Y:S05]  /*6030*/  WARPSYNC.COLLECTIVE R20, `(.L_x_2082) ;  /* 0x0000000014087348 */ /* 0x000fea0003c00000 */
[----:B------:R0:W1:Y:S02]  /*6040*/  SHFL.BFLY P2, R22, R17, R18, R19 ;  /* 0x0c00001211167389 */ /* 0x0000640000040013 */
[----:B01----:R-:W-:Y:S01]  /*6050*/  ENDCOLLECTIVE ;  /* 0x000000000000791b */ /* 0x003fe20003800000 */
.L_x_2082:
[----:B------:R-:W-:-:S05]  /*6060*/  FADD.FTZ R15, R23, R16 ;  /* 0x00000010170f7221 */ /* 0x000fca0000010000 */
[----:B------:R-:W-:Y:S01]  /*6070*/  MOV R17, R15 ;  /* 0x0000000f00117202 */ /* 0x000fe20000000f00 */
[----:B------:R-:W-:Y:S01]  /*6080*/  IMAD.MOV.U32 R18, RZ, RZ, 0x2 ;  /* 0x00000002ff127424 */ /* 0x000fe200078e00ff */
[----:B------:R-:W-:-:S07]  /*6090*/  MOV R11, R22 ;  /* 0x00000016000b7202 */ /* 0x000fce0000000f00 */
[----:B------:R-:W-:Y:S05]  /*60a0*/  WARPSYNC.COLLECTIVE R20, `(.L_x_2083) ;  /* 0x0000000014087348 */ /* 0x000fea0003c00000 */
[----:B------:R0:W1:Y:S02]  /*60b0*/  SHFL.BFLY P2, R22, R17, R18, R19 ;  /* 0x0c00001211167389 */ /* 0x0000640000040013 */
[----:B01----:R-:W-:Y:S01]  /*60c0*/  ENDCOLLECTIVE ;  /* 0x000000000000791b */ /* 0x003fe20003800000 */
.L_x_2083:
[----:B------:R-:W-:-:S05]  /*60d0*/  FADD.FTZ R16, R12, R11 ;  /* 0x0000000b0c107221 */ /* 0x000fca0000010000 */
[----:B------:R-:W-:Y:S02]  /*60e0*/  MOV R17, R16 ;  /* 0x0000001000117202 */ /* 0x000fe40000000f00 */
[----:B------:R-:W-:-:S07]  /*60f0*/  MOV R14, R22 ;  /* 0x00000016000e7202 */ /* 0x000fce0000000f00 */
[----:B------:R-:W-:Y:S05]  /*6100*/  WARPSYNC.COLLECTIVE R20, `(.L_x_2084) ;  /* 0x0000000014087348 */ /* 0x000fea0003c00000 */
[----:B------:R0:W1:Y:S02]  /*6110*/  SHFL.BFLY P2, R22, R17, R18, R19 ;  /* 0x0c00001211167389 */ /* 0x0000640000040013 */
[----:B01----:R-:W-:Y:S01]  /*6120*/  ENDCOLLECTIVE ;  /* 0x000000000000791b */ /* 0x003fe20003800000 */
.L_x_2084:
[----:B------:R-:W-:Y:S01]  /*6130*/  FADD.FTZ R14, R15, R14 ;  /* 0x0000000e0f0e7221 */ /* 0x000fe20000010000 */
[----:B------:R-:W-:-:S03]  /*6140*/  HFMA2.MMA R18, -RZ, RZ, 0, 5.9604644775390625e-08 ;  /* 0x00000001ff127435 */ /* 0x000fc600000001ff */
[----:B------:R-:W-:Y:S01]  /*6150*/  IMAD.MOV.U32 R17, RZ, RZ, R14 ;  /* 0x000000ffff117224 */ /* 0x000fe200078e000e */
[----:B------:R-:W-:-:S07]  /*6160*/  MOV R25, R22 ;  /* 0x0000001600197202 */ /* 0x000fce0000000f00 */
[----:B------:R-:W-:Y:S05]  /*6170*/  WARPSYNC.COLLECTIVE R20, `(.L_x_2085) ;  /* 0x0000000014087348 */ /* 0x000fea0003c00000 */
[----:B------:R0:W1:Y:S02]  /*6180*/  SHFL.BFLY P2, R22, R17, R18, R19 ;  /* 0x0c00001211167389 */ /* 0x0000640000040013 */
[----:B01----:R-:W-:Y:S01]  /*6190*/  ENDCOLLECTIVE ;  /* 0x000000000000791b */ /* 0x003fe20003800000 */
.L_x_2085:
[----:B------:R-:W-:-:S05]  /*61a0*/  FADD.FTZ R12, R16, R25 ;  /* 0x00000019100c7221 */ /* 0x000fca0000010000 */
[----:B------:R-:W-:Y:S02]  /*61b0*/  MOV R17, R12 ;  /* 0x0000000c00117202 */ /* 0x000fe40000000f00 */
[----:B------:R-:W-:-:S07]  /*61c0*/  MOV R15, R22 ;  /* 0x00000016000f7202 */ /* 0x000fce0000000f00 */
[----:B------:R-:W-:Y:S05]  /*61d0*/  WARPSYNC.COLLECTIVE R20, `(.L_x_2086) ;  /* 0x0000000014087348 */ /* 0x000fea0003c00000 */
[----:B------:R0:W1:Y:S02]  /*61e0*/  SHFL.BFLY P2, R22, R17, R18, R19 ;  /* 0x0c00001211167389 */ /* 0x0000640000040013 */
[----:B01----:R-:W-:Y:S01]  /*61f0*/  ENDCOLLECTIVE ;  /* 0x000000000000791b */ /* 0x003fe20003800000 */
.L_x_2086:
        /* <DEDUP_REMOVED lines=15> */
.L_x_2087:
[----:B------:R-:W-:Y:S02]  /*62f0*/  MOV R17, R14 ;  /* 0x0000000e00117202 */ /* 0x000fe40000000f00 */
[----:B------:R-:W-:-:S07]  /*6300*/  MOV R10, R22 ;  /* 0x00000016000a7202 */ /* 0x000fce0000000f00 */
[----:B------:R-:W-:Y:S05]  /*6310*/  WARPSYNC.COLLECTIVE R20, `(.L_x_2088) ;  /* 0x0000000014087348 */ /* 0x000fea0003c00000 */
[----:B------:R0:W1:Y:S02]  /*6320*/  SHFL.BFLY P2, R22, R17, R18, R19 ;  /* 0x0c00001211167389 */ /* 0x0000640000040013 */
[----:B01----:R-:W-:Y:S01]  /*6330*/  ENDCOLLECTIVE ;  /* 0x000000000000791b */ /* 0x003fe20003800000 */
.L_x_2088:
[----:B------:R-:W-:Y:S01]  /*6340*/  FADD.FTZ R10, R10, R11 ;  /* 0x0000000b0a0a7221 */ /* 0x000fe20000010000 */
[----:B------:R-:W-:-:S03]  /*6350*/  HFMA2.MMA R18, -RZ, RZ, 0, 2.384185791015625e-07 ;  /* 0x00000004ff127435 */ /* 0x000fc600000001ff */
[----:B------:R-:W-:Y:S01]  /*6360*/  IMAD.MOV.U32 R17, RZ, RZ, R10 ;  /* 0x000000ffff117224 */ /* 0x000fe200078e000a */
[----:B------:R-:W-:-:S07]  /*6370*/  MOV R21, R22 ;  /* 0x0000001600157202 */ /* 0x000fce0000000f00 */
[----:B------:R-:W-:Y:S05]  /*6380*/  WARPSYNC.COLLECTIVE R20, `(.L_x_2089) ;  /* 0x0000000014087348 */ /* 0x000fea0003c00000 */
[----:B------:R0:W1:Y:S02]  /*6390*/  SHFL.BFLY P2, R22, R17, R18, R19 ;  /* 0x0c00001211167389 */ /* 0x0000640000040013 */
[----:B01----:R-:W-:Y:S01]  /*63a0*/  ENDCOLLECTIVE ;  /* 0x000000000000791b */ /* 0x003fe20003800000 */
.L_x_2089:
[----:B------:R-:W-:Y:S02]  /*63b0*/  FADD.FTZ R21, R21, R14 ;  /* 0x0000000e15157221 */ /* 0x000fe40000010000 */
[----:B------:R-:W0:Y:S03]  /*63c0*/  LDC.64 R14, c[0x0][0x220] ;  /* 0x00008800ff0e7b82 */ /* 0x000e260000000a00 */
[----:B------:R-:W-:Y:S01]  /*63d0*/  MOV R17, R21 ;  /* 0x0000001500117202 */ /* 0x000fe20000000f00 */
[----:B------:R-:W-:-:S07]  /*63e0*/  FADD.FTZ R11, R10, R22 ;  /* 0x000000160a0b7221 */ /* 0x000fce0000010000 */
[----:B0-----:R-:W-:Y:S05]  /*63f0*/  WARPSYNC.COLLECTIVE R20, `(.L_x_2090) ;  /* 0x0000000014087348 */ /* 0x001fea0003c00000 */
[----:B------:R1:W2:Y:S02]  /*6400*/  SHFL.BFLY P2, R22, R17, R18, R19 ;  /* 0x0c00001211167389 */ /* 0x0002a40000040013 */
[----:B012---:R-:W-:Y:S01]  /*6410*/  ENDCOLLECTIVE ;  /* 0x000000000000791b */ /* 0x007fe20003800000 */
.L_x_2090:
[----:B------:R-:W-:Y:S01]  /*6420*/  HFMA2.MMA R18, -RZ, RZ, 0, 1.1920928955078125e-07 ;  /* 0x00000002ff127435 */ /* 0x000fe200000001ff */
[----:B------:R-:W-:Y:S01]  /*6430*/  IMAD.MOV.U32 R17, RZ, RZ, R11 ;  /* 0x000000ffff117224 */ /* 0x000fe200078e000b */
[----:B------:R-:W-:-:S09]  /*6440*/  MOV R24, R22 ;  /* 0x0000001600187202 */ /* 0x000fd20000000f00 */
[----:B------:R-:W-:Y:S05]  /*6450*/  WARPSYNC.COLLECTIVE R20, `(.L_x_2091) ;  /* 0x0000000014087348 */ /* 0x000fea0003c00000 */
[----:B------:R0:W1:Y:S02]  /*6460*/  SHFL.BFLY P2, R22, R17, R18, R19 ;  /* 0x0c00001211167389 */ /* 0x0000640000040013 */
[----:B01----:R-:W-:Y:S01]  /*6470*/  ENDCOLLECTIVE ;  /* 0x000000000000791b */ /* 0x003fe20003800000 */
.L_x_2091:
[----:B------:R-:W-:-:S05]  /*6480*/  FADD.FTZ R10, R21, R24 ;  /* 0x00000018150a7221 */ /* 0x000fca0000010000 */
[----:B------:R-:W-:Y:S01]  /*6490*/  MOV R17, R10 ;  /* 0x0000000a00117202 */ /* 0x000fe20000000f00 */
[----:B------:R-:W-:-:S07]  /*64a0*/  FADD.FTZ R24, R11, R22 ;  /* 0x000000160b187221 */ /* 0x000fce0000010000 */
[----:B------:R-:W-:Y:S05]  /*64b0*/  WARPSYNC.COLLECTIVE R20, `(.L_x_2092) ;  /* 0x0000000014087348 */ /* 0x000fea0003c00000 */
[----:B------:R0:W1:Y:S02]  /*64c0*/  SHFL.BFLY P2, R22, R17, R18, R19 ;  /* 0x0c00001211167389 */ /* 0x0000640000040013 */
[----:B01----:R-:W-:Y:S01]  /*64d0*/  ENDCOLLECTIVE ;  /* 0x000000000000791b */ /* 0x003fe20003800000 */
.L_x_2092:
[----:B------:R-:W-:Y:S01]  /*64e0*/  HFMA2.MMA R18, -RZ, RZ, 0, 5.9604644775390625e-08 ;  /* 0x00000001ff127435 */ /* 0x000fe200000001ff */
[----:B------:R-:W-:Y:S01]  /*64f0*/  IMAD.MOV.U32 R17, RZ, RZ, R24 ;  /* 0x000000ffff117224 */ /* 0x000fe200078e0018 */
[----:B------:R-:W-:-:S09]  /*6500*/  MOV R23, R22 ;  /* 0x0000001600177202 */ /* 0x000fd20000000f00 */
[----:B------:R-:W-:Y:S05]  /*6510*/  WARPSYNC.COLLECTIVE R20, `(.L_x_2093) ;  /* 0x0000000014087348 */ /* 0x000fea0003c00000 */
[----:B------:R0:W1:Y:S02]  /*6520*/  SHFL.BFLY P2, R22, R17, R18, R19 ;  /* 0x0c00001211167389 */ /* 0x0000640000040013 */
[----:B01----:R-:W-:Y:S01]  /*6530*/  ENDCOLLECTIVE ;  /* 0x000000000000791b */ /* 0x003fe20003800000 */
.L_x_2093:
[----:B------:R-:W-:Y:S02]  /*6540*/  FADD.FTZ R23, R10, R23 ;  /* 0x000000170a177221 */ /* 0x000fe40000010000 */
[----:B------:R-:W0:Y:S03]  /*6550*/  LDC.64 R10, c[0x0][0x218] ;  /* 0x00008600ff0a7b82 */ /* 0x000e260000000a00 */
[----:B------:R-:W-:Y:S02]  /*6560*/  MOV R17, R23 ;  /* 0x0000001700117202 */ /* 0x000fe40000000f00 */
[----:B------:R-:W-:-:S07]  /*6570*/  MOV R21, R22 ;  /* 0x0000001600157202 */ /* 0x000fce0000000f00 */
[----:B0-----:R-:W-:Y:S05]  /*6580*/  WARPSYNC.COLLECTIVE R20, `(.L_x_2094) ;  /* 0x0000000014087348 */ /* 0x001fea0003c00000 */
[----:B------:R1:W2:Y:S02]  /*6590*/  SHFL.BFLY P2, R22, R17, R18, R19 ;  /* 0x0c00001211167389 */ /* 0x0002a40000040013 */
[----:B012---:R-:W-:Y:S01]  /*65a0*/  ENDCOLLECTIVE ;  /* 0x000000000000791b */ /* 0x007fe20003800000 */
.L_x_2094:
        /* <DEDUP_REMOVED lines=29> */
.L_x_2095:
[----:B------:R-:W-:Y:S01]  /*6780*/  MOV R17, R16 ;  /* 0x0000001000117202 */ /* 0x000fe20000000f00 */
[----:B------:R-:W-:-:S07]  /*6790*/  FADD.FTZ R12, R22, R23 ;  /* 0x00000017160c7221 */ /* 0x000fce0000010000 */
[----:B------:R-:W-:Y:S05]  /*67a0*/  WARPSYNC.COLLECTIVE R20, `(.L_x_2096) ;  /* 0x0000000014087348 */ /* 0x000fea0003c00000 */
[----:B------:R0:W1:Y:S02]  /*67b0*/  SHFL.BFLY P2, R22, R17, R18, R19 ;  /* 0x0c00001211167389 */ /* 0x0000640000040013 */
[----:B01----:R-:W-:Y:S01]  /*67c0*/  ENDCOLLECTIVE ;  /* 0x000000000000791b */ /* 0x003fe20003800000 */
.L_x_2096:
[----:B------:R-:W-:Y:S01]  /*67d0*/  MOV R17, R12 ;  /* 0x0000000c00117202 */ /* 0x000fe20000000f00 */
[----:B------:R-:W-:Y:S02]  /*67e0*/  IMAD.MOV.U32 R18, RZ, RZ, 0x4 ;  /* 0x00000004ff127424 */ /* 0x000fe400078e00ff */
[----:B------:R-:W-:-:S07]  /*67f0*/  FADD.FTZ R16, R22, R16 ;  /* 0x0000001016107221 */ /* 0x000fce0000010000 */
[----:B------:R-:W-:Y:S05]  /*6800*/  WARPSYNC.COLLECTIVE R20, `(.L_x_2097) ;  /* 0x0000000014087348 */ /* 0x000fea0003c00000 */
[----:B------:R0:W1:Y:S02]  /*6810*/  SHFL.BFLY P2, R22, R17, R18, R19 ;  /* 0x0c00001211167389 */ /* 0x0000640000040013 */
[----:B01----:R-:W-:Y:S01]  /*6820*/  ENDCOLLECTIVE ;  /* 0x000000000000791b */ /* 0x003fe20003800000 */
.L_x_2097:
[----:B------:R-:W-:Y:S01]  /*6830*/  MOV R17, R16 ;  /* 0x0000001000117202 */ /* 0x000fe20000000f00 */
[----:B------:R-:W-:-:S07]  /*6840*/  FADD.FTZ R12, R12, R22 ;  /* 0x000000160c0c7221 */ /* 0x000fce0000010000 */
[----:B------:R-:W-:Y:S05]  /*6850*/  WARPSYNC.COLLECTIVE R20, `(.L_x_2098) ;  /* 0x0000000014087348 */ /* 0x000fea0003c00000 */
[----:B------:R0:W1:Y:S02]  /*6860*/  SHFL.BFLY P2, R22, R17, R18, R19 ;  /* 0x0c00001211167389 */ /* 0x0000640000040013 */
[----:B01----:R-:W-:Y:S01]  /*6870*/  ENDCOLLECTIVE ;  /* 0x000000000000791b */ /* 0x003fe20003800000 */
.L_x_2098:
[----:B------:R-:W-:Y:S01]  /*6880*/  HFMA2.MMA R18, -RZ, RZ, 0, 1.1920928955078125e-07 ;  /* 0x00000002ff127435 */ /* 0x000fe200000001ff */
[----:B------:R-:W-:Y:S01]  /*6890*/  MOV R17, R12 ;  /* 0x0000000c00117202 */ /* 0x000fe20000000f00 */
[----:B------:R-:W-:-:S09]  /*68a0*/  FADD.FTZ R16, R16, R22 ;  /* 0x0000001610107221 */ /* 0x000fd20000010000 */
[----:B------:R-:W-:Y:S05]  /*68b0*/  WARPSYNC.COLLECTIVE R20, `(.L_x_2099) ;  /* 0x0000000014087348 */ /* 0x000fea0003c00000 */
[----:B------:R0:W1:Y:S02]  /*68c0*/  SHFL.BFLY P2, R22, R17, R18, R19 ;  /* 0x0c00001211167389 */ /* 0x0000640000040013 */
[----:B01----:R-:W-:Y:S01]  /*68d0*/  ENDCOLLECTIVE ;  /* 0x000000000000791b */ /* 0x003fe20003800000 */
.L_x_2099:
[----:B------:R-:W-:Y:S01]  /*68e0*/  MOV R17, R16 ;  /* 0x0000001000117202 */ /* 0x000fe20000000f00 */
[----:B------:R-:W-:-:S07]  /*68f0*/  IMAD.MOV.U32 R23, RZ, RZ, R22 ;  /* 0x000000ffff177224 */ /* 0x000fce00078e0016 */
[----:B------:R-:W-:Y:S05]  /*6900*/  WARPSYNC.COLLECTIVE R20, `(.L_x_2100) ;  /* 0x0000000014087348 */ /* 0x000fea0003c00000 */
[----:B------:R0:W1:Y:S02]  /*6910*/  SHFL.BFLY P2, R22, R17, R18, R19 ;  /* 0x0c00001211167389 */ /* 0x0000640000040013 */
[----:B01----:R-:W-:Y:S01]  /*6920*/  ENDCOLLECTIVE ;  /* 0x000000000000791b */ /* 0x003fe20003800000 */
.L_x_2100:
[----:B------:R-:W-:Y:S01]  /*6930*/  FADD.FTZ R24, R12, R23 ;  /* 0x000000170c187221 */ /* 0x000fe20000010000 */
[----:B------:R-:W-:-:S04]  /*6940*/  HFMA2.MMA R18, -RZ, RZ, 0, 5.9604644775390625e-08 ;  /* 0x00000001ff127435 */ /* 0x000fc800000001ff */
[----:B------:R-:W-:Y:S01]  /*6950*/  MOV R17, R24 ;  /* 0x0000001800117202 */ /* 0x000fe20000000f00 */
[----:B------:R-:W-:-:S07]  /*6960*/  FADD.FTZ R12, R16, R22 ;  /* 0x00000016100c7221 */ /* 0x000fce0000010000 */
[----:B------:R-:W-:Y:S05]  /*6970*/  WARPSYNC.COLLECTIVE R20, `(.L_x_2101) ;  /* 0x0000000014087348 */ /* 0x000fea0003c00000 */
[----:B------:R0:W1:Y:S02]  /*6980*/  SHFL.BFLY P2, R22, R17, R18, R19 ;  /* 0x0c00001211167389 */ /* 0x0000640000040013 */
[----:B01----:R-:W-:Y:S01]  /*6990*/  ENDCOLLECTIVE ;  /* 0x000000000000791b */ /* 0x003fe20003800000 */
.L_x_2101:
[----:B------:R-:W-:Y:S02]  /*69a0*/  IMAD.MOV.U32 R17, RZ, RZ, R12 ;  /* 0x000000ffff117224 */ /* 0x000fe400078e000c */
[----:B------:R-:W-:-:S07]  /*69b0*/  FADD.FTZ R21, R24, R22 ;  /* 0x0000001618157221 */ /* 0x000fce0000010000 */
[----:B------:R-:W-:Y:S05]  /*69c0*/  WARPSYNC.COLLECTIVE R20, `(.L_x_2102) ;  /* 0x0000000014087348 */ /* 0x000fea0003c00000 */
[----:B------:R0:W1:Y:S02]  /*69d0*/  SHFL.BFLY P2, R22, R17, R18, R19 ;  /* 0x0c00001211167389 */ /* 0x0000640000040013 */
[----:B01----:R-:W-:Y:S01]  /*69e0*/  ENDCOLLECTIVE ;  /* 0x000000000000791b */ /* 0x003fe20003800000 */
.L_x_2102:
        /* <DEDUP_REMOVED lines=20> */
.L_x_2103:
[----:B------:R-:W-:Y:S01]  /*6b30*/  MOV R17, R23 ;  /* 0x0000001700117202 */ /* 0x000fe20000000f00 */
[----:B------:R-:W-:-:S07]  /*6b40*/  FADD.FTZ R16, R22, R25 ;  /* 0x0000001916107221 */ /* 0x000fce0000010000 */
[----:B------:R-:W-:Y:S05]  /*6b50*/  WARPSYNC.COLLECTIVE R20, `(.L_x_2104) ;  /* 0x0000000014087348 */ /* 0x000fea0003c00000 */
[----:B------:R0:W1:Y:S02]  /*6b60*/  SHFL.BFLY P2, R22, R17, R18, R19 ;  /* 0x0c00001211167389 */ /* 0x0000640000040013 */
[----:B01----:R-:W-:Y:S01]  /*6b70*/  ENDCOLLECTIVE ;  /* 0x000000000000791b */ /* 0x003fe20003800000 */
.L_x_2104:
[----:B------:R-:W-:Y:S01]  /*6b80*/  HFMA2.MMA R18, -RZ, RZ, 0, 2.384185791015625e-07 ;  /* 0x00000004ff127435 */ /* 0x000fe200000001ff */
[----:B------:R-:W-:Y:S01]  /*6b90*/  IMAD.MOV.U32 R17, RZ, RZ, R16 ;  /* 0x000000ffff117224 */ /* 0x000fe200078e0010 */
[----:B------:R-:W-:-:S09]  /*6ba0*/  MOV R0, R22 ;  /* 0x0000001600007202 */ /* 0x000fd20000000f00 */
[----:B------:R-:W-:Y:S05]  /*6bb0*/  WARPSYNC.COLLECTIVE R20, `(.L_x_2105) ;  /* 0x0000000014087348 */ /* 0x000fea0003c00000 */
[----:B------:R0:W1:Y:S02]  /*6bc0*/  SHFL.BFLY P2, R22, R17, R18, R19 ;  /* 0x0c00001211167389 */ /* 0x0000640000040013 */
[----:B01----:R-:W-:Y:S01]  /*6bd0*/  ENDCOLLECTIVE ;  /* 0x000000000000791b */ /* 0x003fe20003800000 */
.L_x_2105:
[----:B------:R-:W-:-:S05]  /*6be0*/  FADD.FTZ R12, R0, R23 ;  /* 0x00000017000c7221 */ /* 0x000fca0000010000 */
[----:B------:R-:W-:Y:S01]  /*6bf0*/  MOV R17, R12 ;  /* 0x0000000c00117202 */ /* 0x000fe20000000f00 */
[----:B------:R-:W-:-:S07]  /*6c00*/  FADD.FTZ R0, R16, R22 ;  /* 0x0000001610007221 */ /* 0x000fce0000010000 */
[----:B------:R-:W-:Y:S05]  /*6c10*/  WARPSYNC.COLLECTIVE R20, `(.L_x_2106) ;  /* 0x0000000014087348 */ /* 0x000fea0003c00000 */
[----:B------:R0:W1:Y:S02]  /*6c20*/  SHFL.BFLY P2, R22, R17, R18, R19 ;  /* 0x0c00001211167389 */ /* 0x0000640000040013 */
[----:B01----:R-:W-:Y:S01]  /*6c30*/  ENDCOLLECTIVE ;  /* 0x000000000000791b */ /* 0x003fe20003800000 */
.L_x_2106:
[----:B------:R-:W-:Y:S01]  /*6c40*/  HFMA2.MMA R18, -RZ, RZ, 0, 1.1920928955078125e-07 ;  /* 0x00000002ff127435 */ /* 0x000fe200000001ff */
[----:B------:R-:W-:Y:S01]  /*6c50*/  IMAD.MOV.U32 R17, RZ, RZ, R0 ;  /* 0x000000ffff117224 */ /* 0x000fe200078e0000 */
[----:B------:R-:W-:-:S09]  /*6c60*/  MOV R24, R22 ;  /* 0x0000001600187202 */ /* 0x000fd20000000f00 */
[----:B------:R-:W-:Y:S05]  /*6c70*/  WARPSYNC.COLLECTIVE R20, `(.L_x_2107) ;  /* 0x0000000014087348 */ /* 0x000fea0003c00000 */
[----:B------:R0:W1:Y:S02]  /*6c80*/  SHFL.BFLY P2, R22, R17, R18, R19 ;  /* 0x0c00001211167389 */ /* 0x0000640000040013 */
[----:B01----:R-:W-:Y:S01]  /*6c90*/  ENDCOLLECTIVE ;  /* 0x000000000000791b */ /* 0x003fe20003800000 */
.L_x_2107:
[----:B------:R-:W-:-:S05]  /*6ca0*/  FADD.FTZ R24, R12, R24 ;  /* 0x000000180c187221 */ /* 0x000fca0000010000 */
[----:B------:R-:W-:Y:S02]  /*6cb0*/  MOV R17, R24 ;  /* 0x0000001800117202 */ /* 0x000fe40000000f00 */
[----:B------:R-:W-:-:S07]  /*6cc0*/  MOV R25, R22 ;  /* 0x0000001600197202 */ /* 0x000fce0000000f00 */
[----:B------:R-:W-:Y:S05]  /*6cd0*/  WARPSYNC.COLLECTIVE R20, `(.L_x_2108) ;  /* 0x0000000014087348 */ /* 0x000fea0003c00000 */
[----:B------:R0:W1:Y:S02]  /*6ce0*/  SHFL.BFLY P2, R22, R17, R18, R19 ;  /* 0x0c00001211167389 */ /* 0x0000640000040013 */
[----:B01----:R-:W-:Y:S01]  /*6cf0*/  ENDCOLLECTIVE ;  /* 0x000000000000791b */ /* 0x003fe20003800000 */
.L_x_2108:
[----:B------:R-:W-:Y:S01]  /*6d00*/  FADD.FTZ R23, R0, R25 ;  /* 0x0000001900177221 */ /* 0x000fe20000010000 */
[----:B------:R-:W-:-:S03]  /*6d10*/  HFMA2.MMA R18, -RZ, RZ, 0, 5.9604644775390625e-08 ;  /* 0x00000001ff127435 */ /* 0x000fc600000001ff */
[----:B------:R-:W-:Y:S02]  /*6d20*/  IMAD.MOV.U32 R17, RZ, RZ, R23 ;  /* 0x000000ffff117224 */ /* 0x000fe400078e0017 */
[----:B------:R-:W-:-:S07]  /*6d30*/  FADD.FTZ R12, R24, R22 ;  /* 0x00000016180c7221 */ /* 0x000fce0000010000 */
[----:B------:R-:W-:Y:S05]  /*6d40*/  WARPSYNC.COLLECTIVE R20, `(.L_x_2109) ;  /* 0x0000000014087348 */ /* 0x000fea0003c00000 */
[----:B------:R0:W1:Y:S02]  /*6d50*/  SHFL.BFLY P2, R22, R17, R18, R19 ;  /* 0x0c00001211167389 */ /* 0x0000640000040013 */
[----:B01----:R-:W-:Y:S01]  /*6d60*/  ENDCOLLECTIVE ;  /* 0x000000000000791b */ /* 0x003fe20003800000 */
.L_x_2109:
[----:B------:R-:W-:Y:S01]  /*6d70*/  MOV R17, R12 ;  /* 0x0000000c00117202 */ /* 0x000fe20000000f00 */
[----:B------:R-:W-:-:S07]  /*6d80*/  FADD.FTZ R0, R23, R22 ;  /* 0x0000001617007221 */ /* 0x000fce0000010000 */
[----:B------:R-:W-:Y:S05]  /*6d90*/  WARPSYNC.COLLECTIVE R20, `(.L_x_2110) ;  /* 0x0000000014087348 */ /* 0x000fea0003c00000 */
[----:B------:R0:W1:Y:S02]  /*6da0*/  SHFL.BFLY P2, R22, R17, R18, R19 ;  /* 0x0c00001211167389 */ /* 0x0000640000040013 */
[----:B01----:R-:W-:Y:S01]  /*6db0*/  ENDCOLLECTIVE ;  /* 0x000000000000791b */ /* 0x003fe20003800000 */
.L_x_2110:
[----:B------:R-:W-:Y:S01]  /*6dc0*/  MOV R21, R22 ;  /* 0x0000001600157202 */ /* 0x000fe20000000f00 */
[----:B------:R-:W-:Y:S06]  /*6dd0*/  BRA `(.L_x_2111) ;  /* 0xffffffe400747947 */ /* 0x000fec000383ffff */
.L_x_2112:
        /* <DEDUP_REMOVED lines=10> */
.L_x_3036:


//--------------------- .text._ZN13group_norm_v218gn_bwd_cuda_kernelI6__halfLi480ELi2ELi32ELi30ELi4096ELb0ELb1ELi16ELi960ELi960ELi4ELb1ELi1ELb0ELb0ELNS_15WgradSyncMethodE3ENS_16CompileConditionILi900EEEEEvPT_S6_S6_PKS5_S8_S8_S8_PKfflPfPj --------------------------
	.section	.text._ZN13group_norm_v218gn_bwd_cuda_kernelI6__halfLi480ELi2ELi32ELi30ELi4096ELb0ELb1ELi16ELi960ELi960ELi4ELb1ELi1ELb0ELb0ELNS_15WgradSyncMethodE3ENS_16CompileConditionILi900EEEEEvPT_S6_S6_PKS5_S8_S8_S8_PKfflPfPj,"ax",@progbits
	.align	128
        .global         _ZN13group_norm_v218gn_bwd_cuda_kernelI6__halfLi480ELi2ELi32ELi30ELi4096ELb0ELb1ELi16ELi960ELi960ELi4ELb1ELi1ELb0ELb0ELNS_15WgradSyncMethodE3ENS_16CompileConditionILi900EEEEEvPT_S6_S6_PKS5_S8_S8_S8_PKfflPfPj
        .type           _ZN13group_norm_v218gn_bwd_cuda_kernelI6__halfLi480ELi2ELi32ELi30ELi4096ELb0ELb1ELi16ELi960ELi960ELi4ELb1ELi1ELb0ELb0ELNS_15WgradSyncMethodE3ENS_16CompileConditionILi900EEEEEvPT_S6_S6_PKS5_S8_S8_S8_PKfflPfPj,@function
        .size           _ZN13group_norm_v218gn_bwd_cuda_kernelI6__halfLi480ELi2ELi32ELi30ELi4096ELb0ELb1ELi16ELi960ELi960ELi4ELb1ELi1ELb0ELb0ELNS_15WgradSyncMethodE3ENS_16CompileConditionILi900EEEEEvPT_S6_S6_PKS5_S8_S8_S8_PKfflPfPj,(.L_x_3037 - _ZN13group_norm_v218gn_bwd_cuda_kernelI6__halfLi480ELi2ELi32ELi30ELi4096ELb0ELb1ELi16ELi960ELi960ELi4ELb1ELi1ELb0ELb0ELNS_15WgradSyncMethodE3ENS_16CompileConditionILi900EEEEEvPT_S6_S6_PKS5_S8_S8_S8_PKfflPfPj)
        .other          _ZN13group_norm_v218gn_bwd_cuda_kernelI6__halfLi480ELi2ELi32ELi30ELi4096ELb0ELb1ELi16ELi960ELi960ELi4ELb1ELi1ELb0ELb0ELNS_15WgradSyncMethodE3ENS_16CompileConditionILi900EEEEEvPT_S6_S6_PKS5_S8_S8_S8_PKfflPfPj,@"STO_CUDA_ENTRY STV_DEFAULT"
_ZN13group_norm_v218gn_bwd_cuda_kernelI6__halfLi480ELi2ELi32ELi30ELi4096ELb0ELb1ELi16ELi960ELi960ELi4ELb1ELi1ELb0ELb0ELNS_15WgradSyncMethodE3ENS_16CompileConditionILi900EEEEEvPT_S6_S6_PKS5_S8_S8_S8_PKfflPfPj:
.text._ZN13group_norm_v218gn_bwd_cuda_kernelI6__halfLi480ELi2ELi32ELi30ELi4096ELb0ELb1ELi16ELi960ELi960ELi4ELb1ELi1ELb0ELb0ELNS_15WgradSyncMethodE3ENS_16CompileConditionILi900EEEEEvPT_S6_S6_PKS5_S8_S8_S8_PKfflPfPj:
        /* <DEDUP_REMOVED lines=29> */
.L_x_2115:
[----:B------:R-:W2:Y:S04]  /*01d0*/  LD.E.STRONG.GPU R0, desc[UR12][R2.64] ;  /* 0x0000000c02007980 */ /* 0x000ea8000c10f900 */
[----:B--2---:R-:W-:Y:S01]  /*01e0*/  CCTL.IVALL ;  /* 0x00000000ff00798f */ /* 0x004fe20002000000 */
[----:B------:R-:W-:Y:S05]  /*01f0*/  YIELD ;  /* 0x0000000000007946 */ /* 0x000fea0003800000 */
[----:B-----5:R-:W-:-:S04]  /*0200*/  LOP3.LUT R0, R0, R5, RZ, 0x3c, !PT ;  /* 0x0000000500007212 */ /* 0x020fc800078e3cff */
[----:B------:R-:W-:-:S13]  /*0210*/  ISETP.GT.AND P0, PT, R0, -0x1, PT ;  /* 0xffffffff0000780c */ /* 0x000fda0003f04270 */
[----:B------:R-:W-:Y:S05]  /*0220*/  @P0 BRA `(.L_x_2115) ;  /* 0xfffffffc00e80947 */ /* 0x000fea000383ffff */
.L_x_2114:
[----:B------:R-:W-:Y:S05]  /*0230*/  WARPSYNC.ALL ;  /* 0x0000000000007948 */ /* 0x000fea0003800000 */
[----:B------:R-:W-:Y:S06]  /*0240*/  BAR.SYNC.DEFER_BLOCKING 0x0 ;  /* 0x0000000000007b1d */ /* 0x000fec0000010000 */
[----:B------:R-:W-:Y:S05]  /*0250*/  BRA `(.L_x_2116) ;  /* 0x0000005000b87947 */ /* 0x000fea0003800000 */
.L_x_2113:
        /* <DEDUP_REMOVED lines=15> */
[----:B------:R-:W-:Y:S02]  /*0350*/  CS2R R24, SRZ ;  /* 0x0000000000187805 */ /* 0x000fe4000001ff00 */
[----:B------:R-:W-:-:S02]  /*0360*/  LEA.HI R6, R9, R2, RZ, 0x2 ;  /* 0x0000000209067211 */ /* 0x000fc400078f10ff */
[----:B------:R-:W-:Y:S02]  /*0370*/  CS2R R26, SRZ ;  /* 0x00000000001a7805 */ /* 0x000fe4000001ff00 */
[----:B------:R-:W-:Y:S02]  /*0380*/  SHF.R.S32.HI R7, RZ, 0x2, R8 ;  /* 0x00000002ff077819 */ /* 0x000fe40000011408 */
[----:B------:R-:W-:Y:S02]  /*0390*/  CS2R R28, SRZ ;  /* 0x00000000001c7805 */ /* 0x000fe4000001ff00 */
[----:B------:R-:W-:Y:S02]  /*03a0*/  LOP3.LUT R11, R6, 0xfffffffc, RZ, 0xc0, !PT ;  /* 0xfffffffc060b7812 */ /* 0x000fe400078ec0ff */
[----:B------:R-:W-:Y:S02]  /*03b0*/  CS2R R30, SRZ ;  /* 0x00000000001e7805 */ /* 0x000fe4000001ff00 */
[----:B------:R-:W-:-:S02]  /*03c0*/  SHF.R.S32.HI R6, RZ, 0x2, R6 ;  /* 0x00000002ff067819 */ /* 0x000fc40000011406 */
[----:B------:R-:W-:Y:S02]  /*03d0*/  IADD3 R7, R7, 0xf0, RZ ;  /* 0x000000f007077810 */ /* 0x000fe40007ffe0ff */
[----:B------:R-:W-:Y:S02]  /*03e0*/  IADD3 R12, R6, 0xf0, RZ ;  /* 0x000000f0060c7810 */ /* 0x000fe40007ffe0ff */
[----:B------:R-:W-:Y:S02]  /*03f0*/  LEA.HI R9, R9, R2, RZ, 0x4 ;  /* 0x0000000209097211 */ /* 0x000fe400078f20ff */
[----:B------:R-:W-:Y:S02]  /*0400*/  IADD3 R11, R2, -R11, RZ ;  /* 0x8000000b020b7210 */ /* 0x000fe40007ffe0ff */
[C---:B------:R-:W-:Y:S01]  /*0410*/  IADD3 R6, R3.reuse, 0x2, RZ ;  /* 0x0000000203067810 */ /* 0x040fe20007ffe0ff */
[----:B------:R-:W-:Y:S01]  /*0420*/  IMAD.WIDE.U32 R2, R3, -0x77777777, RZ ;  /* 0x8888888903027825 */ /* 0x000fe200078e00ff */
[----:B------:R-:W-:Y:S01]  /*0430*/  SHF.R.S32.HI R10, RZ, 0x1f, R7 ;  /* 0x0000001fff0a7819 */ /* 0x000fe20000011407 */
[----:B0-----:R-:W-:Y:S01]  /*0440*/  ULEA UR6, UR6, UR4, 0x18 ;  /* 0x0000000406067291 */ /* 0x001fe2000f8ec03f */
[----:B------:R-:W-:-:S02]  /*0450*/  SHF.R.S32.HI R13, RZ, 0x1f, R12 ;  /* 0x0000001fff0d7819 */ /* 0x000fc4000001140c */
[----:B------:R-:W-:Y:S01]  /*0460*/  LEA.HI R10, R10, R7, RZ, 0x2 ;  /* 0x000000070a0a7211 */ /* 0x000fe200078f10ff */
[----:B------:R-:W-:Y:S01]  /*0470*/  IMAD.WIDE.U32 R6, R6, -0x77777777, RZ ;  /* 0x8888888906067825 */ /* 0x000fe200078e00ff */
[----:B------:R-:W-:Y:S01]  /*0480*/  SHF.R.U32.HI R2, RZ, 0x4, R3 ;  /* 0x00000004ff027819 */ /* 0x000fe20000011603 */
[----:B------:R-:W-:Y:S01]  /*0490*/  UMOV UR4, URZ ;  /* 0x0000003f00047c82 */ /* 0x000fe20008000000 */
[----:B------:R-:W-:Y:S02]  /*04a0*/  LEA.HI R0, R0, R14, RZ, 0x4 ;  /* 0x0000000e00007211 */ /* 0x000fe400078f20ff */
[----:B------:R-:W-:Y:S01]  /*04b0*/  LOP3.LUT R8, R8, 0xfffffffc, RZ, 0xc0, !PT ;  /* 0xfffffffc08087812 */ /* 0x000fe200078ec0ff */
[----:B------:R0:W-:Y:S01]  /*04c0*/  STL [R1+0xc0], R2 ;  /* 0x0000c00201007387 */ /* 0x0001e20000100800 */
[----:B------:R-:W-:Y:S02]  /*04d0*/  LEA.HI R13, R13, R12, RZ, 0x2 ;  /* 0x0000000c0d0d7211 */ /* 0x000fe400078f10ff */
[----:B------:R-:W-:-:S02]  /*04e0*/  SHF.R.U32.HI R3, RZ, 0x4, R0 ;  /* 0x00000004ff037819 */ /* 0x000fc40000011600 */
[----:B------:R-:W-:Y:S02]  /*04f0*/  IADD3 R8, -R8, R14, RZ ;  /* 0x0000000e08087210 */ /* 0x000fe40007ffe1ff */
[----:B------:R-:W-:Y:S02]  /*0500*/  SHF.R.U32.HI R0, RZ, 0x4, R9 ;  /* 0x00000004ff007819 */ /* 0x000fe40000011609 */
[C---:B------:R-:W-:Y:S02]  /*0510*/  LOP3.LUT R6, R8.reuse, 0x3, R3, 0x78, !PT ;  /* 0x0000000308067812 */ /* 0x040fe400078e7803 */
        /* <DEDUP_REMOVED lines=10> */
[----:B------:R0:W-:Y:S01]  /*05c0*/  STL [R1+0xc8], R2 ;  /* 0x0000c80201007387 */ /* 0x0001e20000100800 */
[--C-:B--2---:R-:W-:Y:S02]  /*05d0*/  HADD2.F32 R0, -RZ, R4.reuse.H0_H0 ;  /* 0x20000004ff007230 */ /* 0x104fe40000004100 */
[----:B------:R-:W-:Y:S02]  /*05e0*/  HADD2.F32 R3, -RZ, R4.H1_H1 ;  /* 0x30000004ff037230 */ /* 0x000fe40000004100 */
[--C-:B0-----:R-:W-:Y:S02]  /*05f0*/  HADD2.F32 R2, -RZ, R5.reuse.H0_H0 ;  /* 0x20000005ff027230 */ /* 0x101fe40000004100 */
[----:B------:R-:W-:-:S07]  /*0600*/  HADD2.F32 R4, -RZ, R5.H1_H1 ;  /* 0x30000005ff047230 */ /* 0x000fce0000004100 */
.L_x_2132:
[----:B-1----:R-:W2:Y:S01]  /*0610*/  LDL R8, [R1+0xc0] ;  /* 0x0000c00001087983 */ /* 0x002ea20000100800 */
[----:B------:R-:W0:Y:S01]  /*0620*/  S2R R5, SR_TID.X ;  /* 0x0000000000057919 */ /* 0x000e220000002100 */
[----:B------:R-:W-:Y:S01]  /*0630*/  HFMA2.MMA R7, -RZ, RZ, 0, 0 ;  /* 0x00000000ff077435 */ /* 0x000fe200000001ff */
[----:B------:R-:W-:Y:S01]  /*0640*/  USHF.L.U32 UR7, UR11, 0x4, URZ ;  /* 0x000000040b077899 */ /* 0x000fe2000800063f */
[----:B------:R-:W3:Y:S01]  /*0650*/  LDL R17, [R1+0xc4] ;  /* 0x0000c40001117983 */ /* 0x000ee20000100800 */
[----:B------:R-:W-:Y:S02]  /*0660*/  USHF.L.U32 UR10, UR9, 0x5, URZ ;  /* 0x00000005090a7899 */ /* 0x000fe4000800063f */
[----:B------:R-:W-:Y:S02]  /*0670*/  ULOP3.LUT UR7, UR7, 0xff0, URZ, 0xc0, !UPT ;  /* 0x00000ff007077892 */ /* 0x000fe4000f8ec03f */
[----:B------:R-:W-:Y:S01]  /*0680*/  USHF.L.U64.HI UR14, UR9, 0x5, UR5 ;  /* 0x00000005090e7899 */ /* 0x000fe20008010205 */
[----:B------:R-:W-:Y:S01]  /*0690*/  ULDC.64 UR16, c[0x0][0x248] ;  /* 0x0000920000107ab9 */ /* 0x000fe20000000a00 */
[----:B------:R-:W-:Y:S01]  /*06a0*/  ULDC.64 UR18, c[0x0][0x230] ;  /* 0x00008c0000127ab9 */ /* 0x000fe20000000a00 */
[----:B------:R-:W-:Y:S01]  /*06b0*/  ULDC.64 UR20, c[0x0][0x228] ;  /* 0x00008a0000147ab9 */ /* 0x000fe20000000a00 */
[----:B0-----:R-:W-:-:S05]  /*06c0*/  IMAD.WIDE.U32 R52, R5, -0x77777777, RZ ;  /* 0x8888888905347825 */ /* 0x001fca00078e00ff */
[----:B------:R-:W-:-:S05]  /*06d0*/  SHF.R.U32.HI R52, RZ, 0x7, R53 ;  /* 0x00000007ff347819 */ /* 0x000fca0000011635 */
[----:B------:R-:W-:-:S05]  /*06e0*/  IMAD R5, R52, -0xf0, R5 ;  /* 0xffffff1034057824 */ /* 0x000fca00078e0205 */
[----:B------:R-:W-:Y:S02]  /*06f0*/  SHF.L.U32 R6, R5, 0x2, RZ ;  /* 0x0000000205067819 */ /* 0x000fe400000006ff */
[----:B------:R-:W-:Y:S02]  /*0700*/  MOV R5, UR9 ;  /* 0x0000000900057c02 */ /* 0x000fe40008000f00 */
[----:B------:R-:W-:-:S03]  /*0710*/  IADD3 R20, R52, UR7, RZ ;  /* 0x0000000734147c10 */ /* 0x000fc6000fffe0ff */
[----:B------:R-:W-:Y:S01]  /*0720*/  IMAD.WIDE.U32 R6, R5, 0x3c0000, R6 ;  /* 0x003c000005067825 */ /* 0x000fe200078e0006 */
[----:B------:R-:W-:-:S03]  /*0730*/  UIMAD UR7, UR5, 0x3c0000, URZ ;  /* 0x003c0000050778a4 */ /* 0x000fc6000f8e023f */
[----:B------:R-:W-:-:S05]  /*0740*/  IMAD R20, R20, 0x3c0, RZ ;  /* 0x000003c014147824 */ /* 0x000fca00078e02ff */
[----:B------:R-:W-:-:S04]  /*0750*/  IADD3 R9, R20, 0xf00, RZ ;  /* 0x00000f0014097810 */ /* 0x000fc80007ffe0ff */
[----:B------:R-:W-:Y:S02]  /*0760*/  IADD3 R9, P2, R9, R6, RZ ;  /* 0x0000000609097210 */ /* 0x000fe40007f5e0ff */
[----:B--2---:R-:W-:-:S04]  /*0770*/  IADD3 R5, P0, R8, UR10, RZ ;  /* 0x0000000a08057c10 */ /* 0x004fc8000ff1e0ff */
[----:B------:R-:W-:Y:S02]  /*0780*/  IADD3.X R8, RZ, UR14, RZ, P0, !PT ;  /* 0x0000000eff087c10 */ /* 0x000fe400087fe4ff */
[----:B------:R-:W-:-:S04]  /*0790*/  LEA R12, P0, R5, UR16, 0x3 ;  /* 0x00000010050c7c11 */ /* 0x000fc8000f8018ff */
[----:B------:R-:W-:Y:S02]  /*07a0*/  LEA.HI.X R13, R5, UR17, R8, 0x3, P0 ;  /* 0x00000011050d7c11 */ /* 0x000fe400080f1c08 */
[----:B------:R-:W-:Y:S01]  /*07b0*/  IADD3 R5, R7, UR7, RZ ;  /* 0x0000000707057c10 */ /* 0x000fe2000fffe0ff */
[----:B------:R-:W-:Y:S01]  /*07c0*/  ULDC UR7, c[0x0][0x250] ;  /* 0x0000940000077ab9 */ /* 0x000fe20000000800 */
[C---:B------:R-:W-:Y:S02]  /*07d0*/  IADD3 R8, P0, R20.reuse, R6, RZ ;  /* 0x0000000614087210 */ /* 0x040fe40007f1e0ff */
[----:B------:R-:W-:Y:S01]  /*07e0*/  IADD3 R7, R20, 0x780, RZ ;  /* 0x0000078014077810 */ /* 0x000fe20007ffe0ff */
[----:B------:R-:W2:Y:S01]  /*07f0*/  LDG.E.64.CONSTANT R12, desc[UR12][R12.64] ;  /* 0x0000000c0c0c7981 */ /* 0x000ea2000c1e9b00 */
[----:B------:R-:W-:Y:S02]  /*0800*/  IADD3.X R11, RZ, R5, RZ, P0, !PT ;  /* 0x00000005ff0b7210 */ /* 0x000fe400007fe4ff */
[----:B------:R-:W-:-:S02]  /*0810*/  SHF.L.U32 R10, R8, 0x1, RZ ;  /* 0x00000001080a7819 */ /* 0x000fc400000006ff */
[----:B------:R-:W-:Y:S02]  /*0820*/  IADD3 R7, P1, R7, R6, RZ ;  /* 0x0000000607077210 */ /* 0x000fe40007f3e0ff */
[----:B------:R-:W-:Y:S02]  /*0830*/  SHF.L.U64.HI R15, R8, 0x1, R11 ;  /* 0x00000001080f7819 */ /* 0x000fe4000001020b */
[C---:B------:R-:W-:Y:S02]  /*0840*/  IADD3 R46, P0, R10.reuse, UR18, RZ ;  /* 0x000000120a2e7c10 */ /* 0x040fe4000ff1e0ff */
[----:B------:R-:W-:Y:S02]  /*0850*/  IADD3.X R8, RZ, R5, RZ, P1, !PT ;  /* 0x00000005ff087210 */ /* 0x000fe40000ffe4ff */
[----:B------:R-:W-:Y:S02]  /*0860*/  IADD3 R48, P1, R10, UR20, RZ ;  /* 0x000000140a307c10 */ /* 0x000fe4000ff3e0ff */
[----:B------:R-:W-:-:S02]  /*0870*/  IADD3.X R47, R15, UR19, RZ, P0, !PT ;  /* 0x000000130f2f7c10 */ /* 0x000fc400087fe4ff */
[----:B------:R-:W-:Y:S01]  /*0880*/  SHF.L.U32 R14, R7, 0x1, RZ ;  /* 0x00000001070e7819 */ /* 0x000fe200000006ff */
[----:B------:R-:W-:Y:S01]  /*0890*/  STL [R1+0x84], R15 ;  /* 0x0000840f01007387 */ /* 0x000fe20000100800 */
[----:B------:R-:W-:Y:S02]  /*08a0*/  IADD3.X R49, R15, UR21, RZ, P1, !PT ;  /* 0x000000150f317c10 */ /* 0x000fe40008ffe4ff */
[C---:B------:R-:W-:Y:S01]  /*08b0*/  IADD3 R44, P0, R14.reuse, UR18, RZ ;  /* 0x000000120e2c7c10 */ /* 0x040fe2000ff1e0ff */
[----:B------:R0:W-:Y:S01]  /*08c0*/  STL [R1+0x80], R10 ;  /* 0x0000800a01007387 */ /* 0x0001e20000100800 */
[----:B------:R-:W-:-:S03]  /*08d0*/  IADD3 R50, P1, R14, UR20, RZ ;  /* 0x000000140e327c10 */ /* 0x000fc6000ff3e0ff */
[----:B------:R-:W4:Y:S04]  /*08e0*/  LDG.E.64.CONSTANT R46, desc[UR12][R46.64] ;  /* 0x0000000c2e2e7981 */ /* 0x000f28000c1e9b00 */
[----:B------:R-:W4:Y:S01]  /*08f0*/  LDG.E.64.CONSTANT R48, desc[UR12][R48.64] ;  /* 0x0000000c30307981 */ /* 0x000f22000c1e9b00 */
[----:B0-----:R-:W-:-:S04]  /*0900*/  SHF.L.U64.HI R10, R7, 0x1, R8 ;  /* 0x00000001070a7819 */ /* 0x001fc80000010208 */
[C---:B------:R-:W-:Y:S01]  /*0910*/  IADD3.X R45, R10.reuse, UR19, RZ, P0, !PT ;  /* 0x000000130a2d7c10 */ /* 0x040fe200087fe4ff */
[----:B------:R0:W-:Y:S01]  /*0920*/  STL [R1+0xa0], R14 ;  /* 0x0000a00e01007387 */ /* 0x0001e20000100800 */
[----:B------:R-:W-:Y:S02]  /*0930*/  IADD3.X R51, R10, UR21, RZ, P1, !PT ;  /* 0x000000150a337c10 */ /* 0x000fe40008ffe4ff */
[----:B------:R-:W-:Y:S02]  /*0940*/  IADD3.X R8, RZ, R5, RZ, P2, !PT ;  /* 0x00000005ff087210 */ /* 0x000fe400017fe4ff */
[----:B------:R-:W-:Y:S01]  /*0950*/  IADD3 R7, R20, 0x1680, RZ ;  /* 0x0000168014077810 */ /* 0x000fe20007ffe0ff */
[----:B------:R-:W4:Y:S01]  /*0960*/  LDG.E.64.CONSTANT R44, desc[UR12][R44.64] ;  /* 0x0000000c2c2c7981 */ /* 0x000f22000c1e9b00 */
[C---:B------:R-:W-:Y:S02]  /*0970*/  SHF.L.U64.HI R11, R9.reuse, 0x1, R8 ;  /* 0x00000001090b7819 */ /* 0x040fe40000010208 */
[----:B0-----:R-:W-:Y:S01]  /*0980*/  SHF.L.U32 R14, R9, 0x1, RZ ;  /* 0x00000001090e7819 */ /* 0x001fe200000006ff */
[----:B------:R-:W4:Y:S01]  /*0990*/  LDG.E.64.CONSTANT R50, desc[UR12][R50.64] ;  /* 0x0000000c32327981 */ /* 0x000f22000c1e9b00 */
[----:B------:R-:W-:-:S02]  /*09a0*/  IADD3 R7, P1, R7, R6, RZ ;  /* 0x0000000607077210 */ /* 0x000fc40007f3e0ff */
[----:B------:R-:W-:Y:S01]  /*09b0*/  IADD3 R8, P0, R14, UR18, RZ ;  /* 0x000000120e087c10 */ /* 0x000fe2000ff1e0ff */
[----:B------:R0:W-:Y:S03]  /*09c0*/  STL [R1+0xa8], R10 ;  /* 0x0000a80a01007387 */ /* 0x0001e60000100800 */
[----:B------:R-:W-:Y:S01]  /*09d0*/  IADD3.X R9, R11, UR19, RZ, P0, !PT ;  /* 0x000000130b097c10 */ /* 0x000fe200087fe4ff */
[----:B------:R-:W-:Y:S01]  /*09e0*/  STL [R1+0xb0], R11 ;  /* 0x0000b00b01007387 */ /* 0x000fe20000100800 */
[----:B0-----:R-:W-:-:S04]  /*09f0*/  IADD3.X R10, RZ, R5, RZ, P1, !PT ;  /* 0x00000005ff0a7210 */ /* 0x001fc80000ffe4ff */
[----:B------:R-:W4:Y:S01]  /*0a00*/  LDG.E.64.CONSTANT R8, desc[UR12][R8.64] ;  /* 0x0000000c08087981 */ /* 0x000f22000c1e9b00 */
[----:B------:R-:W-:-:S03]  /*0a10*/  IADD3 R42, P1, R14, UR20, RZ ;  /* 0x000000140e2a7c10 */ /* 0x000fc6000ff3e0ff */
[----:B------:R0:W-:Y:S01]  /*0a20*/  STL [R1+0xa4], R14 ;  /* 0x0000a40e01007387 */ /* 0x0001e20000100800 */
[----:B------:R-:W-:Y:S02]  /*0a30*/  IADD3.X R43, R11, UR21, RZ, P1, !PT ;  /* 0x000000150b2b7c10 */ /* 0x000fe40008ffe4ff */
[C---:B------:R-:W-:Y:S02]  /*0a40*/  SHF.L.U64.HI R16, R7.reuse, 0x1, R10 ;  /* 0x0000000107107819 */ /* 0x040fe4000001020a */
[----:B------:R-:W-:Y:S02]  /*0a50*/  IADD3 R15, R20, 0x1e00, RZ ;  /* 0x00001e00140f7810 */ /* 0x000fe40007ffe0ff */
[----:B------:R-:W4:Y:S01]  /*0a60*/  LDG.E.64.CONSTANT R42, desc[UR12][R42.64] ;  /* 0x0000000c2a2a7981 */ /* 0x000f22000c1e9b00 */
[----:B0-----:R-:W-:-:S04]  /*0a70*/  SHF.L.U32 R14, R7, 0x1, RZ ;  /* 0x00000001070e7819 */ /* 0x001fc800000006ff */
[C---:B------:R-:W-:Y:S02]  /*0a80*/  IADD3 R10, P3, R14.reuse, UR18, RZ ;  /* 0x000000120e0a7c10 */ /* 0x040fe4000ff7e0ff */
[----:B------:R-:W-:Y:S02]  /*0a90*/  IADD3 R40, P1, R14, UR20, RZ ;  /* 0x000000140e287c10 */ /* 0x000fe4000ff3e0ff */
[C---:B------:R-:W-:Y:S02]  /*0aa0*/  IADD3.X R11, R16.reuse, UR19, RZ, P3, !PT ;  /* 0x00000013100b7c10 */ /* 0x040fe40009ffe4ff */
[----:B------:R-:W-:Y:S01]  /*0ab0*/  IADD3 R15, P0, R15, R6, RZ ;  /* 0x000000060f0f7210 */ /* 0x000fe20007f1e0ff */
[----:B------:R0:W-:Y:S01]  /*0ac0*/  STL [R1+0xbc], R16 ;  /* 0x0000bc1001007387 */ /* 0x0001e20000100800 */
[----:B------:R-:W-:Y:S02]  /*0ad0*/  IADD3.X R41, R16, UR21, RZ, P1, !PT ;  /* 0x0000001510297c10 */ /* 0x000fe40008ffe4ff */
[----:B---3--:R-:W-:Y:S01]  /*0ae0*/  IADD3 R7, P2, R17, UR10, RZ ;  /* 0x0000000a11077c10 */ /* 0x008fe2000ff5e0ff */
[----:B------:R-:W3:Y:S01]  /*0af0*/  LDG.E.64.CONSTANT R10, desc[UR12][R10.64] ;  /* 0x0000000c0a0a7981 */ /* 0x000ee2000c1e9b00 */
[----:B------:R-:W-:-:S03]  /*0b00*/  SHF.L.U32 R18, R15, 0x1, RZ ;  /* 0x000000010f127819 */ /* 0x000fc600000006ff */
[----:B------:R1:W-:Y:S01]  /*0b10*/  STL [R1+0xac], R14 ;  /* 0x0000ac0e01007387 */ /* 0x0003e20000100800 */
[----:B0-----:R-:W-:Y:S02]  /*0b20*/  IADD3.X R16, RZ, R5, RZ, P0, !PT ;  /* 0x00000005ff107210 */ /* 0x001fe400007fe4ff */
[C---:B------:R-:W-:Y:S01]  /*0b30*/  IADD3 R38, P0, R18.reuse, UR18, RZ ;  /* 0x0000001212267c10 */ /* 0x040fe2000ff1e0ff */
[----:B------:R-:W3:Y:S01]  /*0b40*/  LDG.E.64.CONSTANT R40, desc[UR12][R40.64] ;  /* 0x0000000c28287981 */ /* 0x000ee2000c1e9b00 */
[----:B------:R-:W-:Y:S02]  /*0b50*/  SHF.L.U64.HI R17, R15, 0x1, R16 ;  /* 0x000000010f117819 */ /* 0x000fe40000010210 */
[----:B-1----:R-:W-:Y:S02]  /*0b60*/  IADD3.X R14, RZ, UR14, RZ, P2, !PT ;  /* 0x0000000eff0e7c10 */ /* 0x002fe400097fe4ff */
[----:B------:R-:W-:Y:S01]  /*0b70*/  IADD3 R36, P1, R18, UR20, RZ ;  /* 0x0000001412247c10 */ /* 0x000fe2000ff3e0ff */
[----:B------:R-:W-:Y:S01]  /*0b80*/  STL [R1+0xb4], R18 ;  /* 0x0000b41201007387 */ /* 0x000fe20000100800 */
[----:B------:R-:W-:Y:S01]  /*0b90*/  LEA R22, P2, R7, UR16, 0x3 ;  /* 0x0000001007167c11 */ /* 0x000fe2000f8418ff */
[----:B------:R-:W-:Y:S01]  /*0ba0*/  UIADD3 UR9, UP0, UR9, 0x1, URZ ;  /* 0x0000000109097890 */ /* 0x000fe2000ff1e03f */
[----:B------:R-:W-:Y:S01]  /*0bb0*/  IADD3.X R39, R17, UR19, RZ, P0, !PT ;  /* 0x0000001311277c10 */ /* 0x000fe200087fe4ff */
[----:B------:R-:W-:Y:S01]  /*0bc0*/  ULDC.64 UR14, c[0x0][0x258] ;  /* 0x00009600000e7ab9 */ /* 0x000fe20000000a00 */
[----:B------:R-:W-:-:S02]  /*0bd0*/  LEA.HI.X R23, R7, UR17, R14, 0x3, P2 ;  /* 0x0000001107177c11 */ /* 0x000fc400090f1c0e */
[----:B------:R-:W-:Y:S02]  /*0be0*/  IADD3.X R37, R17, UR21, RZ, P1, !PT ;  /* 0x0000001511257c10 */ /* 0x000fe40008ffe4ff */
[----:B------:R-:W3:Y:S04]  /*0bf0*/  LDG.E.64.CONSTANT R38, desc[UR12][R38.64] ;  /* 0x0000000c26267981 */ /* 0x000ee8000c1e9b00 */
[----:B------:R-:W3:Y:S01]  /*0c00*/  LDG.E.64.CONSTANT R22, desc[UR12][R22.64] ;  /* 0x0000000c16167981 */ /* 0x000ee2000c1e9b00 */
[----:B------:R-:W-:-:S03]  /*0c10*/  IADD3 R7, R20, 0x2580, RZ ;  /* 0x0000258014077810 */ /* 0x000fc60007ffe0ff */
[----:B------:R-:W3:Y:S01]  /*0c20*/  LDG.E.64.CONSTANT R36, desc[UR12][R36.64] ;  /* 0x0000000c24247981 */ /* 0x000ee2000c1e9b00 */
[----:B------:R-:W-:-:S03]  /*0c30*/  IADD3 R7, P0, R7, R6, RZ ;  /* 0x0000000607077210 */ /* 0x000fc60007f1e0ff */
[----:B------:R0:W-:Y:S01]  /*0c40*/  STL [R1+0xb8], R17 ;  /* 0x0000b81101007387 */ /* 0x0001e20000100800 */
[----:B------:R-:W-:-:S04]  /*0c50*/  IADD3.X R14, RZ, R5, RZ, P0, !PT ;  /* 0x00000005ff0e7210 */ /* 0x000fc800007fe4ff */
[C---:B------:R-:W-:Y:S02]  /*0c60*/  SHF.L.U64.HI R16, R7.reuse, 0x1, R14 ;  /* 0x0000000107107819 */ /* 0x040fe4000001020e */
[----:B0-----:R-:W-:-:S04]  /*0c70*/  SHF.L.U32 R17, R7, 0x1, RZ ;  /* 0x0000000107117819 */ /* 0x001fc800000006ff */
[----:B------:R-:W-:-:S04]  /*0c80*/  IADD3 R14, P0, R17, UR18, RZ ;  /* 0x00000012110e7c10 */ /* 0x000fc8000ff1e0ff */
[----:B------:R-:W-:Y:S02]  /*0c90*/  IADD3.X R15, R16, UR19, RZ, P0, !PT ;  /* 0x00000013100f7c10 */ /* 0x000fe400087fe4ff */
[----:B------:R-:W-:-:S04]  /*0ca0*/  IADD3 R34, P1, R17, UR20, RZ ;  /* 0x0000001411227c10 */ /* 0x000fc8000ff3e0ff */
[----:B------:R-:W3:Y:S01]  /*0cb0*/  LDG.E.64.CONSTANT R14, desc[UR12][R14.64] ;  /* 0x0000000c0e0e7981 */ /* 0x000ee2000c1e9b00 */
[----:B------:R-:W-:Y:S02]  /*0cc0*/  IADD3.X R35, R16, UR21, RZ, P1, !PT ;  /* 0x0000001510237c10 */ /* 0x000fe40008ffe4ff */
[----:B------:R-:W-:-:S04]  /*0cd0*/  IADD3 R7, R20, 0x2d00, RZ ;  /* 0x00002d0014077810 */ /* 0x000fc80007ffe0ff */
[----:B------:R-:W3:Y:S01]  /*0ce0*/  LDG.E.64.CONSTANT R34, desc[UR12][R34.64] ;  /* 0x0000000c22227981 */ /* 0x000ee2000c1e9b00 */
[----:B------:R-:W-:-:S03]  /*0cf0*/  IADD3 R7, P0, R7, R6, RZ ;  /* 0x0000000607077210 */ /* 0x000fc60007f1e0ff */
[----:B------:R-:W-:Y:S01]  /*0d00*/  STL [R1+0x98], R17 ;  /* 0x0000981101007387 */ /* 0x000fe20000100800 */
[----:B------:R-:W-:-:S03]  /*0d10*/  SHF.L.U32 R18, R7, 0x1, RZ ;  /* 0x0000000107127819 */ /* 0x000fc600000006ff */
[----:B------:R0:W-:Y:S02]  /*0d20*/  STL [R1+0x9c], R16 ;  /* 0x00009c1001007387 */ /* 0x0001e40000100800 */
[----:B0-----:R-:W-:-:S04]  /*0d30*/  IADD3.X R16, RZ, R5, RZ, P0, !PT ;  /* 0x00000005ff107210 */ /* 0x001fc800007fe4ff */
[----:B------:R-:W-:Y:S02]  /*0d40*/  SHF.L.U64.HI R21, R7, 0x1, R16 ;  /* 0x0000000107157819 */ /* 0x000fe40000010210 */
[----:B------:R-:W-:Y:S01]  /*0d50*/  IADD3 R16, P0, R18, UR18, RZ ;  /* 0x0000001212107c10 */ /* 0x000fe2000ff1e0ff */
[----:B------:R0:W-:Y:S03]  /*0d60*/  STL [R1+0x90], R18 ;  /* 0x0000901201007387 */ /* 0x0001e60000100800 */
[----:B------:R-:W-:-:S06]  /*0d70*/  IADD3.X R17, R21, UR19, RZ, P0, !PT ;  /* 0x0000001315117c10 */ /* 0x000fcc00087fe4ff */
[----:B------:R-:W3:Y:S01]  /*0d80*/  LDG.E.64.CONSTANT R16, desc[UR12][R16.64] ;  /* 0x0000000c10107981 */ /* 0x000ee2000c1e9b00 */
[----:B0-----:R-:W-:-:S04]  /*0d90*/  IADD3 R18, P1, R18, UR20, RZ ;  /* 0x0000001412127c10 */ /* 0x001fc8000ff3e0ff */
[----:B------:R-:W-:-:S06]  /*0da0*/  IADD3.X R19, R21, UR21, RZ, P1, !PT ;  /* 0x0000001515137c10 */ /* 0x000fcc0008ffe4ff */
[----:B------:R-:W3:Y:S01]  /*0db0*/  LDG.E.64.CONSTANT R18, desc[UR12][R18.64] ;  /* 0x0000000c12127981 */ /* 0x000ee2000c1e9b00 */
[----:B------:R-:W-:-:S04]  /*0dc0*/  IADD3 R20, R20, 0x3480, RZ ;  /* 0x0000348014147810 */ /* 0x000fc80007ffe0ff */
[----:B------:R-:W-:Y:S01]  /*0dd0*/  IADD3 R20, P0, R20, R6, RZ ;  /* 0x0000000614147210 */ /* 0x000fe20007f1e0ff */
[----:B------:R0:W-:Y:S03]  /*0de0*/  STL [R1+0x94], R21 ;  /* 0x0000941501007387 */ /* 0x0001e60000100800 */
[----:B------:R-:W-:Y:S02]  /*0df0*/  IADD3.X R5, RZ, R5, RZ, P0, !PT ;  /* 0x00000005ff057210 */ /* 0x000fe400007fe4ff */
[C---:B0-----:R-:W-:Y:S02]  /*0e00*/  SHF.L.U32 R21, R20.reuse, 0x1, RZ ;  /* 0x0000000114157819 */ /* 0x041fe400000006ff */
[----:B------:R-:W-:Y:S02]  /*0e10*/  SHF.L.U64.HI R53, R20, 0x1, R5 ;  /* 0x0000000114357819 */ /* 0x000fe40000010205 */
[----:B------:R-:W-:-:S02]  /*0e20*/  IADD3 R32, P0, R21, UR18, RZ ;  /* 0x0000001215207c10 */ /* 0x000fc4000ff1e0ff */
[----:B------:R-:W-:Y:S02]  /*0e30*/  IADD3 R20, P1, R21, UR20, RZ ;  /* 0x0000001415147c10 */ /* 0x000fe4000ff3e0ff */
[C---:B------:R-:W-:Y:S01]  /*0e40*/  IADD3.X R33, R53.reuse, UR19, RZ, P0, !PT ;  /* 0x0000001335217c10 */ /* 0x040fe200087fe4ff */
[----:B------:R0:W-:Y:S05]  /*0e50*/  STL [R1+0x88], R21 ;  /* 0x0000881501007387 */ /* 0x0001ea0000100800 */
[----:B------:R-:W3:Y:S01]  /*0e60*/  LDG.E.64.CONSTANT R32, desc[UR12][R32.64] ;  /* 0x0000000c20207981 */ /* 0x000ee2000c1e9b00 */
[----:B0-----:R-:W-:-:S06]  /*0e70*/  IADD3.X R21, R53, UR21, RZ, P1, !PT ;  /* 0x0000001535157c10 */ /* 0x001fcc0008ffe4ff */
[----:B------:R-:W3:Y:S04]  /*0e80*/  LDG.E.64.CONSTANT R20, desc[UR12][R20.64] ;  /* 0x0000000c14147981 */ /* 0x000ee8000c1e9b00 */
[----:B------:R0:W-:Y:S01]  /*0e90*/  STL [R1+0x8c], R53 ;  /* 0x00008c3501007387 */ /* 0x0001e20000100800 */
[----:B--2---:R-:W-:-:S06]  /*0ea0*/  FADD.FTZ R5, R13, UR7 ;  /* 0x000000070d057e21 */ /* 0x004fcc0008010000 */
[----:B------:R-:W1:Y:S01]  /*0eb0*/  MUFU.RSQ R5, R5 ;  /* 0x0000000500057308 */ /* 0x000e620000001400 */
[--C-:B----4-:R-:W-:Y:S02]  /*0ec0*/  HADD2.F32 R6, -RZ, R46.reuse.H0_H0 ;  /* 0x2000002eff067230 */ /* 0x110fe40000004100 */
[----:B------:R-:W-:Y:S02]  /*0ed0*/  HADD2.F32 R46, -RZ, R46.H1_H1 ;  /* 0x3000002eff2e7230 */ /* 0x000fe40000004100 */
[--C-:B------:R-:W-:Y:S02]  /*0ee0*/  HADD2.F32 R56, -RZ, R48.reuse.H0_H0 ;  /* 0x20000030ff387230 */ /* 0x100fe40000004100 */
[C---:B------:R-:W-:Y:S01]  /*0ef0*/  FADD.FTZ R6, -R12.reuse, R6 ;  /* 0x000000060c067221 */ /* 0x040fe20000010100 */
[----:B------:R-:W-:Y:S02]  /*0f00*/  HADD2.F32 R60, -RZ, R48.H1_H1 ;  /* 0x30000030ff3c7230 */ /* 0x000fe40000004100 */
[----:B------:R-:W-:Y:S01]  /*0f10*/  FADD.FTZ R46, -R12, R46 ;  /* 0x0000002e0c2e7221 */ /* 0x000fe20000010100 */
[----:B------:R-:W-:Y:S01]  /*0f20*/  FMUL.FTZ R7, R0, R56 ;  /* 0x0000003800077220 */ /* 0x000fe20000410000 */
[----:B-1----:R-:W-:Y:S01]  /*0f30*/  FMUL.FTZ R54, R5, R6 ;  /* 0x0000000605367220 */ /* 0x002fe20000410000 */
[----:B------:R-:W-:Y:S01]  /*0f40*/  FMUL.FTZ R6, R3, R60 ;  /* 0x0000003c03067220 */ /* 0x000fe20000410000 */
[----:B0-----:R-:W-:Y:S01]  /*0f50*/  FMUL.FTZ R53, R5, R46 ;  /* 0x0000002e05357220 */ /* 0x001fe20000410000 */
[----:B------:R-:W-:-:S02]  /*0f60*/  HADD2.F32 R13, -RZ, R44.H0_H0 ;  /* 0x2000002cff0d7230 */ /* 0x000fc40000004100 */
[----:B------:R-:W-:Y:S01]  /*0f70*/  FFMA.FTZ R7, R54, R7, RZ ;  /* 0x0000000736077223 */ /* 0x000fe200000100ff */
[----:B------:R-:W-:Y:S02]  /*0f80*/  HADD2.F32 R61, -RZ, R50.H0_H0 ;  /* 0x20000032ff3d7230 */ /* 0x000fe40000004100 */
[----:B------:R-:W-:Y:S01]  /*0f90*/  FADD.FTZ R13, -R12, R13 ;  /* 0x0000000d0c0d7221 */ /* 0x000fe20000010100 */
[----:B------:R-:W-:Y:S01]  /*0fa0*/  FFMA.FTZ R6, R53, R6, R7 ;  /* 0x0000000635067223 */ /* 0x000fe20000010007 */
[----:B------:R-:W-:Y:S02]  /*0fb0*/  HADD2.F32 R44, -RZ, R44.H1_H1 ;  /* 0x3000002cff2c7230 */ /* 0x000fe40000004100 */
[----:B------:R-:W-:Y:S01]  /*0fc0*/  FMUL.FTZ R7, R0, R61 ;  /* 0x0000003d00077220 */ /* 0x000fe20000410000 */
[----:B------:R-:W-:Y:S01]  /*0fd0*/  FMUL.FTZ R13, R5, R13 ;  /* 0x0000000d050d7220 */ /* 0x000fe20000410000 */
[----:B------:R-:W-:Y:S02]  /*0fe0*/  HADD2.F32 R59, -RZ, R50.H1_H1 ;  /* 0x30000032ff3b7230 */ /* 0x000fe40000004100 */
[----:B------:R-:W-:Y:S01]  /*0ff0*/  FADD.FTZ R44, -R12, R44 ;  /* 0x0000002c0c2c7221 */ /* 0x000fe20000010100 */
[----:B------:R-:W-:Y:S01]  /*1000*/  FFMA.FTZ R6, R13, R7, R6 ;  /* 0x000000070d067223 */ /* 0x000fe20000010006 */
[----:B------:R-:W-:Y:S01]  /*1010*/  STL [R1+0x34], R54 ;  /* 0x0000343601007387 */ /* 0x000fe20000100800 */
[----:B------:R-:W-:-:S03]  /*1020*/  HADD2.F32 R7, -RZ, R8.H0_H0 ;  /* 0x20000008ff077230 */ /* 0x000fc60000004100 */
[----:B------:R-:W-:Y:S01]  /*1030*/  STL [R1+0x38], R53 ;  /* 0x0000383501007387 */ /* 0x000fe20000100800 */
[----:B------:R-:W-:-:S03]  /*1040*/  FMUL.FTZ R44, R5, R44 ;  /* 0x0000002c052c7220 */ /* 0x000fc60000410000 */
[----:B------:R0:W-:Y:S01]  /*1050*/  STL [R1+0x7c], R13 ;  /* 0x00007c0d01007387 */ /* 0x0001e20000100800 */
[----:B------:R-:W-:Y:S01]  /*1060*/  FADD.FTZ R7, -R12, R7 ;  /* 0x000000070c077221 */ /* 0x000fe20000010100 */
[----:B------:R-:W-:Y:S02]  /*1070*/  HADD2.F32 R58, -RZ, R42.H0_H0 ;  /* 0x2000002aff3a7230 */ /* 0x000fe40000004100 */
[----:B0-----:R-:W-:Y:S01]  /*1080*/  FMUL.FTZ R13, R3, R59 ;  /* 0x0000003b030d7220 */ /* 0x001fe20000410000 */
[----:B------:R-:W-:-:S03]  /*1090*/  FMUL.FTZ R7, R5, R7 ;  /* 0x0000000705077220 */ /* 0x000fc60000410000 */
[----:B------:R-:W-:Y:S01]  /*10a0*/  FFMA.FTZ R6, R44, R13, R6 ;  /* 0x0000000d2c067223 */ /* 0x000fe20000010006 */
[----:B------:R-:W-:Y:S02]  /*10b0*/  HADD2.F32 R13, -RZ, R8.H1_H1 ;  /* 0x30000008ff0d7230 */ /* 0x000fe40000004100 */
[----:B------:R-:W-:Y:S01]  /*10c0*/  FMUL.FTZ R8, R0, R58 ;  /* 0x0000003a00087220 */ /* 0x000fe20000410000 */
[----:B------:R-:W-:Y:S01]  /*10d0*/  STL [R1+0x74], R44 ;  /* 0x0000742c01007387 */ /* 0x000fe20000100800 */
[----:B------:R-:W-:Y:S02]  /*10e0*/  HADD2.F32 R57, -RZ, R42.H1_H1 ;  /* 0x3000002aff397230 */ /* 0x000fe40000004100 */
[----:B------:R-:W-:Y:S01]  /*10f0*/  FADD.FTZ R13, -R12, R13 ;  /* 0x0000000d0c0d7221 */ /* 0x000fe20000010100 */
[----:B------:R3:W-:Y:S01]  /*1100*/  STL [R1+0x70], R7 ;  /* 0x0000700701007387 */ /* 0x0007e20000100800 */
[----:B------:R-:W-:Y:S01]  /*1110*/  FFMA.FTZ R8, R7, R8, R6 ;  /* 0x0000000807087223 */ /* 0x000fe20000010006 */
[----:B------:R-:W-:Y:S01]  /*1120*/  FMUL.FTZ R6, R3, R57 ;  /* 0x0000003903067220 */ /* 0x000fe20000410000 */
[----:B------:R-:W-:Y:S01]  /*1130*/  FMUL.FTZ R13, R5, R13 ;  /* 0x0000000d050d7220 */ /* 0x000fe20000410000 */
[----:B---3--:R-:W-:-:S02]  /*1140*/  HADD2.F32 R7, -RZ, R10.H0_H0 ;  /* 0x2000000aff077230 */ /* 0x008fc40000004100 */
[----:B------:R-:W-:-:S03]  /*1150*/  HADD2.F32 R55, -RZ, R40.H0_H0 ;  /* 0x20000028ff377230 */ /* 0x000fc60000004100 */
[----:B------:R-:W-:Y:S01]  /*1160*/  FADD.FTZ R7, -R12, R7 ;  /* 0x000000070c077221 */ /* 0x000fe20000010100 */
[----:B------:R0:W-:Y:S01]  /*1170*/  STL [R1+0x6c], R13 ;  /* 0x00006c0d01007387 */ /* 0x0001e20000100800 */
[----:B------:R-:W-:Y:S01]  /*1180*/  FFMA.FTZ R8, R13, R6, R8 ;  /* 0x000000060d087223 */ /* 0x000fe20000010008 */
[----:B------:R-:W-:Y:S01]  /*1190*/  FMUL.FTZ R6, R0, R55 ;  /* 0x0000003700067220 */ /* 0x000fe20000410000 */
[----:B------:R-:W-:Y:S01]  /*11a0*/  FMUL.FTZ R7, R5, R7 ;  /* 0x0000000705077220 */ /* 0x000fe20000410000 */
[----:B------:R-:W-:Y:S02]  /*11b0*/  HADD2.F32 R54, -RZ, R40.H1_H1 ;  /* 0x30000028ff367230 */ /* 0x000fe40000004100 */
[----:B0-----:R-:W-:Y:S02]  /*11c0*/  HADD2.F32 R13, -RZ, R10.H1_H1 ;  /* 0x3000000aff0d7230 */ /* 0x001fe40000004100 */
[----:B------:R-:W-:Y:S01]  /*11d0*/  FFMA.FTZ R8, R7, R6, R8 ;  /* 0x0000000607087223 */ /* 0x000fe20000010008 */
[----:B------:R-:W-:-:S02]  /*11e0*/  HADD2.F32 R10, -RZ, R38.H0_H0 ;  /* 0x20000026ff0a7230 */ /* 0x000fc40000004100 */
[C---:B------:R-:W-:Y:S01]  /*11f0*/  FADD.FTZ R13, -R12.reuse, R13 ;  /* 0x0000000d0c0d7221 */ /* 0x040fe20000010100 */
[----:B------:R-:W-:Y:S01]  /*1200*/  FADD.FTZ R6, R23, UR7 ;  /* 0x0000000717067e21 */ /* 0x000fe20008010000 */
[----:B------:R0:W-:Y:S02]  /*1210*/  STL [R1+0x68], R7 ;  /* 0x0000680701007387 */ /* 0x0001e40000100800 */
[C---:B------:R-:W-:Y:S01]  /*1220*/  FMUL.FTZ R40, R5.reuse, R13 ;  /* 0x0000000d05287220 */ /* 0x040fe20000410000 */
[----:B------:R-:W-:Y:S01]  /*1230*/  FADD.FTZ R10, -R12, R10 ;  /* 0x0000000a0c0a7221 */ /* 0x000fe20000010100 */
[----:B------:R-:W-:Y:S01]  /*1240*/  HADD2.F32 R53, -RZ, R36.H0_H0 ;  /* 0x20000024ff357230 */ /* 0x000fe20000004100 */
[----:B------:R-:W1:Y:S02]  /*1250*/  MUFU.RSQ R6, R6 ;  /* 0x0000000600067308 */ /* 0x000e640000001400 */
[----:B------:R-:W-:Y:S01]  /*1260*/  FMUL.FTZ R10, R5, R10 ;  /* 0x0000000a050a7220 */ /* 0x000fe20000410000 */
[----:B0-----:R-:W-:-:S04]  /*1270*/  FMUL.FTZ R7, R3, R54 ;  /* 0x0000003603077220 */ /* 0x001fc80000410000 */
[----:B------:R-:W-:Y:S01]  /*1280*/  FFMA.FTZ R8, R40, R7, R8 ;  /* 0x0000000728087223 */ /* 0x000fe20000010008 */
[----:B------:R-:W-:Y:S01]  /*1290*/  FMUL.FTZ R7, R0, R53 ;  /* 0x0000003500077220 */ /* 0x000fe20000410000 */
[----:B------:R-:W-:Y:S01]  /*12a0*/  STL [R1+0x58], R40 ;  /* 0x0000582801007387 */ /* 0x000fe20000100800 */
[----:B------:R-:W-:Y:S02]  /*12b0*/  HADD2.F32 R38, -RZ, R38.H1_H1 ;  /* 0x30000026ff267230 */ /* 0x000fe40000004100 */
[----:B------:R-:W-:Y:S01]  /*12c0*/  FFMA.FTZ R8, R10, R7, R8 ;  /* 0x000000070a087223 */ /* 0x000fe20000010008 */
[----:B------:R0:W-:Y:S01]  /*12d0*/  STL [R1+0x64], R10 ;  /* 0x0000640a01007387 */ /* 0x0001e20000100800 */
[--C-:B------:R-:W-:Y:S02]  /*12e0*/  HADD2.F32 R7, -RZ, R49.reuse.H0_H0 ;  /* 0x20000031ff077230 */ /* 0x100fe40000004100 */
[----:B------:R-:W-:Y:S02]  /*12f0*/  HADD2.F32 R50, -RZ, R49.H1_H1 ;  /* 0x30000031ff327230 */ /* 0x000fe40000004100 */
[----:B------:R-:W-:-:S02]  /*1300*/  HADD2.F32 R49, -RZ, R36.H1_H1 ;  /* 0x30000024ff317230 */ /* 0x000fc40000004100 */
[----:B0-----:R-:W-:Y:S02]  /*1310*/  HADD2.F32 R10, -RZ, R47.H0_H0 ;  /* 0x2000002fff0a7230 */ /* 0x001fe40000004100 */
[----:B------:R-:W-:-:S03]  /*1320*/  FADD.FTZ R36, -R12, R38 ;  /* 0x000000260c247221 */ /* 0x000fc60000010100 */
[----:B------:R-:W-:Y:S01]  /*1330*/  FADD.FTZ R23, -R22, R10 ;  /* 0x0000000a16177221 */ /* 0x000fe20000010100 */
[----:B------:R-:W-:Y:S02]  /*1340*/  HADD2.F32 R47, -RZ, R47.H1_H1 ;  /* 0x3000002fff2f7230 */ /* 0x000fe40000004100 */
[----:B------:R-:W-:Y:S01]  /*1350*/  FMUL.FTZ R42, R5, R36 ;  /* 0x00000024052a7220 */ /* 0x000fe20000410000 */
[----:B-1----:R-:W-:Y:S01]  /*1360*/  FMUL.FTZ R44, R6, R23 ;  /* 0x00000017062c7220 */ /* 0x002fe20000410000 */
[----:B------:R-:W-:Y:S01]  /*1370*/  FMUL.FTZ R23, R3, R49 ;  /* 0x0000003103177220 */ /* 0x000fe20000410000 */
[----:B------:R-:W-:Y:S01]  /*1380*/  FADD.FTZ R47, -R22, R47 ;  /* 0x0000002f162f7221 */ /* 0x000fe20000010100 */
[----:B------:R-:W-:Y:S02]  /*1390*/  FMUL.FTZ R13, R2, R7 ;  /* 0x00000007020d7220 */ /* 0x000fe40000410000 */
[----:B------:R-:W-:Y:S01]  /*13a0*/  FFMA.FTZ R8, R42, R23, R8 ;  /* 0x000000172a087223 */ /* 0x000fe20000010008 */
[----:B------:R-:W-:-:S02]  /*13b0*/  HADD2.F32 R23, -RZ, R14.H0_H0 ;  /* 0x2000000eff177230 */ /* 0x000fc40000004100 */
[----:B------:R-:W-:Y:S02]  /*13c0*/  HADD2.F32 R36, -RZ, R45.H0_H0 ;  /* 0x2000002dff247230 */ /* 0x000fe40000004100 */
[----:B------:R-:W-:Y:S01]  /*13d0*/  FMUL.FTZ R40, R6, R47 ;  /* 0x0000002f06287220 */ /* 0x000fe20000410000 */
[----:B------:R-:W-:Y:S01]  /*13e0*/  STL [R1+0x28], R44 ;  /* 0x0000282c01007387 */ /* 0x000fe20000100800 */
[----:B------:R-:W-:Y:S01]  /*13f0*/  FMUL.FTZ R10, R4, R50 ;  /* 0x00000032040a7220 */ /* 0x000fe20000410000 */
[----:B------:R-:W-:Y:S01]  /*1400*/  FFMA.FTZ R13, R44, R13, RZ ;  /* 0x0000000d2c0d7223 */ /* 0x000fe200000100ff */
[----:B------:R-:W-:Y:S01]  /*1410*/  FADD.FTZ R23, -R12, R23 ;  /* 0x000000170c177221 */ /* 0x000fe20000010100 */
[----:B------:R0:W-:Y:S01]  /*1420*/  STL [R1+0x54], R42 ;  /* 0x0000542a01007387 */ /* 0x0001e20000100800 */
[----:B------:R-:W-:Y:S02]  /*1430*/  HADD2.F32 R47, -RZ, R51.H0_H0 ;  /* 0x20000033ff2f7230 */ /* 0x000fe40000004100 */
[----:B------:R-:W-:Y:S01]  /*1440*/  FADD.FTZ R36, -R22, R36 ;  /* 0x0000002416247221 */ /* 0x000fe20000010100 */
[----:B------:R-:W-:Y:S01]  /*1450*/  HADD2.F32 R45, -RZ, R45.H1_H1 ;  /* 0x3000002dff2d7230 */ /* 0x000fe20000004100 */
[----:B------:R1:W-:Y:S01]  /*1460*/  STL [R1+0x2c], R40 ;  /* 0x00002c2801007387 */ /* 0x0003e20000100800 */
[----:B------:R-:W-:Y:S01]  /*1470*/  FFMA.FTZ R10, R40, R10, R13 ;  /* 0x0000000a280a7223 */ /* 0x000fe2000001000d */
[----:B------:R-:W-:Y:S01]  /*1480*/  HADD2.F32 R48, -RZ, R34.H0_H0 ;  /* 0x20000022ff307230 */ /* 0x000fe20000004100 */
[----:B0-----:R-:W0:Y:S01]  /*1490*/  S2R R42, SR_TID.X ;  /* 0x00000000002a7919 */ /* 0x001e220000002100 */
[----:B------:R-:W-:Y:S01]  /*14a0*/  FMUL.FTZ R38, R6, R36 ;  /* 0x0000002406267220 */ /* 0x000fe20000410000 */
[----:B-1----:R-:W-:Y:S01]  /*14b0*/  FMUL.FTZ R40, R5, R23 ;  /* 0x0000001705287220 */ /* 0x002fe20000410000 */
[----:B------:R-:W-:Y:S01]  /*14c0*/  FMUL.FTZ R23, R2, R47 ;  /* 0x0000002f02177220 */ /* 0x000fe20000410000 */
[----:B------:R-:W-:Y:S01]  /*14d0*/  FADD.FTZ R45, -R22, R45 ;  /* 0x0000002d162d7221 */ /* 0x000fe20000010100 */
[----:B------:R-:W-:Y:S01]  /*14e0*/  FMUL.FTZ R13, R0, R48 ;  /* 0x00000030000d7220 */ /* 0x000fe20000410000 */
[----:B------:R-:W-:Y:S01]  /*14f0*/  HADD2.F32 R46, -RZ, R51.H1_H1 ;  /* 0x30000033ff2e7230 */ /* 0x000fe20000004100 */
[----:B------:R-:W-:Y:S01]  /*1500*/  STL [R1+0x50], R40 ;  /* 0x0000502801007387 */ /* 0x000fe20000100800 */
[----:B------:R-:W-:-:S02]  /*1510*/  HADD2.F32 R14, -RZ, R14.H1_H1 ;  /* 0x3000000eff0e7230 */ /* 0x000fc40000004100 */
[----:B------:R-:W-:Y:S01]  /*1520*/  FFMA.FTZ R10, R38, R23, R10 ;  /* 0x00000017260a7223 */ /* 0x000fe2000001000a */
[----:B------:R-:W-:Y:S01]  /*1530*/  HADD2.F32 R36, -RZ, R9.H0_H0 ;  /* 0x20000009ff247230 */ /* 0x000fe20000004100 */
[----:B------:R1:W-:Y:S01]  /*1540*/  STL [R1+0x78], R38 ;  /* 0x0000782601007387 */ /* 0x0003e20000100800 */
[----:B------:R-:W-:Y:S01]  /*1550*/  FFMA.FTZ R13, R40, R13, R8 ;  /* 0x0000000d280d7223 */ /* 0x000fe20000010008 */
[----:B------:R-:W-:Y:S01]  /*1560*/  FMUL.FTZ R23, R4, R46 ;  /* 0x0000002e04177220 */ /* 0x000fe20000410000 */
[----:B------:R-:W-:Y:S02]  /*1570*/  HADD2.F32 R8, -RZ, R43.H0_H0 ;  /* 0x2000002bff087230 */ /* 0x000fe40000004100 */
[----:B------:R-:W-:Y:S01]  /*1580*/  FADD.FTZ R14, -R12, R14 ;  /* 0x0000000e0c0e7221 */ /* 0x000fe20000010100 */
[----:B------:R-:W-:Y:S01]  /*1590*/  FADD.FTZ R36, -R22, R36 ;  /* 0x0000002416247221 */ /* 0x000fe20000010100 */
[----:B-1----:R-:W-:Y:S01]  /*15a0*/  FMUL.FTZ R38, R6, R45 ;  /* 0x0000002d06267220 */ /* 0x002fe20000410000 */
[----:B------:R-:W-:-:S02]  /*15b0*/  HADD2.F32 R45, -RZ, R34.H1_H1 ;  /* 0x30000022ff2d7230 */ /* 0x000fc40000004100 */
[----:B------:R-:W-:Y:S01]  /*15c0*/  FMUL.FTZ R40, R5, R14 ;  /* 0x0000000e05287220 */ /* 0x000fe20000410000 */
[----:B------:R-:W-:Y:S01]  /*15d0*/  FFMA.FTZ R10, R38, R23, R10 ;  /* 0x00000017260a7223 */ /* 0x000fe2000001000a */
[----:B------:R1:W-:Y:S01]  /*15e0*/  STL [R1+0x60], R38 ;  /* 0x0000602601007387 */ /* 0x0003e20000100800 */
[----:B------:R-:W-:Y:S01]  /*15f0*/  FMUL.FTZ R34, R3, R45 ;  /* 0x0000002d03227220 */ /* 0x000fe20000410000 */
[----:B------:R-:W-:-:S03]  /*1600*/  FMUL.FTZ R23, R2, R8 ;  /* 0x0000000802177220 */ /* 0x000fc60000410000 */
[----:B------:R-:W-:Y:S01]  /*1610*/  FFMA.FTZ R14, R40, R34, R13 ;  /* 0x00000022280e7223 */ /* 0x000fe2000001000d */
[----:B-1----:R-:W-:-:S04]  /*1620*/  FMUL.FTZ R38, R6, R36 ;  /* 0x0000002406267220 */ /* 0x002fc80000410000 */
[----:B------:R-:W-:Y:S01]  /*1630*/  FFMA.FTZ R13, R38, R23, R10 ;  /* 0x00000017260d7223 */ /* 0x000fe2000001000a */
[----:B------:R-:W-:Y:S02]  /*1640*/  HADD2.F32 R10, -RZ, R9.H1_H1 ;  /* 0x30000009ff0a7230 */ /* 0x000fe40000004100 */
[----:B------:R-:W-:Y:S01]  /*1650*/  HADD2.F32 R23, -RZ, R16.H0_H0 ;  /* 0x20000010ff177230 */ /* 0x000fe20000004100 */
[----:B------:R1:W-:Y:S01]  /*1660*/  STL [R1+0x4c], R40 ;  /* 0x00004c2801007387 */ /* 0x0003e20000100800 */
[----:B------:R-:W-:Y:S02]  /*1670*/  HADD2.F32 R9, -RZ, R43.H1_H1 ;  /* 0x3000002bff097230 */ /* 0x000fe40000004100 */
[----:B------:R-:W-:Y:S01]  /*1680*/  FADD.FTZ R10, -R22, R10 ;  /* 0x0000000a160a7221 */ /* 0x000fe20000010100 */
[----:B------:R2:W-:Y:S01]  /*1690*/  STL [R1+0x5c], R38 ;  /* 0x00005c2601007387 */ /* 0x0005e20000100800 */
[----:B------:R-:W-:Y:S01]  /*16a0*/  FADD.FTZ R23, -R12, R23 ;  /* 0x000000170c177221 */ /* 0x000fe20000010100 */
[----:B0-----:R-:W-:-:S02]  /*16b0*/  IMAD R51, R52, -0xf0, R42 ;  /* 0xffffff1034337824 */ /* 0x001fc400078e022a */
[----:B------:R-:W-:Y:S01]  /*16c0*/  FMUL.FTZ R34, R4, R9 ;  /* 0x0000000904227220 */ /* 0x000fe20000410000 */
[----:B------:R-:W-:Y:S02]  /*16d0*/  HADD2.F32 R44, -RZ, R18.H0_H0 ;  /* 0x20000012ff2c7230 */ /* 0x000fe40000004100 */
[----:B-1----:R-:W-:Y:S01]  /*16e0*/  FMUL.FTZ R40, R6, R10 ;  /* 0x0000000a06287220 */ /* 0x002fe20000410000 */
[C---:B------:R-:W-:Y:S01]  /*16f0*/  FFMA.FTZ R10, R0.reuse, R56, RZ ;  /* 0x00000038000a7223 */ /* 0x040fe200000100ff */
[----:B--2---:R-:W-:Y:S01]  /*1700*/  MOV R38, 0x18 ;  /* 0x0000001800267802 */ /* 0x004fe20000000f00 */
[----:B------:R-:W-:Y:S01]  /*1710*/  FMUL.FTZ R42, R5, R23 ;  /* 0x00000017052a7220 */ /* 0x000fe20000410000 */
[----:B------:R-:W-:Y:S01]  /*1720*/  FMUL.FTZ R36, R0, R44 ;  /* 0x0000002c00247220 */ /* 0x000fe20000410000 */
[----:B------:R-:W-:Y:S02]  /*1730*/  FFMA.FTZ R13, R40, R34, R13 ;  /* 0x00000022280d7223 */ /* 0x000fe4000001000d */
[----:B------:R-:W-:-:S02]  /*1740*/  IMAD R23, R51, R38, UR6 ;  /* 0x0000000633177e24 */ /* 0x000fc4000f8e0226 */
[C---:B------:R-:W-:Y:S01]  /*1750*/  FFMA.FTZ R38, R3.reuse, R60, R10 ;  /* 0x0000003c03267223 */ /* 0x040fe2000001000a */
[----:B------:R-:W-:Y:S02]  /*1760*/  HADD2.F32 R34, -RZ, R16.H1_H1 ;  /* 0x30000010ff227230 */ /* 0x000fe40000004100 */
[----:B------:R-:W-:Y:S01]  /*1770*/  FFMA.FTZ R14, R42, R36, R14 ;  /* 0x000000242a0e7223 */ /* 0x000fe2000001000e */
[----:B------:R-:W-:Y:S01]  /*1780*/  FFMA.FTZ R38, R0, R61, R38 ;  /* 0x0000003d00267223 */ /* 0x000fe20000010026 */
[----:B------:R-:W-:Y:S02]  /*1790*/  HADD2.F32 R36, -RZ, R11.H0_H0 ;  /* 0x2000000bff247230 */ /* 0x000fe40000004100 */
[----:B------:R-:W-:Y:S01]  /*17a0*/  FADD.FTZ R34, -R12, R34 ;  /* 0x000000220c227221 */ /* 0x000fe20000010100 */
[----:B------:R-:W-:Y:S02]  /*17b0*/  HADD2.F32 R43, -RZ, R18.H1_H1 ;  /* 0x30000012ff2b7230 */ /* 0x000fe40000004100 */
[----:B------:R-:W-:Y:S01]  /*17c0*/  FFMA.FTZ R38, R3, R59, R38 ;  /* 0x0000003b03267223 */ /* 0x000fe20000010026 */
[----:B------:R0:W-:Y:S01]  /*17d0*/  STL [R1+0x44], R42 ;  /* 0x0000442a01007387 */ /* 0x0001e20000100800 */
[----:B------:R-:W-:-:S02]  /*17e0*/  HADD2.F32 R10, -RZ, R41.H0_H0 ;  /* 0x20000029ff0a7230 */ /* 0x000fc40000004100 */
[----:B------:R-:W-:Y:S01]  /*17f0*/  FADD.FTZ R36, -R22, R36 ;  /* 0x0000002416247221 */ /* 0x000fe20000010100 */
[----:B------:R-:W-:Y:S01]  /*1800*/  FMUL.FTZ R16, R3, R43 ;  /* 0x0000002b03107220 */ /* 0x000fe20000410000 */
[----:B------:R1:W-:Y:S01]  /*1810*/  STL [R1+0x48], R40 ;  /* 0x0000482801007387 */ /* 0x0003e20000100800 */
[----:B------:R-:W-:Y:S01]  /*1820*/  FMUL.FTZ R18, R2, R10 ;  /* 0x0000000a02127220 */ /* 0x000fe20000410000 */
[----:B0-----:R-:W-:Y:S01]  /*1830*/  FMUL.FTZ R42, R5, R34 ;  /* 0x00000022052a7220 */ /* 0x001fe20000410000 */
[----:B------:R-:W-:Y:S01]  /*1840*/  FFMA.FTZ R34, R0, R58, R38 ;  /* 0x0000003a00227223 */ /* 0x000fe20000010026 */
[----:B-1----:R-:W-:Y:S02]  /*1850*/  FMUL.FTZ R40, R6, R36 ;  /* 0x0000002406287220 */ /* 0x002fe40000410000 */
[----:B------:R-:W-:Y:S01]  /*1860*/  FFMA.FTZ R16, R42, R16, R14 ;  /* 0x000000102a107223 */ /* 0x000fe2000001000e */
[----:B------:R-:W-:Y:S01]  /*1870*/  FFMA.FTZ R14, R3, R57, R34 ;  /* 0x00000039030e7223 */ /* 0x000fe20000010022 */
[----:B------:R-:W-:-:S03]  /*1880*/  FFMA.FTZ R18, R40, R18, R13 ;  /* 0x0000001228127223 */ /* 0x000fc6000001000d */
[----:B------:R-:W-:Y:S01]  /*1890*/  FFMA.FTZ R13, R0, R55, R14 ;  /* 0x00000037000d7223 */ /* 0x000fe2000001000e */
[----:B------:R-:W-:-:S03]  /*18a0*/  HADD2.F32 R34, -RZ, R11.H1_H1 ;  /* 0x3000000bff227230 */ /* 0x000fc60000004100 */
[C---:B------:R-:W-:Y:S01]  /*18b0*/  FFMA.FTZ R13, R3.reuse, R54, R13 ;  /* 0x00000036030d7223 */ /* 0x040fe2000001000d */
[----:B------:R-:W-:Y:S01]  /*18c0*/  HADD2.F32 R36, -RZ, R32.H0_H0 ;  /* 0x20000020ff247230 */ /* 0x000fe20000004100 */
[----:B------:R0:W-:Y:S01]  /*18d0*/  STL [R1+0x40], R42 ;  /* 0x0000402a01007387 */ /* 0x0001e20000100800 */
[----:B------:R-:W-:Y:S01]  /*18e0*/  FADD.FTZ R34, -R22, R34 ;  /* 0x0000002216227221 */ /* 0x000fe20000010100 */
[----:B------:R-:W-:Y:S02]  /*18f0*/  FFMA.FTZ R13, R0, R53, R13 ;  /* 0x00000035000d7223 */ /* 0x000fe4000001000d */
[----:B------:R-:W-:Y:S01]  /*1900*/  FADD.FTZ R36, -R12, R36 ;  /* 0x000000240c247221 */ /* 0x000fe20000010100 */
[----:B------:R-:W-:Y:S01]  /*1910*/  LEA R52, R52, R23, 0x3 ;  /* 0x0000001734347211 */ /* 0x000fe200078e18ff */
[----:B------:R-:W-:Y:S01]  /*1920*/  FFMA.FTZ R13, R3, R49, R13 ;  /* 0x00000031030d7223 */ /* 0x000fe2000001000d */
[----:B------:R-:W-:Y:S01]  /*1930*/  FMUL.FTZ R38, R6, R34 ;  /* 0x0000002206267220 */ /* 0x000fe20000410000 */
[----:B0-----:R-:W-:Y:S01]  /*1940*/  HADD2.F32 R42, -RZ, R20.H0_H0 ;  /* 0x20000014ff2a7230 */ /* 0x001fe20000004100 */
[----:B------:R0:W-:Y:S01]  /*1950*/  STL [R1+0x3c], R40 ;  /* 0x00003c2801007387 */ /* 0x0001e20000100800 */
[----:B------:R-:W-:-:S02]  /*1960*/  HADD2.F32 R23, -RZ, R32.H1_H1 ;  /* 0x30000020ff177230 */ /* 0x000fc40000004100 */
[----:B------:R-:W-:Y:S02]  /*1970*/  HADD2.F32 R34, -RZ, R39.H0_H0 ;  /* 0x20000027ff227230 */ /* 0x000fe40000004100 */
[C---:B------:R-:W-:Y:S01]  /*1980*/  FMUL.FTZ R32, R0.reuse, R42 ;  /* 0x0000002a00207220 */ /* 0x040fe20000410000 */
[----:B------:R-:W-:Y:S01]  /*1990*/  FFMA.FTZ R13, R0, R48, R13 ;  /* 0x00000030000d7223 */ /* 0x000fe2000001000d */
[----:B0-----:R-:W-:Y:S01]  /*19a0*/  FMUL.FTZ R40, R5, R36 ;  /* 0x0000002405287220 */ /* 0x001fe20000410000 */
[----:B------:R-:W-:Y:S01]  /*19b0*/  FADD.FTZ R34, -R22, R34 ;  /* 0x0000002216227221 */ /* 0x000fe20000010100 */
[----:B------:R-:W-:Y:S02]  /*19c0*/  FADD.FTZ R23, -R12, R23 ;  /* 0x000000170c177221 */ /* 0x000fe40000010100 */
[----:B------:R-:W-:Y:S01]  /*19d0*/  FFMA.FTZ R16, R40, R32, R16 ;  /* 0x0000002028107223 */ /* 0x000fe20000010010 */
[----:B------:R-:W-:Y:S01]  /*19e0*/  FFMA.FTZ R32, R3, R45, R13 ;  /* 0x0000002d03207223 */ /* 0x000fe2000001000d */
[----:B------:R-:W-:Y:S01]  /*19f0*/  STL [R1+0x30], R40 ;  /* 0x0000302801007387 */ /* 0x000fe20000100800 */
[----:B------:R-:W-:-:S02]  /*1a00*/  HADD2.F32 R13, -RZ, R20.H1_H1 ;  /* 0x30000014ff0d7230 */ /* 0x000fc40000004100 */
[----:B------:R-:W-:Y:S01]  /*1a10*/  FMUL.FTZ R36, R6, R34 ;  /* 0x0000002206247220 */ /* 0x000fe20000410000 */
[----:B------:R-:W-:Y:S01]  /*1a20*/  HADD2.F32 R39, -RZ, R39.H1_H1 ;  /* 0x30000027ff277230 */ /* 0x000fe20000004100 */
[----:B------:R-:W-:Y:S01]  /*1a30*/  STL [R1+0x24], R38 ;  /* 0x0000242601007387 */ /* 0x000fe20000100800 */
[----:B------:R-:W-:Y:S01]  /*1a40*/  FFMA.FTZ R20, R0, R44, R32 ;  /* 0x0000002c00147223 */ /* 0x000fe20000010020 */
[----:B------:R-:W-:Y:S02]  /*1a50*/  FMUL.FTZ R23, R5, R23 ;  /* 0x0000001705177220 */ /* 0x000fe40000410000 */
[----:B------:R-:W-:Y:S01]  /*1a60*/  STL [R1+0xec], R48 ;  /* 0x0000ec3001007387 */ /* 0x000fe20000100800 */
[----:B------:R-:W-:-:S03]  /*1a70*/  FFMA.FTZ R20, R3, R43, R20 ;  /* 0x0000002b03147223 */ /* 0x000fc60000010014 */
[----:B------:R-:W-:Y:S01]  /*1a80*/  STL [R1+0xf0], R45 ;  /* 0x0000f02d01007387 */ /* 0x000fe20000100800 */
[----:B------:R-:W-:-:S03]  /*1a90*/  FADD.FTZ R39, -R22, R39 ;  /* 0x0000002716277221 */ /* 0x000fc60000010100 */
[----:B------:R-:W-:Y:S04]  /*1aa0*/  STL [R1+0xe4], R44 ;  /* 0x0000e42c01007387 */ /* 0x000fe80000100800 */
[----:B------:R-:W-:Y:S04]  /*1ab0*/  STL [R1+0xe8], R43 ;  /* 0x0000e82b01007387 */ /* 0x000fe80000100800 */
[----:B------:R-:W-:Y:S01]  /*1ac0*/  STL [R1+0x1c], R36 ;  /* 0x00001c2401007387 */ /* 0x000fe20000100800 */
[----:B------:R-:W-:-:S03]  /*1ad0*/  FFMA.FTZ R20, R0, R42, R20 ;  /* 0x0000002a00147223 */ /* 0x000fc60000010014 */
[----:B------:R-:W-:Y:S04]  /*1ae0*/  STL [R1+0xd8], R5 ;  /* 0x0000d80501007387 */ /* 0x000fe80000100800 */
[----:B------:R-:W-:Y:S04]  /*1af0*/  STL [R1+0x20], R23 ;  /* 0x0000201701007387 */ /* 0x000fe80000100800 */
[----:B------:R-:W-:Y:S04]  /*1b00*/  STL [R1+0xf4], R42 ;  /* 0x0000f42a01007387 */ /* 0x000fe80000100800 */
[----:B------:R0:W-:Y:S02]  /*1b10*/  STL [R1+0xe0], R0 ;  /* 0x0000e00001007387 */ /* 0x0001e40000100800 */
[----:B0-----:R-:W-:-:S05]  /*1b20*/  FMUL.FTZ R0, R6, R39 ;  /* 0x0000002706007220 */ /* 0x001fca0000410000 */
[----:B------:R-:W-:Y:S04]  /*1b30*/  STL [R1+0x18], R0 ;  /* 0x0000180001007387 */ /* 0x000fe80000100800 */
[----:B------:R-:W2:Y:S04]  /*1b40*/  LDL R42, [R1+0x34] ;  /* 0x00003400012a7983 */ /* 0x000ea80000100800 */
[----:B------:R-:W3:Y:S04]  /*1b50*/  LDL R45, [R1+0x28] ;  /* 0x00002800012d7983 */ /* 0x000ee80000100800 */
[----:B------:R-:W4:Y:S01]  /*1b60*/  LDL R48, [R1+0x2c] ;  /* 0x00002c0001307983 */ /* 0x000f220000100800 */
[----:B------:R-:W-:-:S02]  /*1b70*/  HADD2.F32 R11, -RZ, R41.H1_H1 ;  /* 0x30000029ff0b7230 */ /* 0x000fc40000004100 */
[----:B------:R-:W-:Y:S01]  /*1b80*/  HADD2.F32 R12, -RZ, R37.H0_H0 ;  /* 0x20000025ff0c7230 */ /* 0x000fe20000004100 */
[----:B------:R-:W4:Y:S02]  /*1b90*/  LDL R40, [R1+0x38] ;  /* 0x0000380001287983 */ /* 0x000f240000100800 */
[----:B------:R-:W-:Y:S01]  /*1ba0*/  FMUL.FTZ R14, R4, R11 ;  /* 0x0000000b040e7220 */ /* 0x000fe20000410000 */
[----:B------:R-:W-:Y:S01]  /*1bb0*/  HADD2.F32 R34, -RZ, R33.H1_H1 ;  /* 0x30000021ff227230 */ /* 0x000fe20000004100 */
[----:B------:R-:W4:Y:S02]  /*1bc0*/  LDL R43, [R1+0x7c] ;  /* 0x00007c00012b7983 */ /* 0x000f240000100800 */
[----:B------:R-:W-:Y:S01]  /*1bd0*/  FFMA.FTZ R18, R38, R14, R18 ;  /* 0x0000000e26127223 */ /* 0x000fe20000010012 */
[----:B------:R-:W-:Y:S02]  /*1be0*/  HADD2.F32 R14, -RZ, R37.H1_H1 ;  /* 0x30000025ff0e7230 */ /* 0x000fe40000004100 */
[----:B------:R-:W-:Y:S01]  /*1bf0*/  FMUL.FTZ R37, R3, R13 ;  /* 0x0000000d03257220 */ /* 0x000fe20000410000 */
[----:B------:R-:W-:Y:S01]  /*1c00*/  FMUL.FTZ R32, R2, R12 ;  /* 0x0000000c02207220 */ /* 0x000fe20000410000 */
[----:B------:R-:W4:Y:S02]  /*1c10*/  LDL R44, [R1+0x74] ;  /* 0x00007400012c7983 */ /* 0x000f240000100800 */
[----:B------:R-:W-:Y:S01]  /*1c20*/  FFMA.FTZ R37, R23, R37, R16 ;  /* 0x0000002517257223 */ /* 0x000fe20000010010 */
[----:B------:R-:W-:Y:S01]  /*1c30*/  FFMA.FTZ R18, R36, R32, R18 ;  /* 0x0000002024127223 */ /* 0x000fe20000010012 */
[----:B------:R-:W-:-:S04]  /*1c40*/  FMUL.FTZ R16, R4, R14 ;  /* 0x0000000e04107220 */ /* 0x000fc80000410000 */
[----:B------:R-:W-:Y:S01]  /*1c50*/  FFMA.FTZ R18, R0, R16, R18 ;  /* 0x0000001000127223 */ /* 0x000fe20000010012 */
[----:B------:R-:W-:Y:S01]  /*1c60*/  FFMA.FTZ R16, R2, R7, RZ ;  /* 0x0000000702107223 */ /* 0x000fe200000100ff */
[----:B------:R-:W-:-:S03]  /*1c70*/  FFMA.FTZ R36, R3, R13, R20 ;  /* 0x0000000d03247223 */ /* 0x000fc60000010014 */
[----:B------:R-:W-:Y:S02]  /*1c80*/  FFMA.FTZ R38, R4, R50, R16 ;  /* 0x0000003204267223 */ /* 0x000fe40000010010 */
[----:B------:R0:W-:Y:S02]  /*1c90*/  STS.64 [R52], R36 ;  /* 0x0000002434007388 */ /* 0x0001e40000000a00 */
[----:B------:R-:W-:Y:S01]  /*1ca0*/  FFMA.FTZ R38, R2, R47, R38 ;  /* 0x0000002f02267223 */ /* 0x000fe20000010026 */
[----:B------:R-:W-:-:S03]  /*1cb0*/  HADD2.F32 R20, -RZ, R33.H0_H0 ;  /* 0x20000021ff147230 */ /* 0x000fc60000004100 */
[----:B------:R-:W-:Y:S01]  /*1cc0*/  FFMA.FTZ R38, R4, R46, R38 ;  /* 0x0000002e04267223 */ /* 0x000fe20000010026 */
[----:B0-----:R-:W-:-:S05]  /*1cd0*/  HADD2.F32 R36, -RZ, R15.H1_H1 ;  /* 0x3000000fff247230 */ /* 0x001fca0000004100 */
[----:B------:R-:W-:Y:S01]  /*1ce0*/  FADD.FTZ R33, -R22, R36 ;  /* 0x0000002416217221 */ /* 0x000fe20000010100 */
[----:B------:R-:W-:Y:S01]  /*1cf0*/  FFMA.FTZ R36, R2, R8, R38 ;  /* 0x0000000802247223 */ /* 0x000fe20000010026 */
[----:B------:R-:W-:-:S03]  /*1d00*/  HADD2.F32 R23, -RZ, R15.H0_H0 ;  /* 0x2000000fff177230 */ /* 0x000fc60000004100 */
[----:B------:R-:W-:Y:S01]  /*1d10*/  FFMA.FTZ R36, R4, R9, R36 ;  /* 0x0000000904247223 */ /* 0x000fe20000010024 */
[----:B------:R-:W-:-:S03]  /*1d20*/  HADD2.F32 R32, -RZ, R17.H0_H0 ;  /* 0x20000011ff207230 */ /* 0x000fc60000004100 */
[----:B------:R-:W-:Y:S01]  /*1d30*/  FFMA.FTZ R36, R2, R10, R36 ;  /* 0x0000000a02247223 */ /* 0x000fe20000010024 */
[--C-:B------:R-:W-:Y:S02]  /*1d40*/  HADD2.F32 R15, -RZ, R35.reuse.H0_H0 ;  /* 0x20000023ff0f7230 */ /* 0x100fe40000004100 */
[----:B------:R-:W-:Y:S01]  /*1d50*/  FMUL.FTZ R5, R6, R33 ;  /* 0x0000002106057220 */ /* 0x000fe20000410000 */
[----:B------:R-:W-:Y:S02]  /*1d60*/  HADD2.F32 R16, -RZ, R35.H1_H1 ;  /* 0x30000023ff107230 */ /* 0x000fe40000004100 */
[----:B------:R-:W-:Y:S01]  /*1d70*/  FADD.FTZ R37, -R22, R23 ;  /* 0x0000001716257221 */ /* 0x000fe20000010100 */
[----:B------:R-:W-:Y:S01]  /*1d80*/  FFMA.FTZ R33, R4, R11, R36 ;  /* 0x0000000b04217223 */ /* 0x000fe20000010024 */
[----:B------:R-:W-:Y:S02]  /*1d90*/  HADD2.F32 R35, -RZ, R17.H1_H1 ;  /* 0x30000011ff237230 */ /* 0x000fe40000004100 */
[----:B------:R-:W-:Y:S01]  /*1da0*/  FADD.FTZ R32, -R22, R32 ;  /* 0x0000002016207221 */ /* 0x000fe20000010100 */
[----:B------:R-:W-:Y:S01]  /*1db0*/  FMUL.FTZ R17, R2, R15 ;  /* 0x0000000f02117220 */ /* 0x000fe20000410000 */
[----:B------:R-:W-:Y:S01]  /*1dc0*/  FMUL.FTZ R0, R6, R37 ;  /* 0x0000002506007220 */ /* 0x000fe20000410000 */
[----:B------:R-:W-:Y:S01]  /*1dd0*/  FFMA.FTZ R33, R2, R12, R33 ;  /* 0x0000000c02217223 */ /* 0x000fe20000010021 */
[C---:B------:R-:W-:Y:S01]  /*1de0*/  FADD.FTZ R23, -R22.reuse, R35 ;  /* 0x0000002316177221 */ /* 0x040fe20000010100 */
[C---:B------:R-:W-:Y:S01]  /*1df0*/  FADD.FTZ R20, -R22.reuse, R20 ;  /* 0x0000001416147221 */ /* 0x040fe20000010100 */
[----:B------:R-:W-:Y:S01]  /*1e00*/  FADD.FTZ R22, -R22, R34 ;  /* 0x0000002216167221 */ /* 0x000fe20000010100 */
[----:B------:R-:W-:Y:S01]  /*1e10*/  FMUL.FTZ R37, R6, R32 ;  /* 0x0000002006257220 */ /* 0x000fe20000410000 */
[----:B------:R-:W-:Y:S01]  /*1e20*/  FFMA.FTZ R18, R0, R17, R18 ;  /* 0x0000001100127223 */ /* 0x000fe20000010012 */
[C---:B------:R-:W-:Y:S01]  /*1e30*/  FMUL.FTZ R34, R4.reuse, R16 ;  /* 0x0000001004227220 */ /* 0x040fe20000410000 */
[----:B------:R-:W-:Y:S01]  /*1e40*/  FFMA.FTZ R32, R4, R14, R33 ;  /* 0x0000000e04207223 */ /* 0x000fe20000010021 */
[----:B------:R-:W-:-:S02]  /*1e50*/  HADD2.F32 R17, -RZ, R19.H0_H0 ;  /* 0x20000013ff117230 */ /* 0x000fc40000004100 */
[----:B------:R-:W-:Y:S01]  /*1e60*/  FFMA.FTZ R34, R5, R34, R18 ;  /* 0x0000002205227223 */ /* 0x000fe20000010012 */
[C---:B------:R-:W-:Y:S01]  /*1e70*/  FFMA.FTZ R32, R2.reuse, R15, R32 ;  /* 0x0000000f02207223 */ /* 0x040fe20000010020 */
[----:B------:R-:W-:Y:S02]  /*1e80*/  HADD2.F32 R18, -RZ, R19.H1_H1 ;  /* 0x30000013ff127230 */ /* 0x000fe40000004100 */
[----:B------:R-:W-:Y:S01]  /*1e90*/  FMUL.FTZ R19, R2, R17 ;  /* 0x0000001102137220 */ /* 0x000fe20000410000 */
[----:B------:R-:W-:Y:S01]  /*1ea0*/  FFMA.FTZ R32, R4, R16, R32 ;  /* 0x0000001004207223 */ /* 0x000fe20000010020 */
[----:B------:R-:W-:Y:S02]  /*1eb0*/  FMUL.FTZ R35, R6, R23 ;  /* 0x0000001706237220 */ /* 0x000fe40000410000 */
[----:B------:R-:W-:Y:S01]  /*1ec0*/  FFMA.FTZ R34, R37, R19, R34 ;  /* 0x0000001325227223 */ /* 0x000fe20000010022 */
[----:B------:R-:W-:Y:S01]  /*1ed0*/  FMUL.FTZ R33, R4, R18 ;  /* 0x0000001204217220 */ /* 0x000fe20000410000 */
[----:B------:R-:W-:-:S02]  /*1ee0*/  HADD2.F32 R19, -RZ, R21.H0_H0 ;  /* 0x20000015ff137230 */ /* 0x000fc40000004100 */
[----:B------:R-:W-:Y:S01]  /*1ef0*/  FFMA.FTZ R32, R2, R17, R32 ;  /* 0x0000001102207223 */ /* 0x000fe20000010020 */
[----:B------:R-:W-:Y:S01]  /*1f00*/  FMUL.FTZ R41, R6, R20 ;  /* 0x0000001406297220 */ /* 0x000fe20000410000 */
[----:B------:R-:W-:Y:S01]  /*1f10*/  FFMA.FTZ R23, R35, R33, R34 ;  /* 0x0000002123177223 */ /* 0x000fe20000010022 */
[----:B------:R-:W-:Y:S02]  /*1f20*/  HADD2.F32 R20, -RZ, R21.H1_H1 ;  /* 0x30000015ff147230 */ /* 0x000fe40000004100 */
[----:B------:R-:W-:Y:S01]  /*1f30*/  FMUL.FTZ R33, R2, R19 ;  /* 0x0000001302217220 */ /* 0x000fe20000410000 */
[----:B------:R-:W-:Y:S01]  /*1f40*/  FFMA.FTZ R32, R4, R18, R32 ;  /* 0x0000001204207223 */ /* 0x000fe20000010020 */
[----:B------:R-:W-:Y:S01]  /*1f50*/  STL [R1+0x14], R0 ;  /* 0x0000140001007387 */ /* 0x000fe20000100800 */
[----:B------:R-:W-:Y:S01]  /*1f60*/  FMUL.FTZ R51, R6, R22 ;  /* 0x0000001606337220 */ /* 0x000fe20000410000 */
[----:B------:R-:W-:Y:S01]  /*1f70*/  FFMA.FTZ R23, R41, R33, R23 ;  /* 0x0000002129177223 */ /* 0x000fe20000010017 */
[----:B------:R-:W-:Y:S01]  /*1f80*/  FMUL.FTZ R21, R4, R20 ;  /* 0x0000001404157220 */ /* 0x000fe20000410000 */
[----:B------:R-:W-:Y:S01]  /*1f90*/  STL [R1+0x10], R5 ;  /* 0x0000100501007387 */ /* 0x000fe20000100800 */
[----:B------:R-:W-:-:S03]  /*1fa0*/  FFMA.FTZ R22, R2, R19, R32 ;  /* 0x0000001302167223 */ /* 0x000fc60000010020 */
[----:B------:R-:W-:Y:S01]  /*1fb0*/  STL [R1+0xc], R37 ;  /* 0x00000c2501007387 */ /* 0x000fe20000100800 */
[----:B------:R-:W-:-:S03]  /*1fc0*/  FFMA.FTZ R23, R51, R21, R23 ;  /* 0x0000001533177223 */ /* 0x000fc60000010017 */
[----:B------:R-:W-:Y:S01]  /*1fd0*/  STL [R1+0x8], R35 ;  /* 0x0000082301007387 */ /* 0x000fe20000100800 */
[----:B------:R-:W-:-:S03]  /*1fe0*/  FFMA.FTZ R22, R4, R20, R22 ;  /* 0x0000001404167223 */ /* 0x000fc60000010016 */
[----:B------:R-:W-:Y:S04]  /*1ff0*/  STL [R1+0x4], R41 ;  /* 0x0000042901007387 */ /* 0x000fe80000100800 */
[----:B------:R-:W-:Y:S04]  /*2000*/  STL [R1], R51 ;  /* 0x0000003301007387 */ /* 0x000fe80000100800 */
[----:B------:R-:W4:Y:S04]  /*2010*/  LDL R33, [R1+0x78] ;  /* 0x0000780001217983 */ /* 0x000f280000100800 */
[----:B------:R-:W4:Y:S04]  /*2020*/  LDL R34, [R1+0x60] ;  /* 0x0000600001227983 */ /* 0x000f280000100800 */
[----:B------:R-:W4:Y:S04]  /*2030*/  LDL R36, [R1+0x70] ;  /* 0x0000700001247983 */ /* 0x000f280000100800 */
[----:B------:R-:W4:Y:S04]  /*2040*/  LDL R38, [R1+0x6c] ;  /* 0x00006c0001267983 */ /* 0x000f280000100800 */
[----:B------:R-:W4:Y:S04]  /*2050*/  LDL R39, [R1+0x5c] ;  /* 0x00005c0001277983 */ /* 0x000f280000100800 */
[----:B------:R0:W-:Y:S04]  /*2060*/  STS.64 [R52+0x1680], R22 ;  /* 0x0016801634007388 */ /* 0x0001e80000000a00 */
[----:B------:R-:W4:Y:S04]  /*2070*/  LDL R32, [R1+0x50] ;  /* 0x0000500001207983 */ /* 0x000f280000100800 */
[----:B0-----:R-:W4:Y:S01]  /*2080*/  LDL R52, [R1+0x18] ;  /* 0x0000180001347983 */ /* 0x001f220000100800 */
[----:B--2--5:R-:W-:-:S03]  /*2090*/  FFMA.FTZ R24, R42, R56, R24 ;  /* 0x000000382a187223 */ /* 0x024fc60000010018 */
[----:B------:R-:W2:Y:S01]  /*20a0*/  LDL R42, [R1+0x48] ;  /* 0x00004800012a7983 */ /* 0x000ea20000100800 */
[----:B---3--:R-:W-:-:S03]  /*20b0*/  FFMA.FTZ R21, R45, R7, R28 ;  /* 0x000000072d157223 */ /* 0x008fc6000001001c */
[----:B------:R-:W3:Y:S01]  /*20c0*/  LDL R45, [R1+0x68] ;  /* 0x00006800012d7983 */ /* 0x000ee20000100800 */
[----:B----4-:R-:W-:-:S03]  /*20d0*/  FFMA.FTZ R23, R48, R50, R30 ;  /* 0x0000003230177223 */ /* 0x010fc6000001001e */
[----:B------:R-:W4:Y:S01]  /*20e0*/  LDL R48, [R1+0x58] ;  /* 0x0000580001307983 */ /* 0x000f220000100800 */
[----:B------:R-:W-:-:S03]  /*20f0*/  FFMA.FTZ R22, R40, R60, R26 ;  /* 0x0000003c28167223 */ /* 0x000fc6000001001a */
[----:B------:R-:W4:Y:S01]  /*2100*/  LDL R30, [R1+0x64] ;  /* 0x00006400011e7983 */ /* 0x000f220000100800 */
[----:B------:R-:W-:-:S03]  /*2110*/  FFMA.FTZ R24, R43, R61, R24 ;  /* 0x0000003d2b187223 */ /* 0x000fc60000010018 */
[----:B------:R-:W4:Y:S01]  /*2120*/  LDL R43, [R1+0x3c] ;  /* 0x00003c00012b7983 */ /* 0x000f220000100800 */
[----:B------:R-:W-:-:S03]  /*2130*/  FFMA.FTZ R22, R44, R59, R22 ;  /* 0x0000003b2c167223 */ /* 0x000fc60000010016 */
[----:B------:R-:W4:Y:S04]  /*2140*/  LDL R28, [R1+0x54] ;  /* 0x00005400011c7983 */ /* 0x000f280000100800 */
[----:B------:R-:W4:Y:S04]  /*2150*/  LDL R44, [R1+0x24] ;  /* 0x00002400012c7983 */ /* 0x000f280000100800 */
[----:B------:R-:W4:Y:S01]  /*2160*/  LDL R26, [R1+0x1c] ;  /* 0x00001c00011a7983 */ /* 0x000f220000100800 */
[----:B------:R-:W-:-:S03]  /*2170*/  FFMA.FTZ R21, R33, R47, R21 ;  /* 0x0000002f21157223 */ /* 0x000fc60000010015 */
        /* <DEDUP_REMOVED lines=9> */
[----:B--2---:R-:W-:-:S03]  /*2210*/  FFMA.FTZ R23, R42, R9, R23 ;  /* 0x000000092a177223 */ /* 0x004fc60000010017 */
[----:B------:R-:W2:Y:S01]  /*2220*/  LDL.LU R42, [R1+0xf4] ;  /* 0x0000f400012a7983 */ /* 0x000ea20000300800 */
[----:B---3--:R-:W-:-:S03]  /*2230*/  FFMA.FTZ R24, R45, R55, R24 ;  /* 0x000000372d187223 */ /* 0x008fc60000010018 */
[----:B------:R-:W3:Y:S01]  /*2240*/  LDL.LU R45, [R1+0xf0] ;  /* 0x0000f000012d7983 */ /* 0x000ee20000300800 */
[----:B----4-:R-:W-:-:S03]  /*2250*/  FFMA.FTZ R22, R48, R54, R22 ;  /* 0x0000003630167223 */ /* 0x010fc60000010016 */
[----:B------:R-:W4:Y:S01]  /*2260*/  LDL.LU R48, [R1+0xec] ;  /* 0x0000ec0001307983 */ /* 0x000f220000300800 */
[----:B------:R-:W-:Y:S01]  /*2270*/  FFMA.FTZ R24, R30, R53, R24 ;  /* 0x000000351e187223 */ /* 0x000fe20000010018 */
[----:B------:R-:W-:Y:S02]  /*2280*/  FFMA.FTZ R21, R43, R10, R21 ;  /* 0x0000000a2b157223 */ /* 0x000fe40000010015 */
[----:B------:R-:W2:Y:S01]  /*2290*/  LDL.LU R43, [R1+0xe8] ;  /* 0x0000e800012b7983 */ /* 0x000ea20000300800 */
[----:B------:R-:W-:Y:S01]  /*22a0*/  FFMA.FTZ R22, R28, R49, R22 ;  /* 0x000000311c167223 */ /* 0x000fe20000010016 */
[----:B------:R-:W-:Y:S02]  /*22b0*/  FFMA.FTZ R23, R44, R11, R23 ;  /* 0x0000000b2c177223 */ /* 0x000fe40000010017 */
[----:B------:R-:W2:Y:S01]  /*22c0*/  LDL.LU R44, [R1+0xe4] ;  /* 0x0000e400012c7983 */ /* 0x000ea20000300800 */
[----:B------:R-:W-:Y:S01]  /*22d0*/  FFMA.FTZ R26, R26, R12, R21 ;  /* 0x0000000c1a1a7223 */ /* 0x000fe20000010015 */
[----:B------:R-:W-:-:S03]  /*22e0*/  FFMA.FTZ R28, R52, R14, R23 ;  /* 0x0000000e341c7223 */ /* 0x000fc60000010017 */
[----:B------:R-:W-:Y:S02]  /*22f0*/  FFMA.FTZ R23, R0, R15, R26 ;  /* 0x0000000f00177223 */ /* 0x000fe4000001001a */
[----:B------:R0:W5:Y:S01]  /*2300*/  LDL.LU R0, [R1+0xe0] ;  /* 0x0000e00001007983 */ /* 0x0001620000300800 */
[----:B------:R-:W1:Y:S01]  /*2310*/  S2R R40, SR_TID.X ;  /* 0x0000000000287919 */ /* 0x000e620000002100 */
[----:B------:R-:W-:Y:S01]  /*2320*/  FADD.FTZ R25, R56, R25 ;  /* 0x0000001938197221 */ /* 0x000fe20000010000 */
[----:B------:R-:W-:Y:S01]  /*2330*/  FADD.FTZ R27, R60, R27 ;  /* 0x0000001b3c1b7221 */ /* 0x000fe20000010000 */
[----:B------:R-:W-:Y:S01]  /*2340*/  FADD.FTZ R29, R7, R29 ;  /* 0x0000001d071d7221 */ /* 0x000fe20000010000 */
[----:B------:R-:W-:Y:S01]  /*2350*/  FADD.FTZ R31, R50, R31 ;  /* 0x0000001f321f7221 */ /* 0x000fe20000010000 */
[----:B------:R-:W-:Y:S01]  /*2360*/  UIADD3.X UR10, URZ, UR5, URZ, UP0, !UPT ;  /* 0x000000053f0a7290 */ /* 0x000fe200087fe43f */
[----:B------:R-:W-:Y:S01]  /*2370*/  BAR.SYNC.DEFER_BLOCKING 0x0 ;  /* 0x0000000000007b1d */ /* 0x000fe20000010000 */
[----:B----4-:R-:W-:Y:S01]  /*2380*/  FFMA.FTZ R21, R32, R48, R24 ;  /* 0x0000003020157223 */ /* 0x010fe20000010018 */
[----:B------:R-:W-:-:S04]  /*2390*/  FFMA.FTZ R24, R5, R16, R28 ;  /* 0x0000001005187223 */ /* 0x000fc8000001001c */
[----:B------:R0:W5:Y:S01]  /*23a0*/  LDL.LU R5, [R1+0xd8] ;  /* 0x0000d80001057983 */ /* 0x0001620000300800 */
[----:B------:R-:W-:Y:S01]  /*23b0*/  UISETP.GE.U32.AND UP0, UPT, UR9, UR14, UPT ;  /* 0x0000000e0900728c */ /* 0x000fe2000bf06070 */
[----:B------:R-:W-:Y:S01]  /*23c0*/  FADD.FTZ R25, R25, R61 ;  /* 0x0000003d19197221 */ /* 0x000fe20000010000 */
[----:B------:R-:W-:Y:S01]  /*23d0*/  FADD.FTZ R27, R27, R59 ;  /* 0x0000003b1b1b7221 */ /* 0x000fe20000010000 */
[----:B------:R-:W-:Y:S01]  /*23e0*/  FADD.FTZ R29, R29, R47 ;  /* 0x0000002f1d1d7221 */ /* 0x000fe20000010000 */
[----:B------:R-:W-:Y:S01]  /*23f0*/  FADD.FTZ R31, R31, R46 ;  /* 0x0000002e1f1f7221 */ /* 0x000fe20000010000 */
[----:B------:R-:W-:Y:S01]  /*2400*/  UISETP.GE.AND.EX UP0, UPT, UR10, UR15, UPT, UP0 ;  /* 0x0000000f0a00728c */ /* 0x000fe2000bf06300 */
        /* <DEDUP_REMOVED lines=8> */
[----:B------:R-:W-:Y:S01]  /*2490*/  PLOP3.LUT P0, PT, PT, PT, UP0, 0x80, 0x0 ;  /* 0x000000000000781c */ /* 0x000fe20003f0f008 */
[----:B------:R-:W-:Y:S01]  /*24a0*/  FADD.FTZ R25, R25, R53 ;  /* 0x0000003519197221 */ /* 0x000fe20000010000 */
[----:B------:R-:W-:Y:S01]  /*24b0*/  FADD.FTZ R27, R27, R49 ;  /* 0x000000311b1b7221 */ /* 0x000fe20000010000 */
[----:B------:R-:W-:Y:S01]  /*24c0*/  FADD.FTZ R29, R29, R12 ;  /* 0x0000000c1d1d7221 */ /* 0x000fe20000010000 */
[----:B------:R-:W-:Y:S01]  /*24d0*/  FADD.FTZ R31, R31, R14 ;  /* 0x0000000e1f1f7221 */ /* 0x000fe20000010000 */
[----:B------:R-:W-:Y:S01]  /*24e0*/  FADD.FTZ R25, R25, R48 ;  /* 0x0000003019197221 */ /* 0x000fe20000010000 */
[----:B---3--:R-:W-:Y:S01]  /*24f0*/  FADD.FTZ R27, R27, R45 ;  /* 0x0000002d1b1b7221 */ /* 0x008fe20000010000 */
[----:B------:R-:W-:Y:S01]  /*2500*/  FADD.FTZ R29, R29, R15 ;  /* 0x0000000f1d1d7221 */ /* 0x000fe20000010000 */
[----:B------:R-:W-:Y:S01]  /*2510*/  FADD.FTZ R31, R31, R16 ;  /* 0x000000101f1f7221 */ /* 0x000fe20000010000 */
[----:B------:R-:W-:Y:S01]  /*2520*/  FFMA.FTZ R22, R33, R45, R22 ;  /* 0x0000002d21167223 */ /* 0x000fe20000010016 */
[----:B--2---:R-:W-:Y:S01]  /*2530*/  FADD.FTZ R25, R25, R44 ;  /* 0x0000002c19197221 */ /* 0x004fe20000010000 */
[----:B------:R-:W-:Y:S01]  /*2540*/  FADD.FTZ R27, R27, R43 ;  /* 0x0000002b1b1b7221 */ /* 0x000fe20000010000 */
[----:B------:R-:W-:Y:S01]  /*2550*/  FADD.FTZ R29, R29, R17 ;  /* 0x000000111d1d7221 */ /* 0x000fe20000010000 */
[----:B------:R-:W-:Y:S01]  /*2560*/  FADD.FTZ R31, R31, R18 ;  /* 0x000000121f1f7221 */ /* 0x000fe20000010000 */
[----:B------:R-:W-:Y:S01]  /*2570*/  FFMA.FTZ R21, R34, R44, R21 ;  /* 0x0000002c22157223 */ /* 0x000fe20000010015 */
[----:B------:R-:W-:Y:S01]  /*2580*/  FFMA.FTZ R22, R36, R43, R22 ;  /* 0x0000002b24167223 */ /* 0x000fe20000010016 */
[----:B------:R-:W-:Y:S01]  /*2590*/  FFMA.FTZ R23, R37, R17, R23 ;  /* 0x0000001125177223 */ /* 0x000fe20000010017 */
[----:B------:R-:W-:Y:S01]  /*25a0*/  FFMA.FTZ R30, R35, R18, R24 ;  /* 0x00000012231e7223 */ /* 0x000fe20000010018 */
[----:B-1----:R-:W-:Y:S01]  /*25b0*/  ISETP.GT.U32.AND P1, PT, R40, 0x3f, PT ;  /* 0x0000003f2800780c */ /* 0x002fe20003f24070 */
        /* <DEDUP_REMOVED lines=8> */
[----:B0-----:R-:W-:Y:S06]  /*2640*/  @!P0 BRA `(.L_x_2117) ;  /* 0x0000000000f08947 */ /* 0x001fec0003800000 */
[----:B------:R-:W2:Y:S04]  /*2650*/  LDL R34, [R1+0xd4] ;  /* 0x0000d40001227983 */ /* 0x000ea80000100800 */
[----:B------:R-:W3:Y:S04]  /*2660*/  LDL R33, [R1+0xd0] ;  /* 0x0000d00001217983 */ /* 0x000ee80000100800 */
[----:B------:R-:W4:Y:S04]  /*2670*/  LDL R37, [R1+0xcc] ;  /* 0x0000cc0001257983 */ /* 0x000f280000100800 */
[----:B------:R-:W4:Y:S01]  /*2680*/  LDL R36, [R1+0xc8] ;  /* 0x0000c80001247983 */ /* 0x000f220000100800 */
[----:B------:R-:W0:Y:S01]  /*2690*/  S2UR UR7, SR_CgaCtaId ;  /* 0x00000000000779c3 */ /* 0x000e220000008800 */
[----:B------:R-:W-:Y:S01]  /*26a0*/  UMOV UR5, 0x400 ;  /* 0x0000040000057882 */ /* 0x000fe20000000000 */
[----:B------:R-:W-:Y:S01]  /*26b0*/  SHF.L.U32 R21, R40, 0x1, RZ ;  /* 0x0000000128157819 */ /* 0x000fe200000006ff */
[----:B------:R-:W1:Y:S03]  /*26c0*/  S2R R51, SR_TID.X ;  /* 0x0000000000337919 */ /* 0x000e660000002100 */
[----:B------:R-:W-:-:S04]  /*26d0*/  LOP3.LUT R21, R21, 0x18, RZ, 0xc0, !PT ;  /* 0x0000001815157812 */ /* 0x000fc800078ec0ff */
[----:B------:R-:W-:Y:S01]  /*26e0*/  LOP3.LUT R32, R21, 0x8, RZ, 0x3c, !PT ;  /* 0x0000000815207812 */ /* 0x000fe200078e3cff */
[----:B0-----:R-:W-:Y:S02]  /*26f0*/  ULEA UR5, UR7, UR5, 0x18 ;  /* 0x0000000507057291 */ /* 0x001fe4000f8ec03f */
[----:B------:R-:W-:-:S04]  /*2700*/  ULOP3.LUT UR7, UR11, 0xff, URZ, 0xc0, !UPT ;  /* 0x000000ff0b077892 */ /* 0x000fc8000f8ec03f */
[----:B------:R-:W-:Y:S01]  /*2710*/  LEA R22, R40, UR5, 0x5 ;  /* 0x0000000528167c11 */ /* 0x000fe2000f8e28ff */
[----:B------:R-:W-:-:S03]  /*2720*/  UPRMT UR7, UR8, 0x2104, UR7 ;  /* 0x0000210408077896 */ /* 0x000fc60008000007 */
[C---:B------:R-:W-:Y:S02]  /*2730*/  IADD3 R23, R22.reuse, R21, RZ ;  /* 0x0000001516177210 */ /* 0x040fe40007ffe0ff */
[----:B------:R-:W-:Y:S02]  /*2740*/  IADD3 R32, R22, R32, RZ ;  /* 0x0000002016207210 */ /* 0x000fe40007ffe0ff */
[----:B-1----:R-:W-:Y:S01]  /*2750*/  SHF.R.S32.HI R35, RZ, 0x1f, R51 ;  /* 0x0000001fff237819 */ /* 0x002fe20000011433 */
[----:B------:R0:W-:Y:S01]  /*2760*/  STS.64 [R23], R24 ;  /* 0x0000001817007388 */ /* 0x0001e20000000a00 */
[----:B------:R-:W-:Y:S02]  /*2770*/  IADD3 R38, R51, 0x1e0, RZ ;  /* 0x000001e033267810 */ /* 0x000fe40007ffe0ff */
[----:B------:R-:W-:Y:S01]  /*2780*/  LEA.HI R35, R35, R51, RZ, 0x2 ;  /* 0x0000003323237211 */ /* 0x000fe200078f10ff */
[----:B------:R1:W-:Y:S01]  /*2790*/  STS.64 [R32], R26 ;  /* 0x0000001a20007388 */ /* 0x0003e20000000a00 */
[----:B------:R-:W-:-:S02]  /*27a0*/  IADD3 R39, R51, 0x1e0, RZ ;  /* 0x000001e033277810 */ /* 0x000fc40007ffe0ff */
[----:B------:R-:W-:Y:S02]  /*27b0*/  SHF.R.S32.HI R35, RZ, 0x2, R35 ;  /* 0x00000002ff237819 */ /* 0x000fe40000011423 */
[----:B------:R-:W-:Y:S02]  /*27c0*/  SHF.R.S32.HI R38, RZ, 0x1f, R38 ;  /* 0x0000001fff267819 */ /* 0x000fe40000011426 */
[C---:B0-----:R-:W-:Y:S02]  /*27d0*/  LOP3.LUT R23, R21.reuse, 0x10, RZ, 0x3c, !PT ;  /* 0x0000001015177812 */ /* 0x041fe400078e3cff */
[----:B------:R-:W-:Y:S02]  /*27e0*/  LOP3.LUT R21, R21, 0x18, RZ, 0x3c, !PT ;  /* 0x0000001815157812 */ /* 0x000fe400078e3cff */
[C---:B------:R-:W-:Y:S02]  /*27f0*/  IADD3 R23, R22.reuse, R23, RZ ;  /* 0x0000001716177210 */ /* 0x040fe40007ffe0ff */
[----:B------:R-:W-:-:S02]  /*2800*/  IADD3 R21, R22, R21, RZ ;  /* 0x0000001516157210 */ /* 0x000fc40007ffe0ff */
[----:B-1----:R-:W-:Y:S01]  /*2810*/  LEA R32, R35, UR5, 0x5 ;  /* 0x0000000523207c11 */ /* 0x002fe2000f8e28ff */
[----:B------:R-:W-:Y:S01]  /*2820*/  STS.64 [R23], R28 ;  /* 0x0000001c17007388 */ /* 0x000fe20000000a00 */
[----:B------:R-:W-:-:S03]  /*2830*/  LEA.HI R38, R38, R39, RZ, 0x2 ;  /* 0x0000002726267211 */ /* 0x000fc600078f10ff */
[----:B------:R0:W-:Y:S01]  /*2840*/  STS.64 [R21], R30 ;  /* 0x0000001e15007388 */ /* 0x0001e20000000a00 */
[----:B------:R-:W-:Y:S02]  /*2850*/  SHF.R.S32.HI R38, RZ, 0x2, R38 ;  /* 0x00000002ff267819 */ /* 0x000fe40000011426 */
[----:B0-----:R-:W-:-:S05]  /*2860*/  MOV R21, UR7 ;  /* 0x0000000700157c02 */ /* 0x001fca0008000f00 */
[----:B------:R-:W-:-:S05]  /*2870*/  IMAD R21, R21, 0x3c0, R40 ;  /* 0x000003c015157824 */ /* 0x000fca00078e0228 */
[----:B------:R-:W-:Y:S01]  /*2880*/  SHF.L.U32 R21, R21, 0x1, RZ ;  /* 0x0000000115157819 */ /* 0x000fe200000006ff */
[----:B------:R-:W-:Y:S01]  /*2890*/  BAR.SYNC.DEFER_BLOCKING 0x0 ;  /* 0x0000000000007b1d */ /* 0x000fe20000010000 */
[----:B--2---:R-:W-:-:S07]  /*28a0*/  LEA R22, R34, R32, 0x3 ;  /* 0x0000002022167211 */ /* 0x004fce00078e18ff */
[----:B------:R-:W0:Y:S01]  /*28b0*/  LDC.64 R34, c[0x0][0x260] ;  /* 0x00009800ff227b82 */ /* 0x000e220000000a00 */
[----:B---3--:R-:W-:Y:S01]  /*28c0*/  LEA R32, R33, R32, 0x3 ;  /* 0x0000002021207211 */ /* 0x008fe200078e18ff */
[----:B------:R-:W1:Y:S05]  /*28d0*/  LDS.64 R22, [R22] ;  /* 0x0000000016167984 */ /* 0x000e6a0000000a00 */
[----:B------:R-:W2:Y:S01]  /*28e0*/  LDS.64 R32, [R32+0x1e00] ;  /* 0x001e000020207984 */ /* 0x000ea20000000a00 */
[----:B-1----:R-:W-:Y:S01]  /*28f0*/  FADD.FTZ R23, RZ, R23 ;  /* 0x00000017ff177221 */ /* 0x002fe20000010000 */
[----:B------:R-:W-:-:S03]  /*2900*/  FADD.FTZ R22, RZ, R22 ;  /* 0x00000016ff167221 */ /* 0x000fc60000010000 */
[----:B--2---:R-:W-:Y:S01]  /*2910*/  FADD.FTZ R33, R23, R33 ;  /* 0x0000002117217221 */ /* 0x004fe20000010000 */
[----:B------:R-:W-:Y:S01]  /*2920*/  FADD.FTZ R32, R22, R32 ;  /* 0x0000002016207221 */ /* 0x000fe20000010000 */
[----:B0-----:R-:W-:-:S05]  /*2930*/  IMAD.WIDE.U32 R22, R21, 0x4, R34 ;  /* 0x0000000415167825 */ /* 0x001fca00078e0022 */
[----:B------:R0:W-:Y:S02]  /*2940*/  STG.E.64 desc[UR12][R22.64+0x20000], R32 ;  /* 0x0200002016007986 */ /* 0x0001e4000c101b0c */
[----:B0-----:R-:W-:-:S05]  /*2950*/  IADD3 R22, R21, 0x3c0, RZ ;  /* 0x000003c015167810 */ /* 0x001fca0007ffe0ff */
[----:B------:R-:W-:Y:S01]  /*2960*/  IMAD.WIDE.U32 R22, R22, 0x4, R34 ;  /* 0x0000000416167825 */ /* 0x000fe200078e0022 */
[----:B------:R-:W-:-:S04]  /*2970*/  LEA R34, R38, UR5, 0x5 ;  /* 0x0000000526227c11 */ /* 0x000fc8000f8e28ff */
[-C--:B----4-:R-:W-:Y:S02]  /*2980*/  LEA R32, R37, R34.reuse, 0x3 ;  /* 0x0000002225207211 */ /* 0x090fe400078e18ff */
        /* <DEDUP_REMOVED lines=8> */
.L_x_2117:
[----:B------:R-:W-:Y:S01]  /*2a10*/  BSSY B0, `(.L_x_2118) ;  /* 0x00000ab000007945 */ /* 0x000fe20003800000 */
[----:B0-----:R-:W-:-:S03]  /*2a20*/  CS2R R22, SRZ ;  /* 0x0000000000167805 */ /* 0x001fc6000001ff00 */
[----:B------:R-:W-:Y:S05]  /*2a30*/  @P1 BRA `(.L_x_2119) ;  /* 0x0000000800a01947 */ /* 0x000fea0003800000 */
[----:B------:R-:W-:Y:S02]  /*2a40*/  SHF.R.U32.HI R21, RZ, 0x1, R40 ;  /* 0x00000001ff157819 */ /* 0x000fe40000011628 */
        /* <DEDUP_REMOVED lines=8> */
[----:B------:R-:W-:-:S10]  /*2ad0*/  HFMA2.MMA R23, -RZ, RZ, 0, 1.430511474609375e-06 ;  /* 0x00000018ff177435 */ /* 0x000fd400000001ff */
[----:B------:R-:W-:Y:S01]  /*2ae0*/  IMAD R22, R22, R23, UR6 ;  /* 0x0000000616167e24 */ /* 0x000fe2000f8e0217 */
[--C-:B------:R-:W-:Y:S02]  /*2af0*/  SHF.R.U32.HI R23, RZ, 0x1, R32.reuse ;  /* 0x00000001ff177819 */ /* 0x100fe40000011620 */
[----:B------:R-:W-:Y:S02]  /*2b00*/  SHF.R.U32.HI R32, RZ, 0x2, R32 ;  /* 0x00000002ff207819 */ /* 0x000fe40000011620 */
[----:B------:R-:W-:Y:S02]  /*2b10*/  LOP3.LUT R23, R23, 0x1, RZ, 0xc0, !PT ;  /* 0x0000000117177812 */ /* 0x000fe400078ec0ff */
[----:B------:R-:W-:-:S03]  /*2b20*/  IADD3 R22, R22, R34, RZ ;  /* 0x0000002216167210 */ /* 0x000fc60007ffe0ff */
[----:B------:R-:W-:Y:S01]  /*2b30*/  IMAD R32, R23, 0xf0, R32 ;  /* 0x000000f017207824 */ /* 0x000fe200078e0220 */
[----:B------:R-:W-:-:S05]  /*2b40*/  MOV R23, 0x18 ;  /* 0x0000001800177802 */ /* 0x000fca0000000f00 */
        /* <DEDUP_REMOVED lines=150> */
[----:B------:R-:W-:-:S07]  /*34b0*/  FADD.FTZ R23, R33, R23 ;  /* 0x0000001721177221 */ /* 0x000fce0000010000 */
.L_x_2119:
[----:B------:R-:W-:Y:S05]  /*34c0*/  BSYNC B0 ;  /* 0x0000000000007941 */ /* 0x000fea0003800000 */
.L_x_2118:
        /* <DEDUP_REMOVED lines=13> */
[----:B------:R-:W-:-:S04]  /*35a0*/  MOV R32, UR5 ;  /* 0x0000000500207c02 */ /* 0x000fc80008000f00 */
[----:B------:R-:W-:Y:S02]  /*35b0*/  LEA R21, R32, R21, 0xd ;  /* 0x0000001520157211 */ /* 0x000fe400078e68ff */
[----:B------:R-:W0:Y:S02]  /*35c0*/  LDC.64 R32, c[0x0][0x260] ;  /* 0x00009800ff207b82 */ /* 0x000e240000000a00 */
[----:B------:R-:W-:-:S05]  /*35d0*/  SHF.L.U32 R21, R21, 0x1, RZ ;  /* 0x0000000115157819 */ /* 0x000fca00000006ff */
[----:B0-----:R-:W-:-:S05]  /*35e0*/  IMAD.WIDE.U32 R32, R21, 0x4, R32 ;  /* 0x0000000415207825 */ /* 0x001fca00078e0020 */
[----:B------:R0:W-:Y:S02]  /*35f0*/  STG.E.64 desc[UR12][R32.64], R22 ;  /* 0x0000001620007986 */ /* 0x0001e4000c101b0c */
.L_x_2121:
[----:B------:R-:W-:Y:S05]  /*3600*/  BSYNC B0 ;  /* 0x0000000000007941 */ /* 0x000fea0003800000 */
.L_x_2120:
        /* <DEDUP_REMOVED lines=17> */
.L_x_2124:
[----:B------:R-:W2:Y:S04]  /*3720*/  LD.E.STRONG.GPU R32, desc[UR12][R22.64] ;  /* 0x0000000c16207980 */ /* 0x000ea8000c10f900 */
[----:B--2---:R-:W-:Y:S01]  /*3730*/  CCTL.IVALL ;  /* 0x00000000ff00798f */ /* 0x004fe20002000000 */
[----:B------:R-:W-:Y:S05]  /*3740*/  YIELD ;  /* 0x0000000000007946 */ /* 0x000fea0003800000 */
[----:B-----5:R-:W-:-:S04]  /*3750*/  LOP3.LUT R32, R32, R21, RZ, 0x3c, !PT ;  /* 0x0000001520207212 */ /* 0x020fc800078e3cff */
[----:B------:R-:W-:-:S13]  /*3760*/  ISETP.GT.AND P1, PT, R32, -0x1, PT ;  /* 0xffffffff2000780c */ /* 0x000fda0003f24270 */
[----:B------:R-:W-:Y:S05]  /*3770*/  @P1 BRA `(.L_x_2124) ;  /* 0xfffffffc00e81947 */ /* 0x000fea000383ffff */
.L_x_2123:
[----:B------:R-:W-:Y:S05]  /*3780*/  WARPSYNC.ALL ;  /* 0x0000000000007948 */ /* 0x000fea0003800000 */
[----:B------:R-:W-:Y:S06]  /*3790*/  BAR.SYNC.DEFER_BLOCKING 0x0 ;  /* 0x0000000000007b1d */ /* 0x000fec0000010000 */
[----:B------:R-:W-:Y:S05]  /*37a0*/  BRA `(.L_x_2125) ;  /* 0x0000000000647947 */ /* 0x000fea0003800000 */
.L_x_2122:
        /* <DEDUP_REMOVED lines=17> */
.L_x_2127:
[----:B------:R-:W2:Y:S04]  /*38c0*/  LD.E.STRONG.GPU R32, desc[UR12][R22.64] ;  /* 0x0000000c16207980 */ /* 0x000ea8000c10f900 */
[----:B--2---:R-:W-:Y:S01]  /*38d0*/  CCTL.IVALL ;  /* 0x00000000ff00798f */ /* 0x004fe20002000000 */
[----:B------:R-:W-:Y:S05]  /*38e0*/  YIELD ;  /* 0x0000000000007946 */ /* 0x000fea0003800000 */
[----:B-----5:R-:W-:-:S04]  /*38f0*/  LOP3.LUT R32, R32, R21, RZ, 0x3c, !PT ;  /* 0x0000001520207212 */ /* 0x020fc800078e3cff */
[----:B------:R-:W-:-:S13]  /*3900*/  ISETP.GT.AND P1, PT, R32, -0x1, PT ;  /* 0xffffffff2000780c */ /* 0x000fda0003f24270 */
[----:B------:R-:W-:Y:S05]  /*3910*/  @P1 BRA `(.L_x_2127) ;  /* 0xfffffffc00e81947 */ /* 0x000fea000383ffff */
.L_x_2126:
[----:B------:R-:W-:Y:S05]  /*3920*/  WARPSYNC.ALL ;  /* 0x0000000000007948 */ /* 0x000fea0003800000 */
[----:B------:R-:W-:Y:S06]  /*3930*/  BAR.SYNC.DEFER_BLOCKING 0x0 ;  /* 0x0000000000007b1d */ /* 0x000fec0000010000 */
.L_x_2125:
        /* <DEDUP_REMOVED lines=176> */
.L_x_2129:
[----:B------:R-:W-:Y:S05]  /*4440*/  BSYNC B0 ;  /* 0x0000000000007941 */ /* 0x000fea0003800000 */
.L_x_2128:
        /* <DEDUP_REMOVED lines=23> */
.L_x_2131:
[----:B------:R-:W-:Y:S05]  /*45c0*/  BSYNC B0 ;  /* 0x0000000000007941 */ /* 0x000fea0003800000 */
.L_x_2130:
        /* <DEDUP_REMOVED lines=9> */
[----:B------:R-:W4:Y:S04]  /*4660*/  LDL.LU R36, [R1+0x2c] ;  /* 0x00002c0001247983 */ /* 0x000f280000300800 */
[----:B------:R1:W-:Y:S01]  /*4670*/  STL [R1+0xe8], R27 ;  /* 0x0000e81b01007387 */ /* 0x0003e20000100800 */
[----:B0-----:R-:W-:-:S03]  /*4680*/  ULEA UR5, UR7, UR5, 0x18 ;  /* 0x0000000507057291 */ /* 0x001fc6000f8ec03f */
[----:B------:R0:W-:Y:S04]  /*4690*/  STL [R1+0xe4], R26 ;  /* 0x0000e41a01007387 */ /* 0x0001e80000100800 */
[----:B------:R0:W-:Y:S04]  /*46a0*/  STL [R1+0xe0], R25 ;  /* 0x0000e01901007387 */ /* 0x0001e80000100800 */
[----:B------:R0:W-:Y:S04]  /*46b0*/  STL [R1+0xd8], R24 ;  /* 0x0000d81801007387 */ /* 0x0001e80000100800 */
[----:B-1----:R-:W4:Y:S04]  /*46c0*/  LDL.LU R27, [R1+0x7c] ;  /* 0x00007c00011b7983 */ /* 0x002f280000300800 */
[----:B0-----:R-:W4:Y:S04]  /*46d0*/  LDL.LU R26, [R1+0x74] ;  /* 0x00007400011a7983 */ /* 0x001f280000300800 */
        /* <DEDUP_REMOVED lines=8> */
[-C--:B------:R-:W-:Y:S01]  /*4760*/  FFMA.FTZ R56, -R33, R23.reuse, R56 ;  /* 0x0000001721387223 */ /* 0x080fe20000010138 */
[----:B----4-:R-:W-:Y:S01]  /*4770*/  FFMA.FTZ R60, -R21, R23, R60 ;  /* 0x00000017153c7223 */ /* 0x010fe2000001013c */
[----:B------:R-:W0:Y:S02]  /*4780*/  LDS.64 R32, [R32] ;  /* 0x0000000020207984 */ /* 0x000e240000000a00 */
[C---:B------:R-:W-:Y:S01]  /*4790*/  FMUL.FTZ R21, R5.reuse, R56 ;  /* 0x0000003805157220 */ /* 0x040fe20000410000 */
[----:B------:R-:W-:-:S05]  /*47a0*/  FMUL.FTZ R60, R5, R60 ;  /* 0x0000003c053c7220 */ /* 0x000fca0000410000 */
[----:B------:R-:W-:Y:S02]  /*47b0*/  F2FP.F16.F32.PACK_AB R21, R60, R21 ;  /* 0x000000153c15723e */ /* 0x000fe400000000ff */
[----:B------:R-:W2:Y:S04]  /*47c0*/  LDL.LU R60, [R1+0x58] ;  /* 0x00005800013c7983 */ /* 0x000ea80000300800 */
[----:B------:R-:W3:Y:S04]  /*47d0*/  LDL.LU R56, [R1+0x64] ;  /* 0x0000640001387983 */ /* 0x000ee80000300800 */
[----:B------:R-:W4:Y:S04]  /*47e0*/  LDL.LU R52, [R1+0x54] ;  /* 0x0000540001347983 */ /* 0x000f280000300800 */
[----:B------:R-:W2:Y:S01]  /*47f0*/  LDL.LU R51, [R1+0x50] ;  /* 0x0000500001337983 */ /* 0x000ea20000300800 */
[----:B0-----:R-:W-:-:S04]  /*4800*/  FFMA.FTZ R7, R2, R7, -R32 ;  /* 0x0000000702077223 */ /* 0x001fc80000010820 */
[----:B------:R-:W-:Y:S01]  /*4810*/  FFMA.FTZ R7, -R34, R33, R7 ;  /* 0x0000002122077223 */ /* 0x000fe20000010107 */
[----:B------:R-:W-:Y:S02]  /*4820*/  FFMA.FTZ R34, R4, R50, -R32 ;  /* 0x0000003204227223 */ /* 0x000fe40000010820 */
[----:B------:R-:W2:Y:S01]  /*4830*/  LDL.LU R50, [R1+0x4c] ;  /* 0x00004c0001327983 */ /* 0x000ea20000300800 */
[----:B------:R-:W-:Y:S01]  /*4840*/  FFMA.FTZ R61, R0, R61, -R22 ;  /* 0x0000003d003d7223 */ /* 0x000fe20000010816 */
[----:B------:R-:W-:Y:S02]  /*4850*/  FFMA.FTZ R34, -R36, R33, R34 ;  /* 0x0000002124227223 */ /* 0x000fe40000010122 */
[----:B------:R-:W2:Y:S04]  /*4860*/  LDL.LU R41, [R1+0x44] ;  /* 0x0000440001297983 */ /* 0x000ea80000300800 */
[----:B------:R-:W2:Y:S04]  /*4870*/  LDL.LU R40, [R1+0x80] ;  /* 0x0000800001287983 */ /* 0x000ea80000300800 */
[----:B------:R-:W2:Y:S04]  /*4880*/  LDL.LU R39, [R1+0x40] ;  /* 0x0000400001277983 */ /* 0x000ea80000300800 */
[----:B------:R-:W2:Y:S04]  /*4890*/  LDL.LU R38, [R1+0x30] ;  /* 0x0000300001267983 */ /* 0x000ea80000300800 */
[----:B------:R-:W3:Y:S01]  /*48a0*/  LDL.LU R37, [R1+0x20] ;  /* 0x0000200001257983 */ /* 0x000ee20000300800 */
[C-C-:B------:R-:W-:Y:S01]  /*48b0*/  FFMA.FTZ R59, R3.reuse, R59, -R22.reuse ;  /* 0x0000003b033b7223 */ /* 0x140fe20000010816 */
[C-C-:B------:R-:W-:Y:S01]  /*48c0*/  FFMA.FTZ R58, R0.reuse, R58, -R22.reuse ;  /* 0x0000003a003a7223 */ /* 0x140fe20000010816 */
[C-C-:B------:R-:W-:Y:S01]  /*48d0*/  FFMA.FTZ R57, R3.reuse, R57, -R22.reuse ;  /* 0x0000003903397223 */ /* 0x140fe20000010816 */
[----:B------:R-:W2:Y:S01]  /*48e0*/  LDL.LU R36, [R1+0x84] ;  /* 0x0000840001247983 */ /* 0x000ea20000300800 */
        /* <DEDUP_REMOVED lines=9> */
[----:B------:R-:W-:-:S02]  /*4980*/  FFMA.FTZ R13, R3, R13, -R22 ;  /* 0x0000000d030d7223 */ /* 0x000fc40000010816 */
[----:B------:R-:W2:Y:S01]  /*4990*/  LDL.LU R22, [R1+0x68] ;  /* 0x0000680001167983 */ /* 0x000ea20000300800 */
[-C--:B------:R-:W-:Y:S01]  /*49a0*/  FFMA.FTZ R61, -R27, R23.reuse, R61 ;  /* 0x000000171b3d7223 */ /* 0x080fe2000001013d */
[-C--:B------:R-:W-:Y:S01]  /*49b0*/  FFMA.FTZ R59, -R26, R23.reuse, R59 ;  /* 0x000000171a3b7223 */ /* 0x080fe2000001013b */
[-C--:B------:R-:W-:Y:S01]  /*49c0*/  FFMA.FTZ R58, -R25, R23.reuse, R58 ;  /* 0x00000017193a7223 */ /* 0x080fe2000001013a */
[----:B------:R1:W5:Y:S01]  /*49d0*/  LDL.LU R27, [R1+0xe8] ;  /* 0x0000e800011b7983 */ /* 0x0003620000300800 */
[----:B------:R-:W-:-:S03]  /*49e0*/  FFMA.FTZ R57, -R24, R23, R57 ;  /* 0x0000001718397223 */ /* 0x000fc60000010139 */
[----:B------:R1:W5:Y:S04]  /*49f0*/  LDL.LU R26, [R1+0xe4] ;  /* 0x0000e400011a7983 */ /* 0x0003680000300800 */
[----:B------:R1:W5:Y:S04]  /*4a00*/  LDL.LU R25, [R1+0xe0] ;  /* 0x0000e00001197983 */ /* 0x0003680000300800 */
[----:B------:R1:W5:Y:S01]  /*4a10*/  LDL.LU R24, [R1+0xd8] ;  /* 0x0000d80001187983 */ /* 0x0003620000300800 */
[----:B---3--:R-:W-:-:S03]  /*4a20*/  FFMA.FTZ R13, -R37, R23, R13 ;  /* 0x00000017250d7223 */ /* 0x008fc6000001010d */
[----:B------:R-:W3:Y:S01]  /*4a30*/  LDL.LU R37, [R1+0x78] ;  /* 0x0000780001257983 */ /* 0x000ee20000300800 */
[-C--:B------:R-:W-:Y:S01]  /*4a40*/  FFMA.FTZ R53, -R56, R23.reuse, R53 ;  /* 0x0000001738357223 */ /* 0x080fe20000010135 */
[-C--:B----4-:R-:W-:Y:S01]  /*4a50*/  FFMA.FTZ R49, -R52, R23.reuse, R49 ;  /* 0x0000001734317223 */ /* 0x090fe20000010131 */
[-C--:B--2---:R-:W-:Y:S01]  /*4a60*/  FFMA.FTZ R48, -R51, R23.reuse, R48 ;  /* 0x0000001733307223 */ /* 0x084fe20000010130 */
[----:B------:R-:W2:Y:S01]  /*4a70*/  LDL.LU R56, [R1+0x60] ;  /* 0x0000600001387983 */ /* 0x000ea20000300800 */
[-C--:B------:R-:W-:Y:S01]  /*4a80*/  FFMA.FTZ R45, -R50, R23.reuse, R45 ;  /* 0x00000017322d7223 */ /* 0x080fe2000001012d */
[-C--:B------:R-:W-:Y:S02]  /*4a90*/  FFMA.FTZ R44, -R41, R23.reuse, R44 ;  /* 0x00000017292c7223 */ /* 0x080fe4000001012c */
[----:B------:R-:W4:Y:S01]  /*4aa0*/  LDL.LU R52, [R1+0x5c] ;  /* 0x00005c0001347983 */ /* 0x000f220000300800 */
[-C--:B------:R-:W-:Y:S01]  /*4ab0*/  FFMA.FTZ R54, -R60, R23.reuse, R54 ;  /* 0x000000173c367223 */ /* 0x080fe20000010136 */
[----:B------:R-:W-:-:S02]  /*4ac0*/  FFMA.FTZ R43, -R39, R23, R43 ;  /* 0x00000017272b7223 */ /* 0x000fc4000001012b */
[----:B------:R-:W4:Y:S01]  /*4ad0*/  LDL.LU R51, [R1+0x48] ;  /* 0x0000480001337983 */ /* 0x000f220000300800 */
[-C--:B------:R-:W-:Y:S01]  /*4ae0*/  FFMA.FTZ R55, -R22, R23.reuse, R55 ;  /* 0x0000001716377223 */ /* 0x080fe20000010137 */
[----:B------:R-:W-:Y:S02]  /*4af0*/  IADD3 R22, P1, R40, UR16, RZ ;  /* 0x0000001028167c10 */ /* 0x000fe4000ff3e0ff */
[----:B------:R-:W4:Y:S01]  /*4b00*/  LDL.LU R50, [R1+0x3c] ;  /* 0x00003c0001327983 */ /* 0x000f220000300800 */
[----:B------:R-:W-:Y:S01]  /*4b10*/  FFMA.FTZ R42, -R38, R23, R42 ;  /* 0x00000017262a7223 */ /* 0x000fe2000001012a */
[----:B------:R-:W-:Y:S01]  /*4b20*/  PRMT R35, R21, 0x7632, R35 ;  /* 0x0000763215237816 */ /* 0x000fe20000000023 */
[----:B------:R-:W-:Y:S01]  /*4b30*/  FFMA.FTZ R47, R2, R47, -R32 ;  /* 0x0000002f022f7223 */ /* 0x000fe20000010820 */
[----:B------:R-:W4:Y:S01]  /*4b40*/  LDL.LU R41, [R1+0x24] ;  /* 0x0000240001297983 */ /* 0x000f220000300800 */
[----:B------:R-:W-:-:S03]  /*4b50*/  IADD3.X R23, R36, UR17, RZ, P1, !PT ;  /* 0x0000001124177c10 */ /* 0x000fc60008ffe4ff */
[----:B------:R-:W4:Y:S04]  /*4b60*/  LDL.LU R40, [R1+0x1c] ;  /* 0x00001c0001287983 */ /* 0x000f280000300800 */
[----:B------:R-:W4:Y:S04]  /*4b70*/  LDL.LU R39, [R1+0x18] ;  /* 0x0000180001277983 */ /* 0x000f280000300800 */
[----:B------:R-:W4:Y:S04]  /*4b80*/  LDL.LU R38, [R1+0x14] ;  /* 0x0000140001267983 */ /* 0x000f280000300800 */
[----:B------:R-:W4:Y:S04]  /*4b90*/  LDL.LU R36, [R1+0x10] ;  /* 0x0000100001247983 */ /* 0x000f280000300800 */
[----:B------:R0:W-:Y:S01]  /*4ba0*/  STG.E.U16 desc[UR12][R22.64+0x2], R35 ;  /* 0x0000022316007986 */ /* 0x0001e2000c10150c */
        /* <DEDUP_REMOVED lines=28> */
[----:B---3--:R-:W-:-:S02]  /*4d70*/  FFMA.FTZ R47, -R37, R33, R47 ;  /* 0x00000021252f7223 */ /* 0x008fc4000001012f */
[----:B------:R-:W3:Y:S04]  /*4d80*/  LDL.LU R37, [R1+0xc] ;  /* 0x00000c0001257983 */ /* 0x000ee80000300800 */
[----:B0-----:R-:W3:Y:S04]  /*4d90*/  LDL.LU R35, [R1+0x8] ;  /* 0x0000080001237983 */ /* 0x001ee80000300800 */
[----:B-1----:R-:W3:Y:S04]  /*4da0*/  LDL.LU R21, [R1+0x4] ;  /* 0x0000040001157983 */ /* 0x002ee80000300800 */
[----:B------:R-:W3:Y:S04]  /*4db0*/  LDL.LU R5, [R1] ;  /* 0x0000000001057983 */ /* 0x000ee80000300800 */
[----:B------:R-:W3:Y:S01]  /*4dc0*/  LDL.LU R32, [R1+0xa0] ;  /* 0x0000a00001207983 */ /* 0x000ee20000300800 */
[-C--:B--2---:R-:W-:Y:S01]  /*4dd0*/  FFMA.FTZ R46, -R56, R33.reuse, R46 ;  /* 0x00000021382e7223 */ /* 0x084fe2000001012e */
[-C--:B----4-:R-:W-:Y:S01]  /*4de0*/  FFMA.FTZ R8, -R52, R33.reuse, R8 ;  /* 0x0000002134087223 */ /* 0x090fe20000010108 */
[-C--:B------:R-:W-:Y:S01]  /*4df0*/  FFMA.FTZ R9, -R51, R33.reuse, R9 ;  /* 0x0000002133097223 */ /* 0x080fe20000010109 */
[-C--:B------:R-:W-:Y:S01]  /*4e00*/  FFMA.FTZ R10, -R50, R33.reuse, R10 ;  /* 0x00000021320a7223 */ /* 0x080fe2000001010a */
[-C--:B------:R-:W-:Y:S01]  /*4e10*/  FFMA.FTZ R11, -R41, R33.reuse, R11 ;  /* 0x00000021290b7223 */ /* 0x080fe2000001010b */
[-C--:B------:R-:W-:Y:S01]  /*4e20*/  FFMA.FTZ R12, -R40, R33.reuse, R12 ;  /* 0x00000021280c7223 */ /* 0x080fe2000001010c */
[-C--:B------:R-:W-:Y:S01]  /*4e30*/  FFMA.FTZ R14, -R39, R33.reuse, R14 ;  /* 0x00000021270e7223 */ /* 0x080fe2000001010e */
[----:B------:R-:W-:-:S02]  /*4e40*/  FFMA.FTZ R16, -R36, R33, R16 ;  /* 0x0000002124107223 */ /* 0x000fc40000010110 */
[----:B------:R-:W2:Y:S01]  /*4e50*/  LDL.LU R36, [R1+0xa8] ;  /* 0x0000a80001247983 */ /* 0x000ea20000300800 */
        /* <DEDUP_REMOVED lines=11> */
[-C--:B---3--:R-:W-:Y:S01]  /*4f10*/  FFMA.FTZ R17, -R37, R33.reuse, R17 ;  /* 0x0000002125117223 */ /* 0x088fe20000010111 */
[----:B------:R-:W-:-:S02]  /*4f20*/  FFMA.FTZ R18, -R35, R33, R18 ;  /* 0x0000002123127223 */ /* 0x000fc40000010112 */
[----:B------:R-:W3:Y:S01]  /*4f30*/  LDL.LU R35, [R1+0xa4] ;  /* 0x0000a40001237983 */ /* 0x000ee20000300800 */
[----:B------:R-:W-:-:S03]  /*4f40*/  FFMA.FTZ R19, -R21, R33, R19 ;  /* 0x0000002115137223 */ /* 0x000fc60000010113 */
[----:B------:R-:W4:Y:S01]  /*4f50*/  LDL.LU R38, [R1+0xb0] ;  /* 0x0000b00001267983 */ /* 0x000f220000300800 */
[----:B------:R-:W-:-:S03]  /*4f60*/  FFMA.FTZ R20, -R5, R33, R20 ;  /* 0x0000002105147223 */ /* 0x000fc60000010114 */
[----:B------:R-:W4:Y:S01]  /*4f70*/  LDL.LU R37, [R1+0xac] ;  /* 0x0000ac0001257983 */ /* 0x000f220000300800 */
[C---:B------:R-:W-:Y:S01]  /*4f80*/  FMUL.FTZ R5, R6.reuse, R10 ;  /* 0x0000000a06057220 */ /* 0x040fe20000410000 */
[C---:B------:R-:W-:Y:S01]  /*4f90*/  FMUL.FTZ R21, R6.reuse, R11 ;  /* 0x0000000b06157220 */ /* 0x040fe20000410000 */
[C---:B------:R-:W-:Y:S01]  /*4fa0*/  FMUL.FTZ R17, R6.reuse, R17 ;  /* 0x0000001106117220 */ /* 0x040fe20000410000 */
[C---:B------:R-:W-:Y:S01]  /*4fb0*/  FMUL.FTZ R18, R6.reuse, R18 ;  /* 0x0000001206127220 */ /* 0x040fe20000410000 */
[C---:B------:R-:W-:Y:S01]  /*4fc0*/  FMUL.FTZ R19, R6.reuse, R19 ;  /* 0x0000001306137220 */ /* 0x040fe20000410000 */
[----:B------:R-:W-:Y:S01]  /*4fd0*/  FMUL.FTZ R20, R6, R20 ;  /* 0x0000001406147220 */ /* 0x000fe20000410000 */
[----:B------:R-:W-:Y:S02]  /*4fe0*/  IADD3 R6, P1, R32, UR16, RZ ;  /* 0x0000001020067c10 */ /* 0x000fe4000ff3e0ff */
[----:B------:R-:W4:Y:S01]  /*4ff0*/  LDL.LU R32, [R1+0xbc] ;  /* 0x0000bc0001207983 */ /* 0x000f220000300800 */
[----:B------:R-:W-:-:S02]  /*5000*/  F2FP.F16.F32.PACK_AB R7, R34, R7 ;  /* 0x000000072207723e */ /* 0x000fc400000000ff */
[----:B------:R-:W-:Y:S02]  /*5010*/  F2FP.F16.F32.PACK_AB R59, R59, R61 ;  /* 0x0000003d3b3b723e */ /* 0x000fe400000000ff */
[----:B------:R-:W-:Y:S01]  /*5020*/  PRMT R10, R7, 0x7632, R10 ;  /* 0x00007632070a7816 */ /* 0x000fe2000000000a */
[----:B------:R2:W-:Y:S01]  /*5030*/  STG.E.U16 desc[UR12][R22.64+0x4], R7 ;  /* 0x0000040716007986 */ /* 0x0005e2000c10150c */
[----:B------:R-:W-:Y:S02]  /*5040*/  F2FP.F16.F32.PACK_AB R46, R46, R47 ;  /* 0x0000002f2e2e723e */ /* 0x000fe400000000ff */
[----:B------:R-:W-:Y:S01]  /*5050*/  PRMT R11, R59, 0x7632, R11 ;  /* 0x000076323b0b7816 */ /* 0x000fe2000000000b */
[----:B------:R0:W-:Y:S01]  /*5060*/  STG.E.U16 desc[UR12][R22.64+0x6], R10 ;  /* 0x0000060a16007986 */ /* 0x0001e2000c10150c */
[----:B------:R-:W-:Y:S02]  /*5070*/  F2FP.F16.F32.PACK_AB R8, R9, R8 ;  /* 0x000000080908723e */ /* 0x000fe400000000ff */
[----:B------:R-:W-:-:S02]  /*5080*/  PRMT R9, R46, 0x7632, R9 ;  /* 0x000076322e097816 */ /* 0x000fc40000000009 */
[----:B--2---:R-:W-:Y:S02]  /*5090*/  IADD3.X R7, R36, UR17, RZ, P1, !PT ;  /* 0x0000001124077c10 */ /* 0x004fe40008ffe4ff */
[----:B------:R-:W2:Y:S01]  /*50a0*/  LDL.LU R36, [R1+0xb4] ;  /* 0x0000b40001247983 */ /* 0x000ea20000300800 */
[----:B------:R-:W-:-:S03]  /*50b0*/  F2FP.F16.F32.PACK_AB R57, R57, R58 ;  /* 0x0000003a3939723e */ /* 0x000fc600000000ff */
[----:B------:R4:W-:Y:S04]  /*50c0*/  STG.E.U16 desc[UR12][R6.64+0x2], R11 ;  /* 0x0000020b06007986 */ /* 0x0009e8000c10150c */
[----:B------:R-:W-:Y:S04]  /*50d0*/  STG.E.U16 desc[UR12][R6.64], R59 ;  /* 0x0000003b06007986 */ /* 0x000fe8000c10150c */
[----:B------:R-:W-:Y:S04]  /*50e0*/  STG.E.U16 desc[UR12][R6.64+0x4], R46 ;  /* 0x0000042e06007986 */ /* 0x000fe8000c10150c */
[----:B------:R1:W-:Y:S01]  /*50f0*/  STG.E.U16 desc[UR12][R6.64+0x6], R9 ;  /* 0x0000060906007986 */ /* 0x0003e2000c10150c */
[----:B0-----:R-:W-:-:S02]  /*5100*/  PRMT R23, R57, 0x7632, R23 ;  /* 0x0000763239177816 */ /* 0x001fc40000000017 */
[----:B------:R-:W-:Y:S02]  /*5110*/  F2FP.F16.F32.PACK_AB R54, R54, R55 ;  /* 0x000000373636723e */ /* 0x000fe400000000ff */
[----:B------:R-:W-:Y:S02]  /*5120*/  PRMT R22, R8, 0x7632, R22 ;  /* 0x0000763208167816 */ /* 0x000fe40000000016 */
[----:B------:R-:W-:Y:S02]  /*5130*/  F2FP.F16.F32.PACK_AB R5, R21, R5 ;  /* 0x000000051505723e */ /* 0x000fe400000000ff */
[----:B------:R-:W-:Y:S02]  /*5140*/  PRMT R21, R54, 0x7632, R21 ;  /* 0x0000763236157816 */ /* 0x000fe40000000015 */
[----:B---3--:R-:W-:Y:S02]  /*5150*/  IADD3 R10, P1, R35, UR16, RZ ;  /* 0x00000010230a7c10 */ /* 0x008fe4000ff3e0ff */
[----:B------:R-:W3:Y:S02]  /*5160*/  LDL.LU R35, [R1+0xb8] ;  /* 0x0000b80001237983 */ /* 0x000ee40000300800 */
[----:B----4-:R-:W-:-:S02]  /*5170*/  IADD3.X R11, R38, UR17, RZ, P1, !PT ;  /* 0x00000011260b7c10 */ /* 0x010fc40008ffe4ff */
[----:B------:R-:W4:Y:S01]  /*5180*/  LDL.LU R34, [R1+0x98] ;  /* 0x0000980001227983 */ /* 0x000f220000300800 */
[----:B-1----:R-:W-:-:S03]  /*5190*/  IADD3 R6, P1, R37, UR16, RZ ;  /* 0x0000001025067c10 */ /* 0x002fc6000ff3e0ff */
[----:B------:R-:W4:Y:S01]  /*51a0*/  LDL.LU R33, [R1+0x9c] ;  /* 0x00009c0001217983 */ /* 0x000f220000300800 */
[----:B------:R-:W-:-:S03]  /*51b0*/  IADD3.X R7, R32, UR17, RZ, P1, !PT ;  /* 0x0000001120077c10 */ /* 0x000fc60008ffe4ff */
[----:B------:R-:W4:Y:S04]  /*51c0*/  LDL.LU R32, [R1+0x90] ;  /* 0x0000900001207983 */ /* 0x000f280000300800 */
[----:B------:R0:W-:Y:S04]  /*51d0*/  STG.E.U16 desc[UR12][R10.64+0x2], R23 ;  /* 0x000002170a007986 */ /* 0x0001e8000c10150c */
[----:B------:R1:W-:Y:S04]  /*51e0*/  STG.E.U16 desc[UR12][R10.64+0x6], R22 ;  /* 0x000006160a007986 */ /* 0x0003e8000c10150c */
[----:B------:R-:W-:Y:S04]  /*51f0*/  STG.E.U16 desc[UR12][R10.64], R57 ;  /* 0x000000390a007986 */ /* 0x000fe8000c10150c */
[----:B0-----:R-:W4:Y:S04]  /*5200*/  LDL.LU R23, [R1+0x94] ;  /* 0x0000940001177983 */ /* 0x001f280000300800 */
[----:B-1----:R-:W4:Y:S04]  /*5210*/  LDL.LU R22, [R1+0x88] ;  /* 0x0000880001167983 */ /* 0x002f280000300800 */
[----:B------:R-:W-:Y:S04]  /*5220*/  STG.E.U16 desc[UR12][R10.64+0x4], R8 ;  /* 0x000004080a007986 */ /* 0x000fe8000c10150c */
[----:B------:R0:W-:Y:S04]  /*5230*/  STG.E.U16 desc[UR12][R6.64+0x2], R21 ;  /* 0x0000021506007986 */ /* 0x0001e8000c10150c */
[----:B0-----:R-:W4:Y:S01]  /*5240*/  LDL.LU R21, [R1+0x8c] ;  /* 0x00008c0001157983 */ /* 0x001f220000300800 */
[----:B--2---:R-:W-:-:S02]  /*5250*/  IADD3 R8, P1, R36, UR16, RZ ;  /* 0x0000001024087c10 */ /* 0x004fc4000ff3e0ff */
[----:B------:R-:W-:Y:S02]  /*5260*/  F2FP.F16.F32.PACK_AB R49, R49, R53 ;  /* 0x000000353131723e */ /* 0x000fe400000000ff */
[----:B------:R-:W-:Y:S02]  /*5270*/  PRMT R11, R5, 0x7632, R11 ;  /* 0x00007632050b7816 */ /* 0x000fe4000000000b */
[----:B------:R-:W-:Y:S01]  /*5280*/  F2FP.F16.F32.PACK_AB R12, R14, R12 ;  /* 0x0000000c0e0c723e */ /* 0x000fe200000000ff */
[----:B------:R0:W-:Y:S01]  /*5290*/  STG.E.U16 desc[UR12][R6.64+0x4], R5 ;  /* 0x0000040506007986 */ /* 0x0001e2000c10150c */
[----:B------:R-:W-:Y:S02]  /*52a0*/  PRMT R10, R49, 0x7632, R10 ;  /* 0x00007632310a7816 */ /* 0x000fe4000000000a */
[----:B------:R-:W-:Y:S01]  /*52b0*/  F2FP.F16.F32.PACK_AB R45, R45, R48 ;  /* 0x000000302d2d723e */ /* 0x000fe200000000ff */
[----:B------:R-:W-:Y:S01]  /*52c0*/  STG.E.U16 desc[UR12][R6.64], R54 ;  /* 0x0000003606007986 */ /* 0x000fe2000c10150c */
[----:B------:R-:W-:-:S03]  /*52d0*/  F2FP.F16.F32.PACK_AB R15, R16, R15 ;  /* 0x0000000f100f723e */ /* 0x000fc600000000ff */
[----:B------:R1:W-:Y:S01]  /*52e0*/  STG.E.U16 desc[UR12][R6.64+0x6], R11 ;  /* 0x0000060b06007986 */ /* 0x0003e2000c10150c */
[----:B0-----:R-:W-:Y:S02]  /*52f0*/  PRMT R5, R12, 0x7632, R5 ;  /* 0x000076320c057816 */ /* 0x001fe40000000005 */
[----:B------:R-:W-:Y:S02]  /*5300*/  F2FP.F16.F32.PACK_AB R43, R43, R44 ;  /* 0x0000002c2b2b723e */ /* 0x000fe400000000ff */
[----:B------:R-:W-:Y:S02]  /*5310*/  F2FP.F16.F32.PACK_AB R17, R18, R17 ;  /* 0x000000111211723e */ /* 0x000fe400000000ff */
[----:B-1----:R-:W-:Y:S02]  /*5320*/  PRMT R11, R45, 0x7632, R11 ;  /* 0x000076322d0b7816 */ /* 0x002fe4000000000b */
[----:B------:R-:W-:Y:S02]  /*5330*/  F2FP.F16.F32.PACK_AB R13, R13, R42 ;  /* 0x0000002a0d0d723e */ /* 0x000fe400000000ff */
[----:B------:R-:W-:Y:S01]  /*5340*/  F2FP.F16.F32.PACK_AB R19, R20, R19 ;  /* 0x000000131413723e */ /* 0x000fe200000000ff */
[----:B------:R-:W-:Y:S01]  /*5350*/  ULOP3.LUT UR4, UR4, 0x1, URZ, 0x3c, !UPT ;  /* 0x0000000104047892 */ /* 0x000fe2000f8e3c3f */
[----:B------:R-:W-:Y:S01]  /*5360*/  UMOV UR5, UR10 ;  /* 0x0000000a00057c82 */ /* 0x000fe20008000000 */
[----:B---3--:R-:W-:-:S02]  /*5370*/  IADD3.X R9, R35, UR17, RZ, P1, !PT ;  /* 0x0000001123097c10 */ /* 0x008fc40008ffe4ff */
[----:B----4-:R-:W-:-:S03]  /*5380*/  IADD3 R6, P1, R34, UR16, RZ ;  /* 0x0000001022067c10 */ /* 0x010fc6000ff3e0ff */
[----:B------:R-:W-:Y:S01]  /*5390*/  STG.E.U16 desc[UR12][R8.64], R49 ;  /* 0x0000003108007986 */ /* 0x000fe2000c10150c */
[----:B------:R-:W-:-:S03]  /*53a0*/  IADD3.X R7, R33, UR17, RZ, P1, !PT ;  /* 0x0000001121077c10 */ /* 0x000fc60008ffe4ff */
[----:B------:R0:W-:Y:S04]  /*53b0*/  STG.E.U16 desc[UR12][R8.64+0x2], R10 ;  /* 0x0000020a08007986 */ /* 0x0001e8000c10150c */
[----:B------:R-:W-:Y:S04]  /*53c0*/  STG.E.U16 desc[UR12][R8.64+0x4], R12 ;  /* 0x0000040c08007986 */ /* 0x000fe8000c10150c */
[----:B------:R1:W-:Y:S01]  /*53d0*/  STG.E.U16 desc[UR12][R8.64+0x6], R5 ;  /* 0x0000060508007986 */ /* 0x0003e2000c10150c */
[----:B0-----:R-:W-:-:S03]  /*53e0*/  IADD3 R10, P1, R32, UR16, RZ ;  /* 0x00000010200a7c10 */ /* 0x001fc6000ff3e0ff */
[----:B------:R-:W-:Y:S01]  /*53f0*/  STG.E.U16 desc[UR12][R6.64], R45 ;  /* 0x0000002d06007986 */ /* 0x000fe2000c10150c */
[----:B-1----:R-:W-:-:S03]  /*5400*/  PRMT R9, R15, 0x7632, R9 ;  /* 0x000076320f097816 */ /* 0x002fc60000000009 */
[----:B------:R0:W-:Y:S01]  /*5410*/  STG.E.U16 desc[UR12][R6.64+0x2], R11 ;  /* 0x0000020b06007986 */ /* 0x0001e2000c10150c */
[----:B------:R-:W-:-:S03]  /*5420*/  PRMT R5, R43, 0x7632, R5 ;  /* 0x000076322b057816 */ /* 0x000fc60000000005 */
[----:B------:R-:W-:Y:S04]  /*5430*/  STG.E.U16 desc[UR12][R6.64+0x4], R15 ;  /* 0x0000040f06007986 */ /* 0x000fe8000c10150c */
[----:B------:R1:W-:Y:S01]  /*5440*/  STG.E.U16 desc[UR12][R6.64+0x6], R9 ;  /* 0x0000060906007986 */ /* 0x0003e2000c10150c */
[----:B0-----:R-:W-:Y:S02]  /*5450*/  IADD3.X R11, R23, UR17, RZ, P1, !PT ;  /* 0x00000011170b7c10 */ /* 0x001fe40008ffe4ff */
[----:B------:R-:W-:Y:S02]  /*5460*/  IADD3 R8, P1, R22, UR16, RZ ;  /* 0x0000001016087c10 */ /* 0x000fe4000ff3e0ff */
[----:B-1----:R-:W-:Y:S01]  /*5470*/  PRMT R7, R17, 0x7632, R7 ;  /* 0x0000763211077816 */ /* 0x002fe20000000007 */
[----:B------:R-:W-:Y:S01]  /*5480*/  STG.E.U16 desc[UR12][R10.64], R43 ;  /* 0x0000002b0a007986 */ /* 0x000fe2000c10150c */
[----:B------:R-:W-:-:S03]  /*5490*/  PRMT R6, R13, 0x7632, R6 ;  /* 0x000076320d067816 */ /* 0x000fc60000000006 */
[----:B------:R-:W-:Y:S01]  /*54a0*/  STG.E.U16 desc[UR12][R10.64+0x2], R5 ;  /* 0x000002050a007986 */ /* 0x000fe2000c10150c */
[----:B------:R-:W-:-:S03]  /*54b0*/  IADD3.X R9, R21, UR17, RZ, P1, !PT ;  /* 0x0000001115097c10 */ /* 0x000fc60008ffe4ff */
[----:B------:R-:W-:Y:S04]  /*54c0*/  STG.E.U16 desc[UR12][R10.64+0x4], R17 ;  /* 0x000004110a007986 */ /* 0x000fe8000c10150c */
[----:B------:R0:W-:Y:S04]  /*54d0*/  STG.E.U16 desc[UR12][R10.64+0x6], R7 ;  /* 0x000006070a007986 */ /* 0x0001e8000c10150c */
[----:B------:R1:W-:Y:S01]  /*54e0*/  STG.E.U16 desc[UR12][R8.64], R13 ;  /* 0x0000000d08007986 */ /* 0x0003e2000c10150c */
[----:B0-----:R-:W-:-:S03]  /*54f0*/  PRMT R11, R19, 0x7632, R11 ;  /* 0x00007632130b7816 */ /* 0x001fc6000000000b */
[----:B------:R1:W-:Y:S04]  /*5500*/  STG.E.U16 desc[UR12][R8.64+0x2], R6 ;  /* 0x0000020608007986 */ /* 0x0003e8000c10150c */
[----:B------:R1:W-:Y:S04]  /*5510*/  STG.E.U16 desc[UR12][R8.64+0x4], R19 ;  /* 0x0000041308007986 */ /* 0x0003e8000c10150c */
[----:B------:R1:W-:Y:S01]  /*5520*/  STG.E.U16 desc[UR12][R8.64+0x6], R11 ;  /* 0x0000060b08007986 */ /* 0x0003e2000c10150c */
[----:B------:R-:W-:Y:S05]  /*5530*/  @!P0 BRA `(.L_x_2132) ;  /* 0xffffffb000348947 */ /* 0x000fea000383ffff */
.L_x_2116:
        /* <DEDUP_REMOVED lines=27> */
[----:B-1----:R-:W-:Y:S02]  /*56f0*/  SHF.L.U32 R6, R49, 0x1, RZ ;  /* 0x0000000131067819 */ /* 0x002fe400000006ff */
[----:B------:R-:W-:-:S02]  /*5700*/  IADD3.X R2, ~R2, -0x1, R3, P0, P1 ;  /* 0xffffffff02027810 */ /* 0x000fc400007e2503 */
[----:B------:R-:W-:Y:S02]  /*5710*/  IADD3 R51, R50, 0x1e, RZ ;  /* 0x0000001e32337810 */ /* 0x000fe40007ffe0ff */
[----:B------:R-:W-:Y:S01]  /*5720*/  LOP3.LUT R3, R6, 0x1f, R57, 0x78, !PT ;  /* 0x0000001f06037812 */ /* 0x000fe200078e7839 */
[----:B------:R-:W-:Y:S01]  /*5730*/  IMAD.WIDE.U32 R4, R2, -0x77777777, RZ ;  /* 0x8888888902047825 */ /* 0x000fe200078e00ff */
[----:B------:R-:W-:Y:S02]  /*5740*/  LEA R8, R49, UR8, 0x7 ;  /* 0x0000000831087c11 */ /* 0x000fe4000f8e38ff */
        /* <DEDUP_REMOVED lines=41> */
.L_x_2149:
        /* <DEDUP_REMOVED lines=41> */
.L_x_2136:
[----:B------:R-:W-:Y:S05]  /*5c70*/  BSYNC B1 ;  /* 0x0000000000017941 */ /* 0x000fea0003800000 */
.L_x_2135:
        /* <DEDUP_REMOVED lines=20> */
.L_x_2139:
[----:B------:R-:W2:Y:S04]  /*5dc0*/  LDG.E.64 R36, desc[UR12][R18.64+-0x1c200] ;  /* 0xfe3e000c12247981 */ /* 0x000ea8000c1e1b00 */
[----:B------:R-:W3:Y:S04]  /*5dd0*/  LDG.E.64 R38, desc[UR12][R18.64] ;  /* 0x0000000c12267981 */ /* 0x000ee8000c1e1b00 */
[----:B------:R-:W4:Y:S04]  /*5de0*/  LDG.E.64 R40, desc[UR12][R18.64+0x1c200] ;  /* 0x01c2000c12287981 */ /* 0x000f28000c1e1b00 */
[----:B------:R-:W4:Y:S04]  /*5df0*/  LDG.E.64 R20, desc[UR12][R18.64+0x38400] ;  /* 0x0384000c12147981 */ /* 0x000f28000c1e1b00 */
[----:B------:R-:W4:Y:S04]  /*5e00*/  LDG.E.64 R22, desc[UR12][R18.64+0x54600] ;  /* 0x0546000c12167981 */ /* 0x000f28000c1e1b00 */
[----:B-----5:R-:W4:Y:S04]  /*5e10*/  LDG.E.64 R24, desc[UR12][R18.64+0x70800] ;  /* 0x0708000c12187981 */ /* 0x020f28000c1e1b00 */
[----:B------:R-:W4:Y:S04]  /*5e20*/  LDG.E.64 R26, desc[UR12][R18.64+0x8ca00] ;  /* 0x08ca000c121a7981 */ /* 0x000f28000c1e1b00 */
[----:B------:R-:W4:Y:S04]  /*5e30*/  LDG.E.64 R28, desc[UR12][R18.64+0xa8c00] ;  /* 0x0a8c000c121c7981 */ /* 0x000f28000c1e1b00 */
[----:B------:R-:W4:Y:S04]  /*5e40*/  LDG.E.64 R30, desc[UR12][R18.64+0xc4e00] ;  /* 0x0c4e000c121e7981 */ /* 0x000f28000c1e1b00 */
[----:B------:R-:W4:Y:S04]  /*5e50*/  LDG.E.64 R32, desc[UR12][R18.64+0xe1000] ;  /* 0x0e10000c12207981 */ /* 0x000f28000c1e1b00 */
[----:B------:R-:W4:Y:S01]  /*5e60*/  LDG.E.64 R34, desc[UR12][R18.64+0xfd200] ;  /* 0x0fd2000c12227981 */ /* 0x000f22000c1e1b00 */
        /* <DEDUP_REMOVED lines=9> */
[----:B------:R-:W-:-:S03]  /*5f00*/  FADD.FTZ R59, R43, R20 ;  /* 0x000000142b3b7221 */ /* 0x000fc60000010000 */
[----:B------:R-:W4:Y:S04]  /*5f10*/  LDG.E.64 R42, desc[UR12][R18.64+0x16da00] ;  /* 0x16da000c122a7981 */ /* 0x000f28000c1e1b00 */
[----:B------:R0:W4:Y:S01]  /*5f20*/  LDG.E.64 R44, desc[UR12][R18.64+0x189c00] ;  /* 0x189c000c122c7981 */ /* 0x000122000c1e1b00 */
        /* <DEDUP_REMOVED lines=30> */
[----:B------:R-:W-:Y:S01]  /*6110*/  FADD.FTZ R45, R58, R45 ;  /* 0x0000002d3a2d7221 */ /* 0x000fe20000010000 */
[----:B------:R-:W-:Y:S06]  /*6120*/  @!P1 BRA `(.L_x_2139) ;  /* 0xfffffffc00249947 */ /* 0x000fec000383ffff */
.L_x_2138:
[----:B------:R-:W-:Y:S05]  /*6130*/  BSYNC B1 ;  /* 0x0000000000017941 */ /* 0x000fea0003800000 */
.L_x_2137:
        /* <DEDUP_REMOVED lines=8> */
[----:B-----5:R-:W4:Y:S04]  /*61c0*/  LDG.E.64 R24, desc[UR12][R18.64+0x1c200] ;  /* 0x01c2000c12187981 */ /* 0x020f28000c1e1b00 */
[----:B------:R-:W4:Y:S04]  /*61d0*/  LDG.E.64 R26, desc[UR12][R18.64+0x38400] ;  /* 0x0384000c121a7981 */ /* 0x000f28000c1e1b00 */
[----:B------:R-:W4:Y:S04]  /*61e0*/  LDG.E.64 R28, desc[UR12][R18.64+0x54600] ;  /* 0x0546000c121c7981 */ /* 0x000f28000c1e1b00 */
[----:B------:R-:W4:Y:S04]  /*61f0*/  LDG.E.64 R30, desc[UR12][R18.64+0x70800] ;  /* 0x0708000c121e7981 */ /* 0x000f28000c1e1b00 */
[----:B------:R-:W4:Y:S04]  /*6200*/  LDG.E.64 R32, desc[UR12][R18.64+0x8ca00] ;  /* 0x08ca000c12207981 */ /* 0x000f28000c1e1b00 */
[----:B------:R0:W4:Y:S01]  /*6210*/  LDG.E.64 R34, desc[UR12][R18.64+0xa8c00] ;  /* 0x0a8c000c12227981 */ /* 0x000122000c1e1b00 */
        /* <DEDUP_REMOVED lines=21> */
.L_x_2141:
[----:B------:R-:W-:Y:S05]  /*6370*/  BSYNC B1 ;  /* 0x0000000000017941 */ /* 0x000fea0003800000 */
.L_x_2140:
[----:B------:R-:W-:-:S04]  /*6380*/  ISETP.LT.U32.AND P1, PT, R47, UR6, PT ;  /* 0x000000062f007c0c */ /* 0x000fc8000bf21070 */
[----:B------:R-:W-:-:S13]  /*6390*/  ISETP.LT.OR.EX P0, PT, R46, UR7, P0, P1 ;  /* 0x000000072e007c0c */ /* 0x000fda0008701710 */
[----:B------:R-:W-:Y:S05]  /*63a0*/  @!P0 BRA `(.L_x_2134) ;  /* 0x0000000000308947 */ /* 0x000fea0003800000 */
[----:B-----5:R-:W2:Y:S04]  /*63b0*/  LDG.E.64 R24, desc[UR12][R18.64+-0x1c200] ;  /* 0xfe3e000c12187981 */ /* 0x020ea8000c1e1b00 */
[----:B------:R-:W3:Y:S04]  /*63c0*/  LDG.E.64 R22, desc[UR12][R18.64] ;  /* 0x0000000c12167981 */ /* 0x000ee8000c1e1b00 */
[----:B------:R-:W4:Y:S04]  /*63d0*/  LDG.E.64 R20, desc[UR12][R18.64+0x1c200] ;  /* 0x01c2000c12147981 */ /* 0x000f28000c1e1b00 */
[----:B------:R-:W4:Y:S01]  /*63e0*/  LDG.E.64 R18, desc[UR12][R18.64+0x38400] ;  /* 0x0384000c12127981 */ /* 0x000f22000c1e1b00 */
[----:B--2---:R-:W-:Y:S01]  /*63f0*/  FADD.FTZ R27, R44, R24 ;  /* 0x000000182c1b7221 */ /* 0x004fe20000010000 */
[----:B------:R-:W-:-:S03]  /*6400*/  FADD.FTZ R24, R45, R25 ;  /* 0x000000192d187221 */ /* 0x000fc60000010000 */
[----:B---3--:R-:W-:Y:S01]  /*6410*/  FADD.FTZ R27, R27, R22 ;  /* 0x000000161b1b7221 */ /* 0x008fe20000010000 */
[----:B------:R-:W-:-:S03]  /*6420*/  FADD.FTZ R24, R24, R23 ;  /* 0x0000001718187221 */ /* 0x000fc60000010000 */
[----:B----4-:R-:W-:Y:S01]  /*6430*/  FADD.FTZ R27, R27, R20 ;  /* 0x000000141b1b7221 */ /* 0x010fe20000010000 */
[----:B------:R-:W-:-:S03]  /*6440*/  FADD.FTZ R24, R24, R21 ;  /* 0x0000001518187221 */ /* 0x000fc60000010000 */
[----:B------:R-:W-:Y:S01]  /*6450*/  FADD.FTZ R44, R27, R18 ;  /* 0x000000121b2c7221 */ /* 0x000fe20000010000 */
[----:B------:R-:W-:-:S07]  /*6460*/  FADD.FTZ R45, R24, R19 ;  /* 0x00000013182d7221 */ /* 0x000fce0000010000 */
.L_x_2134:
[----:B------:R-:W-:Y:S05]  /*6470*/  BSYNC B0 ;  /* 0x0000000000007941 */ /* 0x000fea0003800000 */
.L_x_2133:
        /* <DEDUP_REMOVED lines=15> */
[----:B-----5:R-:W-:Y:S01]  /*6570*/  MOV R25, 0xffff ;  /* 0x0000ffff00197802 */ /* 0x020fe20000000f00 */
        /* <DEDUP_REMOVED lines=22> */
.L_x_2158:
        /* <DEDUP_REMOVED lines=42> */
.L_x_2168:
[----:B0-----:R-:W-:Y:S01]  /*6980*/  FADD.FTZ R23, R22, R38 ;  /* 0x0000002616177221 */ /* 0x001fe20000010000 */
[----:B------:R-:W-:Y:S02]  /*6990*/  @!P1 F2FP.F16.F32.PACK_AB R22, RZ, R28 ;  /* 0x0000001cff16923e */ /* 0x000fe400000000ff */
[----:B------:R-:W-:Y:S02]  /*69a0*/  ISETP.NE.AND P2, PT, R16, 0x2, PT ;  /* 0x000000021000780c */ /* 0x000fe40003f45270 */
[----:B------:R-:W-:Y:S01]  /*69b0*/  @!P1 F2FP.F16.F32.PACK_AB R23, RZ, R23 ;  /* 0x00000017ff17923e */ /* 0x000fe200000000ff */
        /* <DEDUP_REMOVED lines=32> */
.L_x_2178:
[----:B0-----:R-:W-:Y:S01]  /*6bc0*/  FADD.FTZ R23, R22, R38 ;  /* 0x0000002616177221 */ /* 0x001fe20000010000 */
[----:B------:R-:W-:Y:S02]  /*6bd0*/  @!P1 F2FP.F16.F32.PACK_AB R22, RZ, R28 ;  /* 0x0000001cff16923e */ /* 0x000fe400000000ff */
[----:B------:R-:W-:Y:S02]  /*6be0*/  MOV R29, R55 ;  /* 0x00000037001d7202 */ /* 0x000fe40000000f00 */
[----:B------:R-:W-:Y:S01]  /*6bf0*/  @!P1 F2FP.F16.F32.PACK_AB R23, RZ, R23 ;  /* 0x00000017ff17923e */ /* 0x000fe200000000ff */
[----:B------:R4:W-:Y:S04]  /*6c00*/  @!P1 STG.E.U16 desc[UR12][R18.64+0x78], R22 ;  /* 0x0000781612009986 */ /* 0x0009e8000c10150c */
[----:B------:R4:W-:Y:S02]  /*6c10*/  @!P1 STG.E.U16 desc[UR12][R20.64+0x78], R23 ;  /* 0x0000781714009986 */ /* 0x0009e4000c10150c */
.L_x_2144:
[----:B------:R-:W-:Y:S05]  /*6c20*/  BSYNC B0 ;  /* 0x0000000000007941 */ /* 0x000fea0003800000 */
.L_x_2143:
[----:B------:R-:W-:-:S13]  /*6c30*/  ISETP.GE.U32.AND P0, PT, R4, 0x5a, PT ;  /* 0x0000005a0400780c */ /* 0x000fda0003f06070 */
[----:B------:R-:W-:Y:S05]  /*6c40*/  @!P0 BRA `(.L_x_2142) ;  /* 0x0000000800688947 */ /* 0x000fea0003800000 */
[----:B------:R-:W-:Y:S01]  /*6c50*/  ISETP.NE.AND P0, PT, R9, 0xf, PT ;  /* 0x0000000f0900780c */ /* 0x000fe20003f05270 */
[----:B--234-:R-:W-:Y:S01]  /*6c60*/  HFMA2.MMA R19, -RZ, RZ, 0, 0 ;  /* 0x00000000ff137435 */ /* 0x01cfe200000001ff */
[----:B-----5:R-:W-:Y:S01]  /*6c70*/  MOV R25, RZ ;  /* 0x000000ff00197202 */ /* 0x020fe20000000f00 */
        /* <DEDUP_REMOVED lines=87> */
[----:B------:R-:W-:Y:S01]  /*71f0*/  IMAD.MOV.U32 R28, RZ, RZ, 0xffff ;  /* 0x0000ffffff1c7424 */ /* 0x000fe200078e00ff */
        /* <DEDUP_REMOVED lines=34> */
[----:B------:R-:W-:Y:S01]  /*7420*/  @!P0 F2FP.F16.F32.PACK_AB R34, RZ, R36 ;  /* 0x00000024ff22823e */ /* 0x000fe200000000ff */
[----:B-1----:R-:W-:-:S04]  /*7430*/  IMAD.WIDE R18, R29, 0x2, R18 ;  /* 0x000000021d127825 */ /* 0x002fc800078e0212 */
[----:B------:R-:W-:Y:S01]  /*7440*/  FADD.FTZ R31, R22, R31 ;  /* 0x0000001f161f7221 */ /* 0x000fe20000010000 */
[----:B------:R-:W-:Y:S02]  /*7450*/  @!P0 F2FP.F16.F32.PACK_AB R22, RZ, R25 ;  /* 0x00000019ff16823e */ /* 0x000fe400000000ff */
[----:B------:R-:W-:Y:S01]  /*7460*/  @!P0 F2FP.F16.F32.PACK_AB R36, RZ, R37 ;  /* 0x00000025ff24823e */ /* 0x000fe200000000ff */
[----:B0-----:R-:W-:Y:S01]  /*7470*/  FADD.FTZ R28, R23, R28 ;  /* 0x0000001c171c7221 */ /* 0x001fe20000010000 */
[----:B------:R-:W-:Y:S01]  /*7480*/  @!P0 F2FP.F16.F32.PACK_AB R23, RZ, R24 ;  /* 0x00000018ff17823e */ /* 0x000fe200000000ff */
[----:B------:R-:W-:Y:S01]  /*7490*/  @!P0 STG.E.U16 desc[UR12][R18.64], R34 ;  /* 0x0000002212008986 */ /* 0x000fe2000c10150c */
[----:B--2---:R-:W-:-:S04]  /*74a0*/  IMAD.WIDE R20, R29, 0x2, R20 ;  /* 0x000000021d147825 */ /* 0x004fc800078e0214 */
[----:B------:R-:W-:Y:S01]  /*74b0*/  FADD.FTZ R42, R43, R42 ;  /* 0x0000002a2b2a7221 */ /* 0x000fe20000010000 */
[----:B------:R-:W-:Y:S02]  /*74c0*/  @!P0 F2FP.F16.F32.PACK_AB R24, RZ, R28 ;  /* 0x0000001cff18823e */ /* 0x000fe400000000ff */
[----:B------:R-:W-:Y:S01]  /*74d0*/  PRMT R26, R22, 0x7610, R26 ;  /* 0x00007610161a7816 */ /* 0x000fe2000000001a */
[----:B---3--:R-:W-:Y:S01]  /*74e0*/  FADD.FTZ R40, R41, R40 ;  /* 0x0000002829287221 */ /* 0x008fe20000010000 */
[----:B------:R-:W-:Y:S01]  /*74f0*/  PRMT R28, R23, 0x7610, R28 ;  /* 0x00007610171c7816 */ /* 0x000fe2000000001c */
[----:B------:R-:W-:Y:S01]  /*7500*/  @!P0 STG.E.U16 desc[UR12][R20.64], R36 ;  /* 0x0000002414008986 */ /* 0x000fe2000c10150c */
[----:B------:R-:W-:Y:S02]  /*7510*/  @!P0 F2FP.F16.F32.PACK_AB R25, RZ, R31 ;  /* 0x0000001fff19823e */ /* 0x000fe400000000ff */
        /* <DEDUP_REMOVED lines=8> */
.L_x_2212:
[----:B--2---:R-:W-:Y:S01]  /*75a0*/  FADD.FTZ R23, R40, R38 ;  /* 0x0000002628177221 */ /* 0x004fe20000010000 */
[----:B------:R-:W-:-:S04]  /*75b0*/  @!P0 F2FP.F16.F32.PACK_AB R22, RZ, R22 ;  /* 0x00000016ff16823e */ /* 0x000fc800000000ff */
[----:B------:R-:W-:Y:S01]  /*75c0*/  @!P0 F2FP.F16.F32.PACK_AB R23, RZ, R23 ;  /* 0x00000017ff17823e */ /* 0x000fe200000000ff */
[----:B------:R0:W-:Y:S04]  /*75d0*/  @!P0 STG.E.U16 desc[UR12][R18.64+0xb4], R22 ;  /* 0x0000b41612008986 */ /* 0x0001e8000c10150c */
[----:B------:R0:W-:Y:S02]  /*75e0*/  @!P0 STG.E.U16 desc[UR12][R20.64+0xb4], R23 ;  /* 0x0000b41714008986 */ /* 0x0001e4000c10150c */
.L_x_2142:
[----:B------:R-:W-:Y:S05]  /*75f0*/  WARPSYNC.ALL ;  /* 0x0000000000007948 */ /* 0x000fea0003800000 */
[----:B------:R-:W-:Y:S01]  /*7600*/  BAR.SYNC.DEFER_BLOCKING 0x0 ;  /* 0x0000000000007b1d */ /* 0x000fe20000010000 */
[C---:B------:R-:W-:Y:S02]  /*7610*/  ISETP.GE.AND P0, PT, R8.reuse, -0x1c40, PT ;  /* 0xffffe3c00800780c */ /* 0x040fe40003f06270 */
[----:B------:R-:W-:-:S11]  /*7620*/  IADD3 R8, R8, 0x2000, RZ ;  /* 0x0000200008087810 */ /* 0x000fd60007ffe0ff */
[----:B------:R-:W-:Y:S05]  /*7630*/  @!P0 BRA `(.L_x_2149) ;  /* 0xffffffe000e88947 */ /* 0x000fea000383ffff */
[----:B------:R-:W-:Y:S05]  /*7640*/  EXIT ;  /* 0x000000000000794d */ /* 0x000fea0003800000 */
.L_x_2145:
[----:B------:R-:W-:Y:S01]  /*7650*/  HFMA2.MMA R32, -RZ, RZ, 0, 4.76837158203125e-07 ;  /* 0x00000008ff207435 */ /* 0x000fe200000001ff */
[----:B--2---:R-:W-:Y:S02]  /*7660*/  MOV R35, R18 ;  /* 0x0000001200237202 */ /* 0x004fe40000000f00 */
[----:B------:R-:W-:Y:S02]  /*7670*/  MOV R33, 0x101f ;  /* 0x0000101f00217802 */ /* 0x000fe40000000f00 */
[----:B------:R-:W-:-:S07]  /*7680*/  MOV R30, 0xffff ;  /* 0x0000ffff001e7802 */ /* 0x000fce0000000f00 */
[----:B01-3-5:R-:W-:Y:S05]  /*7690*/  WARPSYNC.COLLECTIVE R30, `(.L_x_2150) ;  /* 0x000000001e087348 */ /* 0x02bfea0003c00000 */
[----:B------:R2:W4:Y:S02]  /*76a0*/  SHFL.BFLY P2, R38, R35, R32, R33 ;  /* 0x0c00002023267389 */ /* 0x0005240000040021 */
[----:B012345:R-:W-:Y:S01]  /*76b0*/  ENDCOLLECTIVE ;  /* 0x000000000000791b */ /* 0x03ffe20003800000 */
.L_x_2150:
[----:B------:R-:W-:Y:S02]  /*76c0*/  MOV R35, R19 ;  /* 0x0000001300237202 */ /* 0x000fe40000000f00 */
[----:B------:R-:W-:-:S07]  /*76d0*/  MOV R21, R38 ;  /* 0x0000002600157202 */ /* 0x000fce0000000f00 */
[----:B------:R-:W-:Y:S05]  /*76e0*/  WARPSYNC.COLLECTIVE R30, `(.L_x_2151) ;  /* 0x000000001e087348 */ /* 0x000fea0003c00000 */
[----:B------:R0:W1:Y:S02]  /*76f0*/  SHFL.BFLY P2, R38, R35, R32, R33 ;  /* 0x0c00002023267389 */ /* 0x0000640000040021 */
[----:B01----:R-:W-:Y:S01]  /*7700*/  ENDCOLLECTIVE ;  /* 0x000000000000791b */ /* 0x003fe20003800000 */
.L_x_2151:
[----:B------:R-:W-:Y:S01]  /*7710*/  FADD.FTZ R21, R21, R18 ;  /* 0x0000001215157221 */ /* 0x000fe20000010000 */
[----:B------:R-:W-:-:S04]  /*7720*/  HFMA2.MMA R32, -RZ, RZ, 0, 2.384185791015625e-07 ;  /* 0x00000004ff207435 */ /* 0x000fc800000001ff */
[----:B------:R-:W-:Y:S02]  /*7730*/  MOV R35, R21 ;  /* 0x0000001500237202 */ /* 0x000fe40000000f00 */
[----:B------:R-:W-:-:S07]  /*7740*/  MOV R20, R38 ;  /* 0x0000002600147202 */ /* 0x000fce0000000f00 */
[----:B------:R-:W-:Y:S05]  /*7750*/  WARPSYNC.COLLECTIVE R30, `(.L_x_2152) ;  /* 0x000000001e087348 */ /* 0x000fea0003c00000 */
[----:B------:R0:W1:Y:S02]  /*7760*/  SHFL.BFLY P2, R38, R35, R32, R33 ;  /* 0x0c00002023267389 */ /* 0x0000640000040021 */
[----:B01----:R-:W-:Y:S01]  /*7770*/  ENDCOLLECTIVE ;  /* 0x000000000000791b */ /* 0x003fe20003800000 */
.L_x_2152:
[----:B------:R-:W-:-:S05]  /*7780*/  FADD.FTZ R20, R20, R19 ;  /* 0x0000001314147221 */ /* 0x000fca0000010000 */
[----:B------:R-:W-:Y:S02]  /*7790*/  MOV R35, R20 ;  /* 0x0000001400237202 */ /* 0x000fe40000000f00 */
[----:B------:R-:W-:-:S07]  /*77a0*/  MOV R22, R38 ;  /* 0x0000002600167202 */ /* 0x000fce0000000f00 */
[----:B------:R-:W-:Y:S05]  /*77b0*/  WARPSYNC.COLLECTIVE R30, `(.L_x_2153) ;  /* 0x000000001e087348 */ /* 0x000fea0003c00000 */
[----:B------:R0:W1:Y:S02]  /*77c0*/  SHFL.BFLY P2, R38, R35, R32, R33 ;  /* 0x0c00002023267389 */ /* 0x0000640000040021 */
[----:B01----:R-:W-:Y:S01]  /*77d0*/  ENDCOLLECTIVE ;  /* 0x000000000000791b */ /* 0x003fe20003800000 */
.L_x_2153:
[----:B------:R-:W-:Y:S01]  /*77e0*/  FADD.FTZ R22, R21, R22 ;  /* 0x0000001615167221 */ /* 0x000fe20000010000 */
[----:B------:R-:W-:-:S04]  /*77f0*/  HFMA2.MMA R32, -RZ, RZ, 0, 1.1920928955078125e-07 ;  /* 0x00000002ff207435 */ /* 0x000fc800000001ff */
[----:B------:R-:W-:Y:S02]  /*7800*/  MOV R35, R22 ;  /* 0x0000001600237202 */ /* 0x000fe40000000f00 */
[----:B------:R-:W-:-:S07]  /*7810*/  MOV R23, R38 ;  /* 0x0000002600177202 */ /* 0x000fce0000000f00 */
[----:B------:R-:W-:Y:S05]  /*7820*/  WARPSYNC.COLLECTIVE R30, `(.L_x_2154) ;  /* 0x000000001e087348 */ /* 0x000fea0003c00000 */
[----:B------:R0:W1:Y:S02]  /*7830*/  SHFL.BFLY P2, R38, R35, R32, R33 ;  /* 0x0c00002023267389 */ /* 0x0000640000040021 */
[----:B01----:R-:W-:Y:S01]  /*7840*/  ENDCOLLECTIVE ;  /* 0x000000000000791b */ /* 0x003fe20003800000 */
.L_x_2154:
[----:B------:R-:W-:-:S05]  /*7850*/  FADD.FTZ R23, R20, R23 ;  /* 0x0000001714177221 */ /* 0x000fca0000010000 */
[----:B------:R-:W-:Y:S02]  /*7860*/  MOV R35, R23 ;  /* 0x0000001700237202 */ /* 0x000fe40000000f00 */
[----:B------:R-:W-:-:S07]  /*7870*/  MOV R25, R38 ;  /* 0x0000002600197202 */ /* 0x000fce0000000f00 */
[----:B------:R-:W-:Y:S05]  /*7880*/  WARPSYNC.COLLECTIVE R30, `(.L_x_2155) ;  /* 0x000000001e087348 */ /* 0x000fea0003c00000 */
[----:B------:R0:W1:Y:S02]  /*7890*/  SHFL.BFLY P2, R38, R35, R32, R33 ;  /* 0x0c00002023267389 */ /* 0x0000640000040021 */
[----:B01----:R-:W-:Y:S01]  /*78a0*/  ENDCOLLECTIVE ;  /* 0x000000000000791b */ /* 0x003fe20003800000 */
.L_x_2155:
[----:B------:R-:W-:Y:S01]  /*78b0*/  FADD.FTZ R25, R22, R25 ;  /* 0x0000001916197221 */ /* 0x000fe20000010000 */
[----:B------:R-:W-:-:S04]  /*78c0*/  HFMA2.MMA R32, -RZ, RZ, 0, 5.9604644775390625e-08 ;  /* 0x00000001ff207435 */ /* 0x000fc800000001ff */
[----:B------:R-:W-:Y:S02]  /*78d0*/  MOV R35, R25 ;  /* 0x0000001900237202 */ /* 0x000fe40000000f00 */
[----:B------:R-:W-:-:S07]  /*78e0*/  MOV R18, R38 ;  /* 0x0000002600127202 */ /* 0x000fce0000000f00 */
[----:B------:R-:W-:Y:S05]  /*78f0*/  WARPSYNC.COLLECTIVE R30, `(.L_x_2156) ;  /* 0x000000001e087348 */ /* 0x000fea0003c00000 */
[----:B------:R0:W1:Y:S02]  /*7900*/  SHFL.BFLY P2, R38, R35, R32, R33 ;  /* 0x0c00002023267389 */ /* 0x0000640000040021 */
[----:B01----:R-:W-:Y:S01]  /*7910*/  ENDCOLLECTIVE ;  /* 0x000000000000791b */ /* 0x003fe20003800000 */
.L_x_2156:
[----:B------:R-:W-:-:S05]  /*7920*/  FADD.FTZ R24, R23, R18 ;  /* 0x0000001217187221 */ /* 0x000fca0000010000 */
[----:B------:R-:W-:Y:S02]  /*7930*/  MOV R35, R24 ;  /* 0x0000001800237202 */ /* 0x000fe40000000f00 */
[----:B------:R-:W-:-:S07]  /*7940*/  MOV R26, R38 ;  /* 0x00000026001a7202 */ /* 0x000fce0000000f00 */
[----:B------:R-:W-:Y:S05]  /*7950*/  WARPSYNC.COLLECTIVE R30, `(.L_x_2157) ;  /* 0x000000001e087348 */ /* 0x000fea0003c00000 */
[----:B------:R0:W1:Y:S02]  /*7960*/  SHFL.BFLY P2, R38, R35, R32, R33 ;  /* 0x0c00002023267389 */ /* 0x0000640000040021 */
[----:B01----:R-:W-:Y:S01]  /*7970*/  ENDCOLLECTIVE ;  /* 0x000000000000791b */ /* 0x003fe20003800000 */
.L_x_2157:
[----:B------:R-:W-:Y:S01]  /*7980*/  FADD.FTZ R26, R25, R26 ;  /* 0x0000001a191a7221 */ /* 0x000fe20000010000 */
[----:B------:R-:W-:Y:S06]  /*7990*/  BRA `(.L_x_2158) ;  /* 0xffffffec00507947 */ /* 0x000fec000383ffff */
.L_x_2146:
        /* <DEDUP_REMOVED lines=8> */
.L_x_2160:
[----:B------:R-:W-:Y:S05]  /*7a20*/  BSYNC B1 ;  /* 0x0000000000017941 */ /* 0x000fea0003800000 */
.L_x_2159:
        /* <DEDUP_REMOVED lines=8> */
.L_x_2161:
[----:B------:R-:W-:Y:S01]  /*7ab0*/  FADD.FTZ R25, R25, R22 ;  /* 0x0000001619197221 */ /* 0x000fe20000010000 */
[----:B------:R-:W-:-:S04]  /*7ac0*/  HFMA2.MMA R32, -RZ, RZ, 0, 2.384185791015625e-07 ;  /* 0x00000004ff207435 */ /* 0x000fc800000001ff */
[----:B------:R-:W-:Y:S02]  /*7ad0*/  MOV R35, R25 ;  /* 0x0000001900237202 */ /* 0x000fe40000000f00 */
[----:B------:R-:W-:-:S07]  /*7ae0*/  MOV R24, R38 ;  /* 0x0000002600187202 */ /* 0x000fce0000000f00 */
[----:B------:R-:W-:Y:S05]  /*7af0*/  WARPSYNC.COLLECTIVE R30, `(.L_x_2162) ;  /* 0x000000001e087348 */ /* 0x000fea0003c00000 */
[----:B------:R0:W1:Y:S02]  /*7b00*/  SHFL.BFLY P2, R38, R35, R32, R33 ;  /* 0x0c00002023267389 */ /* 0x0000640000040021 */
[----:B01----:R-:W-:Y:S01]  /*7b10*/  ENDCOLLECTIVE ;  /* 0x000000000000791b */ /* 0x003fe20003800000 */
.L_x_2162:
[----:B------:R-:W-:-:S05]  /*7b20*/  FADD.FTZ R24, R24, R23 ;  /* 0x0000001718187221 */ /* 0x000fca0000010000 */
[----:B------:R-:W-:Y:S02]  /*7b30*/  MOV R35, R24 ;  /* 0x0000001800237202 */ /* 0x000fe40000000f00 */
[----:B------:R-:W-:-:S07]  /*7b40*/  MOV R26, R38 ;  /* 0x00000026001a7202 */ /* 0x000fce0000000f00 */
[----:B------:R-:W-:Y:S05]  /*7b50*/  WARPSYNC.COLLECTIVE R30, `(.L_x_2163) ;  /* 0x000000001e087348 */ /* 0x000fea0003c00000 */
[----:B------:R0:W1:Y:S02]  /*7b60*/  SHFL.BFLY P2, R38, R35, R32, R33 ;  /* 0x0c00002023267389 */ /* 0x0000640000040021 */
[----:B01----:R-:W-:Y:S01]  /*7b70*/  ENDCOLLECTIVE ;  /* 0x000000000000791b */ /* 0x003fe20003800000 */
.L_x_2163:
[----:B------:R-:W-:Y:S01]  /*7b80*/  FADD.FTZ R26, R25, R26 ;  /* 0x0000001a191a7221 */ /* 0x000fe20000010000 */
[----:B------:R-:W-:-:S04]  /*7b90*/  HFMA2.MMA R32, -RZ, RZ, 0, 1.1920928955078125e-07 ;  /* 0x00000002ff207435 */ /* 0x000fc800000001ff */
[----:B------:R-:W-:Y:S02]  /*7ba0*/  MOV R35, R26 ;  /* 0x0000001a00237202 */ /* 0x000fe40000000f00 */
[----:B------:R-:W-:-:S07]  /*7bb0*/  MOV R27, R38 ;  /* 0x00000026001b7202 */ /* 0x000fce0000000f00 */
[----:B------:R-:W-:Y:S05]  /*7bc0*/  WARPSYNC.COLLECTIVE R30, `(.L_x_2164) ;  /* 0x000000001e087348 */ /* 0x000fea0003c00000 */
[----:B------:R0:W1:Y:S02]  /*7bd0*/  SHFL.BFLY P2, R38, R35, R32, R33 ;  /* 0x0c00002023267389 */ /* 0x0000640000040021 */
[----:B01----:R-:W-:Y:S01]  /*7be0*/  ENDCOLLECTIVE ;  /* 0x000000000000791b */ /* 0x003fe20003800000 */
.L_x_2164:
[----:B------:R-:W-:-:S05]  /*7bf0*/  FADD.FTZ R27, R24, R27 ;  /* 0x0000001b181b7221 */ /* 0x000fca0000010000 */
[----:B------:R-:W-:Y:S02]  /*7c00*/  MOV R35, R27 ;  /* 0x0000001b00237202 */ /* 0x000fe40000000f00 */
[----:B------:R-:W-:-:S07]  /*7c10*/  MOV R29, R38 ;  /* 0x00000026001d7202 */ /* 0x000fce0000000f00 */
[----:B------:R-:W-:Y:S05]  /*7c20*/  WARPSYNC.COLLECTIVE R30, `(.L_x_2165) ;  /* 0x000000001e087348 */ /* 0x000fea0003c00000 */
[----:B------:R0:W1:Y:S02]  /*7c30*/  SHFL.BFLY P2, R38, R35, R32, R33 ;  /* 0x0c00002023267389 */ /* 0x0000640000040021 */
[----:B01----:R-:W-:Y:S01]  /*7c40*/  ENDCOLLECTIVE ;  /* 0x000000000000791b */ /* 0x003fe20003800000 */
.L_x_2165:
[----:B------:R-:W-:Y:S01]  /*7c50*/  FADD.FTZ R29, R26, R29 ;  /* 0x0000001d1a1d7221 */ /* 0x000fe20000010000 */
[----:B------:R-:W-:-:S04]  /*7c60*/  HFMA2.MMA R32, -RZ, RZ, 0, 5.9604644775390625e-08 ;  /* 0x00000001ff207435 */ /* 0x000fc800000001ff */
[----:B------:R-:W-:Y:S02]  /*7c70*/  MOV R35, R29 ;  /* 0x0000001d00237202 */ /* 0x000fe40000000f00 */
[----:B------:R-:W-:-:S07]  /*7c80*/  MOV R22, R38 ;  /* 0x0000002600167202 */ /* 0x000fce0000000f00 */
[----:B------:R-:W-:Y:S05]  /*7c90*/  WARPSYNC.COLLECTIVE R30, `(.L_x_2166) ;  /* 0x000000001e087348 */ /* 0x000fea0003c00000 */
[----:B------:R0:W1:Y:S02]  /*7ca0*/  SHFL.BFLY P2, R38, R35, R32, R33 ;  /* 0x0c00002023267389 */ /* 0x0000640000040021 */
[----:B01----:R-:W-:Y:S01]  /*7cb0*/  ENDCOLLECTIVE ;  /* 0x000000000000791b */ /* 0x003fe20003800000 */
.L_x_2166:
[----:B------:R-:W-:-:S05]  /*7cc0*/  FADD.FTZ R22, R27, R22 ;  /* 0x000000161b167221 */ /* 0x000fca0000010000 */
[----:B------:R-:W-:Y:S02]  /*7cd0*/  MOV R35, R22 ;  /* 0x0000001600237202 */ /* 0x000fe40000000f00 */
[----:B------:R-:W-:-:S07]  /*7ce0*/  MOV R28, R38 ;  /* 0x00000026001c7202 */ /* 0x000fce0000000f00 */
[----:B------:R-:W-:Y:S05]  /*7cf0*/  WARPSYNC.COLLECTIVE R30, `(.L_x_2167) ;  /* 0x000000001e087348 */ /* 0x000fea0003c00000 */
[----:B------:R0:W1:Y:S02]  /*7d00*/  SHFL.BFLY P2, R38, R35, R32, R33 ;  /* 0x0c00002023267389 */ /* 0x0000640000040021 */
[----:B01----:R-:W-:Y:S01]  /*7d10*/  ENDCOLLECTIVE ;  /* 0x000000000000791b */ /* 0x003fe20003800000 */
.L_x_2167:
[----:B------:R-:W-:Y:S01]  /*7d20*/  FADD.FTZ R28, R29, R28 ;  /* 0x0000001c1d1c7221 */ /* 0x000fe20000010000 */
[----:B------:R-:W-:Y:S06]  /*7d30*/  BRA `(.L_x_2168) ;  /* 0xffffffec00107947 */ /* 0x000fec000383ffff */
.L_x_2147:
        /* <DEDUP_REMOVED lines=8> */
.L_x_2170:
[----:B------:R-:W-:Y:S05]  /*7dc0*/  BSYNC B1 ;  /* 0x0000000000017941 */ /* 0x000fea0003800000 */
.L_x_2169:
        /* <DEDUP_REMOVED lines=8> */
.L_x_2171:
[----:B------:R-:W-:Y:S01]  /*7e50*/  FADD.FTZ R25, R25, R22 ;  /* 0x0000001619197221 */ /* 0x000fe20000010000 */
[----:B------:R-:W-:-:S04]  /*7e60*/  HFMA2.MMA R32, -RZ, RZ, 0, 2.384185791015625e-07 ;  /* 0x00000004ff207435 */ /* 0x000fc800000001ff */
[----:B------:R-:W-:Y:S02]  /*7e70*/  MOV R35, R25 ;  /* 0x0000001900237202 */ /* 0x000fe40000000f00 */
[----:B------:R-:W-:-:S07]  /*7e80*/  MOV R24, R38 ;  /* 0x0000002600187202 */ /* 0x000fce0000000f00 */
[----:B------:R-:W-:Y:S05]  /*7e90*/  WARPSYNC.COLLECTIVE R30, `(.L_x_2172) ;  /* 0x000000001e087348 */ /* 0x000fea0003c00000 */
[----:B------:R0:W1:Y:S02]  /*7ea0*/  SHFL.BFLY P2, R38, R35, R32, R33 ;  /* 0x0c00002023267389 */ /* 0x0000640000040021 */
[----:B01----:R-:W-:Y:S01]  /*7eb0*/  ENDCOLLECTIVE ;  /* 0x000000000000791b */ /* 0x003fe20003800000 */
.L_x_2172:
[----:B------:R-:W-:-:S05]  /*7ec0*/  FADD.FTZ R24, R24, R23 ;  /* 0x0000001718187221 */ /* 0x000fca0000010000 */
[----:B------:R-:W-:Y:S02]  /*7ed0*/  MOV R35, R24 ;  /* 0x0000001800237202 */ /* 0x000fe40000000f00 */
[----:B------:R-:W-:-:S07]  /*7ee0*/  MOV R26, R38 ;  /* 0x00000026001a7202 */ /* 0x000fce0000000f00 */
[----:B------:R-:W-:Y:S05]  /*7ef0*/  WARPSYNC.COLLECTIVE R30, `(.L_x_2173) ;  /* 0x000000001e087348 */ /* 0x000fea0003c00000 */
[----:B------:R0:W1:Y:S02]  /*7f00*/  SHFL.BFLY P2, R38, R35, R32, R33 ;  /* 0x0c00002023267389 */ /* 0x0000640000040021 */
[----:B01----:R-:W-:Y:S01]  /*7f10*/  ENDCOLLECTIVE ;  /* 0x000000000000791b */ /* 0x003fe20003800000 */
.L_x_2173:
[----:B------:R-:W-:Y:S01]  /*7f20*/  FADD.FTZ R26, R25, R26 ;  /* 0x0000001a191a7221 */ /* 0x000fe20000010000 */
[----:B------:R-:W-:-:S04]  /*7f30*/  HFMA2.MMA R32, -RZ, RZ, 0, 1.1920928955078125e-07 ;  /* 0x00000002ff207435 */ /* 0x000fc800000001ff */
[----:B------:R-:W-:Y:S02]  /*7f40*/  MOV R35, R26 ;  /* 0x0000001a00237202 */ /* 0x000fe40000000f00 */
[----:B------:R-:W-:-:S07]  /*7f50*/  MOV R27, R38 ;  /* 0x00000026001b7202 */ /* 0x000fce0000000f00 */
[----:B------:R-:W-:Y:S05]  /*7f60*/  WARPSYNC.COLLECTIVE R30, `(.L_x_2174) ;  /* 0x000000001e087348 */ /* 0x000fea0003c00000 */
[----:B------:R0:W1:Y:S02]  /*7f70*/  SHFL.BFLY P2, R38, R35, R32, R33 ;  /* 0x0c00002023267389 */ /* 0x0000640000040021 */
[----:B01----:R-:W-:Y:S01]  /*7f80*/  ENDCOLLECTIVE ;  /* 0x000000000000791b */ /* 0x003fe20003800000 */
.L_x_2174:
[----:B------:R-:W-:-:S05]  /*7f90*/  FADD.FTZ R27, R24, R27 ;  /* 0x0000001b181b7221 */ /* 0x000fca0000010000 */
[----:B------:R-:W-:Y:S02]  /*7fa0*/  MOV R35, R27 ;  /* 0x0000001b00237202 */ /* 0x000fe40000000f00 */
[----:B------:R-:W-:-:S07]  /*7fb0*/  MOV R29, R38 ;  /* 0x00000026001d7202 */ /* 0x000fce0000000f00 */
[----:B------:R-:W-:Y:S05]  /*7fc0*/  WARPSYNC.COLLECTIVE R30, `(.L_x_2175) ;  /* 0x000000001e087348 */ /* 0x000fea0003c00000 */
[----:B------:R0:W1:Y:S02]  /*7fd0*/  SHFL.BFLY P2, R38, R35, R32, R33 ;  /* 0x0c00002023267389 */ /* 0x0000640000040021 */
[----:B01----:R-:W-:Y:S01]  /*7fe0*/  ENDCOLLECTIVE ;  /* 0x000000000000791b */ /* 0x003fe20003800000 */
.L_x_2175:
[----:B------:R-:W-:Y:S01]  /*7ff0*/  FADD.FTZ R29, R26, R29 ;  /* 0x0000001d1a1d7221 */ /* 0x000fe20000010000 */
[----:B------:R-:W-:-:S04]  /*8000*/  HFMA2.MMA R32, -RZ, RZ, 0, 5.9604644775390625e-08 ;  /* 0x00000001ff207435 */ /* 0x000fc800000001ff */
[----:B------:R-:W-:Y:S02]  /*8010*/  MOV R35, R29 ;  /* 0x0000001d00237202 */ /* 0x000fe40000000f00 */
[----:B------:R-:W-:-:S07]  /*8020*/  MOV R22, R38 ;  /* 0x0000002600167202 */ /* 0x000fce0000000f00 */
[----:B------:R-:W-:Y:S05]  /*8030*/  WARPSYNC.COLLECTIVE R30, `(.L_x_2176) ;  /* 0x000000001e087348 */ /* 0x000fea0003c00000 */
[----:B------:R0:W1:Y:S02]  /*8040*/  SHFL.BFLY P2, R38, R35, R32, R33 ;  /* 0x0c00002023267389 */ /* 0x0000640000040021 */
[----:B01----:R-:W-:Y:S01]  /*8050*/  ENDCOLLECTIVE ;  /* 0x000000000000791b */ /* 0x003fe20003800000 */
.L_x_2176:
[----:B------:R-:W-:-:S05]  /*8060*/  FADD.FTZ R22, R27, R22 ;  /* 0x000000161b167221 */ /* 0x000fca0000010000 */
[----:B------:R-:W-:Y:S02]  /*8070*/  MOV R35, R22 ;  /* 0x0000001600237202 */ /* 0x000fe40000000f00 */
[----:B------:R-:W-:-:S07]  /*8080*/  MOV R28, R38 ;  /* 0x00000026001c7202 */ /* 0x000fce0000000f00 */
[----:B------:R-:W-:Y:S05]  /*8090*/  WARPSYNC.COLLECTIVE R30, `(.L_x_2177) ;  /* 0x000000001e087348 */ /* 0x000fea0003c00000 */
[----:B------:R0:W1:Y:S02]  /*80a0*/  SHFL.BFLY P2, R38, R35, R32, R33 ;  /* 0x0c00002023267389 */ /* 0x0000640000040021 */
[----:B01----:R-:W-:Y:S01]  /*80b0*/  ENDCOLLECTIVE ;  /* 0x000000000000791b */ /* 0x003fe20003800000 */
.L_x_2177:
[----:B------:R-:W-:Y:S01]  /*80c0*/  FADD.FTZ R28, R29, R28 ;  /* 0x0000001c1d1c7221 */ /* 0x000fe20000010000 */
[----:B------:R-:W-:Y:S06]  /*80d0*/  BRA `(.L_x_2178) ;  /* 0xffffffe800b87947 */ /* 0x000fec000383ffff */
.L_x_2148:
        /* <DEDUP_REMOVED lines=8> */
.L_x_2180:
[----:B------:R-:W-:Y:S05]  /*8160*/  BSYNC B0 ;  /* 0x0000000000007941 */ /* 0x000fea0003800000 */
.L_x_2179:
        /* <DEDUP_REMOVED lines=10> */
.L_x_2181:
        /* <DEDUP_REMOVED lines=15> */
.L_x_2182:
[----:B------:R-:W-:Y:S02]  /*8300*/  MOV R35, R34 ;  /* 0x0000002200237202 */ /* 0x000fe40000000f00 */
[----:B------:R-:W-:-:S07]  /*8310*/  MOV R23, R38 ;  /* 0x0000002600177202 */ /* 0x000fce0000000f00 */
[----:B------:R-:W-:Y:S05]  /*8320*/  WARPSYNC.COLLECTIVE R30, `(.L_x_2183) ;  /* 0x000000001e087348 */ /* 0x000fea0003c00000 */
[----:B------:R0:W1:Y:S02]  /*8330*/  SHFL.BFLY P2, R38, R35, R32, R33 ;  /* 0x0c00002023267389 */ /* 0x0000640000040021 */
[----:B01----:R-:W-:Y:S01]  /*8340*/  ENDCOLLECTIVE ;  /* 0x000000000000791b */ /* 0x003fe20003800000 */
.L_x_2183:
        /* <DEDUP_REMOVED lines=10> */
.L_x_2184:
[----:B------:R-:W-:-:S05]  /*83f0*/  FADD.FTZ R23, R34, R37 ;  /* 0x0000002522177221 */ /* 0x000fca0000010000 */
[----:B------:R-:W-:Y:S02]  /*8400*/  MOV R35, R23 ;  /* 0x0000001700237202 */ /* 0x000fe40000000f00 */
[----:B------:R-:W-:-:S07]  /*8410*/  MOV R39, R38 ;  /* 0x0000002600277202 */ /* 0x000fce0000000f00 */
[----:B------:R-:W-:Y:S05]  /*8420*/  WARPSYNC.COLLECTIVE R30, `(.L_x_2185) ;  /* 0x000000001e087348 */ /* 0x000fea0003c00000 */
[----:B------:R0:W1:Y:S02]  /*8430*/  SHFL.BFLY P2, R38, R35, R32, R33 ;  /* 0x0c00002023267389 */ /* 0x0000640000040021 */
[----:B01----:R-:W-:Y:S01]  /*8440*/  ENDCOLLECTIVE ;  /* 0x000000000000791b */ /* 0x003fe20003800000 */
.L_x_2185:
        /* <DEDUP_REMOVED lines=8> */
.L_x_2186:
        /* <DEDUP_REMOVED lines=10> */
.L_x_2187:
[----:B------:R-:W-:Y:S01]  /*8570*/  FADD.FTZ R36, R39, R36 ;  /* 0x0000002427247221 */ /* 0x000fe20000010000 */
[----:B------:R-:W-:Y:S01]  /*8580*/  HFMA2.MMA R32, -RZ, RZ, 0, 4.76837158203125e-07 ;  /* 0x00000008ff207435 */ /* 0x000fe200000001ff */
[----:B------:R-:W-:Y:S02]  /*8590*/  MOV R35, R31 ;  /* 0x0000001f00237202 */ /* 0x000fe40000000f00 */
[----:B------:R-:W-:-:S08]  /*85a0*/  MOV R34, R38 ;  /* 0x0000002600227202 */ /* 0x000fd00000000f00 */
[----:B------:R-:W-:Y:S05]  /*85b0*/  WARPSYNC.COLLECTIVE R30, `(.L_x_2188) ;  /* 0x000000001e087348 */ /* 0x000fea0003c00000 */
[----:B------:R0:W1:Y:S02]  /*85c0*/  SHFL.BFLY P2, R38, R35, R32, R33 ;  /* 0x0c00002023267389 */ /* 0x0000640000040021 */
[----:B01----:R-:W-:Y:S01]  /*85d0*/  ENDCOLLECTIVE ;  /* 0x000000000000791b */ /* 0x003fe20003800000 */
.L_x_2188:
        /* <DEDUP_REMOVED lines=8> */
.L_x_2189:
[----:B------:R-:W-:Y:S01]  /*8660*/  FADD.FTZ R26, R26, R31 ;  /* 0x0000001f1a1a7221 */ /* 0x000fe20000010000 */
[----:B------:R-:W-:-:S04]  /*8670*/  HFMA2.MMA R32, -RZ, RZ, 0, 2.384185791015625e-07 ;  /* 0x00000004ff207435 */ /* 0x000fc800000001ff */
[----:B------:R-:W-:Y:S02]  /*8680*/  MOV R35, R26 ;  /* 0x0000001a00237202 */ /* 0x000fe40000000f00 */
[----:B------:R-:W-:-:S07]  /*8690*/  MOV R27, R38 ;  /* 0x00000026001b7202 */ /* 0x000fce0000000f00 */
[----:B------:R-:W-:Y:S05]  /*86a0*/  WARPSYNC.COLLECTIVE R30, `(.L_x_2190) ;  /* 0x000000001e087348 */ /* 0x000fea0003c00000 */
[----:B------:R0:W1:Y:S02]  /*86b0*/  SHFL.BFLY P2, R38, R35, R32, R33 ;  /* 0x0c00002023267389 */ /* 0x0000640000040021 */
[----:B01----:R-:W-:Y:S01]  /*86c0*/  ENDCOLLECTIVE ;  /* 0x000000000000791b */ /* 0x003fe20003800000 */
.L_x_2190:
[----:B------:R-:W-:-:S05]  /*86d0*/  FADD.FTZ R27, R27, R40 ;  /* 0x000000281b1b7221 */ /* 0x000fca0000010000 */
[----:B------:R-:W-:Y:S02]  /*86e0*/  MOV R35, R27 ;  /* 0x0000001b00237202 */ /* 0x000fe40000000f00 */
[----:B------:R-:W-:-:S07]  /*86f0*/  MOV R25, R38 ;  /* 0x0000002600197202 */ /* 0x000fce0000000f00 */
[----:B------:R-:W-:Y:S05]  /*8700*/  WARPSYNC.COLLECTIVE R30, `(.L_x_2191) ;  /* 0x000000001e087348 */ /* 0x000fea0003c00000 */
[----:B------:R0:W1:Y:S02]  /*8710*/  SHFL.BFLY P2, R38, R35, R32, R33 ;  /* 0x0c00002023267389 */ /* 0x0000640000040021 */
[----:B01----:R-:W-:Y:S01]  /*8720*/  ENDCOLLECTIVE ;  /* 0x000000000000791b */ /* 0x003fe20003800000 */
.L_x_2191:
[----:B------:R-:W-:Y:S01]  /*8730*/  FADD.FTZ R25, R26, R25 ;  /* 0x000000191a197221 */ /* 0x000fe20000010000 */
[----:B------:R-:W-:-:S04]  /*8740*/  HFMA2.MMA R32, -RZ, RZ, 0, 1.1920928955078125e-07 ;  /* 0x00000002ff207435 */ /* 0x000fc800000001ff */
[----:B------:R-:W-:Y:S01]  /*8750*/  MOV R35, R25 ;  /* 0x0000001900237202 */ /* 0x000fe20000000f00 */
[----:B------:R-:W-:-:S07]  /*8760*/  IMAD.MOV.U32 R40, RZ, RZ, R38 ;  /* 0x000000ffff287224 */ /* 0x000fce00078e0026 */
[----:B------:R-:W-:Y:S05]  /*8770*/  WARPSYNC.COLLECTIVE R30, `(.L_x_2192) ;  /* 0x000000001e087348 */ /* 0x000fea0003c00000 */
[----:B------:R0:W1:Y:S02]  /*8780*/  SHFL.BFLY P2, R38, R35, R32, R33 ;  /* 0x0c00002023267389 */ /* 0x0000640000040021 */
[----:B01----:R-:W-:Y:S01]  /*8790*/  ENDCOLLECTIVE ;  /* 0x000000000000791b */ /* 0x003fe20003800000 */
.L_x_2192:
[----:B------:R-:W-:-:S05]  /*87a0*/  FADD.FTZ R24, R27, R40 ;  /* 0x000000281b187221 */ /* 0x000fca0000010000 */
[----:B------:R-:W-:Y:S02]  /*87b0*/  MOV R35, R24 ;  /* 0x0000001800237202 */ /* 0x000fe40000000f00 */
[----:B------:R-:W-:-:S07]  /*87c0*/  MOV R26, R38 ;  /* 0x00000026001a7202 */ /* 0x000fce0000000f00 */
[----:B------:R-:W-:Y:S05]  /*87d0*/  WARPSYNC.COLLECTIVE R30, `(.L_x_2193) ;  /* 0x000000001e087348 */ /* 0x000fea0003c00000 */
[----:B------:R0:W1:Y:S02]  /*87e0*/  SHFL.BFLY P2, R38, R35, R32, R33 ;  /* 0x0c00002023267389 */ /* 0x0000640000040021 */
[----:B01----:R-:W-:Y:S01]  /*87f0*/  ENDCOLLECTIVE ;  /* 0x000000000000791b */ /* 0x003fe20003800000 */
.L_x_2193:
[----:B------:R-:W-:Y:S01]  /*8800*/  FADD.FTZ R26, R25, R26 ;  /* 0x0000001a191a7221 */ /* 0x000fe20000010000 */
[----:B------:R-:W-:-:S04]  /*8810*/  HFMA2.MMA R32, -RZ, RZ, 0, 5.9604644775390625e-08 ;  /* 0x00000001ff207435 */ /* 0x000fc800000001ff */
[----:B------:R-:W-:Y:S02]  /*8820*/  MOV R35, R26 ;  /* 0x0000001a00237202 */ /* 0x000fe40000000f00 */
[----:B------:R-:W-:-:S07]  /*8830*/  MOV R27, R38 ;  /* 0x00000026001b7202 */ /* 0x000fce0000000f00 */
[----:B------:R-:W-:Y:S05]  /*8840*/  WARPSYNC.COLLECTIVE R30, `(.L_x_2194) ;  /* 0x000000001e087348 */ /* 0x000fea0003c00000 */
[----:B------:R0:W1:Y:S02]  /*8850*/  SHFL.BFLY P2, R38, R35, R32, R33 ;  /* 0x0c00002023267389 */ /* 0x0000640000040021 */
[----:B01----:R-:W-:Y:S01]  /*8860*/  ENDCOLLECTIVE ;  /* 0x000000000000791b */ /* 0x003fe20003800000 */
.L_x_2194:
[----:B------:R-:W-:-:S05]  /*8870*/  FADD.FTZ R27, R24, R27 ;  /* 0x0000001b181b7221 */ /* 0x000fca0000010000 */
[----:B------:R-:W-:Y:S02]  /*8880*/  MOV R35, R27 ;  /* 0x0000001b00237202 */ /* 0x000fe40000000f00 */
[----:B------:R-:W-:-:S07]  /*8890*/  MOV R25, R38 ;  /* 0x0000002600197202 */ /* 0x000fce0000000f00 */
[----:B------:R-:W-:Y:S05]  /*88a0*/  WARPSYNC.COLLECTIVE R30, `(.L_x_2195) ;  /* 0x000000001e087348 */ /* 0x000fea0003c00000 */
[----:B------:R0:W1:Y:S02]  /*88b0*/  SHFL.BFLY P2, R38, R35, R32, R33 ;  /* 0x0c00002023267389 */ /* 0x0000640000040021 */
[----:B01----:R-:W-:Y:S01]  /*88c0*/  ENDCOLLECTIVE ;  /* 0x000000000000791b */ /* 0x003fe20003800000 */
.L_x_2195:
[----:B------:R-:W-:Y:S01]  /*88d0*/  FADD.FTZ R25, R26, R25 ;  /* 0x000000191a197221 */ /* 0x000fe20000010000 */
[----:B------:R-:W-:Y:S01]  /*88e0*/  HFMA2.MMA R32, -RZ, RZ, 0, 4.76837158203125e-07 ;  /* 0x00000008ff207435 */ /* 0x000fe200000001ff */
[----:B------:R-:W-:Y:S02]  /*88f0*/  MOV R35, R23 ;  /* 0x0000001700237202 */ /* 0x000fe40000000f00 */
[----:B------:R-:W-:-:S08]  /*8900*/  MOV R24, R38 ;  /* 0x0000002600187202 */ /* 0x000fd00000000f00 */
[----:B------:R-:W-:Y:S05]  /*8910*/  WARPSYNC.COLLECTIVE R30, `(.L_x_2196) ;  /* 0x000000001e087348 */ /* 0x000fea0003c00000 */
[----:B------:R0:W1:Y:S02]  /*8920*/  SHFL.BFLY P2, R38, R35, R32, R33 ;  /* 0x0c00002023267389 */ /* 0x0000640000040021 */
[----:B01----:R-:W-:Y:S01]  /*8930*/  ENDCOLLECTIVE ;  /* 0x000000000000791b */ /* 0x003fe20003800000 */
.L_x_2196:
[----:B------:R-:W-:Y:S01]  /*8940*/  FADD.FTZ R24, R27, R24 ;  /* 0x000000181b187221 */ /* 0x000fe20000010000 */
[----:B------:R-:W-:Y:S02]  /*8950*/  MOV R35, R22 ;  /* 0x0000001600237202 */ /* 0x000fe40000000f00 */
[----:B------:R-:W-:-:S07]  /*8960*/  MOV R28, R38 ;  /* 0x00000026001c7202 */ /* 0x000fce0000000f00 */
[----:B------:R-:W-:Y:S05]  /*8970*/  WARPSYNC.COLLECTIVE R30, `(.L_x_2197) ;  /* 0x000000001e087348 */ /* 0x000fea0003c00000 */
[----:B------:R0:W1:Y:S02]  /*8980*/  SHFL.BFLY P2, R38, R35, R32, R33 ;  /* 0x0c00002023267389 */ /* 0x0000640000040021 */
[----:B01----:R-:W-:Y:S01]  /*8990*/  ENDCOLLECTIVE ;  /* 0x000000000000791b */ /* 0x003fe20003800000 */
.L_x_2197:
        /* <DEDUP_REMOVED lines=13> */
.L_x_2198:
[----:B------:R-:W-:-:S05]  /*8a70*/  FADD.FTZ R31, R41, R22 ;  /* 0x00000016291f7221 */ /* 0x000fca0000010000 */
[----:B------:R-:W-:Y:S02]  /*8a80*/  MOV R35, R31 ;  /* 0x0000001f00237202 */ /* 0x000fe40000000f00 */
[----:B------:R-:W-:-:S07]  /*8a90*/  MOV R41, R38 ;  /* 0x0000002600297202 */ /* 0x000fce0000000f00 */
[----:B------:R-:W-:Y:S05]  /*8aa0*/  WARPSYNC.COLLECTIVE R30, `(.L_x_2199) ;  /* 0x000000001e087348 */ /* 0x000fea0003c00000 */
[----:B------:R0:W1:Y:S02]  /*8ab0*/  SHFL.BFLY P2, R38, R35, R32, R33 ;  /* 0x0c00002023267389 */ /* 0x0000640000040021 */
[----:B01----:R-:W-:Y:S01]  /*8ac0*/  ENDCOLLECTIVE ;  /* 0x000000000000791b */ /* 0x003fe20003800000 */
.L_x_2199:
        /* <DEDUP_REMOVED lines=8> */
.L_x_2200:
[----:B------:R-:W-:Y:S02]  /*8b50*/  MOV R35, R43 ;  /* 0x0000002b00237202 */ /* 0x000fe40000000f00 */
[----:B------:R-:W-:-:S07]  /*8b60*/  MOV R19, R38 ;  /* 0x0000002600137202 */ /* 0x000fce0000000f00 */
[----:B------:R-:W-:Y:S05]  /*8b70*/  WARPSYNC.COLLECTIVE R30, `(.L_x_2201) ;  /* 0x000000001e087348 */ /* 0x000fea0003c00000 */
[----:B------:R0:W1:Y:S02]  /*8b80*/  SHFL.BFLY P2, R38, R35, R32, R33 ;  /* 0x0c00002023267389 */ /* 0x0000640000040021 */
[----:B01----:R-:W-:Y:S01]  /*8b90*/  ENDCOLLECTIVE ;  /* 0x000000000000791b */ /* 0x003fe20003800000 */
.L_x_2201:
        /* <DEDUP_REMOVED lines=10> */
.L_x_2202:
[----:B------:R-:W-:Y:S01]  /*8c40*/  @!P0 F2FP.F16.F32.PACK_AB R34, RZ, R36 ;  /* 0x00000024ff22823e */ /* 0x000fe200000000ff */
[----:B------:R-:W-:Y:S01]  /*8c50*/  FADD.FTZ R22, R43, R28 ;  /* 0x0000001c2b167221 */ /* 0x000fe20000010000 */
[----:B------:R-:W-:-:S04]  /*8c60*/  @!P0 F2FP.F16.F32.PACK_AB R36, RZ, R37 ;  /* 0x00000025ff24823e */ /* 0x000fc800000000ff */
[----:B------:R-:W-:Y:S02]  /*8c70*/  MOV R35, R22 ;  /* 0x0000001600237202 */ /* 0x000fe40000000f00 */
[----:B------:R-:W-:-:S07]  /*8c80*/  MOV R28, R38 ;  /* 0x00000026001c7202 */ /* 0x000fce0000000f00 */
[----:B------:R-:W-:Y:S05]  /*8c90*/  WARPSYNC.COLLECTIVE R30, `(.L_x_2203) ;  /* 0x000000001e087348 */ /* 0x000fea0003c00000 */
[----:B------:R0:W1:Y:S02]  /*8ca0*/  SHFL.BFLY P2, R38, R35, R32, R33 ;  /* 0x0c00002023267389 */ /* 0x0000640000040021 */
[----:B01----:R-:W-:Y:S01]  /*8cb0*/  ENDCOLLECTIVE ;  /* 0x000000000000791b */ /* 0x003fe20003800000 */
.L_x_2203:
[----:B------:R-:W-:Y:S01]  /*8cc0*/  FADD.FTZ R28, R23, R28 ;  /* 0x0000001c171c7221 */ /* 0x000fe20000010000 */
[----:B------:R-:W-:-:S04]  /*8cd0*/  @!P0 F2FP.F16.F32.PACK_AB R23, RZ, R24 ;  /* 0x00000018ff17823e */ /* 0x000fc800000000ff */
[----:B------:R-:W-:Y:S01]  /*8ce0*/  @!P0 F2FP.F16.F32.PACK_AB R24, RZ, R28 ;  /* 0x0000001cff18823e */ /* 0x000fe200000000ff */
[----:B------:R-:W-:Y:S01]  /*8cf0*/  HFMA2.MMA R32, -RZ, RZ, 0, 4.76837158203125e-07 ;  /* 0x00000008ff207435 */ /* 0x000fe200000001ff */
[----:B------:R-:W-:Y:S02]  /*8d00*/  MOV R35, R18 ;  /* 0x0000001200237202 */ /* 0x000fe40000000f00 */
[----:B------:R-:W-:-:S08]  /*8d10*/  MOV R31, R38 ;  /* 0x00000026001f7202 */ /* 0x000fd00000000f00 */
[----:B------:R-:W-:Y:S05]  /*8d20*/  WARPSYNC.COLLECTIVE R30, `(.L_x_2204) ;  /* 0x000000001e087348 */ /* 0x000fea0003c00000 */
[----:B------:R0:W1:Y:S02]  /*8d30*/  SHFL.BFLY P2, R38, R35, R32, R33 ;  /* 0x0c00002023267389 */ /* 0x0000640000040021 */
[----:B01----:R-:W-:Y:S01]  /*8d40*/  ENDCOLLECTIVE ;  /* 0x000000000000791b */ /* 0x003fe20003800000 */
.L_x_2204:
[----:B------:R-:W-:Y:S01]  /*8d50*/  FADD.FTZ R31, R22, R31 ;  /* 0x0000001f161f7221 */ /* 0x000fe20000010000 */
[----:B------:R-:W-:-:S04]  /*8d60*/  @!P0 F2FP.F16.F32.PACK_AB R22, RZ, R25 ;  /* 0x00000019ff16823e */ /* 0x000fc800000000ff */
[----:B------:R-:W-:Y:S02]  /*8d70*/  PRMT R26, R22, 0x7610, R26 ;  /* 0x00007610161a7816 */ /* 0x000fe4000000001a */
[----:B------:R-:W-:Y:S02]  /*8d80*/  @!P0 F2FP.F16.F32.PACK_AB R25, RZ, R31 ;  /* 0x0000001fff19823e */ /* 0x000fe400000000ff */
[----:B------:R-:W-:Y:S02]  /*8d90*/  MOV R35, R19 ;  /* 0x0000001300237202 */ /* 0x000fe40000000f00 */
[----:B------:R-:W-:-:S07]  /*8da0*/  MOV R21, R38 ;  /* 0x0000002600157202 */ /* 0x000fce0000000f00 */
[----:B------:R-:W-:Y:S05]  /*8db0*/  WARPSYNC.COLLECTIVE R30, `(.L_x_2205) ;  /* 0x000000001e087348 */ /* 0x000fea0003c00000 */
[----:B------:R0:W1:Y:S02]  /*8dc0*/  SHFL.BFLY P2, R38, R35, R32, R33 ;  /* 0x0c00002023267389 */ /* 0x0000640000040021 */
[----:B01----:R-:W-:Y:S01]  /*8dd0*/  ENDCOLLECTIVE ;  /* 0x000000000000791b */ /* 0x003fe20003800000 */
.L_x_2205:
[----:B------:R-:W-:Y:S01]  /*8de0*/  FADD.FTZ R21, R21, R18 ;  /* 0x0000001215157221 */ /* 0x000fe20000010000 */
[----:B------:R-:W-:-:S04]  /*8df0*/  HFMA2.MMA R32, -RZ, RZ, 0, 2.384185791015625e-07 ;  /* 0x00000004ff207435 */ /* 0x000fc800000001ff */
[----:B------:R-:W-:Y:S02]  /*8e00*/  MOV R35, R21 ;  /* 0x0000001500237202 */ /* 0x000fe40000000f00 */
[----:B------:R-:W-:-:S07]  /*8e10*/  MOV R20, R38 ;  /* 0x0000002600147202 */ /* 0x000fce0000000f00 */
[----:B------:R-:W-:Y:S05]  /*8e20*/  WARPSYNC.COLLECTIVE R30, `(.L_x_2206) ;  /* 0x000000001e087348 */ /* 0x000fea0003c00000 */
[----:B------:R0:W1:Y:S02]  /*8e30*/  SHFL.BFLY P2, R38, R35, R32, R33 ;  /* 0x0c00002023267389 */ /* 0x0000640000040021 */
[----:B01----:R-:W-:Y:S01]  /*8e40*/  ENDCOLLECTIVE ;  /* 0x000000000000791b */ /* 0x003fe20003800000 */
.L_x_2206:
[----:B------:R-:W-:-:S05]  /*8e50*/  FADD.FTZ R40, R20, R19 ;  /* 0x0000001314287221 */ /* 0x000fca0000010000 */
[----:B------:R-:W-:Y:S02]  /*8e60*/  MOV R35, R40 ;  /* 0x0000002800237202 */ /* 0x000fe40000000f00 */
[----:B------:R-:W-:-:S07]  /*8e70*/  MOV R18, R38 ;  /* 0x0000002600127202 */ /* 0x000fce0000000f00 */
[----:B------:R-:W-:Y:S05]  /*8e80*/  WARPSYNC.COLLECTIVE R30, `(.L_x_2207) ;  /* 0x000000001e087348 */ /* 0x000fea0003c00000 */
[----:B------:R0:W1:Y:S02]  /*8e90*/  SHFL.BFLY P2, R38, R35, R32, R33 ;  /* 0x0c00002023267389 */ /* 0x0000640000040021 */
[----:B01----:R-:W-:Y:S01]  /*8ea0*/  ENDCOLLECTIVE ;  /* 0x000000000000791b */ /* 0x003fe20003800000 */
.L_x_2207:
        /* <DEDUP_REMOVED lines=9> */
.L_x_2208:
        /* <DEDUP_REMOVED lines=12> */
.L_x_2209:
        /* <DEDUP_REMOVED lines=9> */
.L_x_2210:
[----:B------:R-:W-:-:S05]  /*9090*/  FADD.FTZ R40, R41, R40 ;  /* 0x0000002829287221 */ /* 0x000fca0000010000 */
[----:B------:R-:W-:Y:S02]  /*90a0*/  MOV R35, R40 ;  /* 0x0000002800237202 */ /* 0x000fe40000000f00 */
[----:B------:R-:W-:-:S07]  /*90b0*/  MOV R27, R38 ;  /* 0x00000026001b7202 */ /* 0x000fce0000000f00 */
[----:B------:R-:W-:Y:S05]  /*90c0*/  WARPSYNC.COLLECTIVE R30, `(.L_x_2211) ;  /* 0x000000001e087348 */ /* 0x000fea0003c00000 */
[----:B------:R0:W1:Y:S02]  /*90d0*/  SHFL.BFLY P2, R38, R35, R32, R33 ;  /* 0x0c00002023267389 */ /* 0x0000640000040021 */
[----:B01----:R-:W-:Y:S01]  /*90e0*/  ENDCOLLECTIVE ;  /* 0x000000000000791b */ /* 0x003fe20003800000 */
.L_x_2211:
[----:B------:R-:W-:Y:S01]  /*90f0*/  FADD.FTZ R22, R42, R27 ;  /* 0x0000001b2a167221 */ /* 0x000fe20000010000 */
[----:B------:R-:W-:Y:S06]  /*9100*/  BRA `(.L_x_2212) ;  /* 0xffffffe400247947 */ /* 0x000fec000383ffff */
.L_x_2213:
        /* <DEDUP_REMOVED lines=15> */
.L_x_3037:


//--------------------- .text._ZN13group_norm_v218gn_bwd_cuda_kernelI6__halfLi480ELi3ELi16ELi60ELi4096ELb1ELb1ELi16ELi960ELi960ELi4ELb1ELi1ELb1ELb0ELNS_15WgradSyncMethodE3ENS_16CompileConditionILi900EEEEEvPT_S6_S6_PKS5_S8_S8_S8_PKfflPfPj --------------------------
	.section	.text._ZN13group_norm_v218gn_bwd_cuda_kernelI6__halfLi480ELi3ELi16ELi60ELi4096ELb1ELb1ELi16ELi960ELi960ELi4ELb1ELi1ELb1ELb0ELNS_15WgradSyncMethodE3ENS_16CompileConditionILi900EEEEEvPT_S6_S6_PKS5_S8_S8_S8_PKfflPfPj,"ax",@progbits
	.align	128
        .global         _ZN13group_norm_v218gn_bwd_cuda_kernelI6__halfLi480ELi3ELi16ELi60ELi4096ELb1ELb1ELi16ELi960ELi960ELi4ELb1ELi1ELb1ELb0ELNS_15WgradSyncMethodE3ENS_16CompileConditionILi900EEEEEvPT_S6_S6_PKS5_S8_S8_S8_PKfflPfPj
        .type           _ZN13group_norm_v218gn_bwd_cuda_kernelI6__halfLi480ELi3ELi16ELi60ELi4096ELb1ELb1ELi16ELi960ELi960ELi4ELb1ELi1ELb1ELb0ELNS_15WgradSyncMethodE3ENS_16CompileConditionILi900EEEEEvPT_S6_S6_PKS5_S8_S8_S8_PKfflPfPj,@function
        .size           _ZN13group_norm_v218gn_bwd_cuda_kernelI6__halfLi480ELi3ELi16ELi60ELi4096ELb1ELb1ELi16ELi960ELi960ELi4ELb1ELi1ELb1ELb0ELNS_15WgradSyncMethodE3ENS_16CompileConditionILi900EEEEEvPT_S6_S6_PKS5_S8_S8_S8_PKfflPfPj,(.L_x_3038 - _ZN13group_norm_v218gn_bwd_cuda_kernelI6__halfLi480ELi3ELi16ELi60ELi4096ELb1ELb1ELi16ELi960ELi960ELi4ELb1ELi1ELb1ELb0ELNS_15WgradSyncMethodE3ENS_16CompileConditionILi900EEEEEvPT_S6_S6_PKS5_S8_S8_S8_PKfflPfPj)
        .other          _ZN13group_norm_v218gn_bwd_cuda_kernelI6__halfLi480ELi3ELi16ELi60ELi4096ELb1ELb1ELi16ELi960ELi960ELi4ELb1ELi1ELb1ELb0ELNS_15WgradSyncMethodE3ENS_16CompileConditionILi900EEEEEvPT_S6_S6_PKS5_S8_S8_S8_PKfflPfPj,@"STO_CUDA_ENTRY STV_DEFAULT"
_ZN13group_norm_v218gn_bwd_cuda_kernelI6__halfLi480ELi3ELi16ELi60ELi4096ELb1ELb1ELi16ELi960ELi960ELi4ELb1ELi1ELb1ELb0ELNS_15WgradSyncMethodE3ENS_16CompileConditionILi900EEEEEvPT_S6_S6_PKS5_S8_S8_S8_PKfflPfPj:
.text._ZN13group_norm_v218gn_bwd_cuda_kernelI6__halfLi480ELi3ELi16ELi60ELi4096ELb1ELb1ELi16ELi960ELi960ELi4ELb1ELi1ELb1ELb0ELNS_15WgradSyncMethodE3ENS_16CompileConditionILi900EEEEEvPT_S6_S6_PKS5_S8_S8_S8_PKfflPfPj:
        /* <DEDUP_REMOVED lines=24> */
[----:B------:R-:W-:Y:S01]  /*0180*/  IMAD.U32 R3, RZ, RZ, UR5 ;  /* 0x00000005ff037e24 */ /* 0x000fe2000f8e00ff */
[----:B------:R-:W-:Y:S06]  /*0190*/  MEMBAR.ALL.GPU ;  /* 0x0000000000007992 */ /* 0x000fec000000a000 */
[----:B------:R-:W-:-:S00]  /*01a0*/  ERRBAR ;  /* 0x00000000000079ab */ /* 0x000fc00000000000 */
[----:B------:R-:W-:Y:S06]  /*01b0*/  CGAERRBAR ;  /* 0x00000000000075ab */ /* 0x000fec0000000000 */
[----:B------:R0:W5:Y:S02]  /*01c0*/  ATOM.E.ADD.STRONG.GPU PT, R5, desc[UR12][R2.64], R5 ;  /* 0x000000050205798a */ /* 0x00016400081ee1cc */
.L_x_2216:
[----:B------:R-:W2:Y:S04]  /*01d0*/  LD.E.STRONG.GPU R0, desc[UR12][R2.64] ;  /* 0x0000000c02007980 */ /* 0x000ea8000c10f900 */
[----:B--2---:R-:W-:Y:S01]  /*01e0*/  CCTL.IVALL ;  /* 0x00000000ff00798f */ /* 0x004fe20002000000 */
[----:B------:R-:W-:Y:S05]  /*01f0*/  YIELD ;  /* 0x0000000000007946 */ /* 0x000fea0003800000 */
[----:B-----5:R-:W-:-:S04]  /*0200*/  LOP3.LUT R0, R0, R5, RZ, 0x3c, !PT ;  /* 0x0000000500007212 */ /* 0x020fc800078e3cff */
[----:B------:R-:W-:-:S13]  /*0210*/  ISETP.GT.AND P0, PT, R0, -0x1, PT ;  /* 0xffffffff0000780c */ /* 0x000fda0003f04270 */
[----:B------:R-:W-:Y:S05]  /*0220*/  @P0 BRA `(.L_x_2216) ;  /* 0xfffffffc00e80947 */ /* 0x000fea000383ffff */
.L_x_2215:
[----:B------:R-:W-:Y:S05]  /*0230*/  WARPSYNC.ALL ;  /* 0x0000000000007948 */ /* 0x000fea0003800000 */
[----:B------:R-:W-:Y:S06]  /*0240*/  BAR.SYNC.DEFER_BLOCKING 0x0 ;  /* 0x0000000000007b1d */ /* 0x000fec0000010000 */
[----:B------:R-:W-:Y:S05]  /*0250*/  BRA `(.L_x_2217) ;  /* 0x0000003000207947 */ /* 0x000fea0003800000 */
.L_x_2214:
        /* <DEDUP_REMOVED lines=11> */
[----:B------:R-:W0:Y:S01]  /*0310*/  S2UR UR7, SR_CgaCtaId ;  /* 0x00000000000779c3 */ /* 0x000e220000008800 */
[----:B------:R-:W-:Y:S01]  /*0320*/  UMOV UR4, 0x400 ;  /* 0x0000040000047882 */ /* 0x000fe20000000000 */
[----:B------:R-:W-:Y:S01]  /*0330*/  IADD3 R10, R14, 0x1e0, RZ ;  /* 0x000001e00e0a7810 */ /* 0x000fe20007ffe0ff */
[----:B------:R-:W-:Y:S01]  /*0340*/  UIADD3 UR4, UR4, 0x3c00, URZ ;  /* 0x00003c0004047890 */ /* 0x000fe2000fffe03f */
[----:B------:R-:W-:Y:S01]  /*0350*/  HFMA2.MMA R15, -RZ, RZ, 0, 1.430511474609375e-06 ;  /* 0x00000018ff0f7435 */ /* 0x000fe200000001ff */
[----:B------:R-:W-:-:S02]  /*0360*/  SHF.R.S32.HI R0, RZ, 0x1f, R14 ;  /* 0x0000001fff007819 */ /* 0x000fc4000001140e */
[----:B------:R-:W-:Y:S02]  /*0370*/  CS2R R20, SRZ ;  /* 0x0000000000147805 */ /* 0x000fe4000001ff00 */
[----:B------:R-:W-:Y:S02]  /*0380*/  SHF.R.S32.HI R11, RZ, 0x1f, R10 ;  /* 0x0000001fff0b7819 */ /* 0x000fe4000001140a */
[----:B------:R-:W-:Y:S02]  /*0390*/  CS2R R18, SRZ ;  /* 0x0000000000127805 */ /* 0x000fe4000001ff00 */
[----:B------:R-:W-:Y:S02]  /*03a0*/  LEA.HI R9, R0, R14, RZ, 0x2 ;  /* 0x0000000e00097211 */ /* 0x000fe400078f10ff */
[----:B------:R-:W-:Y:S02]  /*03b0*/  LEA.HI R3, R11, R10, RZ, 0x2 ;  /* 0x0000000a0b037211 */ /* 0x000fe400078f10ff */
[----:B------:R-:W-:-:S02]  /*03c0*/  SHF.R.S32.HI R16, RZ, 0x2, R9 ;  /* 0x00000002ff107819 */ /* 0x000fc40000011409 */
[----:B------:R-:W-:Y:S02]  /*03d0*/  SHF.R.S32.HI R12, RZ, 0x2, R3 ;  /* 0x00000002ff0c7819 */ /* 0x000fe40000011403 */
[----:B------:R-:W-:Y:S02]  /*03e0*/  LOP3.LUT R13, R3, 0xfffffffc, RZ, 0xc0, !PT ;  /* 0xfffffffc030d7812 */ /* 0x000fe400078ec0ff */
[----:B------:R-:W-:Y:S01]  /*03f0*/  LEA.HI R11, R11, R10, RZ, 0x4 ;  /* 0x0000000a0b0b7211 */ /* 0x000fe200078f20ff */
[----:B------:R-:W-:Y:S01]  /*0400*/  VIADD R12, R12, 0xf0 ;  /* 0x000000f00c0c7836 */ /* 0x000fe20000000000 */
[----:B------:R-:W-:Y:S02]  /*0410*/  IADD3 R13, R10, -R13, RZ ;  /* 0x8000000d0a0d7210 */ /* 0x000fe40007ffe0ff */
[----:B------:R-:W-:Y:S01]  /*0420*/  LEA.HI R0, R0, R14, RZ, 0x4 ;  /* 0x0000000e00007211 */ /* 0x000fe200078f20ff */
[----:B0-----:R-:W-:Y:S01]  /*0430*/  ULEA UR7, UR7, UR4, 0x18 ;  /* 0x0000000407077291 */ /* 0x001fe2000f8ec03f */
[----:B------:R-:W-:Y:S01]  /*0440*/  LOP3.LUT R9, R9, 0xfffffffc, RZ, 0xc0, !PT ;  /* 0xfffffffc09097812 */ /* 0x000fe200078ec0ff */
[----:B------:R-:W-:Y:S01]  /*0450*/  USHF.L.U32 UR4, UR11, 0x4, URZ ;  /* 0x000000040b047899 */ /* 0x000fe2000800063f */
[----:B------:R-:W-:-:S02]  /*0460*/  SHF.R.U32.HI R0, RZ, 0x4, R0 ;  /* 0x00000004ff007819 */ /* 0x000fc40000011600 */
[----:B------:R-:W-:Y:S01]  /*0470*/  IADD3 R9, -R9, R14, RZ ;  /* 0x0000000e09097210 */ /* 0x000fe20007ffe1ff */
[C---:B------:R-:W-:Y:S01]  /*0480*/  IMAD R8, R2.reuse, R15, UR7 ;  /* 0x0000000702087e24 */ /* 0x040fe2000f8e020f */
[----:B------:R-:W-:Y:S01]  /*0490*/  SHF.R.S32.HI R15, RZ, 0x1f, R12 ;  /* 0x0000001fff0f7819 */ /* 0x000fe2000001140c */
[----:B------:R-:W-:Y:S01]  /*04a0*/  IMAD.WIDE.U32 R2, R2, -0x77777777, RZ ;  /* 0x8888888902027825 */ /* 0x000fe200078e00ff */
[----:B------:R-:W-:Y:S01]  /*04b0*/  IADD3 R2, R16, 0xf0, RZ ;  /* 0x000000f010027810 */ /* 0x000fe20007ffe0ff */
[----:B------:R-:W-:Y:S01]  /*04c0*/  ULOP3.LUT UR4, UR4, 0xff0, URZ, 0xc0, !UPT ;  /* 0x00000ff004047892 */ /* 0x000fe2000f8ec03f */
[----:B------:R-:W-:Y:S02]  /*04d0*/  LEA.HI R15, R15, R12, RZ, 0x2 ;  /* 0x0000000c0f0f7211 */ /* 0x000fe400078f10ff */
[----:B------:R-:W-:Y:S02]  /*04e0*/  CS2R R16, SRZ ;  /* 0x0000000000107805 */ /* 0x000fe4000001ff00 */
[----:B------:R-:W-:-:S02]  /*04f0*/  SHF.R.U32.HI R10, RZ, 0x3, R3 ;  /* 0x00000003ff0a7819 */ /* 0x000fc40000011603 */
[----:B------:R-:W-:Y:S02]  /*0500*/  SHF.R.S32.HI R3, RZ, 0x1f, R2 ;  /* 0x0000001fff037819 */ /* 0x000fe40000011402 */
[----:B------:R-:W-:Y:S01]  /*0510*/  SHF.R.U32.HI R12, RZ, 0x2, R15 ;  /* 0x00000002ff0c7819 */ /* 0x000fe2000001160f */
[----:B------:R0:W-:Y:S01]  /*0520*/  STL [R1], R10 ;  /* 0x0000000a01007387 */ /* 0x0001e20000100800 */
[----:B------:R-:W-:Y:S02]  /*0530*/  LEA.HI R3, R3, R2, RZ, 0x2 ;  /* 0x0000000203037211 */ /* 0x000fe400078f10ff */
[----:B------:R-:W-:Y:S02]  /*0540*/  CS2R R14, SRZ ;  /* 0x00000000000e7805 */ /* 0x000fe4000001ff00 */
[----:B------:R-:W-:Y:S02]  /*0550*/  LEA R8, R35, R8, 0x3 ;  /* 0x0000000823087211 */ /* 0x000fe400078e18ff */
[----:B------:R-:W-:-:S02]  /*0560*/  SHF.R.U32.HI R2, RZ, 0x2, R3 ;  /* 0x00000002ff027819 */ /* 0x000fc40000011603 */
[C---:B------:R-:W-:Y:S02]  /*0570*/  LOP3.LUT R3, R9.reuse, 0x3, R0, 0x78, !PT ;  /* 0x0000000309037812 */ /* 0x040fe400078e7800 */
[----:B------:R-:W-:Y:S02]  /*0580*/  LOP3.LUT R0, R9, 0x3, R2, 0x78, !PT ;  /* 0x0000000309007812 */ /* 0x000fe400078e7802 */
[----:B0-----:R-:W-:Y:S01]  /*0590*/  SHF.R.U32.HI R10, RZ, 0x4, R11 ;  /* 0x00000004ff0a7819 */ /* 0x001fe2000001160b */
[----:B------:R0:W-:Y:S01]  /*05a0*/  STL [R1+0x10], R3 ;  /* 0x0000100301007387 */ /* 0x0001e20000100800 */
[----:B------:R-:W-:Y:S01]  /*05b0*/  IADD3 R35, R35, UR4, RZ ;  /* 0x0000000423237c10 */ /* 0x000fe2000fffe0ff */
[----:B------:R-:W-:Y:S01]  /*05c0*/  UMOV UR4, URZ ;  /* 0x0000003f00047c82 */ /* 0x000fe20008000000 */
[C---:B------:R-:W-:Y:S01]  /*05d0*/  LOP3.LUT R2, R13.reuse, 0x3, R10, 0x78, !PT ;  /* 0x000000030d027812 */ /* 0x040fe200078e780a */
[----:B------:R2:W-:Y:S04]  /*05e0*/  STL [R1+0xc], R0 ;  /* 0x00000c0001007387 */ /* 0x0005e80000100800 */
[----:B------:R1:W-:Y:S01]  /*05f0*/  STL [R1+0x8], R2 ;  /* 0x0000080201007387 */ /* 0x0003e20000100800 */
[----:B0-----:R-:W-:-:S05]  /*0600*/  LOP3.LUT R3, R13, 0x3, R12, 0x78, !PT ;  /* 0x000000030d037812 */ /* 0x001fca00078e780c */
[----:B------:R0:W-:Y:S04]  /*0610*/  STL [R1+0x4], R3 ;  /* 0x0000040301007387 */ /* 0x0001e80000100800 */
[----:B------:R4:W-:Y:S01]  /*0620*/  STL [R1+0x14], R8 ;  /* 0x0000140801007387 */ /* 0x0009e20000100800 */
[--C-:B--2---:R-:W-:Y:S02]  /*0630*/  HADD2.F32 R0, -RZ, R4.reuse.H0_H0 ;  /* 0x20000004ff007230 */ /* 0x104fe40000004100 */
[----:B-1----:R-:W-:Y:S02]  /*0640*/  HADD2.F32 R2, -RZ, R4.H1_H1 ;  /* 0x30000004ff027230 */ /* 0x002fe40000004100 */
[--C-:B0-----:R-:W-:Y:S02]  /*0650*/  HADD2.F32 R3, -RZ, R5.reuse.H0_H0 ;  /* 0x20000005ff037230 */ /* 0x101fe40000004100 */
[----:B------:R-:W-:-:S02]  /*0660*/  HADD2.F32 R4, -RZ, R5.H1_H1 ;  /* 0x30000005ff047230 */ /* 0x000fc40000004100 */
[--C-:B---3--:R-:W-:Y:S02]  /*0670*/  HADD2.F32 R30, -RZ, R6.reuse.H0_H0 ;  /* 0x20000006ff1e7230 */ /* 0x108fe40000004100 */
[----:B------:R-:W-:Y:S02]  /*0680*/  HADD2.F32 R5, -RZ, R6.H1_H1 ;  /* 0x30000006ff057230 */ /* 0x000fe40000004100 */
[--C-:B------:R-:W-:Y:S02]  /*0690*/  HADD2.F32 R6, -RZ, R7.reuse.H0_H0 ;  /* 0x20000007ff067230 */ /* 0x100fe40000004100 */
[----:B----4-:R-:W-:-:S07]  /*06a0*/  HADD2.F32 R7, -RZ, R7.H1_H1 ;  /* 0x30000007ff077230 */ /* 0x010fce0000004100 */
.L_x_2235:
[----:B------:R-:W2:Y:S01]  /*06b0*/  LDL R12, [R1] ;  /* 0x00000000010c7983 */ /* 0x000ea20000100800 */
[----:B------:R-:W-:Y:S01]  /*06c0*/  IMAD.U32 R8, RZ, RZ, UR10 ;  /* 0x0000000aff087e24 */ /* 0x000fe2000f8e00ff */
[----:B------:R-:W-:Y:S01]  /*06d0*/  MOV R9, UR10 ;  /* 0x0000000a00097c02 */ /* 0x000fe20008000f00 */
[----:B------:R-:W-:Y:S01]  /*06e0*/  ULDC.64 UR14, c[0x0][0x248] ;  /* 0x00009200000e7ab9 */ /* 0x000fe20000000a00 */
[----:B------:R-:W-:Y:S01]  /*06f0*/  MOV R10, UR6 ;  /* 0x00000006000a7c02 */ /* 0x000fe20008000f00 */
[----:B------:R-:W0:Y:S01]  /*0700*/  S2R R22, SR_TID.X ;  /* 0x0000000000167919 */ /* 0x000e220000002100 */
[----:B------:R-:W-:Y:S01]  /*0710*/  ULDC UR5, c[0x0][0x250] ;  /* 0x0000940000057ab9 */ /* 0x000fe20000000800 */
[----:B------:R-:W-:Y:S01]  /*0720*/  IMAD.MOV.U32 R11, RZ, RZ, RZ ;  /* 0x000000ffff0b7224 */ /* 0x000fe200078e00ff */
        /* <DEDUP_REMOVED lines=11> */
[----:B------:R-:W-:-:S05]  /*07e0*/  IMAD R10, R8, -0xf0, R22 ;  /* 0xffffff10080a7824 */ /* 0x000fca00078e0216 */
[----:B------:R-:W-:-:S05]  /*07f0*/  SHF.L.U32 R10, R10, 0x2, RZ ;  /* 0x000000020a0a7819 */ /* 0x000fca00000006ff */
[----:B------:R-:W-:-:S04]  /*0800*/  IMAD.WIDE.U32 R10, R9, 0x3c0000, R10 ;  /* 0x003c0000090a7825 */ /* 0x000fc800078e000a */
[----:B--2---:R-:W-:Y:S01]  /*0810*/  FADD.FTZ R8, R13, UR5 ;  /* 0x000000050d087e21 */ /* 0x004fe20008010000 */
[----:B------:R-:W-:Y:S01]  /*0820*/  UIMAD UR5, UR6, 0x3c0000, URZ ;  /* 0x003c0000060578a4 */ /* 0x000fe2000f8e023f */
[----:B------:R-:W-:-:S04]  /*0830*/  MOV R13, RZ ;  /* 0x000000ff000d7202 */ /* 0x000fc80000000f00 */
[----:B------:R-:W0:Y:S01]  /*0840*/  MUFU.RSQ R8, R8 ;  /* 0x0000000800087308 */ /* 0x000e220000001400 */
[----:B------:R-:W-:-:S07]  /*0850*/  IADD3 R9, R11, UR5, RZ ;  /* 0x000000050b097c10 */ /* 0x000fce000fffe0ff */
.L_x_2218:
        /* <DEDUP_REMOVED lines=13> */
[----:B------:R-:W-:Y:S01]  /*0930*/  ISETP.NE.AND P0, PT, R13, 0x8, PT ;  /* 0x000000080d00780c */ /* 0x000fe20003f05270 */
[--C-:B--2---:R-:W-:Y:S02]  /*0940*/  HADD2.F32 R28, -RZ, R22.reuse.H0_H0 ;  /* 0x20000016ff1c7230 */ /* 0x104fe40000004100 */
[----:B------:R-:W-:-:S03]  /*0950*/  HADD2.F32 R22, -RZ, R22.H1_H1 ;  /* 0x30000016ff167230 */ /* 0x000fc60000004100 */
[C---:B------:R-:W-:Y:S02]  /*0960*/  FADD.FTZ R28, -R12.reuse, R28 ;  /* 0x0000001c0c1c7221 */ /* 0x040fe40000010100 */
[----:B------:R-:W-:Y:S02]  /*0970*/  FADD.FTZ R22, -R12, R22 ;  /* 0x000000160c167221 */ /* 0x000fe40000010100 */
[C---:B0-----:R-:W-:Y:S02]  /*0980*/  FMUL.FTZ R28, R8.reuse, R28 ;  /* 0x0000001c081c7220 */ /* 0x041fe40000410000 */
[----:B------:R-:W-:Y:S02]  /*0990*/  FMUL.FTZ R22, R8, R22 ;  /* 0x0000001608167220 */ /* 0x000fe40000410000 */
[----:B------:R-:W-:-:S04]  /*09a0*/  FFMA.FTZ R29, R0, R28, R30 ;  /* 0x0000001c001d7223 */ /* 0x000fc8000001001e */
[----:B------:R-:W-:-:S06]  /*09b0*/  FMUL.FTZ R31, R29, -1.4426950216293334961 ;  /* 0xbfb8aa3b1d1f7820 */ /* 0x000fcc0000410000 */
[----:B------:R-:W0:Y:S02]  /*09c0*/  MUFU.EX2 R31, R31 ;  /* 0x0000001f001f7308 */ /* 0x000e240000000800 */
[----:B0-----:R-:W-:-:S06]  /*09d0*/  FADD.FTZ R31, R31, 1 ;  /* 0x3f8000001f1f7421 */ /* 0x001fcc0000010000 */
[----:B------:R-:W0:Y:S02]  /*09e0*/  MUFU.RCP R31, R31 ;  /* 0x0000001f001f7308 */ /* 0x000e240000001000 */
[----:B0-----:R-:W-:-:S04]  /*09f0*/  FADD.FTZ R32, -R31, 1 ;  /* 0x3f8000001f207421 */ /* 0x001fc80000010100 */
[----:B------:R-:W-:Y:S01]  /*0a00*/  FFMA.FTZ R32, R29, R32, 1 ;  /* 0x3f8000001d207423 */ /* 0x000fe20000010020 */
[----:B---3--:R-:W-:-:S03]  /*0a10*/  HADD2.F32 R29, -RZ, R26.H0_H0 ;  /* 0x2000001aff1d7230 */ /* 0x008fc60000004100 */
[----:B------:R-:W-:-:S04]  /*0a20*/  FMUL.FTZ R31, R31, R32 ;  /* 0x000000201f1f7220 */ /* 0x000fc80000410000 */
        /* <DEDUP_REMOVED lines=12> */
[----:B------:R-:W-:Y:S01]  /*0af0*/  FFMA.FTZ R28, R28, R29, 1 ;  /* 0x3f8000001c1c7423 */ /* 0x000fe2000001001d */
[----:B------:R-:W-:Y:S02]  /*0b00*/  HADD2.F32 R29, -RZ, R26.H1_H1 ;  /* 0x3000001aff1d7230 */ /* 0x000fe40000004100 */
[--C-:B------:R-:W-:Y:S02]  /*0b10*/  HADD2.F32 R26, -RZ, R23.reuse.H0_H0 ;  /* 0x20000017ff1a7230 */ /* 0x100fe40000004100 */
[----:B------:R-:W-:Y:S01]  /*0b20*/  FMUL.FTZ R28, R31, R28 ;  /* 0x0000001c1f1c7220 */ /* 0x000fe20000410000 */
[----:B------:R-:W-:-:S03]  /*0b30*/  HADD2.F32 R23, -RZ, R23.H1_H1 ;  /* 0x30000017ff177230 */ /* 0x000fc60000004100 */
[----:B------:R-:W-:Y:S01]  /*0b40*/  FMUL.FTZ R28, R29, R28 ;  /* 0x0000001c1d1c7220 */ /* 0x000fe20000410000 */
[----:B------:R-:W-:-:S03]  /*0b50*/  FADD.FTZ R26, -R12, R26 ;  /* 0x0000001a0c1a7221 */ /* 0x000fc60000010100 */
[----:B------:R-:W-:Y:S01]  /*0b60*/  FMUL.FTZ R29, R2, R28 ;  /* 0x0000001c021d7220 */ /* 0x000fe20000410000 */
[----:B------:R-:W-:Y:S01]  /*0b70*/  FMUL.FTZ R26, R8, R26 ;  /* 0x0000001a081a7220 */ /* 0x000fe20000410000 */
[-C--:B------:R-:W-:Y:S01]  /*0b80*/  FFMA.FTZ R18, R22, R28.reuse, R18 ;  /* 0x0000001c16127223 */ /* 0x080fe20000010012 */
[----:B------:R-:W-:Y:S01]  /*0b90*/  FFMA.FTZ R24, R2, R28, R24 ;  /* 0x0000001c02187223 */ /* 0x000fe20000010018 */
[----:B------:R-:W-:Y:S01]  /*0ba0*/  FFMA.FTZ R25, R22, R29, R25 ;  /* 0x0000001d16197223 */ /* 0x000fe20000010019 */
[----:B------:R-:W-:Y:S01]  /*0bb0*/  FFMA.FTZ R29, R3, R26, R6 ;  /* 0x0000001a031d7223 */ /* 0x000fe20000010006 */
[----:B------:R-:W-:-:S03]  /*0bc0*/  FADD.FTZ R19, R28, R19 ;  /* 0x000000131c137221 */ /* 0x000fc60000010000 */
[----:B------:R-:W-:-:S06]  /*0bd0*/  FMUL.FTZ R31, R29, -1.4426950216293334961 ;  /* 0xbfb8aa3b1d1f7820 */ /* 0x000fcc0000410000 */
[----:B------:R-:W0:Y:S02]  /*0be0*/  MUFU.EX2 R31, R31 ;  /* 0x0000001f001f7308 */ /* 0x000e240000000800 */
[----:B0-----:R-:W-:-:S06]  /*0bf0*/  FADD.FTZ R31, R31, 1 ;  /* 0x3f8000001f1f7421 */ /* 0x001fcc0000010000 */
[----:B------:R-:W0:Y:S02]  /*0c00*/  MUFU.RCP R31, R31 ;  /* 0x0000001f001f7308 */ /* 0x000e240000001000 */
[----:B0-----:R-:W-:-:S04]  /*0c10*/  FADD.FTZ R22, -R31, 1 ;  /* 0x3f8000001f167421 */ /* 0x001fc80000010100 */
[----:B------:R-:W-:-:S04]  /*0c20*/  FFMA.FTZ R22, R29, R22, 1 ;  /* 0x3f8000001d167423 */ /* 0x000fc80000010016 */
[----:B------:R-:W-:Y:S01]  /*0c30*/  FMUL.FTZ R29, R31, R22 ;  /* 0x000000161f1d7220 */ /* 0x000fe20000410000 */
[----:B------:R-:W-:Y:S01]  /*0c40*/  FADD.FTZ R22, -R12, R23 ;  /* 0x000000170c167221 */ /* 0x000fe20000010100 */
[--C-:B------:R-:W-:Y:S02]  /*0c50*/  HADD2.F32 R23, -RZ, R27.reuse.H0_H0 ;  /* 0x2000001bff177230 */ /* 0x100fe40000004100 */
[----:B------:R-:W-:Y:S02]  /*0c60*/  HADD2.F32 R27, -RZ, R27.H1_H1 ;  /* 0x3000001bff1b7230 */ /* 0x000fe40000004100 */
[----:B------:R-:W-:Y:S01]  /*0c70*/  FMUL.FTZ R22, R8, R22 ;  /* 0x0000001608167220 */ /* 0x000fe20000410000 */
[----:B------:R-:W-:-:S03]  /*0c80*/  FMUL.FTZ R29, R23, R29 ;  /* 0x0000001d171d7220 */ /* 0x000fc60000410000 */
[----:B------:R-:W-:Y:S01]  /*0c90*/  FFMA.FTZ R23, R4, R22, R7 ;  /* 0x0000001604177223 */ /* 0x000fe20000010007 */
[CC--:B------:R-:W-:Y:S01]  /*0ca0*/  FMUL.FTZ R28, R3.reuse, R29.reuse ;  /* 0x0000001d031c7220 */ /* 0x0c0fe20000410000 */
[-C--:B------:R-:W-:Y:S02]  /*0cb0*/  FFMA.FTZ R24, R3, R29.reuse, R24 ;  /* 0x0000001d03187223 */ /* 0x080fe40000010018 */
[----:B------:R-:W-:Y:S01]  /*0cc0*/  FMUL.FTZ R31, R23, -1.4426950216293334961 ;  /* 0xbfb8aa3b171f7820 */ /* 0x000fe20000410000 */
[C---:B------:R-:W-:Y:S01]  /*0cd0*/  FFMA.FTZ R16, R26.reuse, R29, R16 ;  /* 0x0000001d1a107223 */ /* 0x040fe20000010010 */
[----:B------:R-:W-:Y:S01]  /*0ce0*/  FFMA.FTZ R25, R26, R28, R25 ;  /* 0x0000001c1a197223 */ /* 0x000fe20000010019 */
[----:B------:R-:W-:-:S03]  /*0cf0*/  FADD.FTZ R17, R29, R17 ;  /* 0x000000111d117221 */ /* 0x000fc60000010000 */
[----:B------:R-:W0:Y:S02]  /*0d00*/  MUFU.EX2 R31, R31 ;  /* 0x0000001f001f7308 */ /* 0x000e240000000800 */
[----:B0-----:R-:W-:-:S06]  /*0d10*/  FADD.FTZ R31, R31, 1 ;  /* 0x3f8000001f1f7421 */ /* 0x001fcc0000010000 */
[----:B------:R-:W0:Y:S02]  /*0d20*/  MUFU.RCP R31, R31 ;  /* 0x0000001f001f7308 */ /* 0x000e240000001000 */
[----:B0-----:R-:W-:-:S04]  /*0d30*/  FADD.FTZ R28, -R31, 1 ;  /* 0x3f8000001f1c7421 */ /* 0x001fc80000010100 */
[----:B------:R-:W-:-:S04]  /*0d40*/  FFMA.FTZ R28, R23, R28, 1 ;  /* 0x3f800000171c7423 */ /* 0x000fc8000001001c */
[----:B------:R-:W-:-:S04]  /*0d50*/  FMUL.FTZ R28, R31, R28 ;  /* 0x0000001c1f1c7220 */ /* 0x000fc80000410000 */
[----:B------:R-:W-:-:S04]  /*0d60*/  FMUL.FTZ R27, R27, R28 ;  /* 0x0000001c1b1b7220 */ /* 0x000fc80000410000 */
[-C--:B------:R-:W-:Y:S01]  /*0d70*/  FMUL.FTZ R23, R4, R27.reuse ;  /* 0x0000001b04177220 */ /* 0x080fe20000410000 */
        /* <DEDUP_REMOVED lines=50> */
[-C--:B--2---:R-:W-:Y:S02]  /*10a0*/  LEA R24, R36, R22.reuse, 0x3 ;  /* 0x0000001624187211 */ /* 0x084fe400078e18ff */
[----:B---3--:R-:W-:-:S04]  /*10b0*/  LEA R29, R34, R22, 0x3 ;  /* 0x00000016221d7211 */ /* 0x008fc800078e18ff */
        /* <DEDUP_REMOVED lines=10> */
[C---:B0-----:R-:W-:Y:S01]  /*1160*/  IMAD.WIDE.U32 R24, R13.reuse, 0x4, R26 ;  /* 0x000000040d187825 */ /* 0x041fe200078e001a */
[----:B------:R-:W-:Y:S02]  /*1170*/  IADD3 R13, R13, 0x3c0, RZ ;  /* 0x000003c00d0d7810 */ /* 0x000fe40007ffe0ff */
[----:B------:R-:W-:-:S03]  /*1180*/  SHF.R.S32.HI R34, RZ, 0x2, R34 ;  /* 0x00000002ff227819 */ /* 0x000fc60000011422 */
[----:B------:R-:W-:Y:S01]  /*1190*/  IMAD.WIDE.U32 R26, R13, 0x4, R26 ;  /* 0x000000040d1a7825 */ /* 0x000fe200078e001a */
[----:B------:R-:W-:-:S03]  /*11a0*/  LEA R13, R34, UR5, 0x5 ;  /* 0x00000005220d7c11 */ /* 0x000fc6000f8e28ff */
[----:B------:R-:W-:Y:S01]  /*11b0*/  FADD.FTZ R23, R32, R23 ;  /* 0x0000001720177221 */ /* 0x000fe20000010000 */
[----:B-----5:R-:W-:Y:S01]  /*11c0*/  LEA R28, R28, R13, 0x3 ;  /* 0x0000000d1c1c7211 */ /* 0x020fe200078e18ff */
[----:B----4-:R-:W-:-:S03]  /*11d0*/  IMAD R13, R31, 0x8, R13 ;  /* 0x000000081f0d7824 */ /* 0x010fc600078e020d */
[----:B------:R-:W-:Y:S04]  /*11e0*/  STG.E.64 desc[UR12][R24.64+0x10000], R22 ;  /* 0x0100001618007986 */ /* 0x000fe8000c101b0c */
[----:B------:R-:W0:Y:S04]  /*11f0*/  LDS.64 R24, [R28] ;  /* 0x000000001c187984 */ /* 0x000e280000000a00 */
[----:B------:R-:W1:Y:S01]  /*1200*/  LDS.64 R22, [R13+0x1e00] ;  /* 0x001e00000d167984 */ /* 0x000e620000000a00 */
[----:B0-----:R-:W-:Y:S01]  /*1210*/  FADD.FTZ R25, RZ, R25 ;  /* 0x00000019ff197221 */ /* 0x001fe20000010000 */
[----:B------:R-:W-:-:S03]  /*1220*/  FADD.FTZ R24, RZ, R24 ;  /* 0x00000018ff187221 */ /* 0x000fc60000010000 */
[----:B-1----:R-:W-:Y:S01]  /*1230*/  FADD.FTZ R23, R25, R23 ;  /* 0x0000001719177221 */ /* 0x002fe20000010000 */
[----:B------:R-:W-:-:S05]  /*1240*/  FADD.FTZ R22, R24, R22 ;  /* 0x0000001618167221 */ /* 0x000fca0000010000 */
[----:B------:R1:W-:Y:S02]  /*1250*/  STG.E.64 desc[UR12][R26.64+0x10000], R22 ;  /* 0x010000161a007986 */ /* 0x0003e4000c101b0c */
.L_x_2219:
[----:B------:R-:W-:Y:S01]  /*1260*/  BSSY B0, `(.L_x_2220) ;  /* 0x000007f000007945 */ /* 0x000fe20003800000 */
[----:B------:R-:W-:Y:S01]  /*1270*/  HFMA2.MMA R28, -RZ, RZ, 0, 0 ;  /* 0x00000000ff1c7435 */ /* 0x000fe200000001ff */
[----:B0-----:R-:W-:Y:S02]  /*1280*/  MOV R24, RZ ;  /* 0x000000ff00187202 */ /* 0x001fe40000000f00 */
[----:B------:R-:W-:Y:S08]  /*1290*/  @P0 BRA `(.L_x_2221) ;  /* 0x0000000400ec0947 */ /* 0x000ff00003800000 */
[----:B------:R-:W-:Y:S01]  /*12a0*/  SHF.R.U32.HI R13, RZ, 0x1, R33 ;  /* 0x00000001ff0d7819 */ /* 0x000fe20000011621 */
[----:B------:R-:W-:Y:S01]  /*12b0*/  IMAD.MOV.U32 R25, RZ, RZ, 0x18 ;  /* 0x00000018ff197424 */ /* 0x000fe200078e00ff */
[----:B-1----:R-:W-:Y:S02]  /*12c0*/  MOV R23, 0x18 ;  /* 0x0000001800177802 */ /* 0x002fe40000000f00 */
        /* <DEDUP_REMOVED lines=9> */
[----:B------:R-:W-:Y:S01]  /*1360*/  LDS.64 R22, [R28] ;  /* 0x000000001c167984 */ /* 0x000fe20000000a00 */
[----:B------:R-:W-:-:S05]  /*1370*/  IADD3 R27, R25, R26, RZ ;  /* 0x0000001a191b7210 */ /* 0x000fca0007ffe0ff */
        /* <DEDUP_REMOVED lines=14> */
[----:B------:R-:W-:Y:S02]  /*1460*/  MOV R23, 0x18 ;  /* 0x0000001800177802 */ /* 0x000fe40000000f00 */
[----:B------:R-:W-:-:S05]  /*1470*/  SHF.R.U32.HI R22, RZ, 0x2, R22 ;  /* 0x00000002ff167819 */ /* 0x000fca0000011616 */
[----:B------:R-:W-:-:S05]  /*1480*/  IMAD R23, R22, R23, UR7 ;  /* 0x0000000716177e24 */ /* 0x000fca000f8e0217 */
[----:B------:R-:W-:-:S05]  /*1490*/  IADD3 R27, R26, R23, RZ ;  /* 0x000000171a1b7210 */ /* 0x000fca0007ffe0ff */
[----:B------:R-:W0:Y:S02]  /*14a0*/  LDS.64 R22, [R27] ;  /* 0x000000001b167984 */ /* 0x000e240000000a00 */
[----:B0-----:R-:W-:Y:S01]  /*14b0*/  FADD.FTZ R24, R24, R22 ;  /* 0x0000001618187221 */ /* 0x001fe20000010000 */
[----:B------:R-:W-:Y:S02]  /*14c0*/  VIADD R22, R13, 0x10 ;  /* 0x000000100d167836 */ /* 0x000fe40000000000 */
[----:B------:R-:W-:Y:S01]  /*14d0*/  FADD.FTZ R25, R25, R23 ;  /* 0x0000001719197221 */ /* 0x000fe20000010000 */
[----:B------:R-:W-:Y:S02]  /*14e0*/  MOV R23, 0x18 ;  /* 0x0000001800177802 */ /* 0x000fe40000000f00 */
        /* <DEDUP_REMOVED lines=9> */
[----:B------:R-:W-:-:S04]  /*1580*/  IMAD R23, R22, R23, UR7 ;  /* 0x0000000716177e24 */ /* 0x000fc8000f8e0217 */
[----:B------:R-:W-:-:S05]  /*1590*/  IMAD.IADD R27, R26, 0x1, R23 ;  /* 0x000000011a1b7824 */ /* 0x000fca00078e0217 */
        /* <DEDUP_REMOVED lines=60> */
[----:B------:R-:W-:Y:S01]  /*1960*/  MOV R23, 0x18 ;  /* 0x0000001800177802 */ /* 0x000fe20000000f00 */
[----:B------:R-:W-:Y:S01]  /*1970*/  VIADD R13, R13, 0x38 ;  /* 0x000000380d0d7836 */ /* 0x000fe20000000000 */
[----:B------:R-:W-:-:S04]  /*1980*/  SHF.R.U32.HI R22, RZ, 0x2, R22 ;  /* 0x00000002ff167819 */ /* 0x000fc80000011616 */
[----:B------:R-:W-:Y:S01]  /*1990*/  SHF.R.U32.HI R13, RZ, 0x2, R13 ;  /* 0x00000002ff0d7819 */ /* 0x000fe2000001160d */
[----:B------:R-:W-:-:S05]  /*19a0*/  IMAD R23, R22, R23, UR7 ;  /* 0x0000000716177e24 */ /* 0x000fca000f8e0217 */
[----:B------:R-:W-:-:S05]  /*19b0*/  IADD3 R27, R26, R23, RZ ;  /* 0x000000171a1b7210 */ /* 0x000fca0007ffe0ff */
[----:B------:R-:W0:Y:S02]  /*19c0*/  LDS.64 R22, [R27] ;  /* 0x000000001b167984 */ /* 0x000e240000000a00 */
[----:B0-----:R-:W-:Y:S01]  /*19d0*/  FADD.FTZ R24, R24, R22 ;  /* 0x0000001618187221 */ /* 0x001fe20000010000 */
[----:B------:R-:W-:Y:S01]  /*19e0*/  MOV R22, 0x18 ;  /* 0x0000001800167802 */ /* 0x000fe20000000f00 */
[----:B------:R-:W-:-:S04]  /*19f0*/  FADD.FTZ R28, R25, R23 ;  /* 0x00000017191c7221 */ /* 0x000fc80000010000 */
[----:B------:R-:W-:-:S05]  /*1a00*/  IMAD R13, R13, R22, UR7 ;  /* 0x000000070d0d7e24 */ /* 0x000fca000f8e0216 */
[----:B------:R-:W-:-:S05]  /*1a10*/  IADD3 R13, R26, R13, RZ ;  /* 0x0000000d1a0d7210 */ /* 0x000fca0007ffe0ff */
[----:B------:R-:W0:Y:S02]  /*1a20*/  LDS.64 R22, [R13] ;  /* 0x000000000d167984 */ /* 0x000e240000000a00 */
[----:B0-----:R-:W-:Y:S01]  /*1a30*/  FADD.FTZ R24, R24, R22 ;  /* 0x0000001618187221 */ /* 0x001fe20000010000 */
[----:B------:R-:W-:-:S07]  /*1a40*/  FADD.FTZ R28, R28, R23 ;  /* 0x000000171c1c7221 */ /* 0x000fce0000010000 */
.L_x_2221:
[----:B------:R-:W-:Y:S05]  /*1a50*/  BSYNC B0 ;  /* 0x0000000000007941 */ /* 0x000fea0003800000 */
.L_x_2220:
        /* <DEDUP_REMOVED lines=19> */
.L_x_2223:
[----:B------:R-:W-:Y:S05]  /*1b90*/  BSYNC B0 ;  /* 0x0000000000007941 */ /* 0x000fea0003800000 */
.L_x_2222:
        /* <DEDUP_REMOVED lines=17> */
.L_x_2226:
[----:B------:R-:W2:Y:S04]  /*1cb0*/  LD.E.STRONG.GPU R24, desc[UR12][R22.64] ;  /* 0x0000000c16187980 */ /* 0x000ea8000c10f900 */
[----:B--2---:R-:W-:Y:S01]  /*1cc0*/  CCTL.IVALL ;  /* 0x00000000ff00798f */ /* 0x004fe20002000000 */
[----:B------:R-:W-:Y:S05]  /*1cd0*/  YIELD ;  /* 0x0000000000007946 */ /* 0x000fea0003800000 */
[----:B-----5:R-:W-:-:S04]  /*1ce0*/  LOP3.LUT R24, R24, R13, RZ, 0x3c, !PT ;  /* 0x0000000d18187212 */ /* 0x020fc800078e3cff */
[----:B------:R-:W-:-:S13]  /*1cf0*/  ISETP.GT.AND P0, PT, R24, -0x1, PT ;  /* 0xffffffff1800780c */ /* 0x000fda0003f04270 */
[----:B------:R-:W-:Y:S05]  /*1d00*/  @P0 BRA `(.L_x_2226) ;  /* 0xfffffffc00e80947 */ /* 0x000fea000383ffff */
.L_x_2225:
[----:B------:R-:W-:Y:S05]  /*1d10*/  WARPSYNC.ALL ;  /* 0x0000000000007948 */ /* 0x000fea0003800000 */
[----:B------:R-:W-:Y:S06]  /*1d20*/  BAR.SYNC.DEFER_BLOCKING 0x0 ;  /* 0x0000000000007b1d */ /* 0x000fec0000010000 */
[----:B------:R-:W-:Y:S05]  /*1d30*/  BRA `(.L_x_2227) ;  /* 0x0000000000647947 */ /* 0x000fea0003800000 */
.L_x_2224:
        /* <DEDUP_REMOVED lines=9> */
[----:B------:R-:W-:Y:S01]  /*1dd0*/  IMAD.MOV.U32 R13, RZ, RZ, 0x7fffff01 ;  /* 0x7fffff01ff0d7424 */ /* 0x000fe200078e00ff */
[----:B0-----:R-:W-:-:S04]  /*1de0*/  MOV R22, UR16 ;  /* 0x0000001000167c02 */ /* 0x001fc80008000f00 */
[----:B------:R-:W-:Y:S02]  /*1df0*/  SEL R13, R13, 0x1, !P0 ;  /* 0x000000010d0d7807 */ /* 0x000fe40004000000 */
[----:B------:R-:W-:Y:S01]  /*1e00*/  MOV R23, UR17 ;  /* 0x0000001100177c02 */ /* 0x000fe20008000f00 */
[----:B------:R-:W-:Y:S06]  /*1e10*/  MEMBAR.ALL.GPU ;  /* 0x0000000000007992 */ /* 0x000fec000000a000 */
[----:B------:R-:W-:-:S00]  /*1e20*/  ERRBAR ;  /* 0x00000000000079ab */ /* 0x000fc00000000000 */
[----:B------:R-:W-:Y:S06]  /*1e30*/  CGAERRBAR ;  /* 0x00000000000075ab */ /* 0x000fec0000000000 */
[----:B------:R0:W5:Y:S02]  /*1e40*/  ATOM.E.ADD.STRONG.GPU PT, R13, desc[UR12][R22.64], R13 ;  /* 0x0000000d160d798a */ /* 0x00016400081ee1cc */
.L_x_2229:
[----:B------:R-:W2:Y:S04]  /*1e50*/  LD.E.STRONG.GPU R24, desc[UR12][R22.64] ;  /* 0x0000000c16187980 */ /* 0x000ea8000c10f900 */
[----:B--2---:R-:W-:Y:S01]  /*1e60*/  CCTL.IVALL ;  /* 0x00000000ff00798f */ /* 0x004fe20002000000 */
[----:B------:R-:W-:Y:S05]  /*1e70*/  YIELD ;  /* 0x0000000000007946 */ /* 0x000fea0003800000 */
[----:B-----5:R-:W-:-:S04]  /*1e80*/  LOP3.LUT R24, R24, R13, RZ, 0x3c, !PT ;  /* 0x0000000d18187212 */ /* 0x020fc800078e3cff */
[----:B------:R-:W-:-:S13]  /*1e90*/  ISETP.GT.AND P0, PT, R24, -0x1, PT ;  /* 0xffffffff1800780c */ /* 0x000fda0003f04270 */
[----:B------:R-:W-:Y:S05]  /*1ea0*/  @P0 BRA `(.L_x_2229) ;  /* 0xfffffffc00e80947 */ /* 0x000fea000383ffff */
.L_x_2228:
[----:B------:R-:W-:Y:S05]  /*1eb0*/  WARPSYNC.ALL ;  /* 0x0000000000007948 */ /* 0x000fea0003800000 */
[----:B------:R-:W-:Y:S06]  /*1ec0*/  BAR.SYNC.DEFER_BLOCKING 0x0 ;  /* 0x0000000000007b1d */ /* 0x000fec0000010000 */
.L_x_2227:
[----:B------:R-:W1:Y:S01]  /*1ed0*/  S2R R34, SR_TID.X ;  /* 0x0000000000227919 */ /* 0x000e620000002100 */
[----:B------:R-:W-:Y:S01]  /*1ee0*/  BSSY B0, `(.L_x_2230) ;  /* 0x0000060000007945 */ /* 0x000fe20003800000 */
[----:B0-----:R-:W-:Y:S01]  /*1ef0*/  HFMA2.MMA R23, -RZ, RZ, 0, 0 ;  /* 0x00000000ff177435 */ /* 0x001fe200000001ff */
[----:B------:R-:W-:Y:S02]  /*1f00*/  MOV R13, RZ ;  /* 0x000000ff000d7202 */ /* 0x000fe40000000f00 */
[----:B-1----:R-:W-:-:S13]  /*1f10*/  ISETP.GT.U32.AND P0, PT, R34, 0xff, PT ;  /* 0x000000ff2200780c */ /* 0x002fda0003f04070 */
[----:B------:R-:W-:Y:S05]  /*1f20*/  @P0 BRA `(.L_x_2231) ;  /* 0x00000004006c0947 */ /* 0x000fea0003800000 */
[----:B------:R0:W-:Y:S01]  /*1f30*/  STL.64 [R1+0x18], R2 ;  /* 0x0000180201007387 */ /* 0x0001e20000100a00 */
[----:B------:R-:W-:Y:S01]  /*1f40*/  ULDC UR5, c[0x0][0x10] ;  /* 0x0000040000057ab9 */ /* 0x000fe20000000800 */
[C---:B------:R-:W-:Y:S01]  /*1f50*/  IMAD.SHL.U32 R13, R34.reuse, 0x10, RZ ;  /* 0x00000010220d7824 */ /* 0x040fe200078e00ff */
[----:B------:R-:W-:Y:S01]  /*1f60*/  UIMAD UR5, UR5, UR4, UR9 ;  /* 0x00000004050572a4 */ /* 0x000fe2000f8e0209 */
[----:B------:R-:W-:-:S03]  /*1f70*/  LOP3.LUT R22, R34, 0xf, RZ, 0xc0, !PT ;  /* 0x0000000f22167812 */ /* 0x000fc600078ec0ff */
[----:B------:R-:W-:Y:S02]  /*1f80*/  LOP3.LUT R13, R13, 0x7fffff00, RZ, 0xc0, !PT ;  /* 0x7fffff000d0d7812 */ /* 0x000fe400078ec0ff */
[----:B------:R-:W-:Y:S01]  /*1f90*/  MOV R24, UR5 ;  /* 0x0000000500187c02 */ /* 0x000fe20008000f00 */
[----:B0-----:R-:W0:Y:S03]  /*1fa0*/  LDC.64 R2, c[0x0][0x260] ;  /* 0x00009800ff027b82 */ /* 0x001e260000000a00 */
[----:B------:R-:W-:-:S04]  /*1fb0*/  LEA R13, R24, R13, 0xc ;  /* 0x0000000d180d7211 */ /* 0x000fc800078e60ff */
        /* <DEDUP_REMOVED lines=30> */
[----:B------:R-:W-:-:S05]  /*21a0*/  IADD3 R36, R13, 0x140, RZ ;  /* 0x000001400d247810 */ /* 0x000fca0007ffe0ff */
        /* <DEDUP_REMOVED lines=18> */
[----:B------:R-:W-:Y:S02]  /*22d0*/  VIADD R32, R13, 0x160 ;  /* 0x000001600d207836 */ /* 0x000fe40000000000 */
[----:B------:R-:W-:Y:S01]  /*22e0*/  FADD.FTZ R27, R27, R28 ;  /* 0x0000001c1b1b7221 */ /* 0x000fe20000010000 */
[----:B------:R-:W-:Y:S01]  /*22f0*/  IADD3 R28, R13, 0x180, RZ ;  /* 0x000001800d1c7810 */ /* 0x000fe20007ffe0ff */
[----:B------:R-:W-:-:S04]  /*2300*/  IMAD.WIDE.U32 R32, R32, 0x4, R2 ;  /* 0x0000000420207825 */ /* 0x000fc800078e0002 */
[----:B---3--:R-:W-:Y:S01]  /*2310*/  FADD.FTZ R24, R24, R26 ;  /* 0x0000001a18187221 */ /* 0x008fe20000010000 */
[----:B------:R-:W-:Y:S01]  /*2320*/  IADD3 R26, R13, 0x1a0, RZ ;  /* 0x000001a00d1a7810 */ /* 0x000fe20007ffe0ff */
[----:B------:R-:W-:-:S04]  /*2330*/  IMAD.WIDE.U32 R28, R28, 0x4, R2 ;  /* 0x000000041c1c7825 */ /* 0x000fc800078e0002 */
[----:B------:R-:W-:Y:S01]  /*2340*/  FADD.FTZ R25, R25, R27 ;  /* 0x0000001b19197221 */ /* 0x000fe20000010000 */
[----:B------:R-:W2:Y:S01]  /*2350*/  LDG.E.64 R32, desc[UR12][R32.64] ;  /* 0x0000000c20207981 */ /* 0x000ea2000c1e1b00 */
[----:B----4-:R-:W-:Y:S01]  /*2360*/  FADD.FTZ R22, R22, R24 ;  /* 0x0000001816167221 */ /* 0x010fe20000010000 */
[----:B------:R-:W-:Y:S01]  /*2370*/  IMAD.WIDE.U32 R26, R26, 0x4, R2 ;  /* 0x000000041a1a7825 */ /* 0x000fe200078e0002 */
[----:B------:R-:W-:Y:S01]  /*2380*/  IADD3 R24, R13, 0x1c0, RZ ;  /* 0x000001c00d187810 */ /* 0x000fe20007ffe0ff */
[----:B------:R-:W3:Y:S02]  /*2390*/  LDG.E.64 R28, desc[UR12][R28.64] ;  /* 0x0000000c1c1c7981 */ /* 0x000ee4000c1e1b00 */
        /* <DEDUP_REMOVED lines=20> */
.L_x_2231:
[----:B------:R-:W-:Y:S05]  /*24e0*/  BSYNC B0 ;  /* 0x0000000000007941 */ /* 0x000fea0003800000 */
.L_x_2230:
        /* <DEDUP_REMOVED lines=28> */
.L_x_2233:
[----:B------:R-:W-:Y:S05]  /*26b0*/  BSYNC B0 ;  /* 0x0000000000007941 */ /* 0x000fea0003800000 */
.L_x_2232:
        /* <DEDUP_REMOVED lines=10> */
.L_x_2234:
[----:B-1----:R-:W-:-:S05]  /*2760*/  IMAD.U32 R24, RZ, RZ, UR5 ;  /* 0x00000005ff187e24 */ /* 0x002fca000f8e00ff */
[----:B------:R-:W-:-:S05]  /*2770*/  LEA R31, R24, R35, 0x1 ;  /* 0x00000023181f7211 */ /* 0x000fca00078e08ff */
        /* <DEDUP_REMOVED lines=13> */
[--C-:B--2---:R-:W-:Y:S02]  /*2850*/  HADD2.F32 R28, -RZ, R24.reuse.H0_H0 ;  /* 0x20000018ff1c7230 */ /* 0x104fe40000004100 */
[----:B------:R-:W-:-:S03]  /*2860*/  HADD2.F32 R24, -RZ, R24.H1_H1 ;  /* 0x30000018ff187230 */ /* 0x000fc60000004100 */
[C---:B------:R-:W-:Y:S02]  /*2870*/  FADD.FTZ R28, -R12.reuse, R28 ;  /* 0x0000001c0c1c7221 */ /* 0x040fe40000010100 */
[----:B------:R-:W-:Y:S02]  /*2880*/  FADD.FTZ R24, -R12, R24 ;  /* 0x000000180c187221 */ /* 0x000fe40000010100 */
[----:B------:R-:W-:-:S04]  /*2890*/  FMUL.FTZ R28, R8, R28 ;  /* 0x0000001c081c7220 */ /* 0x000fc80000410000 */
        /* <DEDUP_REMOVED lines=8> */
[----:B-----5:R-:W-:-:S03]  /*2920*/  FFMA.FTZ R24, R2, R29, R5 ;  /* 0x0000001d02187223 */ /* 0x020fc60000010005 */
[----:B------:R-:W-:Y:S01]  /*2930*/  FMUL.FTZ R34, R32, R34 ;  /* 0x0000002220227220 */ /* 0x000fe20000410000 */
[----:B------:R-:W-:Y:S01]  /*2940*/  FMUL.FTZ R33, R24, -1.4426950216293334961 ;  /* 0xbfb8aa3b18217820 */ /* 0x000fe20000410000 */
[----:B---3--:R-:W-:-:S05]  /*2950*/  HADD2.F32 R32, -RZ, R26.H0_H0 ;  /* 0x2000001aff207230 */ /* 0x008fca0000004100 */
        /* <DEDUP_REMOVED lines=8> */
[--C-:B------:R-:W-:Y:S02]  /*29e0*/  HADD2.F32 R32, -RZ, R25.reuse.H0_H0 ;  /* 0x20000019ff207230 */ /* 0x100fe40000004100 */
[----:B------:R-:W-:Y:S02]  /*29f0*/  HADD2.F32 R25, -RZ, R25.H1_H1 ;  /* 0x30000019ff197230 */ /* 0x000fe40000004100 */
[----:B------:R-:W-:Y:S01]  /*2a00*/  FMUL.FTZ R24, R33, R24 ;  /* 0x0000001821187220 */ /* 0x000fe20000410000 */
[----:B------:R-:W-:Y:S02]  /*2a10*/  HADD2.F32 R33, -RZ, R26.H1_H1 ;  /* 0x3000001aff217230 */ /* 0x000fe40000004100 */
[C---:B------:R-:W-:Y:S01]  /*2a20*/  FADD.FTZ R32, -R12.reuse, R32 ;  /* 0x000000200c207221 */ /* 0x040fe20000010100 */
[----:B------:R-:W-:-:S03]  /*2a30*/  FADD.FTZ R25, -R12, R25 ;  /* 0x000000190c197221 */ /* 0x000fc60000010100 */
[----:B------:R-:W-:Y:S01]  /*2a40*/  FMUL.FTZ R26, R8, R32 ;  /* 0x00000020081a7220 */ /* 0x000fe20000410000 */
[----:B------:R-:W-:-:S03]  /*2a50*/  FMUL.FTZ R24, R33, R24 ;  /* 0x0000001821187220 */ /* 0x000fc60000410000 */
[----:B------:R-:W-:Y:S01]  /*2a60*/  FFMA.FTZ R33, R3, R26, R6 ;  /* 0x0000001a03217223 */ /* 0x000fe20000010006 */
[----:B------:R-:W-:-:S03]  /*2a70*/  FFMA.FTZ R24, R2, R24, -R22 ;  /* 0x0000001802187223 */ /* 0x000fc60000010816 */
[----:B------:R-:W-:Y:S01]  /*2a80*/  FMUL.FTZ R32, R33, -1.4426950216293334961 ;  /* 0xbfb8aa3b21207820 */ /* 0x000fe20000410000 */
[----:B------:R-:W-:Y:S01]  /*2a90*/  FFMA.FTZ R29, -R23, R29, R24 ;  /* 0x0000001d171d7223 */ /* 0x000fe20000010118 */
[--C-:B------:R-:W-:Y:S02]  /*2aa0*/  HADD2.F32 R24, -RZ, R27.reuse.H0_H0 ;  /* 0x2000001bff187230 */ /* 0x100fe40000004100 */
[----:B------:R-:W-:Y:S02]  /*2ab0*/  HADD2.F32 R27, -RZ, R27.H1_H1 ;  /* 0x3000001bff1b7230 */ /* 0x000fe40000004100 */
[----:B------:R-:W0:Y:S02]  /*2ac0*/  MUFU.EX2 R32, R32 ;  /* 0x0000002000207308 */ /* 0x000e240000000800 */
        /* <DEDUP_REMOVED lines=30> */
[----:B------:R-:W-:Y:S01]  /*2cb0*/  FMUL.FTZ R29, R8, R29 ;  /* 0x0000001d081d7220 */ /* 0x000fe20000410000 */
[----:B------:R-:W-:Y:S01]  /*2cc0*/  IADD3 R28, P0, R36, UR16, RZ ;  /* 0x00000010241c7c10 */ /* 0x000fe2000ff1e0ff */
[C---:B------:R-:W-:Y:S01]  /*2cd0*/  FMUL.FTZ R34, R8.reuse, R34 ;  /* 0x0000002208227220 */ /* 0x040fe20000410000 */
[----:B------:R-:W-:Y:S01]  /*2ce0*/  FMUL.FTZ R33, R8, R33 ;  /* 0x0000002108217220 */ /* 0x000fe20000410000 */
[----:B------:R-:W-:Y:S01]  /*2cf0*/  UIADD3 UR5, UR5, 0x2, URZ ;  /* 0x0000000205057890 */ /* 0x000fe2000fffe03f */
[----:B------:R-:W-:Y:S02]  /*2d00*/  F2FP.F16.F32.PACK_AB R37, R29, R37 ;  /* 0x000000251d25723e */ /* 0x000fe400000000ff */
[----:B------:R-:W-:Y:S01]  /*2d10*/  IADD3.X R29, R13, UR17, RZ, P0, !PT ;  /* 0x000000110d1d7c10 */ /* 0x000fe200087fe4ff */
[----:B------:R-:W-:Y:S01]  /*2d20*/  UISETP.NE.AND UP0, UPT, UR5, 0x8, UPT ;  /* 0x000000080500788c */ /* 0x000fe2000bf05270 */
[----:B------:R-:W-:-:S02]  /*2d30*/  PRMT R13, R37, 0x7632, R13 ;  /* 0x00007632250d7816 */ /* 0x000fc4000000000d */
[----:B------:R-:W-:Y:S01]  /*2d40*/  F2FP.F16.F32.PACK_AB R33, R33, R34 ;  /* 0x000000222121723e */ /* 0x000fe200000000ff */
[----:B------:R-:W-:Y:S04]  /*2d50*/  STG.E.U16 desc[UR12][R28.64], R37 ;  /* 0x000000251c007986 */ /* 0x000fe8000c10150c */
[----:B------:R0:W-:Y:S04]  /*2d60*/  STG.E.U16 desc[UR12][R28.64+0x2], R13 ;  /* 0x0000020d1c007986 */ /* 0x0001e8000c10150c */
[----:B------:R-:W-:Y:S01]  /*2d70*/  STG.E.U16 desc[UR12][R28.64+0x4], R33 ;  /* 0x000004211c007986 */ /* 0x000fe2000c10150c */
[----:B0-----:R-:W-:-:S05]  /*2d80*/  PRMT R13, R33, 0x7632, R13 ;  /* 0x00007632210d7816 */ /* 0x001fca000000000d */
[----:B------:R0:W-:Y:S01]  /*2d90*/  STG.E.U16 desc[UR12][R28.64+0x6], R13 ;  /* 0x0000060d1c007986 */ /* 0x0001e2000c10150c */
[----:B--2---:R-:W-:-:S05]  /*2da0*/  HADD2.F32 R34, -RZ, R24.H0_H0 ;  /* 0x20000018ff227230 */ /* 0x004fca0000004100 */
[----:B0-----:R-:W-:Y:S01]  /*2db0*/  FADD.FTZ R13, -R12, R34 ;  /* 0x000000220c0d7221 */ /* 0x001fe20000010100 */
[----:B------:R-:W-:-:S03]  /*2dc0*/  HADD2.F32 R34, -RZ, R24.H1_H1 ;  /* 0x30000018ff227230 */ /* 0x000fc60000004100 */
[----:B------:R-:W-:Y:S02]  /*2dd0*/  FMUL.FTZ R24, R8, R13 ;  /* 0x0000000d08187220 */ /* 0x000fe40000410000 */
[----:B------:R-:W-:Y:S02]  /*2de0*/  FADD.FTZ R34, -R12, R34 ;  /* 0x000000220c227221 */ /* 0x000fe40000010100 */
[----:B------:R-:W-:Y:S02]  /*2df0*/  FFMA.FTZ R33, R0, R24, R30 ;  /* 0x0000001800217223 */ /* 0x000fe4000001001e */
[----:B------:R-:W-:Y:S02]  /*2e00*/  FMUL.FTZ R34, R8, R34 ;  /* 0x0000002208227220 */ /* 0x000fe40000410000 */
[----:B------:R-:W-:Y:S02]  /*2e10*/  FMUL.FTZ R13, R33, -1.4426950216293334961 ;  /* 0xbfb8aa3b210d7820 */ /* 0x000fe40000410000 */
[----:B------:R-:W-:-:S04]  /*2e20*/  FFMA.FTZ R29, R2, R34, R5 ;  /* 0x00000022021d7223 */ /* 0x000fc80000010005 */
        /* <DEDUP_REMOVED lines=12> */
[--C-:B---3--:R-:W-:Y:S02]  /*2ef0*/  HADD2.F32 R29, -RZ, R26.reuse.H0_H0 ;  /* 0x2000001aff1d7230 */ /* 0x108fe40000004100 */
[----:B------:R-:W-:Y:S02]  /*2f00*/  HADD2.F32 R26, -RZ, R26.H1_H1 ;  /* 0x3000001aff1a7230 */ /* 0x000fe40000004100 */
[----:B------:R-:W-:Y:S01]  /*2f10*/  FMUL.FTZ R28, R28, R33 ;  /* 0x000000211c1c7220 */ /* 0x000fe20000410000 */
[--C-:B------:R-:W-:Y:S02]  /*2f20*/  HADD2.F32 R33, -RZ, R25.reuse.H0_H0 ;  /* 0x20000019ff217230 */ /* 0x100fe40000004100 */
[----:B------:R-:W-:Y:S01]  /*2f30*/  FMUL.FTZ R13, R29, R13 ;  /* 0x0000000d1d0d7220 */ /* 0x000fe20000410000 */
[----:B------:R-:W-:-:S02]  /*2f40*/  HADD2.F32 R25, -RZ, R25.H1_H1 ;  /* 0x30000019ff197230 */ /* 0x000fc40000004100 */
[----:B------:R-:W-:Y:S01]  /*2f50*/  FMUL.FTZ R26, R26, R28 ;  /* 0x0000001c1a1a7220 */ /* 0x000fe20000410000 */
[----:B------:R-:W-:Y:S01]  /*2f60*/  FADD.FTZ R33, -R12, R33 ;  /* 0x000000210c217221 */ /* 0x000fe20000010100 */
[--C-:B------:R-:W-:Y:S01]  /*2f70*/  FFMA.FTZ R13, R0, R13, -R22.reuse ;  /* 0x0000000d000d7223 */ /* 0x100fe20000010816 */
[----:B------:R-:W-:Y:S01]  /*2f80*/  FADD.FTZ R25, -R12, R25 ;  /* 0x000000190c197221 */ /* 0x000fe20000010100 */
[----:B------:R-:W-:Y:S01]  /*2f90*/  FFMA.FTZ R26, R2, R26, -R22 ;  /* 0x0000001a021a7223 */ /* 0x000fe20000010816 */
[C---:B------:R-:W-:Y:S01]  /*2fa0*/  FMUL.FTZ R33, R8.reuse, R33 ;  /* 0x0000002108217220 */ /* 0x040fe20000410000 */
[----:B------:R-:W-:Y:S01]  /*2fb0*/  FFMA.FTZ R13, -R23, R24, R13 ;  /* 0x00000018170d7223 */ /* 0x000fe2000001010d */
[----:B------:R-:W-:Y:S01]  /*2fc0*/  FMUL.FTZ R25, R8, R25 ;  /* 0x0000001908197220 */ /* 0x000fe20000410000 */
[--C-:B------:R-:W-:Y:S02]  /*2fd0*/  HADD2.F32 R24, -RZ, R27.reuse.H0_H0 ;  /* 0x2000001bff187230 */ /* 0x100fe40000004100 */
[----:B------:R-:W-:Y:S01]  /*2fe0*/  FFMA.FTZ R29, R3, R33, R6 ;  /* 0x00000021031d7223 */ /* 0x000fe20000010006 */
[----:B------:R-:W-:-:S02]  /*2ff0*/  HADD2.F32 R27, -RZ, R27.H1_H1 ;  /* 0x3000001bff1b7230 */ /* 0x000fc40000004100 */
[----:B------:R-:W-:Y:S01]  /*3000*/  FFMA.FTZ R26, -R23, R34, R26 ;  /* 0x00000022171a7223 */ /* 0x000fe2000001011a */
[C---:B------:R-:W-:Y:S01]  /*3010*/  FMUL.FTZ R13, R8.reuse, R13 ;  /* 0x0000000d080d7220 */ /* 0x040fe20000410000 */
[----:B------:R-:W-:Y:S02]  /*3020*/  FMUL.FTZ R36, R29, -1.4426950216293334961 ;  /* 0xbfb8aa3b1d247820 */ /* 0x000fe40000410000 */
[----:B------:R-:W-:-:S04]  /*3030*/  FMUL.FTZ R26, R8, R26 ;  /* 0x0000001a081a7220 */ /* 0x000fc80000410000 */
[----:B------:R-:W0:Y:S01]  /*3040*/  MUFU.EX2 R36, R36 ;  /* 0x0000002400247308 */ /* 0x000e220000000800 */
[----:B------:R-:W-:-:S04]  /*3050*/  F2FP.F16.F32.PACK_AB R13, R26, R13 ;  /* 0x0000000d1a0d723e */ /* 0x000fc800000000ff */
[C---:B------:R-:W-:Y:S02]  /*3060*/  PRMT R26, R13.reuse, 0x7610, R26 ;  /* 0x000076100d1a7816 */ /* 0x040fe4000000001a */
[----:B------:R-:W-:Y:S01]  /*3070*/  PRMT R13, R13, 0x7632, R13 ;  /* 0x000076320d0d7816 */ /* 0x000fe2000000000d */
        /* <DEDUP_REMOVED lines=21> */
[----:B------:R-:W-:-:S05]  /*31d0*/  FMUL.FTZ R27, R8, R27 ;  /* 0x0000001b081b7220 */ /* 0x000fca0000410000 */
[----:B------:R-:W-:Y:S02]  /*31e0*/  F2FP.F16.F32.PACK_AB R27, R27, R25 ;  /* 0x000000191b1b723e */ /* 0x000fe400000000ff */
[----:B------:R-:W-:Y:S02]  /*31f0*/  IADD3.X R25, R31, UR17, RZ, P0, !PT ;  /* 0x000000111f197c10 */ /* 0x000fe400087fe4ff */
[----:B------:R-:W-:Y:S02]  /*3200*/  PRMT R28, R27, 0x7632, R28 ;  /* 0x000076321b1c7816 */ /* 0x000fe4000000001c */
[----:B------:R-:W-:Y:S01]  /*3210*/  PLOP3.LUT P0, PT, PT, PT, UP0, 0x80, 0x0 ;  /* 0x000000000000781c */ /* 0x000fe20003f0f008 */
[----:B------:R1:W-:Y:S04]  /*3220*/  STG.E.U16 desc[UR12][R24.64], R26 ;  /* 0x0000001a18007986 */ /* 0x0003e8000c10150c */
        /* <DEDUP_REMOVED lines=11> */
.L_x_2217:
        /* <DEDUP_REMOVED lines=35> */
[----:B------:R-:W-:Y:S02]  /*3510*/  LOP3.LUT R34, R34, 0x1e, RZ, 0xc0, !PT ;  /* 0x0000001e22227812 */ /* 0x000fe400078ec0ff */
[----:B------:R-:W-:Y:S01]  /*3520*/  IADD3 R10, R37, 0x3c, RZ ;  /* 0x0000003c250a7810 */ /* 0x000fe20007ffe0ff */
        /* <DEDUP_REMOVED lines=11> */
[----:B------:R-:W-:Y:S02]  /*35e0*/  IADD3 R15, R0, UR8, RZ ;  /* 0x00000008000f7c10 */ /* 0x000fe4000fffe0ff */
[-C--:B------:R-:W-:Y:S02]  /*35f0*/  LOP3.LUT R0, R11, R34.reuse, RZ, 0x3c, !PT ;  /* 0x000000220b007212 */ /* 0x080fe400078e3cff */
[----:B------:R-:W-:Y:S01]  /*3600*/  LOP3.LUT R12, R10, R34, RZ, 0x3c, !PT ;  /* 0x000000220a0c7212 */ /* 0x000fe200078e3cff */
[----:B------:R-:W-:Y:S01]  /*3610*/  IMAD.WIDE.U32.X R10, R26, -0x77777778, R6, P0 ;  /* 0x888888881a0a7825 */ /* 0x000fe200000e0406 */
[----:B------:R-:W-:Y:S02]  /*3620*/  LEA.HI R8, R9, 0x1, RZ, 0x1c ;  /* 0x0000000109087811 */ /* 0x000fe400078fe0ff */
[----:B------:R-:W-:Y:S01]  /*3630*/  IADD3 R31, P1, R35, 0x1e, RZ ;  /* 0x0000001e231f7810 */ /* 0x000fe20007f3e0ff */
[----:B------:R-:W-:Y:S01]  /*3640*/  IMAD R5, R0, 0x4, R15 ;  /* 0x0000000400057824 */ /* 0x000fe200078e020f */
[----:B------:R-:W-:-:S02]  /*3650*/  SHF.R.U64 R9, R10, 0x3, R11 ;  /* 0x000000030a097819 */ /* 0x000fc4000000120b */
[----:B------:R-:W-:Y:S01]  /*3660*/  LOP3.LUT R4, R37, R34, RZ, 0x3c, !PT ;  /* 0x0000002225047212 */ /* 0x000fe200078e3cff */
[----:B------:R-:W-:Y:S01]  /*3670*/  IMAD.X R30, RZ, RZ, RZ, P1 ;  /* 0x000000ffff1e7224 */ /* 0x000fe200008e06ff */
[C---:B------:R-:W-:Y:S02]  /*3680*/  IADD3 R29, P0, R35.reuse, 0xf, RZ ;  /* 0x0000000f231d7810 */ /* 0x040fe40007f1e0ff */
[----:B------:R-:W-:Y:S02]  /*3690*/  IADD3 R33, P2, R35, 0x2d, RZ ;  /* 0x0000002d23217810 */ /* 0x000fe40007f5e0ff */
[----:B------:R-:W-:Y:S02]  /*36a0*/  IADD3 R9, R9, 0x1, RZ ;  /* 0x0000000109097810 */ /* 0x000fe40007ffe0ff */
[----:B------:R-:W-:Y:S01]  /*36b0*/  MOV R7, UR5 ;  /* 0x0000000500077c02 */ /* 0x000fe20008000f00 */
[----:B------:R-:W-:Y:S01]  /*36c0*/  USEL UR5, UR14, 0x1, UP0 ;  /* 0x000000010e057887 */ /* 0x000fe20008000000 */
[----:B------:R-:W-:-:S02]  /*36d0*/  LEA R4, R4, R15, 0x2 ;  /* 0x0000000f04047211 */ /* 0x000fc400078e10ff */
[----:B------:R-:W-:Y:S01]  /*36e0*/  LEA R6, R12, R15, 0x2 ;  /* 0x0000000f0c067211 */ /* 0x000fe200078e10ff */
[----:B------:R-:W-:Y:S01]  /*36f0*/  USHF.L.U64.HI UR7, UR5, 0x8, UR7 ;  /* 0x0000000805077899 */ /* 0x000fe20008010207 */
[----:B------:R-:W-:Y:S01]  /*3700*/  LOP3.LUT R27, R14, 0xf, RZ, 0xc0, !PT ;  /* 0x0000000f0e1b7812 */ /* 0x000fe200078ec0ff */
[----:B------:R-:W-:Y:S01]  /*3710*/  USHF.L.U32 UR5, UR5, 0x8, URZ ;  /* 0x0000000805057899 */ /* 0x000fe2000800063f */
[----:B------:R-:W-:Y:S02]  /*3720*/  IADD3.X R28, RZ, RZ, RZ, P0, !PT ;  /* 0x000000ffff1c7210 */ /* 0x000fe400007fe4ff */
[----:B------:R-:W-:Y:S02]  /*3730*/  IADD3.X R32, RZ, RZ, RZ, P2, !PT ;  /* 0x000000ffff207210 */ /* 0x000fe400017fe4ff */
[----:B------:R-:W-:Y:S02]  /*3740*/  LOP3.LUT R8, R8, 0x3, RZ, 0xc0, !PT ;  /* 0x0000000308087812 */ /* 0x000fe400078ec0ff */
[----:B------:R-:W-:-:S07]  /*3750*/  LOP3.LUT R9, R9, 0x3, RZ, 0xc0, !PT ;  /* 0x0000000309097812 */ /* 0x000fce00078ec0ff */
.L_x_2252:
        /* <DEDUP_REMOVED lines=36> */
[----:B------:R-:W-:Y:S01]  /*39a0*/  MOV R12, R30 ;  /* 0x0000001e000c7202 */ /* 0x000fe20000000f00 */
[----:B------:R-:W-:Y:S01]  /*39b0*/  @P1 IMAD.MOV.U32 R12, RZ, RZ, R32 ;  /* 0x000000ffff0c1224 */ /* 0x000fe200078e0020 */
[----:B------:R-:W-:Y:S01]  /*39c0*/  @P1 MOV R0, R33 ;  /* 0x0000002100001202 */ /* 0x000fe20000000f00 */
[----:B--2---:R-:W-:Y:S01]  /*39d0*/  FADD.FTZ R24, R24, R16 ;  /* 0x0000001018187221 */ /* 0x004fe20000010000 */
[----:B------:R-:W-:-:S03]  /*39e0*/  FADD.FTZ R25, R25, R17 ;  /* 0x0000001119197221 */ /* 0x000fc60000010000 */
[----:B---3--:R-:W-:Y:S01]  /*39f0*/  @P1 FADD.FTZ R24, R24, R14 ;  /* 0x0000000e18181221 */ /* 0x008fe20000010000 */
[----:B------:R-:W-:-:S07]  /*3a00*/  @P1 FADD.FTZ R25, R25, R15 ;  /* 0x0000000f19191221 */ /* 0x000fce0000010000 */
.L_x_2239:
[----:B------:R-:W-:Y:S05]  /*3a10*/  BSYNC B1 ;  /* 0x0000000000017941 */ /* 0x000fea0003800000 */
.L_x_2238:
        /* <DEDUP_REMOVED lines=20> */
.L_x_2242:
        /* <DEDUP_REMOVED lines=55> */
.L_x_2241:
[----:B------:R-:W-:Y:S05]  /*3ed0*/  BSYNC B1 ;  /* 0x0000000000017941 */ /* 0x000fea0003800000 */
.L_x_2240:
        /* <DEDUP_REMOVED lines=36> */
.L_x_2244:
[----:B------:R-:W-:Y:S05]  /*4120*/  BSYNC B1 ;  /* 0x0000000000017941 */ /* 0x000fea0003800000 */
.L_x_2243:
        /* <DEDUP_REMOVED lines=15> */
.L_x_2237:
[----:B------:R-:W-:Y:S05]  /*4220*/  BSYNC B0 ;  /* 0x0000000000007941 */ /* 0x000fea0003800000 */
.L_x_2236:
        /* <DEDUP_REMOVED lines=39> */
.L_x_2261:
[----:B------:R-:W1:Y:S01]  /*44a0*/  LDC.64 R10, c[0x0][0x218] ;  /* 0x00008600ff0a7b82 */ /* 0x000e620000000a00 */
[----:B------:R-:W-:Y:S01]  /*44b0*/  ISETP.NE.AND P1, PT, R27, RZ, PT ;  /* 0x000000ff1b00720c */ /* 0x000fe20003f25270 */
[----:B---3--:R-:W-:Y:S01]  /*44c0*/  FADD.FTZ R0, R0, R21 ;  /* 0x0000001500007221 */ /* 0x008fe20000010000 */
[C---:B------:R-:W-:Y:S01]  /*44d0*/  IMAD.IADD R17, R37.reuse, 0x1, R7 ;  /* 0x0000000125117824 */ /* 0x040fe200078e0207 */
[----:B------:R-:W-:Y:S02]  /*44e0*/  ISETP.NE.AND P2, PT, R8, 0x1, PT ;  /* 0x000000010800780c */ /* 0x000fe40003f45270 */
[----:B------:R-:W-:Y:S02]  /*44f0*/  IADD3 R18, R37, 0x1e, RZ ;  /* 0x0000001e25127810 */ /* 0x000fe40007ffe0ff */
        /* <DEDUP_REMOVED lines=38> */
.L_x_2271:
        /* <DEDUP_REMOVED lines=38> */
.L_x_2281:
        /* <DEDUP_REMOVED lines=8> */
.L_x_2247:
[----:B------:R-:W-:Y:S05]  /*4a40*/  BSYNC B0 ;  /* 0x0000000000007941 */ /* 0x000fea0003800000 */
.L_x_2246:
        /* <DEDUP_REMOVED lines=25> */
[----:B------:R-:W-:Y:S02]  /*4be0*/  ISETP.NE.AND P1, PT, R27, RZ, PT ;  /* 0x000000ff1b00720c */ /* 0x000fe40003f25270 */
[----:B-1----:R-:W-:-:S02]  /*4bf0*/  @P0 MOV R10, R18 ;  /* 0x00000012000a0202 */ /* 0x002fc40000000f00 */
[----:B------:R-:W-:Y:S01]  /*4c00*/  MOV R18, 0xffff ;  /* 0x0000ffff00127802 */ /* 0x000fe20000000f00 */
[----:B-----5:R-:W-:Y:S02]  /*4c10*/  @P0 IMAD.MOV.U32 R11, RZ, RZ, R15 ;  /* 0x000000ffff0b0224 */ /* 0x020fe400078e000f */
        /* <DEDUP_REMOVED lines=54> */
[----:B------:R-:W-:Y:S04]  /*4f80*/  @!P1 STG.E.U16 desc[UR12][R10.64], R18 ;  /* 0x000000120a009986 */ /* 0x000fe8000c10150c */
[----:B------:R-:W-:Y:S01]  /*4f90*/  @P0 IMAD R23, R19, 0x4, R12 ;  /* 0x0000000413170824 */ /* 0x000fe200078e020c */
[----:B------:R-:W-:Y:S01]  /*4fa0*/  MOV R19, 0xffff ;  /* 0x0000ffff00137802 */ /* 0x000fe20000000f00 */
[----:B------:R0:W-:Y:S04]  /*4fb0*/  @!P1 STG.E.U16 desc[UR12][R14.64], R20 ;  /* 0x000000140e009986 */ /* 0x0001e8000c10150c */
[----:B------:R-:W1:Y:S04]  /*4fc0*/  @P0 LDS R12, [R23] ;  /* 0x00000000170c0984 */ /* 0x000e680000000800 */
[----:B------:R-:W3:Y:S01]  /*4fd0*/  @P0 LDS R18, [R23+0x780] ;  /* 0x0007800017120984 */ /* 0x000ee20000000800 */
[----:B0-----:R-:W-:-:S03]  /*4fe0*/  MOV R20, 0xffff ;  /* 0x0000ffff00147802 */ /* 0x001fc60000000f00 */
[----:B------:R-:W-:Y:S04]  /*4ff0*/  @!P1 STG.E.U16 desc[UR12][R10.64+0x3c], R24 ;  /* 0x00003c180a009986 */ /* 0x000fe8000c10150c */
[----:B------:R0:W-:Y:S02]  /*5000*/  @!P1 STG.E.U16 desc[UR12][R14.64+0x3c], R36 ;  /* 0x00003c240e009986 */ /* 0x0001e4000c10150c */
[----:B0-----:R-:W-:Y:S02]  /*5010*/  MOV R36, 0xffff ;  /* 0x0000ffff00247802 */ /* 0x001fe40000000f00 */
[----:B-1----:R-:W-:Y:S01]  /*5020*/  @P0 MOV R16, R12 ;  /* 0x0000000c00100202 */ /* 0x002fe20000000f00 */
[----:B------:R-:W-:Y:S01]  /*5030*/  IMAD.MOV.U32 R12, RZ, RZ, RZ ;  /* 0x000000ffff0c7224 */ /* 0x000fe200078e00ff */
[----:B---3--:R-:W-:-:S03]  /*5040*/  @P0 MOV R12, R18 ;  /* 0x00000012000c0202 */ /* 0x008fc60000000f00 */
        /* <DEDUP_REMOVED lines=22> */
[----:B-1----:R-:W-:Y:S02]  /*51b0*/  IMAD.MOV.U32 R25, RZ, RZ, 0xffff ;  /* 0x0000ffffff197424 */ /* 0x002fe400078e00ff */
        /* <DEDUP_REMOVED lines=27> */
.L_x_2315:
[----:B01----:R-:W-:Y:S01]  /*5370*/  FADD.FTZ R0, R0, R23 ;  /* 0x0000001700007221 */ /* 0x003fe20000010000 */
[----:B------:R-:W-:-:S04]  /*5380*/  @!P1 F2FP.F16.F32.PACK_AB R12, RZ, R12 ;  /* 0x0000000cff0c923e */ /* 0x000fc800000000ff */
[----:B------:R-:W-:Y:S01]  /*5390*/  @!P1 F2FP.F16.F32.PACK_AB R0, RZ, R0 ;  /* 0x00000000ff00923e */ /* 0x000fe200000000ff */
[----:B------:R0:W-:Y:S04]  /*53a0*/  @!P1 STG.E.U16 desc[UR12][R10.64+0xb4], R12 ;  /* 0x0000b40c0a009986 */ /* 0x0001e8000c10150c */
[----:B------:R0:W-:Y:S02]  /*53b0*/  @!P1 STG.E.U16 desc[UR12][R14.64+0xb4], R0 ;  /* 0x0000b4000e009986 */ /* 0x0001e4000c10150c */
.L_x_2245:
[----:B------:R-:W-:Y:S05]  /*53c0*/  WARPSYNC.ALL ;  /* 0x0000000000007948 */ /* 0x000fea0003800000 */
[----:B------:R-:W-:Y:S01]  /*53d0*/  BAR.SYNC.DEFER_BLOCKING 0x0 ;  /* 0x0000000000007b1d */ /* 0x000fe20000010000 */
[C---:B------:R-:W-:Y:S02]  /*53e0*/  ISETP.GE.AND P0, PT, R7.reuse, -0x1c40, PT ;  /* 0xffffe3c00700780c */ /* 0x040fe40003f06270 */
[----:B------:R-:W-:-:S11]  /*53f0*/  IADD3 R7, R7, 0x2000, RZ ;  /* 0x0000200007077810 */ /* 0x000fd60007ffe0ff */
[----:B------:R-:W-:Y:S05]  /*5400*/  @!P0 BRA `(.L_x_2252) ;  /* 0xffffffe000d48947 */ /* 0x000fea000383ffff */
[----:B------:R-:W-:Y:S05]  /*5410*/  EXIT ;  /* 0x000000000000794d */ /* 0x000fea0003800000 */
.L_x_2248:
[----:B------:R-:W-:Y:S01]  /*5420*/  IMAD.MOV.U32 R18, RZ, RZ, 0x8 ;  /* 0x00000008ff127424 */ /* 0x000fe200078e00ff */
[----:B------:R-:W-:Y:S02]  /*5430*/  MOV R19, 0x101f ;  /* 0x0000101f00137802 */ /* 0x000fe40000000f00 */
[----:B------:R-:W-:-:S07]  /*5440*/  MOV R20, 0xffff ;  /* 0x0000ffff00147802 */ /* 0x000fce0000000f00 */
[----:B012---:R-:W-:Y:S05]  /*5450*/  WARPSYNC.COLLECTIVE R20, `(.L_x_2253) ;  /* 0x0000000014087348 */ /* 0x007fea0003c00000 */
[----:B-1----:R1:W3:Y:S02]  /*5460*/  SHFL.BFLY P2, R22, R17, R18, R19 ;  /* 0x0c00001211167389 */ /* 0x0022e40000040013 */
[----:B0123--:R-:W-:Y:S01]  /*5470*/  ENDCOLLECTIVE ;  /* 0x000000000000791b */ /* 0x00ffe20003800000 */
.L_x_2253:
[----:B------:R-:W-:Y:S01]  /*5480*/  FADD.FTZ R10, R22, R17 ;  /* 0x00000011160a7221 */ /* 0x000fe20000010000 */
[----:B------:R-:W-:-:S07]  /*5490*/  MOV R17, R0 ;  /* 0x0000000000117202 */ /* 0x000fce0000000f00 */
[----:B------:R-:W-:Y:S05]  /*54a0*/  WARPSYNC.COLLECTIVE R20, `(.L_x_2254) ;  /* 0x0000000014087348 */ /* 0x000fea0003c00000 */
[----:B------:R0:W1:Y:S02]  /*54b0*/  SHFL.BFLY P2, R22, R17, R18, R19 ;  /* 0x0c00001211167389 */ /* 0x0000640000040013 */
[----:B01----:R-:W-:Y:S01]  /*54c0*/  ENDCOLLECTIVE ;  /* 0x000000000000791b */ /* 0x003fe20003800000 */
.L_x_2254:
[----:B------:R-:W-:Y:S01]  /*54d0*/  IMAD.MOV.U32 R17, RZ, RZ, R10 ;  /* 0x000000ffff117224 */ /* 0x000fe200078e000a */
[----:B------:R-:W-:Y:S02]  /*54e0*/  MOV R18, 0x4 ;  /* 0x0000000400127802 */ /* 0x000fe40000000f00 */
[----:B------:R-:W-:-:S07]  /*54f0*/  MOV R11, R22 ;  /* 0x00000016000b7202 */ /* 0x000fce0000000f00 */
[----:B------:R-:W-:Y:S05]  /*5500*/  WARPSYNC.COLLECTIVE R20, `(.L_x_2255) ;  /* 0x0000000014087348 */ /* 0x000fea0003c00000 */
[----:B------:R0:W1:Y:S02]  /*5510*/  SHFL.BFLY P2, R22, R17, R18, R19 ;  /* 0x0c00001211167389 */ /* 0x0000640000040013 */
[----:B01----:R-:W-:Y:S01]  /*5520*/  ENDCOLLECTIVE ;  /* 0x000000000000791b */ /* 0x003fe20003800000 */
.L_x_2255:
[----:B------:R-:W-:-:S05]  /*5530*/  FADD.FTZ R11, R11, R0 ;  /* 0x000000000b0b7221 */ /* 0x000fca0000010000 */
[----:B------:R-:W-:Y:S01]  /*5540*/  MOV R17, R11 ;  /* 0x0000000b00117202 */ /* 0x000fe20000000f00 */
[----:B------:R-:W-:-:S07]  /*5550*/  FADD.FTZ R14, R10, R22 ;  /* 0x000000160a0e7221 */ /* 0x000fce0000010000 */
[----:B------:R-:W-:Y:S05]  /*5560*/  WARPSYNC.COLLECTIVE R20, `(.L_x_2256) ;  /* 0x0000000014087348 */ /* 0x000fea0003c00000 */
[----:B------:R0:W1:Y:S02]  /*5570*/  SHFL.BFLY P2, R22, R17, R18, R19 ;  /* 0x0c00001211167389 */ /* 0x0000640000040013 */
[----:B01----:R-:W-:Y:S01]  /*5580*/  ENDCOLLECTIVE ;  /* 0x000000000000791b */ /* 0x003fe20003800000 */
.L_x_2256:
[----:B------:R-:W-:Y:S01]  /*5590*/  MOV R17, R14 ;  /* 0x0000000e00117202 */ /* 0x000fe20000000f00 */
[----:B------:R-:W-:Y:S01]  /*55a0*/  IMAD.MOV.U32 R18, RZ, RZ, 0x2 ;  /* 0x00000002ff127424 */ /* 0x000fe200078e00ff */
[----:B------:R-:W-:-:S07]  /*55b0*/  MOV R12, R22 ;  /* 0x00000016000c7202 */ /* 0x000fce0000000f00 */
[----:B------:R-:W-:Y:S05]  /*55c0*/  WARPSYNC.COLLECTIVE R20, `(.L_x_2257) ;  /* 0x0000000014087348 */ /* 0x000fea0003c00000 */
[----:B------:R0:W1:Y:S02]  /*55d0*/  SHFL.BFLY P2, R22, R17, R18, R19 ;  /* 0x0c00001211167389 */ /* 0x0000640000040013 */
[----:B01----:R-:W-:Y:S01]  /*55e0*/  ENDCOLLECTIVE ;  /* 0x000000000000791b */ /* 0x003fe20003800000 */
.L_x_2257:
[----:B------:R-:W-:-:S05]  /*55f0*/  FADD.FTZ R15, R11, R12 ;  /* 0x0000000c0b0f7221 */ /* 0x000fca0000010000 */
[----:B------:R-:W-:Y:S01]  /*5600*/  MOV R17, R15 ;  /* 0x0000000f00117202 */ /* 0x000fe20000000f00 */
[----:B------:R-:W-:-:S07]  /*5610*/  FADD.FTZ R10, R14, R22 ;  /* 0x000000160e0a7221 */ /* 0x000fce0000010000 */
[----:B------:R-:W-:Y:S05]  /*5620*/  WARPSYNC.COLLECTIVE R20, `(.L_x_2258) ;  /* 0x0000000014087348 */ /* 0x000fea0003c00000 */
[----:B------:R0:W1:Y:S02]  /*5630*/  SHFL.BFLY P2, R22, R17, R18, R19 ;  /* 0x0c00001211167389 */ /* 0x0000640000040013 */
[----:B01----:R-:W-:Y:S01]  /*5640*/  ENDCOLLECTIVE ;  /* 0x000000000000791b */ /* 0x003fe20003800000 */
.L_x_2258:
[----:B------:R-:W-:Y:S02]  /*5650*/  MOV R17, R10 ;  /* 0x0000000a00117202 */ /* 0x000fe40000000f00 */
[----:B------:R-:W-:Y:S02]  /*5660*/  MOV R18, 0x1 ;  /* 0x0000000100127802 */ /* 0x000fe40000000f00 */
[----:B------:R-:W-:-:S07]  /*5670*/  MOV R0, R22 ;  /* 0x0000001600007202 */ /* 0x000fce0000000f00 */
[----:B------:R-:W-:Y:S05]  /*5680*/  WARPSYNC.COLLECTIVE R20, `(.L_x_2259) ;  /* 0x0000000014087348 */ /* 0x000fea0003c00000 */
[----:B------:R0:W1:Y:S02]  /*5690*/  SHFL.BFLY P2, R22, R17, R18, R19 ;  /* 0x0c00001211167389 */ /* 0x0000640000040013 */
[----:B01----:R-:W-:Y:S01]  /*56a0*/  ENDCOLLECTIVE ;  /* 0x000000000000791b */ /* 0x003fe20003800000 */
.L_x_2259:
[----:B------:R-:W-:-:S04]  /*56b0*/  FADD.FTZ R0, R15, R0 ;  /* 0x000000000f007221 */ /* 0x000fc80000010000 */
[----:B------:R-:W-:Y:S02]  /*56c0*/  IMAD.MOV.U32 R17, RZ, RZ, R0 ;  /* 0x000000ffff117224 */ /* 0x000fe400078e0000 */
[----:B------:R-:W-:-:S07]  /*56d0*/  FADD.FTZ R12, R10, R22 ;  /* 0x000000160a0c7221 */ /* 0x000fce0000010000 */
[----:B------:R-:W-:Y:S05]  /*56e0*/  WARPSYNC.COLLECTIVE R20, `(.L_x_2260) ;  /* 0x0000000014087348 */ /* 0x000fea0003c00000 */
[----:B------:R0:W1:Y:S02]  /*56f0*/  SHFL.BFLY P2, R22, R17, R18, R19 ;  /* 0x0c00001211167389 */ /* 0x0000640000040013 */
[----:B01----:R-:W-:Y:S01]  /*5700*/  ENDCOLLECTIVE ;  /* 0x000000000000791b */ /* 0x003fe20003800000 */
.L_x_2260:
[----:B------:R-:W-:Y:S01]  /*5710*/  MOV R21, R22 ;  /* 0x0000001600157202 */ /* 0x000fe20000000f00 */
[----:B------:R-:W-:Y:S06]  /*5720*/  BRA `(.L_x_2261) ;  /* 0xffffffec005c7947 */ /* 0x000fec000383ffff */
.L_x_2249:
[----:B------:R-:W-:Y:S01]  /*5730*/  BSSY B1, `(.L_x_2262) ;  /* 0x0000007000017945 */ /* 0x000fe20003800000 */
[----:B------:R-:W-:Y:S02]  /*5740*/  MOV R18, 0x8 ;  /* 0x0000000800127802 */ /* 0x000fe40000000f00 */
[----:B------:R-:W-:Y:S02]  /*5750*/  MOV R19, 0x101f ;  /* 0x0000101f00137802 */ /* 0x000fe40000000f00 */
[----:B------:R-:W-:-:S07]  /*5760*/  MOV R20, 0xffff ;  /* 0x0000ffff00147802 */ /* 0x000fce0000000f00 */
[----:B01234-:R-:W-:Y:S05]  /*5770*/  WARPSYNC.COLLECTIVE R20, `(.L_x_2263) ;  /* 0x0000000014087348 */ /* 0x01ffea0003c00000 */
[----:B----4-:R4:W0:Y:S02]  /*5780*/  SHFL.BFLY P2, R22, R17, R18, R19 ;  /* 0x0c00001211167389 */ /* 0x0108240000040013 */
[----:B01234-:R-:W-:Y:S01]  /*5790*/  ENDCOLLECTIVE ;  /* 0x000000000000791b */ /* 0x01ffe20003800000 */
.L_x_2263:
[----:B------:R-:W-:Y:S05]  /*57a0*/  BSYNC B1 ;  /* 0x0000000000017941 */ /* 0x000fea0003800000 */
.L_x_2262:
[----:B------:R-:W-:Y:S01]  /*57b0*/  HFMA2.MMA R18, -RZ, RZ, 0, 4.76837158203125e-07 ;  /* 0x00000008ff127435 */ /* 0x000fe200000001ff */
[----:B------:R-:W-:Y:S01]  /*57c0*/  FADD.FTZ R12, R22, R17 ;  /* 0x00000011160c7221 */ /* 0x000fe20000010000 */
[----:B------:R-:W-:Y:S01]  /*57d0*/  IMAD.MOV.U32 R17, RZ, RZ, R0 ;  /* 0x000000ffff117224 */ /* 0x000fe200078e0000 */
[----:B------:R-:W-:Y:S02]  /*57e0*/  MOV R19, 0x101f ;  /* 0x0000101f00137802 */ /* 0x000fe40000000f00 */
[----:B------:R-:W-:-:S07]  /*57f0*/  MOV R20, 0xffff ;  /* 0x0000ffff00147802 */ /* 0x000fce0000000f00 */
[----:B------:R-:W-:Y:S05]  /*5800*/  WARPSYNC.COLLECTIVE R20, `(.L_x_2264) ;  /* 0x0000000014087348 */ /* 0x000fea0003c00000 */
[----:B------:R0:W1:Y:S02]  /*5810*/  SHFL.BFLY P2, R22, R17, R18, R19 ;  /* 0x0c00001211167389 */ /* 0x0000640000040013 */
[----:B01----:R-:W-:Y:S01]  /*5820*/  ENDCOLLECTIVE ;  /* 0x000000000000791b */ /* 0x003fe20003800000 */
.L_x_2264:
[----:B------:R-:W-:Y:S01]  /*5830*/  HFMA2.MMA R18, -RZ, RZ, 0, 2.384185791015625e-07 ;  /* 0x00000004ff127435 */ /* 0x000fe200000001ff */
[----:B------:R-:W-:Y:S01]  /*5840*/  IMAD.MOV.U32 R17, RZ, RZ, R12 ;  /* 0x000000ffff117224 */ /* 0x000fe200078e000c */
[----:B------:R-:W-:-:S09]  /*5850*/  MOV R21, R22 ;  /* 0x0000001600157202 */ /* 0x000fd20000000f00 */
[----:B------:R-:W-:Y:S05]  /*5860*/  WARPSYNC.COLLECTIVE R20, `(.L_x_2265) ;  /* 0x0000000014087348 */ /* 0x000fea0003c00000 */
[----:B------:R0:W1:Y:S02]  /*5870*/  SHFL.BFLY P2, R22, R17, R18, R19 ;  /* 0x0c00001211167389 */ /* 0x0000640000040013 */
[----:B01----:R-:W-:Y:S01]  /*5880*/  ENDCOLLECTIVE ;  /* 0x000000000000791b */ /* 0x003fe20003800000 */
.L_x_2265:
[----:B------:R-:W-:-:S05]  /*5890*/  FADD.FTZ R16, R21, R0 ;  /* 0x0000000015107221 */ /* 0x000fca0000010000 */
[----:B------:R-:W-:Y:S01]  /*58a0*/  MOV R17, R16 ;  /* 0x0000001000117202 */ /* 0x000fe20000000f00 */
[----:B------:R-:W-:-:S07]  /*58b0*/  FADD.FTZ R21, R12, R22 ;  /* 0x000000160c157221 */ /* 0x000fce0000010000 */
[----:B------:R-:W-:Y:S05]  /*58c0*/  WARPSYNC.COLLECTIVE R20, `(.L_x_2266) ;  /* 0x0000000014087348 */ /* 0x000fea0003c00000 */
[----:B------:R0:W1:Y:S02]  /*58d0*/  SHFL.BFLY P2, R22, R17, R18, R19 ;  /* 0x0c00001211167389 */ /* 0x0000640000040013 */
[----:B01----:R-:W-:Y:S01]  /*58e0*/  ENDCOLLECTIVE ;  /* 0x000000000000791b */ /* 0x003fe20003800000 */
.L_x_2266:
[----:B------:R-:W-:Y:S01]  /*58f0*/  MOV R17, R21 ;  /* 0x0000001500117202 */ /* 0x000fe20000000f00 */
[----:B------:R-:W-:Y:S01]  /*5900*/  IMAD.MOV.U32 R18, RZ, RZ, 0x2 ;  /* 0x00000002ff127424 */ /* 0x000fe200078e00ff */
[----:B------:R-:W-:-:S07]  /*5910*/  MOV R23, R22 ;  /* 0x0000001600177202 */ /* 0x000fce0000000f00 */
[----:B------:R-:W-:Y:S05]  /*5920*/  WARPSYNC.COLLECTIVE R20, `(.L_x_2267) ;  /* 0x0000000014087348 */ /* 0x000fea0003c00000 */
[----:B------:R0:W1:Y:S02]  /*5930*/  SHFL.BFLY P2, R22, R17, R18, R19 ;  /* 0x0c00001211167389 */ /* 0x0000640000040013 */
[----:B01----:R-:W-:Y:S01]  /*5940*/  ENDCOLLECTIVE ;  /* 0x000000000000791b */ /* 0x003fe20003800000 */
.L_x_2267:
[----:B------:R-:W-:-:S05]  /*5950*/  FADD.FTZ R23, R16, R23 ;  /* 0x0000001710177221 */ /* 0x000fca0000010000 */
[----:B------:R-:W-:Y:S01]  /*5960*/  MOV R17, R23 ;  /* 0x0000001700117202 */ /* 0x000fe20000000f00 */
[----:B------:R-:W-:-:S07]  /*5970*/  FADD.FTZ R0, R21, R22 ;  /* 0x0000001615007221 */ /* 0x000fce0000010000 */
[----:B------:R-:W-:Y:S05]  /*5980*/  WARPSYNC.COLLECTIVE R20, `(.L_x_2268) ;  /* 0x0000000014087348 */ /* 0x000fea0003c00000 */
[----:B------:R0:W1:Y:S02]  /*5990*/  SHFL.BFLY P2, R22, R17, R18, R19 ;  /* 0x0c00001211167389 */ /* 0x0000640000040013 */
[----:B01----:R-:W-:Y:S01]  /*59a0*/  ENDCOLLECTIVE ;  /* 0x000000000000791b */ /* 0x003fe20003800000 */
.L_x_2268:
[----:B------:R-:W-:Y:S01]  /*59b0*/  HFMA2.MMA R18, -RZ, RZ, 0, 5.9604644775390625e-08 ;  /* 0x00000001ff127435 */ /* 0x000fe200000001ff */
[----:B------:R-:W-:Y:S02]  /*59c0*/  MOV R17, R0 ;  /* 0x0000000000117202 */ /* 0x000fe40000000f00 */
[----:B------:R-:W-:-:S08]  /*59d0*/  MOV R24, R22 ;  /* 0x0000001600187202 */ /* 0x000fd00000000f00 */
[----:B------:R-:W-:Y:S05]  /*59e0*/  WARPSYNC.COLLECTIVE R20, `(.L_x_2269) ;  /* 0x0000000014087348 */ /* 0x000fea0003c00000 */
[----:B------:R0:W1:Y:S02]  /*59f0*/  SHFL.BFLY P2, R22, R17, R18, R19 ;  /* 0x0c00001211167389 */ /* 0x0000640000040013 */
[----:B01----:R-:W-:Y:S01]  /*5a00*/  ENDCOLLECTIVE ;  /* 0x000000000000791b */ /* 0x003fe20003800000 */
.L_x_2269:
[----:B------:R-:W-:-:S05]  /*5a10*/  FADD.FTZ R12, R23, R24 ;  /* 0x00000018170c7221 */ /* 0x000fca0000010000 */
[----:B------:R-:W-:Y:S01]  /*5a20*/  MOV R17, R12 ;  /* 0x0000000c00117202 */ /* 0x000fe20000000f00 */
[----:B------:R-:W-:-:S07]  /*5a30*/  FADD.FTZ R16, R0, R22 ;  /* 0x0000001600107221 */ /* 0x000fce0000010000 */
[----:B------:R-:W-:Y:S05]  /*5a40*/  WARPSYNC.COLLECTIVE R20, `(.L_x_2270) ;  /* 0x0000000014087348 */ /* 0x000fea0003c00000 */
[----:B------:R0:W1:Y:S02]  /*5a50*/  SHFL.BFLY P2, R22, R17, R18, R19 ;  /* 0x0c00001211167389 */ /* 0x0000640000040013 */
[----:B01----:R-:W-:Y:S01]  /*5a60*/  ENDCOLLECTIVE ;  /* 0x000000000000791b */ /* 0x003fe20003800000 */
.L_x_2270:
[----:B------:R-:W-:Y:S01]  /*5a70*/  IMAD.MOV.U32 R25, RZ, RZ, R22 ;  /* 0x000000ffff197224 */ /* 0x000fe200078e0016 */
[----:B------:R-:W-:Y:S06]  /*5a80*/  BRA `(.L_x_2271) ;  /* 0xffffffec00347947 */ /* 0x000fec000383ffff */
.L_x_2250:
[----:B------:R-:W-:Y:S01]  /*5a90*/  BSSY B1, `(.L_x_2272) ;  /* 0x0000007000017945 */ /* 0x000fe20003800000 */
[----:B------:R-:W-:Y:S02]  /*5aa0*/  MOV R18, 0x8 ;  /* 0x0000000800127802 */ /* 0x000fe40000000f00 */
[----:B------:R-:W-:Y:S02]  /*5ab0*/  MOV R19, 0x101f ;  /* 0x0000101f00137802 */ /* 0x000fe40000000f00 */
[----:B------:R-:W-:-:S07]  /*5ac0*/  MOV R20, 0xffff ;  /* 0x0000ffff00147802 */ /* 0x000fce0000000f00 */
[----:B01234-:R-:W-:Y:S05]  /*5ad0*/  WARPSYNC.COLLECTIVE R20, `(.L_x_2273) ;  /* 0x0000000014087348 */ /* 0x01ffea0003c00000 */
[----:B0-----:R0:W0:Y:S02]  /*5ae0*/  SHFL.BFLY P2, R22, R17, R18, R19 ;  /* 0x0c00001211167389 */ /* 0x0010240000040013 */
[----:B01234-:R-:W-:Y:S01]  /*5af0*/  ENDCOLLECTIVE ;  /* 0x000000000000791b */ /* 0x01ffe20003800000 */
.L_x_2273:
[----:B------:R-:W-:Y:S05]  /*5b00*/  BSYNC B1 ;  /* 0x0000000000017941 */ /* 0x000fea0003800000 */
.L_x_2272:
        /* <DEDUP_REMOVED lines=8> */
.L_x_2274:
[----:B------:R-:W-:Y:S01]  /*5b90*/  HFMA2.MMA R18, -RZ, RZ, 0, 2.384185791015625e-07 ;  /* 0x00000004ff127435 */ /* 0x000fe200000001ff */
[----:B------:R-:W-:Y:S02]  /*5ba0*/  MOV R17, R12 ;  /* 0x0000000c00117202 */ /* 0x000fe40000000f00 */
[----:B------:R-:W-:-:S08]  /*5bb0*/  MOV R21, R22 ;  /* 0x0000001600157202 */ /* 0x000fd00000000f00 */
[----:B------:R-:W-:Y:S05]  /*5bc0*/  WARPSYNC.COLLECTIVE R20, `(.L_x_2275) ;  /* 0x0000000014087348 */ /* 0x000fea0003c00000 */
[----:B------:R0:W1:Y:S02]  /*5bd0*/  SHFL.BFLY P2, R22, R17, R18, R19 ;  /* 0x0c00001211167389 */ /* 0x0000640000040013 */
[----:B01----:R-:W-:Y:S01]  /*5be0*/  ENDCOLLECTIVE ;  /* 0x000000000000791b */ /* 0x003fe20003800000 */
.L_x_2275:
[----:B------:R-:W-:-:S05]  /*5bf0*/  FADD.FTZ R16, R21, R0 ;  /* 0x0000000015107221 */ /* 0x000fca0000010000 */
[----:B------:R-:W-:Y:S01]  /*5c00*/  MOV R17, R16 ;  /* 0x0000001000117202 */ /* 0x000fe20000000f00 */
[----:B------:R-:W-:-:S07]  /*5c10*/  FADD.FTZ R21, R12, R22 ;  /* 0x000000160c157221 */ /* 0x000fce0000010000 */
[----:B------:R-:W-:Y:S05]  /*5c20*/  WARPSYNC.COLLECTIVE R20, `(.L_x_2276) ;  /* 0x0000000014087348 */ /* 0x000fea0003c00000 */
[----:B------:R0:W1:Y:S02]  /*5c30*/  SHFL.BFLY P2, R22, R17, R18, R19 ;  /* 0x0c00001211167389 */ /* 0x0000640000040013 */
[----:B01----:R-:W-:Y:S01]  /*5c40*/  ENDCOLLECTIVE ;  /* 0x000000000000791b */ /* 0x003fe20003800000 */
.L_x_2276:
[----:B------:R-:W-:Y:S01]  /*5c50*/  HFMA2.MMA R18, -RZ, RZ, 0, 1.1920928955078125e-07 ;  /* 0x00000002ff127435 */ /* 0x000fe200000001ff */
[----:B------:R-:W-:Y:S01]  /*5c60*/  MOV R17, R21 ;  /* 0x0000001500117202 */ /* 0x000fe20000000f00 */
[----:B------:R-:W-:-:S09]  /*5c70*/  IMAD.MOV.U32 R23, RZ, RZ, R22 ;  /* 0x000000ffff177224 */ /* 0x000fd200078e0016 */
[----:B------:R-:W-:Y:S05]  /*5c80*/  WARPSYNC.COLLECTIVE R20, `(.L_x_2277) ;  /* 0x0000000014087348 */ /* 0x000fea0003c00000 */
[----:B------:R0:W1:Y:S02]  /*5c90*/  SHFL.BFLY P2, R22, R17, R18, R19 ;  /* 0x0c00001211167389 */ /* 0x0000640000040013 */
[----:B01----:R-:W-:Y:S01]  /*5ca0*/  ENDCOLLECTIVE ;  /* 0x000000000000791b */ /* 0x003fe20003800000 */
.L_x_2277:
[----:B------:R-:W-:-:S05]  /*5cb0*/  FADD.FTZ R23, R16, R23 ;  /* 0x0000001710177221 */ /* 0x000fca0000010000 */
[----:B------:R-:W-:Y:S01]  /*5cc0*/  MOV R17, R23 ;  /* 0x0000001700117202 */ /* 0x000fe20000000f00 */
[----:B------:R-:W-:-:S07]  /*5cd0*/  FADD.FTZ R0, R21, R22 ;  /* 0x0000001615007221 */ /* 0x000fce0000010000 */
[----:B------:R-:W-:Y:S05]  /*5ce0*/  WARPSYNC.COLLECTIVE R20, `(.L_x_2278) ;  /* 0x0000000014087348 */ /* 0x000fea0003c00000 */
[----:B------:R0:W1:Y:S02]  /*5cf0*/  SHFL.BFLY P2, R22, R17, R18, R19 ;  /* 0x0c00001211167389 */ /* 0x0000640000040013 */
[----:B01----:R-:W-:Y:S01]  /*5d00*/  ENDCOLLECTIVE ;  /* 0x000000000000791b */ /* 0x003fe20003800000 */
.L_x_2278:
[----:B------:R-:W-:Y:S01]  /*5d10*/  MOV R17, R0 ;  /* 0x0000000000117202 */ /* 0x000fe20000000f00 */
[----:B------:R-:W-:Y:S01]  /*5d20*/  IMAD.MOV.U32 R18, RZ, RZ, 0x1 ;  /* 0x00000001ff127424 */ /* 0x000fe200078e00ff */
[----:B------:R-:W-:-:S07]  /*5d30*/  MOV R24, R22 ;  /* 0x0000001600187202 */ /* 0x000fce0000000f00 */
[----:B------:R-:W-:Y:S05]  /*5d40*/  WARPSYNC.COLLECTIVE R20, `(.L_x_2279) ;  /* 0x0000000014087348 */ /* 0x000fea0003c00000 */
[----:B------:R0:W1:Y:S02]  /*5d50*/  SHFL.BFLY P2, R22, R17, R18, R19 ;  /* 0x0c00001211167389 */ /* 0x0000640000040013 */
[----:B01----:R-:W-:Y:S01]  /*5d60*/  ENDCOLLECTIVE ;  /* 0x000000000000791b */ /* 0x003fe20003800000 */
.L_x_2279:
[----:B------:R-:W-:-:S05]  /*5d70*/  FADD.FTZ R12, R23, R24 ;  /* 0x00000018170c7221 */ /* 0x000fca0000010000 */
[----:B------:R-:W-:Y:S01]  /*5d80*/  MOV R17, R12 ;  /* 0x0000000c00117202 */ /* 0x000fe20000000f00 */
[----:B------:R-:W-:-:S07]  /*5d90*/  FADD.FTZ R16, R0, R22 ;  /* 0x0000001600107221 */ /* 0x000fce0000010000 */
[----:B------:R-:W-:Y:S05]  /*5da0*/  WARPSYNC.COLLECTIVE R20, `(.L_x_2280) ;  /* 0x0000000014087348 */ /* 0x000fea0003c00000 */
[----:B------:R0:W1:Y:S02]  /*5db0*/  SHFL.BFLY P2, R22, R17, R18, R19 ;  /* 0x0c00001211167389 */ /* 0x0000640000040013 */
[----:B01----:R-:W-:Y:S01]  /*5dc0*/  ENDCOLLECTIVE ;  /* 0x000000000000791b */ /* 0x003fe20003800000 */
.L_x_2280:
[----:B------:R-:W-:Y:S01]  /*5dd0*/  MOV R25, R22 ;  /* 0x0000001600197202 */ /* 0x000fe20000000f00 */
[----:B------:R-:W-:Y:S06]  /*5de0*/  BRA `(.L_x_2281) ;  /* 0xffffffe800f47947 */ /* 0x000fec000383ffff */
.L_x_2251:
[----:B------:R-:W-:Y:S01]  /*5df0*/  BSSY B0, `(.L_x_2282) ;  /* 0x0000007000007945 */ /* 0x000fe20003800000 */
[----:B------:R-:W-:Y:S02]  /*5e00*/  MOV R18, 0x8 ;  /* 0x0000000800127802 */ /* 0x000fe40000000f00 */
[----:B------:R-:W-:Y:S02]  /*5e10*/  MOV R19, 0x101f ;  /* 0x0000101f00137802 */ /* 0x000fe40000000f00 */
[----:B------:R-:W-:-:S07]  /*5e20*/  MOV R20, 0xffff ;  /* 0x0000ffff00147802 */ /* 0x000fce0000000f00 */
[----:B01234-:R-:W-:Y:S05]  /*5e30*/  WARPSYNC.COLLECTIVE R20, `(.L_x_2283) ;  /* 0x0000000014087348 */ /* 0x01ffea0003c00000 */
[----:B---3--:R3:W0:Y:S02]  /*5e40*/  SHFL.BFLY P2, R22, R17, R18, R19 ;  /* 0x0c00001211167389 */ /* 0x0086240000040013 */
[----:B01234-:R-:W-:Y:S01]  /*5e50*/  ENDCOLLECTIVE ;  /* 0x000000000000791b */ /* 0x01ffe20003800000 */
.L_x_2283:
[----:B------:R-:W-:Y:S05]  /*5e60*/  BSYNC B0 ;  /* 0x0000000000007941 */ /* 0x000fea0003800000 */
.L_x_2282:
[----:B------:R-:W-:Y:S01]  /*5e70*/  IMAD.MOV.U32 R16, RZ, RZ, R22 ;  /* 0x000000ffff107224 */ /* 0x000fe200078e0016 */
[----:B------:R-:W-:Y:S01]  /*5e80*/  HFMA2.MMA R18, -RZ, RZ, 0, 4.76837158203125e-07 ;  /* 0x00000008ff127435 */ /* 0x000fe200000001ff */
[----:B------:R-:W-:Y:S02]  /*5e90*/  MOV R19, 0x101f ;  /* 0x0000101f00137802 */ /* 0x000fe40000000f00 */
[----:B------:R-:W-:Y:S01]  /*5ea0*/  FADD.FTZ R16, R16, R17 ;  /* 0x0000001110107221 */ /* 0x000fe20000010000 */
[----:B------:R-:W-:Y:S02]  /*5eb0*/  MOV R17, R14 ;  /* 0x0000000e00117202 */ /* 0x000fe40000000f00 */
[----:B------:R-:W-:Y:S02]  /*5ec0*/  MOV R20, 0xffff ;  /* 0x0000ffff00147802 */ /* 0x000fe40000000f00 */
[C---:B------:R-:W-:Y:S02]  /*5ed0*/  ISETP.NE.AND P1, PT, R27.reuse, RZ, PT ;  /* 0x000000ff1b00720c */ /* 0x040fe40003f25270 */
[----:B------:R-:W-:-:S11]  /*5ee0*/  @P0 LEA R10, R27, UR8, 0x7 ;  /* 0x000000081b0a0c11 */ /* 0x000fd6000f8e38ff */
[----:B------:R-:W-:Y:S05]  /*5ef0*/  WARPSYNC.COLLECTIVE R20, `(.L_x_2284) ;  /* 0x0000000014087348 */ /* 0x000fea0003c00000 */
[----:B------:R0:W1:Y:S02]  /*5f00*/  SHFL.BFLY P2, R22, R17, R18, R19 ;  /* 0x0c00001211167389 */ /* 0x0000640000040013 */
[----:B01----:R-:W-:Y:S01]  /*5f10*/  ENDCOLLECTIVE ;  /* 0x000000000000791b */ /* 0x003fe20003800000 */
.L_x_2284:
[----:B------:R-:W-:Y:S01]  /*5f20*/  HFMA2.MMA R18, -RZ, RZ, 0, 2.384185791015625e-07 ;  /* 0x00000004ff127435 */ /* 0x000fe200000001ff */
[----:B------:R-:W-:Y:S01]  /*5f30*/  IMAD.MOV.U32 R17, RZ, RZ, R16 ;  /* 0x000000ffff117224 */ /* 0x000fe200078e0010 */
[----:B------:R-:W-:-:S09]  /*5f40*/  MOV R15, R22 ;  /* 0x00000016000f7202 */ /* 0x000fd20000000f00 */
[----:B------:R-:W-:Y:S05]  /*5f50*/  WARPSYNC.COLLECTIVE R20, `(.L_x_2285) ;  /* 0x0000000014087348 */ /* 0x000fea0003c00000 */
[----:B------:R0:W1:Y:S02]  /*5f60*/  SHFL.BFLY P2, R22, R17, R18, R19 ;  /* 0x0c00001211167389 */ /* 0x0000640000040013 */
[----:B01----:R-:W-:Y:S01]  /*5f70*/  ENDCOLLECTIVE ;  /* 0x000000000000791b */ /* 0x003fe20003800000 */
.L_x_2285:
[----:B------:R-:W-:-:S05]  /*5f80*/  FADD.FTZ R12, R15, R14 ;  /* 0x0000000e0f0c7221 */ /* 0x000fca0000010000 */
[----:B------:R-:W-:Y:S02]  /*5f90*/  MOV R17, R12 ;  /* 0x0000000c00117202 */ /* 0x000fe40000000f00 */
[----:B------:R-:W-:-:S07]  /*5fa0*/  MOV R21, R22 ;  /* 0x0000001600157202 */ /* 0x000fce0000000f00 */
[----:B------:R-:W-:Y:S05]  /*5fb0*/  WARPSYNC.COLLECTIVE R20, `(.L_x_2286) ;  /* 0x0000000014087348 */ /* 0x000fea0003c00000 */
[----:B------:R0:W1:Y:S02]  /*5fc0*/  SHFL.BFLY P2, R22, R17, R18, R19 ;  /* 0x0c00001211167389 */ /* 0x0000640000040013 */
[----:B01----:R-:W-:Y:S01]  /*5fd0*/  ENDCOLLECTIVE ;  /* 0x000000000000791b */ /* 0x003fe20003800000 */
.L_x_2286:
[----:B------:R-:W-:-:S05]  /*5fe0*/  FADD.FTZ R21, R16, R21 ;  /* 0x0000001510157221 */ /* 0x000fca0000010000 */
[----:B------:R-:W-:Y:S01]  /*5ff0*/  MOV R17, R21 ;  /* 0x0000001500117202 */ /* 0x000fe20000000f00 */
[----:B------:R-:W-:Y:S01]  /*6000*/  IMAD.MOV.U32 R18, RZ, RZ, 0x2 ;  /* 0x00000002ff127424 */ /* 0x000fe200078e00ff */
[----:B------:R-:W-:-:S07]  /*6010*/  MOV R11, R22 ;  /* 0x00000016000b7202 */ /* 0x000fce0000000f00 */
[----:B------:R-:W-:Y:S05]  /*6020*/  WARPSYNC.COLLECTIVE R20, `(.L_x_2287) ;  /* 0x0000000014087348 */ /* 0x000fea0003c00000 */
[----:B------:R0:W1:Y:S02]  /*6030*/  SHFL.BFLY P2, R22, R17, R18, R19 ;  /* 0x0c00001211167389 */ /* 0x0000640000040013 */
[----:B01----:R-:W-:Y:S01]  /*6040*/  ENDCOLLECTIVE ;  /* 0x000000000000791b */ /* 0x003fe20003800000 */
.L_x_2287:
[----:B------:R-:W-:-:S05]  /*6050*/  FADD.FTZ R14, R12, R11 ;  /* 0x0000000b0c0e7221 */ /* 0x000fca0000010000 */
[----:B------:R-:W-:Y:S02]  /*6060*/  MOV R17, R14 ;  /* 0x0000000e00117202 */ /* 0x000fe40000000f00 */
[----:B------:R-:W-:-:S07]  /*6070*/  MOV R16, R22 ;  /* 0x0000001600107202 */ /* 0x000fce0000000f00 */
[----:B------:R-:W-:Y:S05]  /*6080*/  WARPSYNC.COLLECTIVE R20, `(.L_x_2288) ;  /* 0x0000000014087348 */ /* 0x000fea0003c00000 */
[----:B------:R0:W1:Y:S02]  /*6090*/  SHFL.BFLY P2, R22, R17, R18, R19 ;  /* 0x0c00001211167389 */ /* 0x0000640000040013 */
[----:B01----:R-:W-:Y:S01]  /*60a0*/  ENDCOLLECTIVE ;  /* 0x000000000000791b */ /* 0x003fe20003800000 */
.L_x_2288:
[----:B------:R-:W-:Y:S01]  /*60b0*/  FADD.FTZ R16, R21, R16 ;  /* 0x0000001015107221 */ /* 0x000fe20000010000 */
[----:B------:R-:W-:-:S04]  /*60c0*/  HFMA2.MMA R18, -RZ, RZ, 0, 5.9604644775390625e-08 ;  /* 0x00000001ff127435 */ /* 0x000fc800000001ff */
[----:B------:R-:W-:Y:S02]  /*60d0*/  MOV R17, R16 ;  /* 0x0000001000117202 */ /* 0x000fe40000000f00 */
[----:B------:R-:W-:-:S07]  /*60e0*/  MOV R23, R22 ;  /* 0x0000001600177202 */ /* 0x000fce0000000f00 */
[----:B------:R-:W-:Y:S05]  /*60f0*/  WARPSYNC.COLLECTIVE R20, `(.L_x_2289) ;  /* 0x0000000014087348 */ /* 0x000fea0003c00000 */
[----:B------:R0:W1:Y:S02]  /*6100*/  SHFL.BFLY P2, R22, R17, R18, R19 ;  /* 0x0c00001211167389 */ /* 0x0000640000040013 */
[----:B01----:R-:W-:Y:S01]  /*6110*/  ENDCOLLECTIVE ;  /* 0x000000000000791b */ /* 0x003fe20003800000 */
.L_x_2289:
[----:B------:R-:W-:-:S04]  /*6120*/  FADD.FTZ R12, R14, R23 ;  /* 0x000000170e0c7221 */ /* 0x000fc80000010000 */
[----:B------:R-:W-:Y:S02]  /*6130*/  IMAD.MOV.U32 R17, RZ, RZ, R12 ;  /* 0x000000ffff117224 */ /* 0x000fe400078e000c */
[----:B------:R-:W-:-:S05]  /*6140*/  FADD.FTZ R22, R16, R22 ;  /* 0x0000001610167221 */ /* 0x000fca0000010000 */
[----:B------:R-:W-:-:S07]  /*6150*/  @!P1 F2FP.F16.F32.PACK_AB R16, RZ, R22 ;  /* 0x00000016ff10923e */ /* 0x000fce00000000ff */
[----:B------:R-:W-:Y:S05]  /*6160*/  WARPSYNC.COLLECTIVE R20, `(.L_x_2290) ;  /* 0x0000000014087348 */ /* 0x000fea0003c00000 */
[----:B------:R0:W1:Y:S02]  /*6170*/  SHFL.BFLY P2, R22, R17, R18, R19 ;  /* 0x0c00001211167389 */ /* 0x0000640000040013 */
[----:B01----:R-:W-:Y:S01]  /*6180*/  ENDCOLLECTIVE ;  /* 0x000000000000791b */ /* 0x003fe20003800000 */
.L_x_2290:
        /* <DEDUP_REMOVED lines=16> */
.L_x_2291:
[----:B------:R-:W-:Y:S02]  /*6290*/  MOV R17, R10 ;  /* 0x0000000a00117202 */ /* 0x000fe40000000f00 */
[----:B------:R-:W-:-:S07]  /*62a0*/  MOV R24, R22 ;  /* 0x0000001600187202 */ /* 0x000fce0000000f00 */
[----:B------:R-:W-:Y:S05]  /*62b0*/  WARPSYNC.COLLECTIVE R20, `(.L_x_2292) ;  /* 0x0000000014087348 */ /* 0x000fea0003c00000 */
[----:B------:R0:W1:Y:S02]  /*62c0*/  SHFL.BFLY P2, R22, R17, R18, R19 ;  /* 0x0c00001211167389 */ /* 0x0000640000040013 */
[----:B01----:R-:W-:Y:S01]  /*62d0*/  ENDCOLLECTIVE ;  /* 0x000000000000791b */ /* 0x003fe20003800000 */
.L_x_2292:
[----:B------:R-:W-:Y:S01]  /*62e0*/  FADD.FTZ R23, R24, R11 ;  /* 0x0000000b18177221 */ /* 0x000fe20000010000 */
[----:B------:R-:W-:-:S04]  /*62f0*/  HFMA2.MMA R18, -RZ, RZ, 0, 2.384185791015625e-07 ;  /* 0x00000004ff127435 */ /* 0x000fc800000001ff */
[----:B------:R-:W-:Y:S01]  /*6300*/  MOV R17, R23 ;  /* 0x0000001700117202 */ /* 0x000fe20000000f00 */
[----:B------:R-:W-:-:S07]  /*6310*/  FADD.FTZ R15, R22, R10 ;  /* 0x0000000a160f7221 */ /* 0x000fce0000010000 */
[----:B------:R-:W-:Y:S05]  /*6320*/  WARPSYNC.COLLECTIVE R20, `(.L_x_2293) ;  /* 0x0000000014087348 */ /* 0x000fea0003c00000 */
[----:B------:R0:W1:Y:S02]  /*6330*/  SHFL.BFLY P2, R22, R17, R18, R19 ;  /* 0x0c00001211167389 */ /* 0x0000640000040013 */
[----:B01----:R-:W-:Y:S01]  /*6340*/  ENDCOLLECTIVE ;  /* 0x000000000000791b */ /* 0x003fe20003800000 */
.L_x_2293:
[----:B------:R-:W-:Y:S01]  /*6350*/  MOV R17, R15 ;  /* 0x0000000f00117202 */ /* 0x000fe20000000f00 */
[----:B------:R-:W-:-:S07]  /*6360*/  IMAD.MOV.U32 R10, RZ, RZ, R22 ;  /* 0x000000ffff0a7224 */ /* 0x000fce00078e0016 */
[----:B------:R-:W-:Y:S05]  /*6370*/  WARPSYNC.COLLECTIVE R20, `(.L_x_2294) ;  /* 0x0000000014087348 */ /* 0x000fea0003c00000 */
[----:B------:R0:W1:Y:S02]  /*6380*/  SHFL.BFLY P2, R22, R17, R18, R19 ;  /* 0x0c00001211167389 */ /* 0x0000640000040013 */
[----:B01----:R-:W-:Y:S01]  /*6390*/  ENDCOLLECTIVE ;  /* 0x000000000000791b */ /* 0x003fe20003800000 */
.L_x_2294:
[----:B------:R-:W-:Y:S01]  /*63a0*/  FADD.FTZ R11, R23, R10 ;  /* 0x0000000a170b7221 */ /* 0x000fe20000010000 */
[----:B------:R-:W-:-:S04]  /*63b0*/  HFMA2.MMA R18, -RZ, RZ, 0, 1.1920928955078125e-07 ;  /* 0x00000002ff127435 */ /* 0x000fc800000001ff */
[----:B------:R-:W-:Y:S01]  /*63c0*/  MOV R17, R11 ;  /* 0x0000000b00117202 */ /* 0x000fe20000000f00 */
[----:B------:R-:W-:-:S07]  /*63d0*/  FADD.FTZ R10, R15, R22 ;  /* 0x000000160f0a7221 */ /* 0x000fce0000010000 */
[----:B------:R-:W-:Y:S05]  /*63e0*/  WARPSYNC.COLLECTIVE R20, `(.L_x_2295) ;  /* 0x0000000014087348 */ /* 0x000fea0003c00000 */
[----:B------:R0:W1:Y:S02]  /*63f0*/  SHFL.BFLY P2, R22, R17, R18, R19 ;  /* 0x0c00001211167389 */ /* 0x0000640000040013 */
[----:B01----:R-:W-:Y:S01]  /*6400*/  ENDCOLLECTIVE ;  /* 0x000000000000791b */ /* 0x003fe20003800000 */
.L_x_2295:
[----:B------:R-:W0:Y:S01]  /*6410*/  LDC.64 R14, c[0x0][0x220] ;  /* 0x00008800ff0e7b82 */ /* 0x000e220000000a00 */
[----:B------:R-:W-:Y:S02]  /*6420*/  MOV R17, R10 ;  /* 0x0000000a00117202 */ /* 0x000fe40000000f00 */
[----:B------:R-:W-:-:S07]  /*6430*/  MOV R24, R22 ;  /* 0x0000001600187202 */ /* 0x000fce0000000f00 */
[----:B0-----:R-:W-:Y:S05]  /*6440*/  WARPSYNC.COLLECTIVE R20, `(.L_x_2296) ;  /* 0x0000000014087348 */ /* 0x001fea0003c00000 */
[----:B------:R1:W2:Y:S02]  /*6450*/  SHFL.BFLY P2, R22, R17, R18, R19 ;  /* 0x0c00001211167389 */ /* 0x0002a40000040013 */
[----:B012---:R-:W-:Y:S01]  /*6460*/  ENDCOLLECTIVE ;  /* 0x000000000000791b */ /* 0x007fe20003800000 */
.L_x_2296:
[----:B------:R-:W-:Y:S01]  /*6470*/  FADD.FTZ R24, R11, R24 ;  /* 0x000000180b187221 */ /* 0x000fe20000010000 */
[----:B------:R-:W-:-:S03]  /*6480*/  HFMA2.MMA R18, -RZ, RZ, 0, 5.9604644775390625e-08 ;  /* 0x00000001ff127435 */ /* 0x000fc600000001ff */
[----:B------:R-:W-:Y:S02]  /*6490*/  IMAD.MOV.U32 R17, RZ, RZ, R24 ;  /* 0x000000ffff117224 */ /* 0x000fe400078e0018 */
[----:B------:R-:W-:-:S07]  /*64a0*/  FADD.FTZ R23, R10, R22 ;  /* 0x000000160a177221 */ /* 0x000fce0000010000 */
[----:B------:R-:W-:Y:S05]  /*64b0*/  WARPSYNC.COLLECTIVE R20, `(.L_x_2297) ;  /* 0x0000000014087348 */ /* 0x000fea0003c00000 */
[----:B------:R0:W1:Y:S02]  /*64c0*/  SHFL.BFLY P2, R22, R17, R18, R19 ;  /* 0x0c00001211167389 */ /* 0x0000640000040013 */
[----:B01----:R-:W-:Y:S01]  /*64d0*/  ENDCOLLECTIVE ;  /* 0x000000000000791b */ /* 0x003fe20003800000 */
.L_x_2297:
[----:B------:R-:W-:Y:S02]  /*64e0*/  MOV R17, R23 ;  /* 0x0000001700117202 */ /* 0x000fe40000000f00 */
[----:B------:R-:W-:-:S07]  /*64f0*/  MOV R21, R22 ;  /* 0x0000001600157202 */ /* 0x000fce0000000f00 */
[----:B------:R-:W-:Y:S05]  /*6500*/  WARPSYNC.COLLECTIVE R20, `(.L_x_2298) ;  /* 0x0000000014087348 */ /* 0x000fea0003c00000 */
[----:B------:R0:W1:Y:S02]  /*6510*/  SHFL.BFLY P2, R22, R17, R18, R19 ;  /* 0x0c00001211167389 */ /* 0x0000640000040013 */
[----:B01----:R-:W-:Y:S01]  /*6520*/  ENDCOLLECTIVE ;  /* 0x000000000000791b */ /* 0x003fe20003800000 */
.L_x_2298:
        /* <DEDUP_REMOVED lines=24> */
[----:B------:R-:W-:-:S04]  /*66b0*/  HFMA2.MMA R12, -RZ, RZ, 0, 0 ;  /* 0x00000000ff0c7435 */ /* 0x000fc800000001ff */
[----:B---3--:R-:W-:Y:S02]  /*66c0*/  IMAD.MOV.U32 R17, RZ, RZ, R16 ;  /* 0x000000ffff117224 */ /* 0x008fe400078e0010 */
[----:B--2---:R-:W-:Y:S01]  /*66d0*/  @P0 MOV R12, R18 ;  /* 0x00000012000c0202 */ /* 0x004fe20000000f00 */
[----:B------:R-:W-:-:S11]  /*66e0*/  HFMA2.MMA R18, -RZ, RZ, 0, 4.76837158203125e-07 ;  /* 0x00000008ff127435 */ /* 0x000fd600000001ff */
[----:B------:R-:W-:Y:S05]  /*66f0*/  WARPSYNC.COLLECTIVE R20, `(.L_x_2299) ;  /* 0x0000000014087348 */ /* 0x000fea0003c00000 */
[----:B------:R0:W1:Y:S02]  /*6700*/  SHFL.BFLY P2, R22, R17, R18, R19 ;  /* 0x0c00001211167389 */ /* 0x0000640000040013 */
[----:B01----:R-:W-:Y:S01]  /*6710*/  ENDCOLLECTIVE ;  /* 0x000000000000791b */ /* 0x003fe20003800000 */
.L_x_2299:
[----:B------:R-:W-:Y:S01]  /*6720*/  MOV R17, R12 ;  /* 0x0000000c00117202 */ /* 0x000fe20000000f00 */
[----:B------:R-:W-:-:S07]  /*6730*/  FADD.FTZ R16, R22, R16 ;  /* 0x0000001016107221 */ /* 0x000fce0000010000 */
[----:B------:R-:W-:Y:S05]  /*6740*/  WARPSYNC.COLLECTIVE R20, `(.L_x_2300) ;  /* 0x0000000014087348 */ /* 0x000fea0003c00000 */
[----:B------:R0:W1:Y:S02]  /*6750*/  SHFL.BFLY P2, R22, R17, R18, R19 ;  /* 0x0c00001211167389 */ /* 0x0000640000040013 */
[----:B01----:R-:W-:Y:S01]  /*6760*/  ENDCOLLECTIVE ;  /* 0x000000000000791b */ /* 0x003fe20003800000 */
.L_x_2300:
[----:B------:R-:W-:Y:S01]  /*6770*/  MOV R17, R16 ;  /* 0x0000001000117202 */ /* 0x000fe20000000f00 */
[----:B------:R-:W-:Y:S02]  /*6780*/  IMAD.MOV.U32 R18, RZ, RZ, 0x4 ;  /* 0x00000004ff127424 */ /* 0x000fe400078e00ff */
[----:B------:R-:W-:-:S07]  /*6790*/  FADD.FTZ R12, R22, R12 ;  /* 0x0000000c160c7221 */ /* 0x000fce0000010000 */
[----:B------:R-:W-:Y:S05]  /*67a0*/  WARPSYNC.COLLECTIVE R20, `(.L_x_2301) ;  /* 0x0000000014087348 */ /* 0x000fea0003c00000 */
[----:B------:R0:W1:Y:S02]  /*67b0*/  SHFL.BFLY P2, R22, R17, R18, R19 ;  /* 0x0c00001211167389 */ /* 0x0000640000040013 */
[----:B01----:R-:W-:Y:S01]  /*67c0*/  ENDCOLLECTIVE ;  /* 0x000000000000791b */ /* 0x003fe20003800000 */
.L_x_2301:
[----:B------:R-:W-:Y:S01]  /*67d0*/  MOV R17, R12 ;  /* 0x0000000c00117202 */ /* 0x000fe20000000f00 */
[----:B------:R-:W-:-:S07]  /*67e0*/  FADD.FTZ R16, R16, R22 ;  /* 0x0000001610107221 */ /* 0x000fce0000010000 */
[----:B------:R-:W-:Y:S05]  /*67f0*/  WARPSYNC.COLLECTIVE R20, `(.L_x_2302) ;  /* 0x0000000014087348 */ /* 0x000fea0003c00000 */
[----:B------:R0:W1:Y:S02]  /*6800*/  SHFL.BFLY P2, R22, R17, R18, R19 ;  /* 0x0c00001211167389 */ /* 0x0000640000040013 */
[----:B01----:R-:W-:Y:S01]  /*6810*/  ENDCOLLECTIVE ;  /* 0x000000000000791b */ /* 0x003fe20003800000 */
.L_x_2302:
[----:B------:R-:W-:Y:S01]  /*6820*/  HFMA2.MMA R18, -RZ, RZ, 0, 1.1920928955078125e-07 ;  /* 0x00000002ff127435 */ /* 0x000fe200000001ff */
[----:B------:R-:W-:Y:S02]  /*6830*/  MOV R17, R16 ;  /* 0x0000001000117202 */ /* 0x000fe40000000f00 */
[----:B------:R-:W-:-:S08]  /*6840*/  MOV R23, R22 ;  /* 0x0000001600177202 */ /* 0x000fd00000000f00 */
[----:B------:R-:W-:Y:S05]  /*6850*/  WARPSYNC.COLLECTIVE R20, `(.L_x_2303) ;  /* 0x0000000014087348 */ /* 0x000fea0003c00000 */
[----:B------:R0:W1:Y:S02]  /*6860*/  SHFL.BFLY P2, R22, R17, R18, R19 ;  /* 0x0c00001211167389 */ /* 0x0000640000040013 */
[----:B01----:R-:W-:Y:S01]  /*6870*/  ENDCOLLECTIVE ;  /* 0x000000000000791b */ /* 0x003fe20003800000 */
.L_x_2303:
        /* <DEDUP_REMOVED lines=12> */
.L_x_2304:
[----:B------:R-:W-:Y:S01]  /*6940*/  HFMA2.MMA R18, -RZ, RZ, 0, 5.9604644775390625e-08 ;  /* 0x00000001ff127435 */ /* 0x000fe200000001ff */
[----:B------:R-:W-:Y:S01]  /*6950*/  MOV R17, R16 ;  /* 0x0000001000117202 */ /* 0x000fe20000000f00 */
[----:B------:R-:W-:-:S09]  /*6960*/  IMAD.MOV.U32 R21, RZ, RZ, R22 ;  /* 0x000000ffff157224 */ /* 0x000fd200078e0016 */
[----:B------:R-:W-:Y:S05]  /*6970*/  WARPSYNC.COLLECTIVE R20, `(.L_x_2305) ;  /* 0x0000000014087348 */ /* 0x000fea0003c00000 */
[----:B------:R0:W1:Y:S02]  /*6980*/  SHFL.BFLY P2, R22, R17, R18, R19 ;  /* 0x0c00001211167389 */ /* 0x0000640000040013 */
[----:B01----:R-:W-:Y:S01]  /*6990*/  ENDCOLLECTIVE ;  /* 0x000000000000791b */ /* 0x003fe20003800000 */
.L_x_2305:
        /* <DEDUP_REMOVED lines=9> */
.L_x_2306:
[----:B------:R0:W-:Y:S01]  /*6a30*/  @!P1 STG.E.U16 desc[UR12][R10.64+0x78], R12 ;  /* 0x0000780c0a009986 */ /* 0x0001e2000c10150c */
[----:B------:R-:W-:Y:S01]  /*6a40*/  IMAD.MOV.U32 R18, RZ, RZ, 0x8 ;  /* 0x00000008ff127424 */ /* 0x000fe200078e00ff */
        /* <DEDUP_REMOVED lines=12> */
.L_x_2307:
[----:B------:R-:W-:Y:S02]  /*6b10*/  MOV R17, R23 ;  /* 0x0000001700117202 */ /* 0x000fe40000000f00 */
[----:B------:R-:W-:-:S07]  /*6b20*/  MOV R16, R22 ;  /* 0x0000001600107202 */ /* 0x000fce0000000f00 */
[----:B------:R-:W-:Y:S05]  /*6b30*/  WARPSYNC.COLLECTIVE R20, `(.L_x_2308) ;  /* 0x0000000014087348 */ /* 0x000fea0003c00000 */
[----:B------:R0:W1:Y:S02]  /*6b40*/  SHFL.BFLY P2, R22, R17, R18, R19 ;  /* 0x0c00001211167389 */ /* 0x0000640000040013 */
[----:B01----:R-:W-:Y:S01]  /*6b50*/  ENDCOLLECTIVE ;  /* 0x000000000000791b */ /* 0x003fe20003800000 */
.L_x_2308:
[----:B------:R-:W-:Y:S01]  /*6b60*/  FADD.FTZ R16, R16, R24 ;  /* 0x0000001810107221 */ /* 0x000fe20000010000 */
[----:B------:R-:W-:-:S04]  /*6b70*/  HFMA2.MMA R18, -RZ, RZ, 0, 2.384185791015625e-07 ;  /* 0x00000004ff127435 */ /* 0x000fc800000001ff */
[----:B------:R-:W-:Y:S02]  /*6b80*/  MOV R17, R16 ;  /* 0x0000001000117202 */ /* 0x000fe40000000f00 */
[----:B------:R-:W-:-:S07]  /*6b90*/  MOV R0, R22 ;  /* 0x0000001600007202 */ /* 0x000fce0000000f00 */
[----:B------:R-:W-:Y:S05]  /*6ba0*/  WARPSYNC.COLLECTIVE R20, `(.L_x_2309) ;  /* 0x0000000014087348 */ /* 0x000fea0003c00000 */
[----:B------:R0:W1:Y:S02]  /*6bb0*/  SHFL.BFLY P2, R22, R17, R18, R19 ;  /* 0x0c00001211167389 */ /* 0x0000640000040013 */
[----:B01----:R-:W-:Y:S01]  /*6bc0*/  ENDCOLLECTIVE ;  /* 0x000000000000791b */ /* 0x003fe20003800000 */
.L_x_2309:
[----:B------:R-:W-:-:S05]  /*6bd0*/  FADD.FTZ R0, R0, R23 ;  /* 0x0000001700007221 */ /* 0x000fca0000010000 */
[----:B------:R-:W-:Y:S01]  /*6be0*/  MOV R17, R0 ;  /* 0x0000000000117202 */ /* 0x000fe20000000f00 */
[----:B------:R-:W-:-:S07]  /*6bf0*/  IMAD.MOV.U32 R21, RZ, RZ, R22 ;  /* 0x000000ffff157224 */ /* 0x000fce00078e0016 */
[----:B------:R-:W-:Y:S05]  /*6c00*/  WARPSYNC.COLLECTIVE R20, `(.L_x_2310) ;  /* 0x0000000014087348 */ /* 0x000fea0003c00000 */
[----:B------:R0:W1:Y:S02]  /*6c10*/  SHFL.BFLY P2, R22, R17, R18, R19 ;  /* 0x0c00001211167389 */ /* 0x0000640000040013 */
[----:B01----:R-:W-:Y:S01]  /*6c20*/  ENDCOLLECTIVE ;  /* 0x000000000000791b */ /* 0x003fe20003800000 */
.L_x_2310:
[----:B------:R-:W-:Y:S01]  /*6c30*/  FADD.FTZ R12, R16, R21 ;  /* 0x00000015100c7221 */ /* 0x000fe20000010000 */
[----:B------:R-:W-:-:S04]  /*6c40*/  HFMA2.MMA R18, -RZ, RZ, 0, 1.1920928955078125e-07 ;  /* 0x00000002ff127435 */ /* 0x000fc800000001ff */
[----:B------:R-:W-:Y:S02]  /*6c50*/  MOV R17, R12 ;  /* 0x0000000c00117202 */ /* 0x000fe40000000f00 */
[----:B------:R-:W-:-:S07]  /*6c60*/  MOV R21, R22 ;  /* 0x0000001600157202 */ /* 0x000fce0000000f00 */
[----:B------:R-:W-:Y:S05]  /*6c70*/  WARPSYNC.COLLECTIVE R20, `(.L_x_2311) ;  /* 0x0000000014087348 */ /* 0x000fea0003c00000 */
[----:B------:R0:W1:Y:S02]  /*6c80*/  SHFL.BFLY P2, R22, R17, R18, R19 ;  /* 0x0c00001211167389 */ /* 0x0000640000040013 */
[----:B01----:R-:W-:Y:S01]  /*6c90*/  ENDCOLLECTIVE ;  /* 0x000000000000791b */ /* 0x003fe20003800000 */
.L_x_2311:
[----:B------:R-:W-:-:S04]  /*6ca0*/  FADD.FTZ R21, R0, R21 ;  /* 0x0000001500157221 */ /* 0x000fc80000010000 */
[----:B------:R-:W-:Y:S01]  /*6cb0*/  IMAD.MOV.U32 R17, RZ, RZ, R21 ;  /* 0x000000ffff117224 */ /* 0x000fe200078e0015 */
[----:B------:R-:W-:-:S07]  /*6cc0*/  MOV R23, R22 ;  /* 0x0000001600177202 */ /* 0x000fce0000000f00 */
[----:B------:R-:W-:Y:S05]  /*6cd0*/  WARPSYNC.COLLECTIVE R20, `(.L_x_2312) ;  /* 0x0000000014087348 */ /* 0x000fea0003c00000 */
[----:B------:R0:W1:Y:S02]  /*6ce0*/  SHFL.BFLY P2, R22, R17, R18, R19 ;  /* 0x0c00001211167389 */ /* 0x0000640000040013 */
[----:B01----:R-:W-:Y:S01]  /*6cf0*/  ENDCOLLECTIVE ;  /* 0x000000000000791b */ /* 0x003fe20003800000 */
.L_x_2312:
[----:B------:R-:W-:Y:S01]  /*6d00*/  FADD.FTZ R16, R12, R23 ;  /* 0x000000170c107221 */ /* 0x000fe20000010000 */
[----:B------:R-:W-:-:S04]  /*6d10*/  HFMA2.MMA R18, -RZ, RZ, 0, 5.9604644775390625e-08 ;  /* 0x00000001ff127435 */ /* 0x000fc800000001ff */
[----:B------:R-:W-:Y:S02]  /*6d20*/  MOV R17, R16 ;  /* 0x0000001000117202 */ /* 0x000fe40000000f00 */
[----:B------:R-:W-:-:S07]  /*6d30*/  MOV R36, R22 ;  /* 0x0000001600247202 */ /* 0x000fce0000000f00 */
[----:B------:R-:W-:Y:S05]  /*6d40*/  WARPSYNC.COLLECTIVE R20, `(.L_x_2313) ;  /* 0x0000000014087348 */ /* 0x000fea0003c00000 */
[----:B------:R0:W1:Y:S02]  /*6d50*/  SHFL.BFLY P2, R22, R17, R18, R19 ;  /* 0x0c00001211167389 */ /* 0x0000640000040013 */
[----:B01----:R-:W-:Y:S01]  /*6d60*/  ENDCOLLECTIVE ;  /* 0x000000000000791b */ /* 0x003fe20003800000 */
.L_x_2313:
[----:B------:R-:W-:-:S05]  /*6d70*/  FADD.FTZ R0, R21, R36 ;  /* 0x0000002415007221 */ /* 0x000fca0000010000 */
[----:B------:R-:W-:Y:S01]  /*6d80*/  MOV R17, R0 ;  /* 0x0000000000117202 */ /* 0x000fe20000000f00 */
[----:B------:R-:W-:-:S07]  /*6d90*/  FADD.FTZ R12, R16, R22 ;  /* 0x00000016100c7221 */ /* 0x000fce0000010000 */
[----:B------:R-:W-:Y:S05]  /*6da0*/  WARPSYNC.COLLECTIVE R20, `(.L_x_2314) ;  /* 0x0000000014087348 */ /* 0x000fea0003c00000 */
[----:B------:R0:W1:Y:S02]  /*6db0*/  SHFL.BFLY P2, R22, R17, R18, R19 ;  /* 0x0c00001211167389 */ /* 0x0000640000040013 */
[----:B01----:R-:W-:Y:S01]  /*6dc0*/  ENDCOLLECTIVE ;  /* 0x000000000000791b */ /* 0x003fe20003800000 */
.L_x_2314:
[----:B------:R-:W-:Y:S01]  /*6dd0*/  MOV R23, R22 ;  /* 0x0000001600177202 */ /* 0x000fe20000000f00 */
[----:B------:R-:W-:Y:S06]  /*6de0*/  BRA `(.L_x_2315) ;  /* 0xffffffe400607947 */ /* 0x000fec000383ffff */
.L_x_2316:
        /* <DEDUP_REMOVED lines=9> */
.L_x_3038:


//--------------------- .text._ZN13group_norm_v218gn_bwd_cuda_kernelI6__halfLi480ELi1ELi16ELi60ELi4096ELb1ELb1ELi32ELi960ELi960ELi4ELb1ELi1ELb0ELb0ELNS_15WgradSyncMethodE3ENS_16CompileConditionILi900EEEEEvPT_S6_S6_PKS5_S8_S8_S8_PKfflPfPj --------------------------
	.section	.text._ZN13group_norm_v218gn_bwd_cuda_kernelI6__halfLi480ELi1ELi16ELi60ELi4096ELb1ELb1ELi32ELi960ELi960ELi4ELb1ELi1ELb0ELb0ELNS_15WgradSyncMethodE3ENS_16CompileConditionILi900EEEEEvPT_S6_S6_PKS5_S8_S8_S8_PKfflPfPj,"ax",@progbits
	.align	128
        .global         _ZN13group_norm_v218gn_bwd_cuda_kernelI6__halfLi480ELi1ELi16ELi60ELi4096ELb1ELb1ELi32ELi960ELi960ELi4ELb1ELi1ELb0ELb0ELNS_15WgradSyncMethodE3ENS_16CompileConditionILi900EEEEEvPT_S6_S6_PKS5_S8_S8_S8_PKfflPfPj
        .type           _ZN13group_norm_v218gn_bwd_cuda_kernelI6__halfLi480ELi1ELi16ELi60ELi4096ELb1ELb1ELi32ELi960ELi960ELi4ELb1ELi1ELb0ELb0ELNS_15WgradSyncMethodE3ENS_16CompileConditionILi900EEEEEvPT_S6_S6_PKS5_S8_S8_S8_PKfflPfPj,@function
        .size           _ZN13group_norm_v218gn_bwd_cuda_kernelI6__halfLi480ELi1ELi16ELi60ELi4096ELb1ELb1ELi32ELi960ELi960ELi4ELb1ELi1ELb0ELb0ELNS_15WgradSyncMethodE3ENS_16CompileConditionILi900EEEEEvPT_S6_S6_PKS5_S8_S8_S8_PKfflPfPj,(.L_x_3039 - _ZN13group_norm_v218gn_bwd_cuda_kernelI6__halfLi480ELi1ELi16ELi60ELi4096ELb1ELb1ELi32ELi960ELi960ELi4ELb1ELi1ELb0ELb0ELNS_15WgradSyncMethodE3ENS_16CompileConditionILi900EEEEEvPT_S6_S6_PKS5_S8_S8_S8_PKfflPfPj)
        .other          _ZN13group_norm_v218gn_bwd_cuda_kernelI6__halfLi480ELi1ELi16ELi60ELi4096ELb1ELb1ELi32ELi960ELi960ELi4ELb1ELi1ELb0ELb0ELNS_15WgradSyncMethodE3ENS_16CompileConditionILi900EEEEEvPT_S6_S6_PKS5_S8_S8_S8_PKfflPfPj,@"STO_CUDA_ENTRY STV_DEFAULT"
_ZN13group_norm_v218gn_bwd_cuda_kernelI6__halfLi480ELi1ELi16ELi60ELi4096ELb1ELb1ELi32ELi960ELi960ELi4ELb1ELi1ELb0ELb0ELNS_15WgradSyncMethodE3ENS_16CompileConditionILi900EEEEEvPT_S6_S6_PKS5_S8_S8_S8_PKfflPfPj:
.text._ZN13group_norm_v218gn_bwd_cuda_kernelI6__halfLi480ELi1ELi16ELi60ELi4096ELb1ELb1ELi32ELi960ELi960ELi4ELb1ELi1ELb0ELb0ELNS_15WgradSyncMethodE3ENS_16CompileConditionILi900EEEEEvPT_S6_S6_PKS5_S8_S8_S8_PKfflPfPj:
        /* <DEDUP_REMOVED lines=28> */
.L_x_2319:
        /* <DEDUP_REMOVED lines=8> */
.L_x_2318:
[----:B------:R-:W-:Y:S05]  /*0240*/  WARPSYNC.ALL ;  /* 0x0000000000007948 */ /* 0x000fea0003800000 */
[----:B------:R-:W-:Y:S06]  /*0250*/  BAR.SYNC.DEFER_BLOCKING 0x0 ;  /* 0x0000000000007b1d */ /* 0x000fec0000010000 */
[----:B------:R-:W-:Y:S05]  /*0260*/  BRA `(.L_x_2320) ;  /* 0x0000009400f47947 */ /* 0x000fea0003800000 */
.L_x_2317:
        /* <DEDUP_REMOVED lines=12> */
[----:B------:R-:W-:Y:S01]  /*0330*/  ULOP3.LUT UR4, UR20, 0x7f, URZ, 0xc0, !UPT ;  /* 0x0000007f14047892 */ /* 0x000fe2000f8ec03f */
[----:B------:R-:W0:Y:S01]  /*0340*/  S2UR UR9, SR_CgaCtaId ;  /* 0x00000000000979c3 */ /* 0x000e220000008800 */
[----:B------:R-:W-:Y:S01]  /*0350*/  SHF.R.U32.HI R14, RZ, 0x1, R38 ;  /* 0x00000001ff0e7819 */ /* 0x000fe20000011626 */
[----:B------:R-:W-:Y:S01]  /*0360*/  UMOV UR8, 0x400 ;  /* 0x0000040000087882 */ /* 0x000fe20000000000 */
[----:B------:R-:W-:Y:S01]  /*0370*/  SHF.R.S32.HI R7, RZ, 0x1f, R0 ;  /* 0x0000001fff077819 */ /* 0x000fe20000011400 */
[----:B------:R-:W-:Y:S01]  /*0380*/  UIADD3 UR6, UR8, 0x3c00, URZ ;  /* 0x00003c0008067890 */ /* 0x000fe2000fffe03f */
[----:B------:R-:W-:Y:S01]  /*0390*/  MOV R3, UR4 ;  /* 0x0000000400037c02 */ /* 0x000fe20008000f00 */
[----:B------:R-:W-:Y:S01]  /*03a0*/  USHF.L.U32 UR7, UR10, 0x7, URZ ;  /* 0x000000070a077899 */ /* 0x000fe2000800063f */
[----:B------:R-:W-:Y:S01]  /*03b0*/  SHF.L.U32 R6, R14, 0x7, RZ ;  /* 0x000000070e067819 */ /* 0x000fe200000006ff */
[----:B------:R-:W-:Y:S01]  /*03c0*/  UIADD3 UR11, -UR10, URZ, URZ ;  /* 0x0000003f0a0b7290 */ /* 0x000fe2000fffe13f */
[----:B------:R-:W-:Y:S01]  /*03d0*/  LEA.HI R10, R7, R0, RZ, 0x2 ;  /* 0x00000000070a7211 */ /* 0x000fe200078f10ff */
[----:B------:R-:W-:Y:S01]  /*03e0*/  ULOP3.LUT UR4, UR7, 0xffffff80, UR4, 0xe2, !UPT ;  /* 0xffffff8007047892 */ /* 0x000fe2000f8ee204 */
[----:B------:R-:W-:Y:S01]  /*03f0*/  LOP3.LUT R6, R6, 0xffffff80, R3, 0xe2, !PT ;  /* 0xffffff8006067812 */ /* 0x000fe200078ee203 */
[----:B------:R-:W-:Y:S01]  /*0400*/  IMAD.WIDE.U32 R2, R2, -0x77777777, RZ ;  /* 0x8888888902027825 */ /* 0x000fe200078e00ff */
[----:B------:R-:W-:-:S02]  /*0410*/  LOP3.LUT R11, R10, 0xfffffffc, RZ, 0xc0, !PT ;  /* 0xfffffffc0a0b7812 */ /* 0x000fc400078ec0ff */
[----:B------:R-:W-:Y:S02]  /*0420*/  CS2R R58, SRZ ;  /* 0x00000000003a7805 */ /* 0x000fe4000001ff00 */
[----:B------:R-:W-:Y:S02]  /*0430*/  LEA.HI R13, R7, R0, RZ, 0x4 ;  /* 0x00000000070d7211 */ /* 0x000fe400078f20ff */
[----:B------:R-:W-:Y:S02]  /*0440*/  CS2R R60, SRZ ;  /* 0x00000000003c7805 */ /* 0x000fe4000001ff00 */
[----:B------:R-:W-:Y:S02]  /*0450*/  IADD3 R12, R0, -R11, RZ ;  /* 0x8000000b000c7210 */ /* 0x000fe40007ffe0ff */
[----:B------:R-:W-:Y:S02]  /*0460*/  CS2R R62, SRZ ;  /* 0x00000000003e7805 */ /* 0x000fe4000001ff00 */
[----:B------:R-:W-:-:S02]  /*0470*/  SHF.R.U32.HI R0, RZ, 0x3, R3 ;  /* 0x00000003ff007819 */ /* 0x000fc40000011603 */
[----:B------:R-:W-:Y:S02]  /*0480*/  CS2R R64, SRZ ;  /* 0x0000000000407805 */ /* 0x000fe4000001ff00 */
[----:B------:R-:W-:Y:S02]  /*0490*/  SHF.L.U32 R40, R38, 0x3, RZ ;  /* 0x0000000326287819 */ /* 0x000fe400000006ff */
[----:B------:R-:W-:Y:S01]  /*04a0*/  SHF.R.S32.HI R6, RZ, 0x1f, R38 ;  /* 0x0000001fff067819 */ /* 0x000fe20000011426 */
[----:B------:R1:W-:Y:S01]  /*04b0*/  STL [R1+0xfc], R0 ;  /* 0x0000fc0001007387 */ /* 0x0003e20000100800 */
[----:B0-----:R-:W-:Y:S01]  /*04c0*/  ULEA UR6, UR9, UR6, 0x18 ;  /* 0x0000000609067291 */ /* 0x001fe2000f8ec03f */
[----:B------:R-:W-:Y:S01]  /*04d0*/  SHF.R.S32.HI R10, RZ, 0x2, R10 ;  /* 0x00000002ff0a7819 */ /* 0x000fe2000001140a */
[----:B------:R-:W-:Y:S01]  /*04e0*/  ULEA UR9, UR9, UR8, 0x18 ;  /* 0x0000000809097291 */ /* 0x000fe2000f8ec03f */
[CC--:B------:R-:W-:Y:S02]  /*04f0*/  LEA.HI R7, R6.reuse, R38.reuse, RZ, 0x2 ;  /* 0x0000002606077211 */ /* 0x0c0fe400078f10ff */
[----:B------:R-:W-:Y:S01]  /*0500*/  LEA.HI R6, R6, R38, RZ, 0x4 ;  /* 0x0000002606067211 */ /* 0x000fe200078f20ff */
[----:B------:R-:W-:Y:S01]  /*0510*/  UMOV UR8, UR10 ;  /* 0x0000000a00087c82 */ /* 0x000fe20008000000 */
[----:B------:R-:W-:Y:S01]  /*0520*/  MOV R41, UR6 ;  /* 0x0000000600297c02 */ /* 0x000fe20008000f00 */
[----:B------:R-:W-:Y:S01]  /*0530*/  ULEA UR6, UP0, UR10, UR12, 0x2 ;  /* 0x0000000c0a067291 */ /* 0x000fe2000f80103f */
[----:B-1----:R-:W-:Y:S01]  /*0540*/  IMAD R0, R14, 0x3c, RZ ;  /* 0x0000003c0e007824 */ /* 0x002fe200078e02ff */
[----:B------:R-:W-:-:S02]  /*0550*/  SHF.R.S32.HI R37, RZ, 0x2, R7 ;  /* 0x00000002ff257819 */ /* 0x000fc40000011407 */
[----:B------:R-:W-:Y:S01]  /*0560*/  LOP3.LUT R7, R7, 0xfffffffc, RZ, 0xc0, !PT ;  /* 0xfffffffc07077812 */ /* 0x000fe200078ec0ff */
[----:B------:R-:W-:Y:S01]  /*0570*/  ULEA.HI.X UR7, UR10, UR13, UR5, 0x2, UP0 ;  /* 0x0000000d0a077291 */ /* 0x000fe200080f1405 */
[C---:B------:R-:W-:Y:S01]  /*0580*/  IADD3 R11, R0.reuse, 0x8, RZ ;  /* 0x00000008000b7810 */ /* 0x040fe20007ffe0ff */
[----:B------:R-:W-:Y:S01]  /*0590*/  UISETP.NE.AND UP0, UPT, UR20, UR11, UPT ;  /* 0x0000000b1400728c */ /* 0x000fe2000bf05270 */
[C---:B------:R-:W-:Y:S02]  /*05a0*/  IADD3 R3, R0.reuse, 0x4, RZ ;  /* 0x0000000400037810 */ /* 0x040fe40007ffe0ff */
[----:B------:R-:W-:Y:S02]  /*05b0*/  IADD3 R17, R0, 0x10, RZ ;  /* 0x0000001000117810 */ /* 0x000fe40007ffe0ff */
[----:B------:R-:W-:Y:S02]  /*05c0*/  SHF.R.U32.HI R2, RZ, 0x2, R0 ;  /* 0x00000002ff027819 */ /* 0x000fe40000011600 */
[----:B------:R-:W-:-:S02]  /*05d0*/  SHF.R.U32.HI R14, RZ, 0x2, R11 ;  /* 0x00000002ff0e7819 */ /* 0x000fc4000001160b */
        /* <DEDUP_REMOVED lines=19> */
[----:B------:R0:W-:Y:S01]  /*0710*/  STL [R1+0x148], R11 ;  /* 0x0001480b01007387 */ /* 0x0001e20000100800 */
[----:B------:R-:W-:Y:S02]  /*0720*/  IADD3 R15, R14, R17, RZ ;  /* 0x000000110e0f7210 */ /* 0x000fe40007ffe0ff */
[----:B------:R-:W-:Y:S02]  /*0730*/  IADD3 R27, R0, 0x24, RZ ;  /* 0x00000024001b7810 */ /* 0x000fe40007ffe0ff */
[----:B------:R-:W-:Y:S01]  /*0740*/  SHF.R.U32.HI R24, RZ, 0x2, R23 ;  /* 0x00000002ff187819 */ /* 0x000fe20000011617 */
[----:B------:R-:W-:Y:S01]  /*0750*/  IMAD R23, R20, 0x18, R41 ;  /* 0x0000001814177824 */ /* 0x000fe200078e0229 */
[----:B------:R-:W-:Y:S01]  /*0760*/  SHF.R.U32.HI R26, RZ, 0x2, R25 ;  /* 0x00000002ff1a7819 */ /* 0x000fe20000011619 */
[----:B------:R-:W-:Y:S01]  /*0770*/  IMAD R25, R22, 0x18, R41 ;  /* 0x0000001816197824 */ /* 0x000fe200078e0229 */
[----:B------:R-:W-:Y:S01]  /*0780*/  IADD3 R29, R0, 0x28, RZ ;  /* 0x00000028001d7810 */ /* 0x000fe20007ffe0ff */
[----:B------:R1:W-:Y:S01]  /*0790*/  STL [R1+0x144], R15 ;  /* 0x0001440f01007387 */ /* 0x0003e20000100800 */
[----:B0-----:R-:W-:-:S02]  /*07a0*/  IADD3 R11, R14, R19, RZ ;  /* 0x000000130e0b7210 */ /* 0x001fc40007ffe0ff */
[C---:B------:R-:W-:Y:S02]  /*07b0*/  IADD3 R31, R0.reuse, 0x2c, RZ ;  /* 0x0000002c001f7810 */ /* 0x040fe40007ffe0ff */
[C---:B------:R-:W-:Y:S01]  /*07c0*/  IADD3 R33, R0.reuse, 0x30, RZ ;  /* 0x0000003000217810 */ /* 0x040fe20007ffe0ff */
[----:B------:R0:W-:Y:S01]  /*07d0*/  STL [R1+0x140], R11 ;  /* 0x0001400b01007387 */ /* 0x0001e20000100800 */
[C---:B------:R-:W-:Y:S02]  /*07e0*/  IADD3 R35, R0.reuse, 0x34, RZ ;  /* 0x0000003400237810 */ /* 0x040fe40007ffe0ff */
[----:B------:R-:W-:Y:S02]  /*07f0*/  IADD3 R0, R0, 0x38, RZ ;  /* 0x0000003800007810 */ /* 0x000fe40007ffe0ff */
[----:B------:R-:W-:Y:S01]  /*0800*/  SHF.R.U32.HI R28, RZ, 0x2, R27 ;  /* 0x00000002ff1c7819 */ /* 0x000fe2000001161b */
[----:B------:R-:W-:Y:S01]  /*0810*/  IMAD R27, R24, 0x18, R41 ;  /* 0x00000018181b7824 */ /* 0x000fe200078e0229 */
[----:B-1----:R-:W-:-:S02]  /*0820*/  IADD3 R15, R14, R21, RZ ;  /* 0x000000150e0f7210 */ /* 0x002fc40007ffe0ff */
        /* <DEDUP_REMOVED lines=8> */
[----:B0-----:R-:W-:Y:S02]  /*08b0*/  IADD3 R11, R14, R25, RZ ;  /* 0x000000190e0b7210 */ /* 0x001fe40007ffe0ff */
[----:B------:R-:W-:-:S02]  /*08c0*/  IADD3 R0, R37, 0xf0, RZ ;  /* 0x000000f025007810 */ /* 0x000fc40007ffe0ff */
[----:B------:R-:W-:Y:S01]  /*08d0*/  SHF.R.U32.HI R34, RZ, 0x2, R33 ;  /* 0x00000002ff227819 */ /* 0x000fe20000011621 */
[----:B------:R-:W-:Y:S01]  /*08e0*/  IMAD R33, R30, 0x18, R41 ;  /* 0x000000181e217824 */ /* 0x000fe200078e0229 */
[----:B-1----:R-:W-:Y:S01]  /*08f0*/  IADD3 R15, R14, R27, RZ ;  /* 0x0000001b0e0f7210 */ /* 0x002fe20007ffe0ff */
[----:B------:R0:W-:Y:S01]  /*0900*/  STL [R1+0x134], R11 ;  /* 0x0001340b01007387 */ /* 0x0001e20000100800 */
[----:B------:R-:W-:Y:S01]  /*0910*/  SHF.R.U32.HI R36, RZ, 0x2, R35 ;  /* 0x00000002ff247819 */ /* 0x000fe20000011623 */
[--C-:B------:R-:W-:Y:S01]  /*0920*/  IMAD R35, R32, 0x18, R41.reuse ;  /* 0x0000001820237824 */ /* 0x100fe200078e0229 */
[----:B------:R-:W-:Y:S01]  /*0930*/  SHF.R.S32.HI R3, RZ, 0x1f, R0 ;  /* 0x0000001fff037819 */ /* 0x000fe20000011400 */
[--C-:B------:R-:W-:Y:S01]  /*0940*/  IMAD R37, R34, 0x18, R41.reuse ;  /* 0x0000001822257824 */ /* 0x100fe200078e0229 */
[----:B----4-:R-:W-:Y:S01]  /*0950*/  IADD3 R17, R14, R29, RZ ;  /* 0x0000001d0e117210 */ /* 0x010fe20007ffe0ff */
[----:B------:R1:W-:Y:S01]  /*0960*/  STL [R1+0x130], R15 ;  /* 0x0001300f01007387 */ /* 0x0003e20000100800 */
[--C-:B------:R-:W-:Y:S01]  /*0970*/  IMAD R39, R36, 0x18, R41.reuse ;  /* 0x0000001824277824 */ /* 0x100fe200078e0229 */
[----:B------:R-:W-:Y:S01]  /*0980*/  LEA.HI R0, R3, R0, RZ, 0x2 ;  /* 0x0000000003007211 */ /* 0x000fe200078f10ff */
[----:B------:R-:W-:Y:S01]  /*0990*/  IMAD R41, R2, 0x18, R41 ;  /* 0x0000001802297824 */ /* 0x000fe200078e0229 */
[C---:B0-----:R-:W-:Y:S01]  /*09a0*/  IADD3 R11, R14.reuse, R31, RZ ;  /* 0x0000001f0e0b7210 */ /* 0x041fe20007ffe0ff */
[----:B------:R0:W-:Y:S01]  /*09b0*/  STL [R1+0x12c], R17 ;  /* 0x00012c1101007387 */ /* 0x0001e20000100800 */
[----:B------:R-:W4:Y:S01]  /*09c0*/  LDC.64 R2, c[0x0][0x260] ;  /* 0x00009800ff027b82 */ /* 0x000f220000000a00 */
[----:B------:R-:W-:Y:S01]  /*09d0*/  MOV R16, UR4 ;  /* 0x0000000400107c02 */ /* 0x000fe20008000f00 */
[----:B------:R-:W-:Y:S01]  /*09e0*/  UMOV UR4, 0x7fffff81 ;  /* 0x7fffff8100047882 */ /* 0x000fe20000000000 */
[----:B------:R5:W-:Y:S01]  /*09f0*/  STL [R1+0x128], R11 ;  /* 0x0001280b01007387 */ /* 0x000be20000100800 */
[----:B-1----:R-:W-:Y:S01]  /*0a00*/  IADD3 R15, R14, R33, RZ ;  /* 0x000000210e0f7210 */ /* 0x002fe20007ffe0ff */
[----:B------:R-:W-:Y:S01]  /*0a10*/  USEL UR12, UR4, 0x1, !UP0 ;  /* 0x00000001040c7887 */ /* 0x000fe2000c000000 */
[----:B------:R-:W-:-:S02]  /*0a20*/  SHF.R.U32.HI R6, RZ, 0x4, R6 ;  /* 0x00000004ff067819 */ /* 0x000fc40000011606 */
[----:B------:R-:W-:Y:S01]  /*0a30*/  IADD3 R7, -R7, R38, RZ ;  /* 0x0000002607077210 */ /* 0x000fe20007ffe1ff */
[----:B------:R1:W-:Y:S01]  /*0a40*/  STL [R1+0x124], R15 ;  /* 0x0001240f01007387 */ /* 0x0003e20000100800 */
[C---:B0-----:R-:W-:Y:S01]  /*0a50*/  IADD3 R17, R14.reuse, R35, RZ ;  /* 0x000000230e117210 */ /* 0x041fe20007ffe0ff */
[----:B------:R-:W-:Y:S01]  /*0a60*/  UMOV UR4, URZ ;  /* 0x0000003f00047c82 */ /* 0x000fe20008000000 */
[----:B------:R-:W-:Y:S02]  /*0a70*/  SHF.R.U32.HI R0, RZ, 0x2, R0 ;  /* 0x00000002ff007819 */ /* 0x000fe40000011600 */
[C---:B-----5:R-:W-:Y:S01]  /*0a80*/  IADD3 R11, R14.reuse, R37, RZ ;  /* 0x000000250e0b7210 */ /* 0x060fe20007ffe0ff */
[----:B------:R-:W-:Y:S01]  /*0a90*/  STL [R1+0x120], R17 ;  /* 0x0001201101007387 */ /* 0x000fe20000100800 */
[C---:B------:R-:W-:Y:S02]  /*0aa0*/  LOP3.LUT R6, R7.reuse, 0x3, R6, 0x78, !PT ;  /* 0x0000000307067812 */ /* 0x040fe400078e7806 */
[----:B------:R-:W-:Y:S01]  /*0ab0*/  LOP3.LUT R0, R7, 0x3, R0, 0x78, !PT ;  /* 0x0000000307007812 */ /* 0x000fe200078e7800 */
[----:B------:R0:W-:Y:S01]  /*0ac0*/  STL [R1+0x11c], R11 ;  /* 0x00011c0b01007387 */ /* 0x0001e20000100800 */
[----:B-1----:R-:W-:-:S02]  /*0ad0*/  IADD3 R15, R14, R39, RZ ;  /* 0x000000270e0f7210 */ /* 0x002fc40007ffe0ff */
[----:B------:R-:W-:Y:S02]  /*0ae0*/  IADD3 R14, R14, R41, RZ ;  /* 0x000000290e0e7210 */ /* 0x000fe40007ffe0ff */
[----:B------:R-:W-:Y:S01]  /*0af0*/  SHF.R.U32.HI R13, RZ, 0x4, R13 ;  /* 0x00000004ff0d7819 */ /* 0x000fe2000001160d */
[----:B------:R-:W-:Y:S01]  /*0b00*/  STL [R1+0x118], R15 ;  /* 0x0001180f01007387 */ /* 0x000fe20000100800 */
[----:B0-----:R-:W-:-:S03]  /*0b10*/  IADD3 R11, R10, 0xf0, RZ ;  /* 0x000000f00a0b7810 */ /* 0x001fc60007ffe0ff */
[----:B------:R0:W-:Y:S01]  /*0b20*/  STL [R1+0x100], R14 ;  /* 0x0001000e01007387 */ /* 0x0001e20000100800 */
[----:B------:R-:W-:-:S03]  /*0b30*/  IMAD R10, R16, 0x3c0, R38 ;  /* 0x000003c0100a7824 */ /* 0x000fc600078e0226 */
[----:B------:R-:W-:Y:S04]  /*0b40*/  STL [R1+0x15c], R6 ;  /* 0x00015c0601007387 */ /* 0x000fe80000100800 */
[----:B------:R1:W-:Y:S01]  /*0b50*/  STL [R1+0x158], R0 ;  /* 0x0001580001007387 */ /* 0x0003e20000100800 */
[----:B0-----:R-:W-:-:S04]  /*0b60*/  SHF.R.S32.HI R14, RZ, 0x1f, R11 ;  /* 0x0000001fff0e7819 */ /* 0x001fc8000001140b */
[----:B------:R-:W-:Y:S02]  /*0b70*/  LEA.HI R14, R14, R11, RZ, 0x2 ;  /* 0x0000000b0e0e7211 */ /* 0x000fe400078f10ff */
[----:B------:R-:W-:Y:S02]  /*0b80*/  SHF.L.U32 R11, R10, 0x1, RZ ;  /* 0x000000010a0b7819 */ /* 0x000fe400000006ff */
[----:B------:R-:W-:Y:S02]  /*0b90*/  SHF.R.U32.HI R7, RZ, 0x2, R14 ;  /* 0x00000002ff077819 */ /* 0x000fe4000001160e */
[C---:B------:R-:W-:Y:S02]  /*0ba0*/  IADD3 R15, R11.reuse, 0x3c0, RZ ;  /* 0x000003c00b0f7810 */ /* 0x040fe40007ffe0ff */
[C---:B------:R-:W-:Y:S02]  /*0bb0*/  LOP3.LUT R10, R12.reuse, 0x3, R13, 0x78, !PT ;  /* 0x000000030c0a7812 */ /* 0x040fe400078e780d */
[----:B-1----:R-:W-:Y:S01]  /*0bc0*/  LOP3.LUT R0, R12, 0x3, R7, 0x78, !PT ;  /* 0x000000030c007812 */ /* 0x002fe200078e7807 */
[--C-:B----4-:R-:W-:Y:S01]  /*0bd0*/  IMAD.WIDE.U32 R6, R11, 0x4, R2.reuse ;  /* 0x000000040b067825 */ /* 0x110fe200078e0002 */
[----:B------:R-:W-:Y:S01]  /*0be0*/  LEA R12, R38, UR9, 0x5 ;  /* 0x00000009260c7c11 */ /* 0x000fe2000f8e28ff */
[----:B------:R-:W-:Y:S02]  /*0bf0*/  STL [R1+0x154], R10 ;  /* 0x0001540a01007387 */ /* 0x000fe40000100800 */
[----:B------:R-:W-:-:S02]  /*0c00*/  IMAD.WIDE.U32 R2, R15, 0x4, R2 ;  /* 0x000000040f027825 */ /* 0x000fc400078e0002 */
[----:B------:R2:W-:Y:S04]  /*0c10*/  STL [R1+0x150], R0 ;  /* 0x0001500001007387 */ /* 0x0005e80000100800 */
[----:B------:R-:W-:Y:S04]  /*0c20*/  STL.64 [R1+0x110], R6 ;  /* 0x0001100601007387 */ /* 0x000fe80000100a00 */
[----:B------:R0:W-:Y:S01]  /*0c30*/  STL.64 [R1+0x108], R2 ;  /* 0x0001080201007387 */ /* 0x0001e20000100a00 */
[--C-:B--2---:R-:W-:Y:S02]  /*0c40*/  HADD2.F32 R0, -RZ, R4.reuse.H0_H0 ;  /* 0x20000004ff007230 */ /* 0x104fe40000004100 */
[----:B0-----:R-:W-:-:S02]  /*0c50*/  HADD2.F32 R2, -RZ, R4.H1_H1 ;  /* 0x30000004ff027230 */ /* 0x001fc40000004100 */
[--C-:B------:R-:W-:Y:S02]  /*0c60*/  HADD2.F32 R3, -RZ, R5.reuse.H0_H0 ;  /* 0x20000005ff037230 */ /* 0x100fe40000004100 */
[----:B------:R-:W-:Y:S02]  /*0c70*/  HADD2.F32 R4, -RZ, R5.H1_H1 ;  /* 0x30000005ff047230 */ /* 0x000fe40000004100 */
[--C-:B---3--:R-:W-:Y:S02]  /*0c80*/  HADD2.F32 R5, -RZ, R8.reuse.H0_H0 ;  /* 0x20000008ff057230 */ /* 0x108fe40000004100 */
[----:B------:R-:W-:Y:S02]  /*0c90*/  HADD2.F32 R6, -RZ, R8.H1_H1 ;  /* 0x30000008ff067230 */ /* 0x000fe40000004100 */
[--C-:B------:R-:W-:Y:S02]  /*0ca0*/  HADD2.F32 R7, -RZ, R9.reuse.H0_H0 ;  /* 0x20000009ff077230 */ /* 0x100fe40000004100 */
[----:B------:R-:W-:Y:S01]  /*0cb0*/  HADD2.F32 R8, -RZ, R9.H1_H1 ;  /* 0x30000009ff087230 */ /* 0x000fe20000004100 */
[----:B------:R-:W-:-:S04]  /*0cc0*/  SHF.L.U32 R9, R38, 0x1, RZ ;  /* 0x0000000126097819 */ /* 0x000fc800000006ff */
[C---:B------:R-:W-:Y:S02]  /*0cd0*/  LOP3.LUT R10, R9.reuse, 0x18, RZ, 0xc0, !PT ;  /* 0x00000018090a7812 */ /* 0x040fe400078ec0ff */
[----:B------:R-:W-:Y:S02]  /*0ce0*/  LOP3.LUT R11, R9, 0x18, RZ, 0xc, !PT ;  /* 0x00000018090b7812 */ /* 0x000fe400078e0cff */
[C---:B------:R-:W-:Y:S02]  /*0cf0*/  LOP3.LUT R9, R10.reuse, 0x8, RZ, 0x3c, !PT ;  /* 0x000000080a097812 */ /* 0x040fe400078e3cff */
[----:B------:R-:W-:Y:S02]  /*0d00*/  LOP3.LUT R10, R10, 0x10, RZ, 0x3c, !PT ;  /* 0x000000100a0a7812 */ /* 0x000fe400078e3cff */
[C---:B------:R-:W-:Y:S02]  /*0d10*/  IADD3 R13, R12.reuse, R11, RZ ;  /* 0x0000000b0c0d7210 */ /* 0x040fe40007ffe0ff */
[----:B------:R-:W-:-:S02]  /*0d20*/  IADD3 R11, R12, R9, RZ ;  /* 0x000000090c0b7210 */ /* 0x000fc40007ffe0ff */
[----:B------:R-:W-:-:S07]  /*0d30*/  IADD3 R9, R12, R10, RZ ;  /* 0x0000000a0c097210 */ /* 0x000fce0007ffe0ff */
.L_x_2334:
[----:B0-----:R-:W2:Y:S01]  /*0d40*/  LDL R13, [R1+0xfc] ;  /* 0x0000fc00010d7983 */ /* 0x001ea20000100800 */
[----:B------:R-:W-:Y:S01]  /*0d50*/  USHF.L.U32 UR11, UR20, 0x5, URZ ;  /* 0x00000005140b7899 */ /* 0x000fe2000800063f */
[----:B------:R-:W-:Y:S01]  /*0d60*/  HFMA2.MMA R45, -RZ, RZ, 0, 0 ;  /* 0x00000000ff2d7435 */ /* 0x000fe200000001ff */
[----:B------:R-:W-:Y:S01]  /*0d70*/  MOV R10, UR10 ;  /* 0x0000000a000a7c02 */ /* 0x000fe20008000f00 */
[----:B------:R-:W0:Y:S01]  /*0d80*/  S2R R9, SR_TID.X ;  /* 0x0000000000097919 */ /* 0x000e220000002100 */
[----:B------:R-:W-:Y:S01]  /*0d90*/  ULOP3.LUT UR11, UR11, 0xfe0, URZ, 0xc0, !UPT ;  /* 0x00000fe00b0b7892 */ /* 0x000fe2000f8ec03f */
[----:B------:R-:W-:Y:S01]  /*0da0*/  MOV R11, UR10 ;  /* 0x0000000a000b7c02 */ /* 0x000fe20008000f00 */
[----:B------:R-:W-:Y:S01]  /*0db0*/  ULDC.64 UR16, c[0x0][0x248] ;  /* 0x0000920000107ab9 */ /* 0x000fe20000000a00 */
[----:B------:R-:W-:Y:S01]  /*0dc0*/  MOV R12, UR5 ;  /* 0x00000005000c7c02 */ /* 0x000fe20008000f00 */
[----:B------:R-:W-:Y:S01]  /*0dd0*/  ULDC.64 UR22, c[0x0][0x228] ;  /* 0x00008a0000167ab9 */ /* 0x000fe20000000a00 */
[----:B-----5:R-:W-:Y:S04]  /*0de0*/  STL [R1+0x1b0], R58 ;  /* 0x0001b03a01007387 */ /* 0x020fe80000100800 */
[----:B------:R-:W-:Y:S04]  /*0df0*/  STL [R1+0x1ac], R59 ;  /* 0x0001ac3b01007387 */ /* 0x000fe80000100800 */
[----:B------:R-:W-:Y:S04]  /*0e00*/  STL [R1+0x1a8], R60 ;  /* 0x0001a83c01007387 */ /* 0x000fe80000100800 */
[----:B------:R-:W-:Y:S04]  /*0e10*/  STL [R1+0x1a4], R61 ;  /* 0x0001a43d01007387 */ /* 0x000fe80000100800 */
[----:B------:R-:W-:Y:S04]  /*0e20*/  STL [R1+0x1a0], R62 ;  /* 0x0001a03e01007387 */ /* 0x000fe80000100800 */
[----:B------:R-:W-:Y:S04]  /*0e30*/  STL [R1+0x19c], R63 ;  /* 0x00019c3f01007387 */ /* 0x000fe80000100800 */
[----:B------:R-:W-:Y:S01]  /*0e40*/  STL [R1+0x198], R64 ;  /* 0x0001984001007387 */ /* 0x000fe20000100800 */
[----:B0-----:R-:W-:-:S03]  /*0e50*/  IMAD.WIDE.U32 R96, R9, -0x77777777, RZ ;  /* 0x8888888909607825 */ /* 0x001fc600078e00ff */
[----:B------:R-:W-:Y:S02]  /*0e60*/  STL [R1+0x194], R65 ;  /* 0x0001944101007387 */ /* 0x000fe40000100800 */
[----:B------:R-:W-:-:S04]  /*0e70*/  SHF.R.U32.HI R96, RZ, 0x7, R97 ;  /* 0x00000007ff607819 */ /* 0x000fc80000011661 */
        /* <DEDUP_REMOVED lines=9> */
[----:B------:R-:W-:-:S04]  /*0f10*/  IADD3 R9, P1, R28, R44, RZ ;  /* 0x0000002c1c097210 */ /* 0x000fc80007f3e0ff */
[----:B------:R-:W-:Y:S02]  /*0f20*/  SHF.L.U32 R29, R9, 0x1, RZ ;  /* 0x00000001091d7819 */ /* 0x000fe400000006ff */
[----:B--2---:R-:W-:-:S04]  /*0f30*/  LEA R10, P0, R10, R13, 0x4 ;  /* 0x0000000d0a0a7211 */ /* 0x004fc800078020ff */
[----:B------:R-:W-:Y:S02]  /*0f40*/  LEA.HI.X R11, R11, RZ, R12, 0x4, P0 ;  /* 0x000000ff0b0b7211 */ /* 0x000fe400000f240c */
[----:B------:R-:W-:-:S04]  /*0f50*/  LEA R54, P0, R10, UR16, 0x3 ;  /* 0x000000100a367c11 */ /* 0x000fc8000f8018ff */
[----:B------:R-:W-:Y:S01]  /*0f60*/  LEA.HI.X R55, R10, UR17, R11, 0x3, P0 ;  /* 0x000000110a377c11 */ /* 0x000fe200080f1c0b */
[----:B------:R-:W-:Y:S01]  /*0f70*/  ULDC.64 UR16, c[0x0][0x230] ;  /* 0x00008c0000107ab9 */ /* 0x000fe20000000a00 */
[----:B------:R-:W-:-:S04]  /*0f80*/  IADD3.X R10, RZ, R45, RZ, P1, !PT ;  /* 0x0000002dff0a7210 */ /* 0x000fc80000ffe4ff */
[----:B------:R-:W2:Y:S01]  /*0f90*/  LDG.E.64.CONSTANT R54, desc[UR14][R54.64] ;  /* 0x0000000e36367981 */ /* 0x000ea2000c1e9b00 */
[----:B------:R-:W-:Y:S02]  /*0fa0*/  SHF.L.U64.HI R32, R9, 0x1, R10 ;  /* 0x0000000109207819 */ /* 0x000fe4000001020a */
[----:B------:R-:W-:Y:S01]  /*0fb0*/  IADD3 R10, P0, R29, UR16, RZ ;  /* 0x000000101d0a7c10 */ /* 0x000fe2000ff1e0ff */
[----:B------:R-:W-:Y:S03]  /*0fc0*/  STL [R1+0xb4], R29 ;  /* 0x0000b41d01007387 */ /* 0x000fe60000100800 */
[----:B------:R-:W-:Y:S01]  /*0fd0*/  IADD3.X R11, R32, UR17, RZ, P0, !PT ;  /* 0x00000011200b7c10 */ /* 0x000fe200087fe4ff */
[----:B------:R-:W-:Y:S01]  /*0fe0*/  STL [R1+0xf8], R32 ;  /* 0x0000f82001007387 */ /* 0x000fe20000100800 */
[----:B------:R-:W-:-:S04]  /*0ff0*/  IADD3 R9, R28, 0x780, RZ ;  /* 0x000007801c097810 */ /* 0x000fc80007ffe0ff */
[----:B------:R-:W3:Y:S01]  /*1000*/  LDG.E.64.CONSTANT R10, desc[UR14][R10.64] ;  /* 0x0000000e0a0a7981 */ /* 0x000ee2000c1e9b00 */
[----:B------:R-:W-:-:S04]  /*1010*/  IADD3 R9, P0, R9, R44, RZ ;  /* 0x0000002c09097210 */ /* 0x000fc80007f1e0ff */
[----:B------:R-:W-:Y:S02]  /*1020*/  IADD3.X R12, RZ, R45, RZ, P0, !PT ;  /* 0x0000002dff0c7210 */ /* 0x000fe400007fe4ff */
[C---:B------:R-:W-:Y:S02]  /*1030*/  SHF.L.U32 R34, R9.reuse, 0x1, RZ ;  /* 0x0000000109227819 */ /* 0x040fe400000006ff */
[----:B------:R-:W-:Y:S02]  /*1040*/  SHF.L.U64.HI R39, R9, 0x1, R12 ;  /* 0x0000000109277819 */ /* 0x000fe4000001020c */
[----:B------:R-:W-:Y:S01]  /*1050*/  IADD3 R24, P0, R34, UR16, RZ ;  /* 0x0000001022187c10 */ /* 0x000fe2000ff1e0ff */
[----:B------:R0:W-:Y:S03]  /*1060*/  STL [R1+0xf0], R34 ;  /* 0x0000f02201007387 */ /* 0x0001e60000100800 */
[----:B------:R-:W-:Y:S01]  /*1070*/  IADD3.X R25, R39, UR17, RZ, P0, !PT ;  /* 0x0000001127197c10 */ /* 0x000fe200087fe4ff */
[----:B------:R-:W-:Y:S05]  /*1080*/  STL [R1+0xf4], R39 ;  /* 0x0000f42701007387 */ /* 0x000fea0000100800 */
[----:B------:R-:W4:Y:S01]  /*1090*/  LDG.E.64.CONSTANT R24, desc[UR14][R24.64] ;  /* 0x0000000e18187981 */ /* 0x000f22000c1e9b00 */
[----:B------:R-:W-:-:S04]  /*10a0*/  IADD3 R9, R28, 0xf00, RZ ;  /* 0x00000f001c097810 */ /* 0x000fc80007ffe0ff */
[----:B------:R-:W-:-:S04]  /*10b0*/  IADD3 R9, P0, R9, R44, RZ ;  /* 0x0000002c09097210 */ /* 0x000fc80007f1e0ff */
[----:B------:R-:W-:Y:S02]  /*10c0*/  IADD3.X R12, RZ, R45, RZ, P0, !PT ;  /* 0x0000002dff0c7210 */ /* 0x000fe400007fe4ff */
[C---:B------:R-:W-:Y:S02]  /*10d0*/  SHF.L.U32 R38, R9.reuse, 0x1, RZ ;  /* 0x0000000109267819 */ /* 0x040fe400000006ff */
[----:B------:R-:W-:Y:S02]  /*10e0*/  SHF.L.U64.HI R33, R9, 0x1, R12 ;  /* 0x0000000109217819 */ /* 0x000fe4000001020c */
[----:B------:R-:W-:Y:S01]  /*10f0*/  IADD3 R20, P0, R38, UR16, RZ ;  /* 0x0000001026147c10 */ /* 0x000fe2000ff1e0ff */
[----:B------:R-:W-:Y:S03]  /*1100*/  STL [R1+0xe8], R38 ;  /* 0x0000e82601007387 */ /* 0x000fe60000100800 */
[----:B------:R-:W-:Y:S01]  /*1110*/  IADD3.X R21, R33, UR17, RZ, P0, !PT ;  /* 0x0000001121157c10 */ /* 0x000fe200087fe4ff */
[----:B------:R-:W-:Y:S01]  /*1120*/  STL [R1+0xec], R33 ;  /* 0x0000ec2101007387 */ /* 0x000fe20000100800 */
[----:B------:R-:W-:-:S04]  /*1130*/  IADD3 R9, R28, 0x1680, RZ ;  /* 0x000016801c097810 */ /* 0x000fc80007ffe0ff */
[----:B------:R-:W4:Y:S01]  /*1140*/  LDG.E.64.CONSTANT R20, desc[UR14][R20.64] ;  /* 0x0000000e14147981 */ /* 0x000f22000c1e9b00 */
        /* <DEDUP_REMOVED lines=59> */
[----:B------:R-:W-:-:S04]  /*1500*/  IADD3 R36, P0, R29, UR22, RZ ;  /* 0x000000161d247c10 */ /* 0x000fc8000ff1e0ff */
[----:B------:R-:W-:-:S06]  /*1510*/  IADD3.X R37, R32, UR23, RZ, P0, !PT ;  /* 0x0000001720257c10 */ /* 0x000fcc00087fe4ff */
[----:B------:R-:W4:Y:S01]  /*1520*/  LDG.E.64.CONSTANT R36, desc[UR14][R36.64] ;  /* 0x0000000e24247981 */ /* 0x000f22000c1e9b00 */
[----:B0-----:R-:W-:Y:S01]  /*1530*/  IADD3 R34, P0, R34, UR22, RZ ;  /* 0x0000001622227c10 */ /* 0x001fe2000ff1e0ff */
[----:B--2---:R-:W-:-:S06]  /*1540*/  FADD.FTZ R9, R55, UR11 ;  /* 0x0000000b37097e21 */ /* 0x004fcc0008010000 */
[----:B------:R-:W0:Y:S01]  /*1550*/  MUFU.RSQ R9, R9 ;  /* 0x0000000900097308 */ /* 0x000e220000001400 */
[----:B---3--:R-:W-:-:S05]  /*1560*/  HADD2.F32 R27, -RZ, R10.H0_H0 ;  /* 0x2000000aff1b7230 */ /* 0x008fca0000004100 */
[----:B------:R-:W-:Y:S01]  /*1570*/  FADD.FTZ R26, -R54, R27 ;  /* 0x0000001b361a7221 */ /* 0x000fe20000010100 */
[----:B------:R-:W-:-:S03]  /*1580*/  HADD2.F32 R27, -RZ, R10.H1_H1 ;  /* 0x3000000aff1b7230 */ /* 0x000fc60000004100 */
[C---:B0-----:R-:W-:Y:S02]  /*1590*/  FMUL.FTZ R64, R9.reuse, R26 ;  /* 0x0000001a09407220 */ /* 0x041fe40000410000 */
[C---:B------:R-:W-:Y:S01]  /*15a0*/  FADD.FTZ R26, -R54.reuse, R27 ;  /* 0x0000001b361a7221 */ /* 0x040fe20000010100 */
[--C-:B------:R-:W-:Y:S02]  /*15b0*/  HADD2.F32 R27, -RZ, R11.reuse.H0_H0 ;  /* 0x2000000bff1b7230 */ /* 0x100fe40000004100 */
[----:B------:R-:W-:Y:S02]  /*15c0*/  HADD2.F32 R11, -RZ, R11.H1_H1 ;  /* 0x3000000bff0b7230 */ /* 0x000fe40000004100 */
[C---:B------:R-:W-:Y:S01]  /*15d0*/  FMUL.FTZ R65, R9.reuse, R26 ;  /* 0x0000001a09417220 */ /* 0x040fe20000410000 */
[----:B------:R-:W-:Y:S01]  /*15e0*/  STL [R1+0x24], R64 ;  /* 0x0000244001007387 */ /* 0x000fe20000100800 */
[----:B------:R-:W-:Y:S01]  /*15f0*/  FADD.FTZ R26, -R54, R27 ;  /* 0x0000001b361a7221 */ /* 0x000fe20000010100 */
[----:B------:R-:W-:Y:S01]  /*1600*/  FFMA.FTZ R10, R0, R64, R5 ;  /* 0x00000040000a7223 */ /* 0x000fe20000010005 */
[----:B------:R-:W-:Y:S01]  /*1610*/  FADD.FTZ R32, -R54, R11 ;  /* 0x0000000b36207221 */ /* 0x000fe20000010100 */
[----:B------:R-:W-:Y:S01]  /*1620*/  STL [R1+0x28], R65 ;  /* 0x0000284101007387 */ /* 0x000fe20000100800 */
[----:B------:R-:W-:Y:S01]  /*1630*/  FMUL.FTZ R35, R9, R26 ;  /* 0x0000001a09237220 */ /* 0x000fe20000410000 */
[----:B----4-:R-:W-:-:S02]  /*1640*/  HADD2.F32 R11, -RZ, R24.H0_H0 ;  /* 0x20000018ff0b7230 */ /* 0x010fc40000004100 */
[----:B------:R-:W-:Y:S01]  /*1650*/  FFMA.FTZ R91, R2, R65, R6 ;  /* 0x00000041025b7223 */ /* 0x000fe20000010006 */
[----:B------:R-:W0:Y:S01]  /*1660*/  S2R R53, SR_CgaCtaId ;  /* 0x0000000000357919 */ /* 0x000e220000008800 */
[----:B------:R-:W-:Y:S01]  /*1670*/  FFMA.FTZ R99, R3, R35, R7 ;  /* 0x0000002303637223 */ /* 0x000fe20000010007 */
[----:B------:R-:W-:Y:S01]  /*1680*/  FMUL.FTZ R29, R10, -1.4426950216293334961 ;  /* 0xbfb8aa3b0a1d7820 */ /* 0x000fe20000410000 */
[----:B------:R-:W-:Y:S01]  /*1690*/  FMUL.FTZ R26, R91, -1.4426950216293334961 ;  /* 0xbfb8aa3b5b1a7820 */ /* 0x000fe20000410000 */
[----:B------:R1:W-:Y:S01]  /*16a0*/  STL [R1+0x30], R35 ;  /* 0x0000302301007387 */ /* 0x0003e20000100800 */
[----:B------:R-:W-:-:S03]  /*16b0*/  FMUL.FTZ R27, R99, -1.4426950216293334961 ;  /* 0xbfb8aa3b631b7820 */ /* 0x000fc60000410000 */
[----:B------:R-:W2:Y:S01]  /*16c0*/  MUFU.EX2 R29, R29 ;  /* 0x0000001d001d7308 */ /* 0x000ea20000000800 */
[----:B-1----:R-:W-:Y:S01]  /*16d0*/  FMUL.FTZ R35, R9, R32 ;  /* 0x0000002009237220 */ /* 0x002fe20000410000 */
[----:B------:R-:W-:Y:S01]  /*16e0*/  FADD.FTZ R32, -R54, R11 ;  /* 0x0000000b36207221 */ /* 0x000fe20000010100 */
[----:B------:R-:W-:-:S03]  /*16f0*/  HADD2.F32 R11, -RZ, R24.H1_H1 ;  /* 0x30000018ff0b7230 */ /* 0x000fc60000004100 */
[----:B------:R-:W-:Y:S02]  /*1700*/  FMUL.FTZ R32, R9, R32 ;  /* 0x0000002009207220 */ /* 0x000fe40000410000 */
[----:B------:R-:W-:Y:S01]  /*1710*/  FADD.FTZ R24, -R54, R11 ;  /* 0x0000000b36187221 */ /* 0x000fe20000010100 */
[----:B------:R-:W-:Y:S01]  /*1720*/  HADD2.F32 R11, -RZ, R25.H0_H0 ;  /* 0x20000019ff0b7230 */ /* 0x000fe20000004100 */
[----:B------:R-:W-:Y:S01]  /*1730*/  STL [R1+0x34], R35 ;  /* 0x0000342301007387 */ /* 0x000fe20000100800 */
[----:B------:R-:W-:-:S03]  /*1740*/  FFMA.FTZ R94, R0, R32, R5 ;  /* 0x00000020005e7223 */ /* 0x000fc60000010005 */
[----:B------:R1:W-:Y:S01]  /*1750*/  STL [R1+0x38], R32 ;  /* 0x0000382001007387 */ /* 0x0003e20000100800 */
[----:B------:R-:W-:Y:S02]  /*1760*/  HADD2.F32 R25, -RZ, R25.H1_H1 ;  /* 0x30000019ff197230 */ /* 0x000fe40000004100 */
[----:B-1----:R-:W-:Y:S01]  /*1770*/  FMUL.FTZ R32, R9, R24 ;  /* 0x0000001809207220 */ /* 0x002fe20000410000 */
[----:B------:R-:W-:-:S04]  /*1780*/  FADD.FTZ R24, -R54, R11 ;  /* 0x0000000b36187221 */ /* 0x000fc80000010100 */
[----:B------:R-:W-:Y:S01]  /*1790*/  FMUL.FTZ R11, R9, R24 ;  /* 0x00000018090b7220 */ /* 0x000fe20000410000 */
[----:B------:R-:W-:Y:S01]  /*17a0*/  STL [R1+0x3c], R32 ;  /* 0x00003c2001007387 */ /* 0x000fe20000100800 */
[----:B------:R-:W-:Y:S02]  /*17b0*/  FADD.FTZ R24, -R54, R25 ;  /* 0x0000001936187221 */ /* 0x000fe40000010100 */
[----:B------:R-:W-:Y:S01]  /*17c0*/  FFMA.FTZ R87, R3, R11, R7 ;  /* 0x0000000b03577223 */ /* 0x000fe20000010007 */
[----:B------:R1:W-:Y:S01]  /*17d0*/  STL [R1+0x40], R11 ;  /* 0x0000400b01007387 */ /* 0x0003e20000100800 */
[----:B------:R-:W-:Y:S01]  /*17e0*/  FFMA.FTZ R97, R4, R35, R8 ;  /* 0x0000002304617223 */ /* 0x000fe20000010008 */
[----:B------:R-:W-:Y:S01]  /*17f0*/  FMUL.FTZ R25, R9, R24 ;  /* 0x0000001809197220 */ /* 0x000fe20000410000 */
[----:B------:R-:W-:Y:S01]  /*1800*/  IADD3.X R35, R39, UR23, RZ, P0, !PT ;  /* 0x0000001727237c10 */ /* 0x000fe200087fe4ff */
[----:B-1----:R-:W-:-:S03]  /*1810*/  HADD2.F32 R11, -RZ, R20.H0_H0 ;  /* 0x20000014ff0b7230 */ /* 0x002fc60000004100 */
[----:B------:R1:W-:Y:S02]  /*1820*/  STL [R1+0x2c], R25 ;  /* 0x00002c1901007387 */ /* 0x0003e40000100800 */
[----:B------:R-:W-:Y:S01]  /*1830*/  FADD.FTZ R24, -R54, R11 ;  /* 0x0000000b36187221 */ /* 0x000fe20000010100 */
[----:B------:R-:W-:Y:S02]  /*1840*/  HADD2.F32 R11, -RZ, R20.H1_H1 ;  /* 0x30000014ff0b7230 */ /* 0x000fe40000004100 */
[----:B------:R-:W-:Y:S01]  /*1850*/  FFMA.FTZ R88, R4, R25, R8 ;  /* 0x0000001904587223 */ /* 0x000fe20000010008 */
[----:B------:R-:W3:Y:S01]  /*1860*/  LDG.E.64.CONSTANT R34, desc[UR14][R34.64] ;  /* 0x0000000e22227981 */ /* 0x000ee2000c1e9b00 */
[----:B------:R-:W-:Y:S01]  /*1870*/  FMUL.FTZ R24, R9, R24 ;  /* 0x0000001809187220 */ /* 0x000fe20000410000 */
[----:B------:R-:W-:Y:S01]  /*1880*/  FADD.FTZ R20, -R54, R11 ;  /* 0x0000000b36147221 */ /* 0x000fe20000010100 */
[--C-:B-1----:R-:W-:Y:S02]  /*1890*/  HADD2.F32 R25, -RZ, R21.reuse.H0_H0 ;  /* 0x20000015ff197230 */ /* 0x102fe40000004100 */
[----:B------:R-:W-:Y:S01]  /*18a0*/  HADD2.F32 R11, -RZ, R21.H1_H1 ;  /* 0x30000015ff0b7230 */ /* 0x000fe20000004100 */
[----:B------:R1:W-:Y:S01]  /*18b0*/  STL [R1+0x20], R24 ;  /* 0x0000201801007387 */ /* 0x0003e20000100800 */
[----:B------:R-:W-:-:S03]  /*18c0*/  FFMA.FTZ R82, R0, R24, R5 ;  /* 0x0000001800527223 */ /* 0x000fc60000010005 */
[C---:B------:R-:W-:Y:S01]  /*18d0*/  FADD.FTZ R11, -R54.reuse, R11 ;  /* 0x0000000b360b7221 */ /* 0x040fe20000010100 */
[C---:B-1----:R-:W-:Y:S01]  /*18e0*/  FMUL.FTZ R24, R9.reuse, R20 ;  /* 0x0000001409187220 */ /* 0x042fe20000410000 */
[C---:B------:R-:W-:Y:S01]  /*18f0*/  FADD.FTZ R20, -R54.reuse, R25 ;  /* 0x0000001936147221 */ /* 0x040fe20000010100 */
[----:B------:R-:W-:Y:S02]  /*1900*/  HADD2.F32 R21, -RZ, R18.H0_H0 ;  /* 0x20000012ff157230 */ /* 0x000fe40000004100 */
[C---:B------:R-:W-:Y:S01]  /*1910*/  FMUL.FTZ R11, R9.reuse, R11 ;  /* 0x0000000b090b7220 */ /* 0x040fe20000410000 */
[----:B------:R-:W-:Y:S01]  /*1920*/  FMUL.FTZ R20, R9, R20 ;  /* 0x0000001409147220 */ /* 0x000fe20000410000 */
[----:B------:R-:W-:Y:S01]  /*1930*/  STL [R1+0x4c], R24 ;  /* 0x00004c1801007387 */ /* 0x000fe20000100800 */
[----:B------:R-:W-:Y:S01]  /*1940*/  FADD.FTZ R21, -R54, R21 ;  /* 0x0000001536157221 */ /* 0x000fe20000010100 */
[----:B------:R-:W-:Y:S01]  /*1950*/  FFMA.FTZ R79, R4, R11, R8 ;  /* 0x0000000b044f7223 */ /* 0x000fe20000010008 */
[----:B------:R-:W-:Y:S01]  /*1960*/  IADD3 R38, P0, R38, UR22, RZ ;  /* 0x0000001626267c10 */ /* 0x000fe2000ff1e0ff */
[----:B------:R1:W-:Y:S04]  /*1970*/  STL [R1+0x50], R20 ;  /* 0x0000501401007387 */ /* 0x0003e80000100800 */
[----:B------:R4:W-:Y:S01]  /*1980*/  STL [R1+0x80], R11 ;  /* 0x0000800b01007387 */ /* 0x0009e20000100800 */
[----:B------:R-:W-:Y:S01]  /*1990*/  FFMA.FTZ R41, R3, R20, R7 ;  /* 0x0000001403297223 */ /* 0x000fe20000010007 */
[----:B------:R-:W-:Y:S01]  /*19a0*/  FMUL.FTZ R21, R9, R21 ;  /* 0x0000001509157220 */ /* 0x000fe20000410000 */
[----:B------:R-:W-:Y:S01]  /*19b0*/  IADD3.X R39, R33, UR23, RZ, P0, !PT ;  /* 0x0000001721277c10 */ /* 0x000fe200087fe4ff */
[----:B-1----:R-:W-:-:S02]  /*19c0*/  HADD2.F32 R20, -RZ, R19.H0_H0 ;  /* 0x20000013ff147230 */ /* 0x002fc40000004100 */
[----:B----4-:R-:W-:Y:S01]  /*19d0*/  HADD2.F32 R11, -RZ, R18.H1_H1 ;  /* 0x30000012ff0b7230 */ /* 0x010fe20000004100 */
[----:B------:R1:W-:Y:S01]  /*19e0*/  STL [R1+0x64], R21 ;  /* 0x0000641501007387 */ /* 0x0003e20000100800 */
[----:B------:R-:W-:-:S03]  /*19f0*/  HADD2.F32 R18, -RZ, R19.H1_H1 ;  /* 0x30000013ff127230 */ /* 0x000fc60000004100 */
[----:B------:R-:W-:Y:S01]  /*1a00*/  FADD.FTZ R19, -R54, R11 ;  /* 0x0000000b36137221 */ /* 0x000fe20000010100 */
[----:B------:R-:W-:Y:S01]  /*1a10*/  FFMA.FTZ R72, R0, R21, R5 ;  /* 0x0000001500487223 */ /* 0x000fe20000010005 */
[----:B------:R-:W4:Y:S01]  /*1a20*/  LDG.E.64.CONSTANT R38, desc[UR14][R38.64] ;  /* 0x0000000e26267981 */ /* 0x000f22000c1e9b00 */
[----:B------:R-:W-:Y:S01]  /*1a30*/  IADD3 R11, R28, 0x4380, RZ ;  /* 0x000043801c0b7810 */ /* 0x000fe20007ffe0ff */
[----:B-1----:R-:W-:Y:S01]  /*1a40*/  FMUL.FTZ R21, R9, R19 ;  /* 0x0000001309157220 */ /* 0x002fe20000410000 */
[C---:B------:R-:W-:Y:S01]  /*1a50*/  FADD.FTZ R19, -R54.reuse, R20 ;  /* 0x0000001436137221 */ /* 0x040fe20000010100 */
[----:B------:R-:W-:Y:S02]  /*1a60*/  FADD.FTZ R18, -R54, R18 ;  /* 0x0000001236127221 */ /* 0x000fe40000010100 */
[----:B------:R-:W-:Y:S01]  /*1a70*/  FFMA.FTZ R71, R2, R21, R6 ;  /* 0x0000001502477223 */ /* 0x000fe20000010006 */
[----:B------:R1:W-:Y:S01]  /*1a80*/  STL [R1+0x7c], R21 ;  /* 0x00007c1501007387 */ /* 0x0003e20000100800 */
[----:B------:R-:W-:Y:S01]  /*1a90*/  IADD3 R11, P0, R11, R44, RZ ;  /* 0x0000002c0b0b7210 */ /* 0x000fe20007f1e0ff */
[C---:B------:R-:W-:Y:S01]  /*1aa0*/  FMUL.FTZ R58, R9.reuse, R19 ;  /* 0x00000013093a7220 */ /* 0x040fe20000410000 */
[----:B------:R-:W-:Y:S01]  /*1ab0*/  FMUL.FTZ R59, R9, R18 ;  /* 0x00000012093b7220 */ /* 0x000fe20000410000 */
[----:B------:R-:W-:Y:S01]  /*1ac0*/  HADD2.F32 R19, -RZ, R13.H0_H0 ;  /* 0x2000000dff137230 */ /* 0x000fe20000004100 */
[----:B------:R-:W-:Y:S01]  /*1ad0*/  IADD3.X R20, RZ, R45, RZ, P0, !PT ;  /* 0x0000002dff147210 */ /* 0x000fe200007fe4ff */
[----:B-1----:R-:W-:-:S02]  /*1ae0*/  HADD2.F32 R21, -RZ, R12.H0_H0 ;  /* 0x2000000cff157230 */ /* 0x002fc40000004100 */
[----:B------:R-:W-:Y:S02]  /*1af0*/  HADD2.F32 R12, -RZ, R12.H1_H1 ;  /* 0x3000000cff0c7230 */ /* 0x000fe40000004100 */
[----:B------:R-:W-:-:S03]  /*1b00*/  HADD2.F32 R18, -RZ, R13.H1_H1 ;  /* 0x3000000dff127230 */ /* 0x000fc60000004100 */
[----:B------:R-:W-:Y:S01]  /*1b10*/  FADD.FTZ R13, -R54, R12 ;  /* 0x0000000c360d7221 */ /* 0x000fe20000010100 */
[----:B------:R-:W-:Y:S02]  /*1b20*/  IADD3 R12, P0, R46, UR22, RZ ;  /* 0x000000162e0c7c10 */ /* 0x000fe4000ff1e0ff */
[----:B------:R-:W-:Y:S01]  /*1b30*/  SHF.L.U64.HI R118, R11, 0x1, R20 ;  /* 0x000000010b767819 */ /* 0x000fe20000010214 */
[----:B------:R-:W-:Y:S01]  /*1b40*/  FMUL.FTZ R20, R9, R13 ;  /* 0x0000000d09147220 */ /* 0x000fe20000410000 */
[----:B------:R-:W-:Y:S01]  /*1b50*/  IADD3.X R13, R42, UR23, RZ, P0, !PT ;  /* 0x000000172a0d7c10 */ /* 0x000fe200087fe4ff */
[----:B------:R-:W-:Y:S01]  /*1b60*/  FADD.FTZ R21, -R54, R21 ;  /* 0x0000001536157221 */ /* 0x000fe20000010100 */
[----:B------:R-:W-:Y:S01]  /*1b70*/  FFMA.FTZ R40, R2, R24, R6 ;  /* 0x0000001802287223 */ /* 0x000fe20000010006 */
[----:B------:R-:W-:Y:S01]  /*1b80*/  SHF.L.U32 R119, R11, 0x1, RZ ;  /* 0x000000010b777819 */ /* 0x000fe200000006ff */
[----:B------:R-:W-:Y:S02]  /*1b90*/  FADD.FTZ R11, -R54, R19 ;  /* 0x00000013360b7221 */ /* 0x000fe40000010100 */
[----:B------:R-:W4:Y:S01]  /*1ba0*/  LDG.E.64.CONSTANT R12, desc[UR14][R12.64] ;  /* 0x0000000e0c0c7981 */ /* 0x000f22000c1e9b00 */
[----:B------:R-:W-:-:S03]  /*1bb0*/  FMUL.FTZ R24, R9, R21 ;  /* 0x0000001509187220 */ /* 0x000fc60000410000 */
[----:B------:R-:W-:Y:S01]  /*1bc0*/  STL [R1+0x88], R58 ;  /* 0x0000883a01007387 */ /* 0x000fe20000100800 */
[----:B------:R-:W-:-:S03]  /*1bd0*/  FMUL.FTZ R11, R9, R11 ;  /* 0x0000000b090b7220 */ /* 0x000fc60000410000 */
[----:B------:R-:W-:Y:S04]  /*1be0*/  STL [R1+0x1b4], R58 ;  /* 0x0001b43a01007387 */ /* 0x000fe80000100800 */
[----:B------:R-:W-:Y:S04]  /*1bf0*/  STL [R1+0x78], R59 ;  /* 0x0000783b01007387 */ /* 0x000fe80000100800 */
[----:B------:R-:W-:Y:S04]  /*1c00*/  STL [R1+0x1b8], R59 ;  /* 0x0001b83b01007387 */ /* 0x000fe80000100800 */
[----:B------:R-:W-:Y:S01]  /*1c10*/  STL [R1+0x60], R24 ;  /* 0x0000601801007387 */ /* 0x000fe20000100800 */
[----:B------:R-:W-:-:S03]  /*1c20*/  FFMA.FTZ R47, R3, R11, R7 ;  /* 0x0000000b032f7223 */ /* 0x000fc60000010007 */
[----:B------:R-:W-:Y:S04]  /*1c30*/  STL [R1+0xb0], R118 ;  /* 0x0000b07601007387 */ /* 0x000fe80000100800 */
[----:B------:R-:W-:Y:S04]  /*1c40*/  STL [R1+0xac], R119 ;  /* 0x0000ac7701007387 */ /* 0x000fe80000100800 */
[----:B------:R-:W-:Y:S04]  /*1c50*/  STL [R1+0x74], R20 ;  /* 0x0000741401007387 */ /* 0x000fe80000100800 */
[----:B------:R1:W-:Y:S01]  /*1c60*/  STL [R1+0x84], R11 ;  /* 0x0000840b01007387 */ /* 0x0003e20000100800 */
[----:B------:R-:W-:Y:S01]  /*1c70*/  FADD.FTZ R18, -R54, R18 ;  /* 0x0000001236127221 */ /* 0x000fe20000010100 */
[----:B-1----:R-:W-:-:S03]  /*1c80*/  HADD2.F32 R11, -RZ, R14.H0_H0 ;  /* 0x2000000eff0b7230 */ /* 0x002fc60000004100 */
[----:B------:R-:W-:Y:S01]  /*1c90*/  FMUL.FTZ R18, R9, R18 ;  /* 0x0000001209127220 */ /* 0x000fe20000410000 */
[----:B------:R-:W-:Y:S02]  /*1ca0*/  HADD2.F32 R14, -RZ, R14.H1_H1 ;  /* 0x3000000eff0e7230 */ /* 0x000fe40000004100 */
[----:B------:R-:W-:Y:S01]  /*1cb0*/  FADD.FTZ R11, -R54, R11 ;  /* 0x0000000b360b7221 */ /* 0x000fe20000010100 */
[----:B------:R-:W-:Y:S01]  /*1cc0*/  FFMA.FTZ R46, R2, R20, R6 ;  /* 0x00000014022e7223 */ /* 0x000fe20000010006 */
[----:B------:R-:W-:Y:S02]  /*1cd0*/  IADD3 R20, P0, R119, UR16, RZ ;  /* 0x0000001077147c10 */ /* 0x000fe4000ff1e0ff */
[C---:B------:R-:W-:Y:S01]  /*1ce0*/  FMUL.FTZ R11, R9.reuse, R11 ;  /* 0x0000000b090b7220 */ /* 0x040fe20000410000 */
[----:B------:R1:W-:Y:S01]  /*1cf0*/  STL [R1+0x70], R18 ;  /* 0x0000701201007387 */ /* 0x0003e20000100800 */
[----:B------:R-:W-:Y:S01]  /*1d00*/  FFMA.FTZ R52, R4, R18, R8 ;  /* 0x0000001204347223 */ /* 0x000fe20000010008 */
[----:B------:R-:W-:Y:S01]  /*1d10*/  FADD.FTZ R14, -R54, R14 ;  /* 0x0000000e360e7221 */ /* 0x000fe20000010100 */
[----:B------:R-:W-:Y:S01]  /*1d20*/  IADD3.X R21, R118, UR17, RZ, P0, !PT ;  /* 0x0000001176157c10 */ /* 0x000fe200087fe4ff */
[----:B------:R2:W-:Y:S02]  /*1d30*/  STL [R1+0x6c], R11 ;  /* 0x00006c0b01007387 */ /* 0x0005e40000100800 */
[----:B------:R-:W-:Y:S01]  /*1d40*/  FMUL.FTZ R60, R9, R14 ;  /* 0x0000000e093c7220 */ /* 0x000fe20000410000 */
[----:B------:R-:W-:-:S02]  /*1d50*/  HADD2.F32 R25, -RZ, R15.H1_H1 ;  /* 0x3000000fff197230 */ /* 0x000fc40000004100 */
[----:B------:R-:W4:Y:S01]  /*1d60*/  LDG.E.64.CONSTANT R20, desc[UR14][R20.64] ;  /* 0x0000000e14147981 */ /* 0x000f22000c1e9b00 */
[----:B-1----:R-:W-:Y:S01]  /*1d70*/  FFMA.FTZ R18, R0, R11, R5 ;  /* 0x0000000b00127223 */ /* 0x002fe20000010005 */
[----:B--2---:R-:W-:-:S03]  /*1d80*/  HADD2.F32 R11, -RZ, R15.H0_H0 ;  /* 0x2000000fff0b7230 */ /* 0x004fc60000004100 */
[----:B------:R-:W-:Y:S02]  /*1d90*/  FMUL.FTZ R14, R18, -1.4426950216293334961 ;  /* 0xbfb8aa3b120e7820 */ /* 0x000fe40000410000 */
[----:B------:R-:W-:Y:S02]  /*1da0*/  FADD.FTZ R15, -R54, R11 ;  /* 0x0000000b360f7221 */ /* 0x000fe40000010100 */
[----:B------:R1:W-:Y:S01]  /*1db0*/  MUFU.EX2 R11, R14 ;  /* 0x0000000e000b7308 */ /* 0x0003e20000000800 */
[----:B------:R-:W-:Y:S01]  /*1dc0*/  FFMA.FTZ R33, R0, R24, R5 ;  /* 0x0000001800217223 */ /* 0x000fe20000010005 */
[C---:B------:R-:W-:Y:S01]  /*1dd0*/  FMUL.FTZ R61, R9.reuse, R15 ;  /* 0x0000000f093d7220 */ /* 0x040fe20000410000 */
[----:B------:R-:W-:Y:S01]  /*1de0*/  FADD.FTZ R25, -R54, R25 ;  /* 0x0000001936197221 */ /* 0x000fe20000010100 */
[----:B------:R-:W-:Y:S01]  /*1df0*/  HADD2.F32 R24, -RZ, R16.H0_H0 ;  /* 0x20000010ff187230 */ /* 0x000fe20000004100 */
[----:B-1----:R-:W-:Y:S02]  /*1e00*/  IADD3 R14, P0, R48, UR22, RZ ;  /* 0x00000016300e7c10 */ /* 0x002fe4000ff1e0ff */
[----:B------:R-:W-:-:S02]  /*1e10*/  FMUL.FTZ R62, R9, R25 ;  /* 0x00000019093e7220 */ /* 0x000fc40000410000 */
[----:B------:R-:W-:Y:S01]  /*1e20*/  IADD3.X R15, R43, UR23, RZ, P0, !PT ;  /* 0x000000172b0f7c10 */ /* 0x000fe200087fe4ff */
[----:B------:R-:W-:Y:S02]  /*1e30*/  HADD2.F32 R25, -RZ, R16.H1_H1 ;  /* 0x30000010ff197230 */ /* 0x000fe40000004100 */
[----:B------:R-:W-:-:S03]  /*1e40*/  FADD.FTZ R24, -R54, R24 ;  /* 0x0000001836187221 */ /* 0x000fc60000010100 */
[----:B------:R-:W2:Y:S01]  /*1e50*/  LDG.E.64.CONSTANT R14, desc[UR14][R14.64] ;  /* 0x0000000e0e0e7981 */ /* 0x000ea2000c1e9b00 */
[C---:B------:R-:W-:Y:S01]  /*1e60*/  FMUL.FTZ R63, R9.reuse, R24 ;  /* 0x00000018093f7220 */ /* 0x040fe20000410000 */
[C---:B------:R-:W-:Y:S01]  /*1e70*/  FADD.FTZ R25, -R54.reuse, R25 ;  /* 0x0000001936197221 */ /* 0x040fe20000010100 */
[----:B------:R-:W-:Y:S01]  /*1e80*/  HADD2.F32 R24, -RZ, R17.H0_H0 ;  /* 0x20000011ff187230 */ /* 0x000fe20000004100 */
[----:B------:R-:W-:Y:S02]  /*1e90*/  STL [R1+0x5c], R60 ;  /* 0x00005c3c01007387 */ /* 0x000fe40000100800 */
[----:B------:R-:W-:Y:S02]  /*1ea0*/  FMUL.FTZ R48, R9, R25 ;  /* 0x0000001909307220 */ /* 0x000fe40000410000 */
[----:B------:R-:W-:Y:S01]  /*1eb0*/  STL [R1+0x1bc], R60 ;  /* 0x0001bc3c01007387 */ /* 0x000fe20000100800 */
[----:B------:R-:W-:-:S03]  /*1ec0*/  FADD.FTZ R24, -R54, R24 ;  /* 0x0000001836187221 */ /* 0x000fc60000010100 */
[----:B------:R-:W-:Y:S01]  /*1ed0*/  STL [R1+0x58], R61 ;  /* 0x0000583d01007387 */ /* 0x000fe20000100800 */
[----:B------:R-:W-:-:S03]  /*1ee0*/  HADD2.F32 R25, -RZ, R17.H1_H1 ;  /* 0x30000011ff197230 */ /* 0x000fc60000004100 */
[----:B------:R-:W-:Y:S04]  /*1ef0*/  STL [R1+0x1c0], R61 ;  /* 0x0001c03d01007387 */ /* 0x000fe80000100800 */
[----:B------:R-:W-:Y:S01]  /*1f00*/  STL [R1+0x68], R62 ;  /* 0x0000683e01007387 */ /* 0x000fe20000100800 */
[----:B------:R-:W-:-:S03]  /*1f10*/  FFMA.FTZ R69, R2, R48, R6 ;  /* 0x0000003002457223 */ /* 0x000fc60000010006 */
[----:B------:R-:W-:Y:S04]  /*1f20*/  STL [R1+0x1c4], R62 ;  /* 0x0001c43e01007387 */ /* 0x000fe80000100800 */
[----:B------:R-:W-:Y:S04]  /*1f30*/  STL [R1+0x54], R63 ;  /* 0x0000543f01007387 */ /* 0x000fe80000100800 */
[----:B------:R-:W-:Y:S01]  /*1f40*/  STL [R1+0x1c8], R63 ;  /* 0x0001c83f01007387 */ /* 0x000fe20000100800 */
[----:B------:R-:W-:-:S03]  /*1f50*/  FADD.FTZ R25, -R54, R25 ;  /* 0x0000001936197221 */ /* 0x000fc60000010100 */
[----:B------:R1:W-:Y:S02]  /*1f60*/  STL [R1+0x1c], R48 ;  /* 0x00001c3001007387 */ /* 0x0003e40000100800 */
[----:B-1----:R-:W-:Y:S01]  /*1f70*/  FMUL.FTZ R48, R9, R24 ;  /* 0x0000001809307220 */ /* 0x002fe20000410000 */
[----:B------:R-:W-:-:S03]  /*1f80*/  IADD3 R24, P0, R56, UR22, RZ ;  /* 0x0000001638187c10 */ /* 0x000fc6000ff1e0ff */
[----:B------:R-:W-:Y:S01]  /*1f90*/  FFMA.FTZ R66, R3, R48, R7 ;  /* 0x0000003003427223 */ /* 0x000fe20000010007 */
[----:B------:R1:W-:Y:S02]  /*1fa0*/  STL [R1+0x18], R48 ;  /* 0x0000183001007387 */ /* 0x0003e40000100800 */
[----:B-1----:R-:W-:Y:S01]  /*1fb0*/  FMUL.FTZ R48, R9, R25 ;  /* 0x0000001909307220 */ /* 0x002fe20000410000 */
[----:B------:R-:W-:-:S06]  /*1fc0*/  IADD3.X R25, R49, UR23, RZ, P0, !PT ;  /* 0x0000001731197c10 */ /* 0x000fcc00087fe4ff */
[----:B------:R-:W2:Y:S01]  /*1fd0*/  LDG.E.64.CONSTANT R24, desc[UR14][R24.64] ;  /* 0x0000000e18187981 */ /* 0x000ea2000c1e9b00 */
[--C-:B------:R-:W-:Y:S02]  /*1fe0*/  HADD2.F32 R17, -RZ, R22.reuse.H0_H0 ;  /* 0x20000016ff117230 */ /* 0x100fe40000004100 */
[----:B------:R-:W-:-:S03]  /*1ff0*/  HADD2.F32 R22, -RZ, R22.H1_H1 ;  /* 0x30000016ff167230 */ /* 0x000fc60000004100 */
[C---:B------:R-:W-:Y:S02]  /*2000*/  FADD.FTZ R17, -R54.reuse, R17 ;  /* 0x0000001136117221 */ /* 0x040fe40000010100 */
[----:B------:R-:W-:Y:S02]  /*2010*/  FADD.FTZ R22, -R54, R22 ;  /* 0x0000001636167221 */ /* 0x000fe40000010100 */
[C---:B------:R-:W-:Y:S02]  /*2020*/  FMUL.FTZ R17, R9.reuse, R17 ;  /* 0x0000001109117220 */ /* 0x040fe40000410000 */
[----:B------:R-:W-:Y:S01]  /*2030*/  FMUL.FTZ R22, R9, R22 ;  /* 0x0000001609167220 */ /* 0x000fe20000410000 */
[----:B------:R1:W-:Y:S01]  /*2040*/  STL [R1+0x14], R48 ;  /* 0x0000143001007387 */ /* 0x0003e20000100800 */
[----:B------:R-:W-:Y:S02]  /*2050*/  FFMA.FTZ R67, R4, R48, R8 ;  /* 0x0000003004437223 */ /* 0x000fe40000010008 */
[----:B------:R-:W-:Y:S01]  /*2060*/  FFMA.FTZ R57, R2, R22, R6 ;  /* 0x0000001602397223 */ /* 0x000fe20000010006 */
[----:B------:R0:W-:Y:S01]  /*2070*/  STL [R1+0x10], R17 ;  /* 0x0000101101007387 */ /* 0x0001e20000100800 */
[----:B------:R-:W3:Y:S03]  /*2080*/  MUFU.EX2 R26, R26 ;  /* 0x0000001a001a7308 */ /* 0x000ee60000000800 */
[----:B------:R0:W-:Y:S01]  /*2090*/  STL [R1+0x4], R22 ;  /* 0x0000041601007387 */ /* 0x0001e20000100800 */
[----:B-1----:R-:W-:Y:S01]  /*20a0*/  FFMA.FTZ R48, R0, R17, R5 ;  /* 0x0000001100307223 */ /* 0x002fe20000010005 */
[--C-:B------:R-:W-:Y:S01]  /*20b0*/  HADD2.F32 R124, -RZ, R23.reuse.H1_H1 ;  /* 0x30000017ff7c7230 */ /* 0x100fe20000004100 */
[----:B------:R-:W-:Y:S01]  /*20c0*/  MOV R55, 0x400 ;  /* 0x0000040000377802 */ /* 0x000fe20000000f00 */
[----:B0-----:R-:W-:Y:S01]  /*20d0*/  HADD2.F32 R17, -RZ, R23.H0_H0 ;  /* 0x20000017ff117230 */ /* 0x001fe20000004100 */
[----:B------:R-:W-:Y:S01]  /*20e0*/  IADD3 R22, P0, R105, UR22, RZ ;  /* 0x0000001669167c10 */ /* 0x000fe2000ff1e0ff */
[----:B------:R-:W0:Y:S03]  /*20f0*/  MUFU.EX2 R27, R27 ;  /* 0x0000001b001b7308 */ /* 0x000e260000000800 */
[----:B------:R-:W-:Y:S01]  /*2100*/  IADD3.X R23, R84, UR23, RZ, P0, !PT ;  /* 0x0000001754177c10 */ /* 0x000fe200087fe4ff */
[----:B------:R-:W-:Y:S01]  /*2110*/  FADD.FTZ R17, -R54, R17 ;  /* 0x0000001136117221 */ /* 0x000fe20000010100 */
[----:B------:R-:W-:Y:S01]  /*2120*/  IADD3 R55, R55, 0x3c00, RZ ;  /* 0x00003c0037377810 */ /* 0x000fe20007ffe0ff */
[----:B------:R-:W-:Y:S01]  /*2130*/  FMUL.FTZ R50, R97, -1.4426950216293334961 ;  /* 0xbfb8aa3b61327820 */ /* 0x000fe20000410000 */
[----:B------:R-:W-:Y:S01]  /*2140*/  IADD3 R107, R28, 0x4b00, RZ ;  /* 0x00004b001c6b7810 */ /* 0x000fe20007ffe0ff */
[----:B------:R-:W-:Y:S01]  /*2150*/  FMUL.FTZ R17, R9, R17 ;  /* 0x0000001109117220 */ /* 0x000fe20000410000 */
[----:B------:R-:W2:Y:S01]  /*2160*/  LDG.E.64.CONSTANT R22, desc[UR14][R22.64] ;  /* 0x0000000e16167981 */ /* 0x000ea2000c1e9b00 */
[----:B------:R-:W-:-:S02]  /*2170*/  LEA R55, R53, R55, 0x18 ;  /* 0x0000003735377211 */ /* 0x000fc400078ec0ff */
[----:B------:R-:W-:Y:S01]  /*2180*/  IADD3 R107, P0, R107, R44, RZ ;  /* 0x0000002c6b6b7210 */ /* 0x000fe20007f1e0ff */
[----:B------:R1:W-:Y:S01]  /*2190*/  STL [R1], R17 ;  /* 0x0000001101007387 */ /* 0x0003e20000100800 */
[----:B------:R-:W-:Y:S01]  /*21a0*/  FFMA.FTZ R49, R3, R17, R7 ;  /* 0x0000001103317223 */ /* 0x000fe20000010007 */
[----:B------:R-:W-:Y:S02]  /*21b0*/  IMAD R55, R51, 0x18, R55 ;  /* 0x0000001833377824 */ /* 0x000fe400078e0237 */
[----:B------:R-:W-:Y:S01]  /*21c0*/  FADD.FTZ R109, R29, 1 ;  /* 0x3f8000001d6d7421 */ /* 0x000fe20000010000 */
[----:B------:R-:W0:Y:S01]  /*21d0*/  MUFU.EX2 R50, R50 ;  /* 0x0000003200327308 */ /* 0x000e220000000800 */
[C---:B------:R-:W-:Y:S02]  /*21e0*/  IADD3 R105, R28.reuse, 0x5280, RZ ;  /* 0x000052801c697810 */ /* 0x040fe40007ffe0ff */
[C---:B------:R-:W-:Y:S02]  /*21f0*/  IADD3 R84, R28.reuse, 0x5a00, RZ ;  /* 0x00005a001c547810 */ /* 0x040fe40007ffe0ff */
[----:B------:R-:W-:-:S02]  /*2200*/  IADD3 R51, R28, 0x6900, RZ ;  /* 0x000069001c337810 */ /* 0x000fc40007ffe0ff */
[C---:B-1----:R-:W-:Y:S02]  /*2210*/  IADD3 R17, R28.reuse, 0x6180, RZ ;  /* 0x000061801c117810 */ /* 0x042fe40007ffe0ff */
[----:B------:R-:W-:Y:S01]  /*2220*/  IADD3 R29, R28, 0x7080, RZ ;  /* 0x000070801c1d7810 */ /* 0x000fe20007ffe0ff */
[----:B---3--:R-:W-:Y:S01]  /*2230*/  FADD.FTZ R110, R26, 1 ;  /* 0x3f8000001a6e7421 */ /* 0x008fe20000010000 */
[----:B------:R-:W-:Y:S01]  /*2240*/  IADD3.X R28, RZ, R45, RZ, P0, !PT ;  /* 0x0000002dff1c7210 */ /* 0x000fe200007fe4ff */
[----:B------:R-:W-:Y:S01]  /*2250*/  FFMA.FTZ R43, R4, R62, R8 ;  /* 0x0000003e042b7223 */ /* 0x000fe20000010008 */
[----:B------:R-:W-:Y:S01]  /*2260*/  IADD3 R26, P5, R117, UR22, RZ ;  /* 0x00000016751a7c10 */ /* 0x000fe2000ffbe0ff */
[----:B------:R-:W-:Y:S01]  /*2270*/  FFMA.FTZ R68, R0, R63, R5 ;  /* 0x0000003f00447223 */ /* 0x000fe20000010005 */
[C---:B------:R-:W-:Y:S02]  /*2280*/  SHF.L.U64.HI R62, R107.reuse, 0x1, R28 ;  /* 0x000000016b3e7819 */ /* 0x040fe4000001021c */
[----:B------:R-:W-:Y:S01]  /*2290*/  SHF.L.U32 R63, R107, 0x1, RZ ;  /* 0x000000016b3f7819 */ /* 0x000fe200000006ff */
[----:B0-----:R-:W-:Y:S01]  /*22a0*/  FADD.FTZ R107, R27, 1 ;  /* 0x3f8000001b6b7421 */ /* 0x001fe20000010000 */
[----:B------:R-:W-:Y:S01]  /*22b0*/  IADD3.X R27, R116, UR23, RZ, P5, !PT ;  /* 0x00000017741b7c10 */ /* 0x000fe2000affe4ff */
[----:B------:R-:W0:Y:S01]  /*22c0*/  MUFU.RCP R109, R109 ;  /* 0x0000006d006d7308 */ /* 0x000e220000001000 */
[----:B------:R-:W-:Y:S01]  /*22d0*/  IADD3 R28, P6, R63, UR16, RZ ;  /* 0x000000103f1c7c10 */ /* 0x000fe2000ffde0ff */
[----:B------:R-:W-:-:S03]  /*22e0*/  FFMA.FTZ R73, R3, R58, R7 ;  /* 0x0000003a03497223 */ /* 0x000fc60000010007 */
[----:B------:R-:W3:Y:S01]  /*22f0*/  LDG.E.64.CONSTANT R26, desc[UR14][R26.64] ;  /* 0x0000000e1a1a7981 */ /* 0x000ee2000c1e9b00 */
[-C--:B------:R-:W-:Y:S02]  /*2300*/  IADD3 R105, P4, R105, R44.reuse, RZ ;  /* 0x0000002c69697210 */ /* 0x080fe40007f9e0ff */
[-C--:B------:R-:W-:Y:S02]  /*2310*/  IADD3 R84, P3, R84, R44.reuse, RZ ;  /* 0x0000002c54547210 */ /* 0x080fe40007f7e0ff */
[-C--:B------:R-:W-:Y:S02]  /*2320*/  IADD3 R17, P2, R17, R44.reuse, RZ ;  /* 0x0000002c11117210 */ /* 0x080fe40007f5e0ff */
[----:B------:R-:W-:Y:S02]  /*2330*/  IADD3 R51, P1, R51, R44, RZ ;  /* 0x0000002c33337210 */ /* 0x000fe40007f3e0ff */
[----:B------:R-:W-:Y:S01]  /*2340*/  MOV R58, R112 ;  /* 0x00000070003a7202 */ /* 0x000fe20000000f00 */
[----:B------:R-:W-:Y:S01]  /*2350*/  FADD.FTZ R112, R50, 1 ;  /* 0x3f80000032707421 */ /* 0x000fe20000010000 */
[----:B------:R-:W-:Y:S01]  /*2360*/  IADD3 R44, P0, R29, R44, RZ ;  /* 0x0000002c1d2c7210 */ /* 0x000fe20007f1e0ff */
[--C-:B------:R-:W-:Y:S01]  /*2370*/  HADD2.F32 R123, -RZ, R30.reuse.H0_H0 ;  /* 0x2000001eff7b7230 */ /* 0x100fe20000004100 */
[----:B------:R-:W1:Y:S01]  /*2380*/  MUFU.RCP R110, R110 ;  /* 0x0000006e006e7308 */ /* 0x000e620000001000 */
[----:B------:R-:W-:Y:S01]  /*2390*/  IADD3.X R29, R62, UR17, RZ, P6, !PT ;  /* 0x000000113e1d7c10 */ /* 0x000fe2000b7fe4ff */
[----:B------:R-:W-:-:S02]  /*23a0*/  HADD2.F32 R30, -RZ, R30.H1_H1 ;  /* 0x3000001eff1e7230 */ /* 0x000fc40000004100 */
[----:B------:R-:W-:Y:S01]  /*23b0*/  FMUL.FTZ R98, R94, -1.4426950216293334961 ;  /* 0xbfb8aa3b5e627820 */ /* 0x000fe20000410000 */
[----:B------:R-:W-:Y:S02]  /*23c0*/  FFMA.FTZ R86, R2, R32, R6 ;  /* 0x0000002002567223 */ /* 0x000fe40000010006 */
[----:B------:R-:W-:Y:S01]  /*23d0*/  FADD.FTZ R122, -R54, R30 ;  /* 0x0000001e367a7221 */ /* 0x000fe20000010100 */
[----:B------:R-:W1:Y:S01]  /*23e0*/  MUFU.RCP R112, R112 ;  /* 0x0000007000707308 */ /* 0x000e620000001000 */
[----:B------:R-:W3:Y:S01]  /*23f0*/  LDG.E.64.CONSTANT R28, desc[UR14][R28.64] ;  /* 0x0000000e1c1c7981 */ /* 0x000ee2000c1e9b00 */
[----:B------:R-:W-:Y:S01]  /*2400*/  FMUL.FTZ R90, R86, -1.4426950216293334961 ;  /* 0xbfb8aa3b565a7820 */ /* 0x000fe20000410000 */
[----:B0-----:R-:W-:-:S05]  /*2410*/  FADD.FTZ R116, -R109, 1 ;  /* 0x3f8000006d747421 */ /* 0x001fca0000010100 */
[----:B------:R-:W0:Y:S01]  /*2420*/  MUFU.RCP R30, R107 ;  /* 0x0000006b001e7308 */ /* 0x000e220000001000 */
[----:B------:R-:W-:-:S07]  /*2430*/  FFMA.FTZ R116, R10, R116, 1 ;  /* 0x3f8000000a747423 */ /* 0x000fce0000010074 */
[----:B------:R-:W0:Y:S01]  /*2440*/  MUFU.EX2 R98, R98 ;  /* 0x0000006200627308 */ /* 0x000e220000000800 */
[----:B-1----:R-:W-:Y:S01]  /*2450*/  FADD.FTZ R10, -R110, 1 ;  /* 0x3f8000006e0a7421 */ /* 0x002fe20000010100 */
[----:B------:R-:W-:-:S06]  /*2460*/  FMUL.FTZ R89, R87, -1.4426950216293334961 ;  /* 0xbfb8aa3b57597820 */ /* 0x000fcc0000410000 */
[----:B------:R-:W1:Y:S01]  /*2470*/  MUFU.EX2 R90, R90 ;  /* 0x0000005a005a7308 */ /* 0x000e620000000800 */
[----:B------:R-:W-:Y:S01]  /*2480*/  FFMA.FTZ R91, R91, R10, 1 ;  /* 0x3f8000005b5b7423 */ /* 0x000fe2000001000a */
[----:B------:R-:W-:Y:S01]  /*2490*/  FADD.FTZ R10, -R112, 1 ;  /* 0x3f800000700a7421 */ /* 0x000fe20000010100 */
[----:B------:R-:W-:Y:S01]  /*24a0*/  FMUL.FTZ R32, R88, -1.4426950216293334961 ;  /* 0xbfb8aa3b58207820 */ /* 0x000fe20000410000 */
[----:B0-----:R-:W-:Y:S02]  /*24b0*/  FADD.FTZ R117, -R30, 1 ;  /* 0x3f8000001e757421 */ /* 0x001fe40000010100 */
[----:B------:R-:W-:Y:S02]  /*24c0*/  FFMA.FTZ R10, R97, R10, 1 ;  /* 0x3f800000610a7423 */ /* 0x000fe4000001000a */
[----:B------:R-:W0:Y:S01]  /*24d0*/  MUFU.EX2 R89, R89 ;  /* 0x0000005900597308 */ /* 0x000e220000000800 */
[----:B------:R-:W-:Y:S01]  /*24e0*/  FADD.FTZ R97, R98, 1 ;  /* 0x3f80000062617421 */ /* 0x000fe20000010000 */
[----:B------:R-:W-:Y:S01]  /*24f0*/  FFMA.FTZ R117, R99, R117, 1 ;  /* 0x3f80000063757423 */ /* 0x000fe20000010075 */
[----:B------:R-:W-:-:S02]  /*2500*/  HADD2.F32 R98, -RZ, R36.H0_H0 ;  /* 0x20000024ff627230 */ /* 0x000fc40000004100 */
[----:B------:R-:W-:-:S03]  /*2510*/  FMUL.FTZ R116, R109, R116 ;  /* 0x000000746d747220 */ /* 0x000fc60000410000 */
[----:B------:R-:W0:Y:S01]  /*2520*/  MUFU.EX2 R32, R32 ;  /* 0x0000002000207308 */ /* 0x000e220000000800 */
[----:B------:R-:W-:Y:S01]  /*2530*/  FMUL.FTZ R117, R30, R117 ;  /* 0x000000751e757220 */ /* 0x000fe20000410000 */
[--C-:B------:R-:W-:Y:S02]  /*2540*/  HADD2.F32 R121, -RZ, R31.reuse.H0_H0 ;  /* 0x2000001fff797230 */ /* 0x100fe40000004100 */
[----:B-1----:R-:W-:Y:S01]  /*2550*/  FADD.FTZ R30, R90, 1 ;  /* 0x3f8000005a1e7421 */ /* 0x002fe20000010000 */
[----:B------:R-:W-:Y:S02]  /*2560*/  HADD2.F32 R31, -RZ, R31.H1_H1 ;  /* 0x3000001fff1f7230 */ /* 0x000fe40000004100 */
[----:B------:R-:W-:Y:S01]  /*2570*/  FMUL.FTZ R112, R112, R10 ;  /* 0x0000000a70707220 */ /* 0x000fe20000410000 */
[----:B------:R-:W1:Y:S01]  /*2580*/  MUFU.RCP R97, R97 ;  /* 0x0000006100617308 */ /* 0x000e620000001000 */
[----:B------:R-:W-:Y:S01]  /*2590*/  FMUL.FTZ R10, R98, R116 ;  /* 0x00000074620a7220 */ /* 0x000fe20000410000 */
[----:B------:R-:W-:-:S02]  /*25a0*/  HADD2.F32 R36, -RZ, R36.H1_H1 ;  /* 0x30000024ff247230 */ /* 0x000fc40000004100 */
[----:B------:R-:W-:Y:S01]  /*25b0*/  FMUL.FTZ R91, R110, R91 ;  /* 0x0000005b6e5b7220 */ /* 0x000fe20000410000 */
[----:B------:R-:W-:-:S03]  /*25c0*/  HADD2.F32 R90, -RZ, R37.H0_H0 ;  /* 0x20000025ff5a7230 */ /* 0x000fc60000004100 */
[----:B------:R1:W4:Y:S01]  /*25d0*/  MUFU.RCP R98, R30 ;  /* 0x0000001e00627308 */ /* 0x0003220000001000 */
[----:B------:R-:W-:Y:S02]  /*25e0*/  HADD2.F32 R37, -RZ, R37.H1_H1 ;  /* 0x30000025ff257230 */ /* 0x000fe40000004100 */
[----:B------:R-:W-:Y:S01]  /*25f0*/  FMUL.FTZ R91, R36, R91 ;  /* 0x0000005b245b7220 */ /* 0x000fe20000410000 */
[----:B0-----:R-:W-:Y:S01]  /*2600*/  FADD.FTZ R99, R89, 1 ;  /* 0x3f80000059637421 */ /* 0x001fe20000010000 */
[----:B-1----:R-:W-:Y:S01]  /*2610*/  IADD3 R30, P5, R120, UR22, RZ ;  /* 0x00000016781e7c10 */ /* 0x002fe2000ffbe0ff */
[----:B------:R-:W-:-:S03]  /*2620*/  FADD.FTZ R120, -R54, R31 ;  /* 0x0000001f36787221 */ /* 0x000fc60000010100 */
[----:B------:R-:W-:Y:S01]  /*2630*/  IADD3.X R31, R58, UR23, RZ, P5, !PT ;  /* 0x000000173a1f7c10 */ /* 0x000fe2000affe4ff */
[----:B------:R-:W-:Y:S01]  /*2640*/  FMUL.FTZ R120, R9, R120 ;  /* 0x0000007809787220 */ /* 0x000fe20000410000 */
[----:B------:R-:W-:Y:S01]  /*2650*/  FMUL.FTZ R89, R37, R112 ;  /* 0x0000007025597220 */ /* 0x000fe20000410000 */
[----:B------:R-:W-:Y:S01]  /*2660*/  IADD3.X R36, RZ, R45, RZ, P4, !PT ;  /* 0x0000002dff247210 */ /* 0x000fe200027fe4ff */
[----:B------:R-:W-:Y:S01]  /*2670*/  FADD.FTZ R37, R32, 1 ;  /* 0x3f80000020257421 */ /* 0x000fe20000010000 */
[C-C-:B------:R-:W-:Y:S01]  /*2680*/  FFMA.FTZ R74, R4.reuse, R59, R8.reuse ;  /* 0x0000003b044a7223 */ /* 0x140fe20000010008 */
[----:B------:R-:W-:Y:S01]  /*2690*/  FFMA.FTZ R32, R4, R120, R8 ;  /* 0x0000007804207223 */ /* 0x000fe20000010008 */
[C---:B------:R-:W-:Y:S01]  /*26a0*/  SHF.L.U32 R59, R105.reuse, 0x1, RZ ;  /* 0x00000001693b7819 */ /* 0x040fe200000006ff */
[----:B------:R-:W3:Y:S01]  /*26b0*/  LDG.E.64.CONSTANT R30, desc[UR14][R30.64] ;  /* 0x0000000e1e1e7981 */ /* 0x000ee2000c1e9b00 */
[----:B------:R-:W-:Y:S01]  /*26c0*/  SHF.L.U64.HI R58, R105, 0x1, R36 ;  /* 0x00000001693a7819 */ /* 0x000fe20000010224 */
[----:B------:R-:W-:Y:S01]  /*26d0*/  FADD.FTZ R109, -R97, 1 ;  /* 0x3f800000616d7421 */ /* 0x000fe20000010100 */
[----:B------:R0:W-:Y:S01]  /*26e0*/  MUFU.RCP R105, R37 ;  /* 0x0000002500697308 */ /* 0x0001e20000001000 */
[----:B------:R-:W-:-:S02]  /*26f0*/  IADD3 R36, P4, R59, UR16, RZ ;  /* 0x000000103b247c10 */ /* 0x000fc4000ff9e0ff */
[----:B------:R-:W-:Y:S01]  /*2700*/  FFMA.FTZ R109, R94, R109, 1 ;  /* 0x3f8000005e6d7423 */ /* 0x000fe2000001006d */
[----:B0-----:R-:W-:-:S04]  /*2710*/  FMUL.FTZ R37, R32, -1.4426950216293334961 ;  /* 0xbfb8aa3b20257820 */ /* 0x001fc80000410000 */
[----:B------:R0:W-:Y:S02]  /*2720*/  MUFU.EX2 R94, R37 ;  /* 0x00000025005e7308 */ /* 0x0001e40000000800 */
[----:B0-----:R-:W-:-:S06]  /*2730*/  IADD3.X R37, R58, UR17, RZ, P4, !PT ;  /* 0x000000113a257c10 */ /* 0x001fcc000a7fe4ff */
[----:B------:R-:W3:Y:S01]  /*2740*/  LDG.E.64.CONSTANT R36, desc[UR14][R36.64] ;  /* 0x0000000e24247981 */ /* 0x000ee2000c1e9b00 */
[----:B------:R-:W-:Y:S01]  /*2750*/  FMUL.FTZ R95, R82, -1.4426950216293334961 ;  /* 0xbfb8aa3b525f7820 */ /* 0x000fe20000410000 */
[----:B------:R-:W-:Y:S01]  /*2760*/  FMUL.FTZ R92, R40, -1.4426950216293334961 ;  /* 0xbfb8aa3b285c7820 */ /* 0x000fe20000410000 */
[----:B------:R-:W-:Y:S01]  /*2770*/  FMUL.FTZ R93, R41, -1.4426950216293334961 ;  /* 0xbfb8aa3b295d7820 */ /* 0x000fe20000410000 */
[----:B------:R-:W-:Y:S08]  /*2780*/  MUFU.RCP R99, R99 ;  /* 0x0000006300637308 */ /* 0x000ff00000001000 */
[----:B------:R-:W0:Y:S08]  /*2790*/  MUFU.EX2 R95, R95 ;  /* 0x0000005f005f7308 */ /* 0x000e300000000800 */
[----:B------:R-:W1:Y:S01]  /*27a0*/  MUFU.EX2 R92, R92 ;  /* 0x0000005c005c7308 */ /* 0x000e620000000800 */
[----:B------:R-:W-:-:S07]  /*27b0*/  FMUL.FTZ R85, R79, -1.4426950216293334961 ;  /* 0xbfb8aa3b4f557820 */ /* 0x000fce0000410000 */
[----:B------:R-:W1:Y:S01]  /*27c0*/  MUFU.EX2 R93, R93 ;  /* 0x0000005d005d7308 */ /* 0x000e620000000800 */
[----:B------:R-:W-:Y:S01]  /*27d0*/  FMUL.FTZ R83, R72, -1.4426950216293334961 ;  /* 0xbfb8aa3b48537820 */ /* 0x000fe20000410000 */
[----:B----4-:R-:W-:Y:S01]  /*27e0*/  FADD.FTZ R110, -R98, 1 ;  /* 0x3f800000626e7421 */ /* 0x010fe20000010100 */
[----:B0-----:R-:W-:Y:S01]  /*27f0*/  FADD.FTZ R95, R95, 1 ;  /* 0x3f8000005f5f7421 */ /* 0x001fe20000010000 */
[----:B------:R-:W-:-:S04]  /*2800*/  FMUL.FTZ R97, R97, R109 ;  /* 0x0000006d61617220 */ /* 0x000fc80000410000 */
[----:B------:R-:W0:Y:S01]  /*2810*/  MUFU.EX2 R85, R85 ;  /* 0x0000005500557308 */ /* 0x000e220000000800 */
[----:B-1----:R-:W-:Y:S01]  /*2820*/  FADD.FTZ R92, R92, 1 ;  /* 0x3f8000005c5c7421 */ /* 0x002fe20000010000 */
[----:B------:R-:W-:Y:S01]  /*2830*/  FADD.FTZ R109, -R99, 1 ;  /* 0x3f800000636d7421 */ /* 0x000fe20000010100 */
[----:B------:R-:W-:Y:S01]  /*2840*/  FMUL.FTZ R80, R71, -1.4426950216293334961 ;  /* 0xbfb8aa3b47507820 */ /* 0x000fe20000410000 */
[----:B------:R-:W-:Y:S01]  /*2850*/  FFMA.FTZ R86, R86, R110, 1 ;  /* 0x3f80000056567423 */ /* 0x000fe2000001006e */
[----:B------:R-:W-:Y:S01]  /*2860*/  FMUL.FTZ R81, R73, -1.4426950216293334961 ;  /* 0xbfb8aa3b49517820 */ /* 0x000fe20000410000 */
[----:B------:R-:W-:Y:S02]  /*2870*/  FFMA.FTZ R87, R87, R109, 1 ;  /* 0x3f80000057577423 */ /* 0x000fe4000001006d */
[----:B------:R-:W1:Y:S01]  /*2880*/  MUFU.EX2 R83, R83 ;  /* 0x0000005300537308 */ /* 0x000e620000000800 */
[----:B------:R-:W-:Y:S01]  /*2890*/  FMUL.FTZ R78, R74, -1.4426950216293334961 ;  /* 0xbfb8aa3b4a4e7820 */ /* 0x000fe20000410000 */
[----:B------:R-:W-:Y:S01]  /*28a0*/  FADD.FTZ R109, -R105, 1 ;  /* 0x3f800000696d7421 */ /* 0x000fe20000010100 */
[----:B------:R-:W-:Y:S01]  /*28b0*/  FMUL.FTZ R86, R98, R86 ;  /* 0x0000005662567220 */ /* 0x000fe20000410000 */
[----:B------:R-:W-:Y:S01]  /*28c0*/  FADD.FTZ R93, R93, 1 ;  /* 0x3f8000005d5d7421 */ /* 0x000fe20000010000 */
[----:B------:R-:W-:-:S03]  /*28d0*/  HADD2.F32 R98, -RZ, R34.H0_H0 ;  /* 0x20000022ff627230 */ /* 0x000fc60000004100 */
[----:B------:R-:W-:Y:S01]  /*28e0*/  MUFU.RCP R95, R95 ;  /* 0x0000005f005f7308 */ /* 0x000fe20000001000 */
[----:B------:R-:W-:Y:S02]  /*28f0*/  HADD2.F32 R34, -RZ, R34.H1_H1 ;  /* 0x30000022ff227230 */ /* 0x000fe40000004100 */
[----:B------:R-:W-:-:S05]  /*2900*/  FFMA.FTZ R88, R88, R109, 1 ;  /* 0x3f80000058587423 */ /* 0x000fca000001006d */
[----:B------:R-:W4:Y:S01]  /*2910*/  MUFU.RCP R92, R92 ;  /* 0x0000005c005c7308 */ /* 0x000f220000001000 */
[----:B------:R-:W-:Y:S01]  /*2920*/  FMUL.FTZ R99, R99, R87 ;  /* 0x0000005763637220 */ /* 0x000fe20000410000 */
[----:B------:R-:W-:Y:S01]  /*2930*/  FMUL.FTZ R87, R34, R86 ;  /* 0x0000005622577220 */ /* 0x000fe20000410000 */
[----:B0-----:R-:W-:-:S05]  /*2940*/  FADD.FTZ R85, R85, 1 ;  /* 0x3f80000055557421 */ /* 0x001fca0000010000 */
[----:B------:R-:W0:Y:S01]  /*2950*/  MUFU.EX2 R80, R80 ;  /* 0x0000005000507308 */ /* 0x000e220000000800 */
[----:B------:R-:W-:Y:S01]  /*2960*/  FMUL.FTZ R105, R105, R88 ;  /* 0x0000005869697220 */ /* 0x000fe20000410000 */
[----:B------:R-:W-:Y:S02]  /*2970*/  HADD2.F32 R86, -RZ, R35.H0_H0 ;  /* 0x20000023ff567230 */ /* 0x000fe40000004100 */
[----:B------:R-:W-:-:S04]  /*2980*/  FMUL.FTZ R88, R98, R97 ;  /* 0x0000006162587220 */ /* 0x000fc80000410000 */
[----:B------:R-:W0:Y:S01]  /*2990*/  MUFU.EX2 R81, R81 ;  /* 0x0000005100517308 */ /* 0x000e220000000800 */
[----:B------:R-:W-:Y:S01]  /*29a0*/  HADD2.F32 R98, -RZ, R35.H1_H1 ;  /* 0x30000023ff627230 */ /* 0x000fe20000004100 */
[----:B------:R-:W-:-:S06]  /*29b0*/  IADD3 R34, P4, R119, UR22, RZ ;  /* 0x0000001677227c10 */ /* 0x000fcc000ff9e0ff */
[----:B------:R-:W0:Y:S01]  /*29c0*/  MUFU.EX2 R78, R78 ;  /* 0x0000004e004e7308 */ /* 0x000e220000000800 */
[----:B------:R-:W-:-:S07]  /*29d0*/  FMUL.FTZ R86, R86, R99 ;  /* 0x0000006356567220 */ /* 0x000fce0000410000 */
[----:B------:R-:W0:Y:S01]  /*29e0*/  MUFU.RCP R93, R93 ;  /* 0x0000005d005d7308 */ /* 0x000e220000001000 */
[----:B-1----:R-:W-:Y:S01]  /*29f0*/  FADD.FTZ R99, R83, 1 ;  /* 0x3f80000053637421 */ /* 0x002fe20000010000 */
[----:B------:R-:W-:Y:S01]  /*2a00*/  IADD3.X R35, R118, UR23, RZ, P4, !PT ;  /* 0x0000001776237c10 */ /* 0x000fe2000a7fe4ff */
[----:B------:R-:W-:-:S05]  /*2a10*/  FMUL.FTZ R83, R98, R105 ;  /* 0x0000006962537220 */ /* 0x000fca0000410000 */
[----:B------:R1:W2:Y:S01]  /*2a20*/  MUFU.RCP R97, R85 ;  /* 0x0000005500617308 */ /* 0x0002a20000001000 */
[----:B----4-:R-:W-:Y:S01]  /*2a30*/  FADD.FTZ R98, -R92, 1 ;  /* 0x3f8000005c627421 */ /* 0x010fe20000010100 */
[----:B------:R-:W-:Y:S01]  /*2a40*/  FMUL.FTZ R75, R46, -1.4426950216293334961 ;  /* 0xbfb8aa3b2e4b7820 */ /* 0x000fe20000410000 */
[----:B0-----:R-:W-:Y:S01]  /*2a50*/  FADD.FTZ R105, R80, 1 ;  /* 0x3f80000050697421 */ /* 0x001fe20000010000 */
[----:B------:R-:W4:Y:S01]  /*2a60*/  LDG.E.64.CONSTANT R34, desc[UR14][R34.64] ;  /* 0x0000000e22227981 */ /* 0x000f22000c1e9b00 */
[----:B------:R-:W-:Y:S01]  /*2a70*/  FFMA.FTZ R80, R40, R98, 1 ;  /* 0x3f80000028507423 */ /* 0x000fe20000010062 */
[----:B-1----:R-:W-:Y:S01]  /*2a80*/  FADD.FTZ R85, -R95, 1 ;  /* 0x3f8000005f557421 */ /* 0x002fe20000010100 */
[----:B------:R-:W-:Y:S01]  /*2a90*/  IADD3.X R40, RZ, R45, RZ, P3, !PT ;  /* 0x0000002dff287210 */ /* 0x000fe20001ffe4ff */
[----:B------:R-:W-:Y:S02]  /*2aa0*/  FADD.FTZ R81, R81, 1 ;  /* 0x3f80000051517421 */ /* 0x000fe40000010000 */
[----:B------:R-:W-:Y:S01]  /*2ab0*/  FFMA.FTZ R82, R82, R85, 1 ;  /* 0x3f80000052527423 */ /* 0x000fe20000010055 */
[----:B------:R-:W-:Y:S01]  /*2ac0*/  FADD.FTZ R78, R78, 1 ;  /* 0x3f8000004e4e7421 */ /* 0x000fe20000010000 */
[----:B------:R0:W1:Y:S01]  /*2ad0*/  MUFU.RCP R85, R99 ;  /* 0x0000006300557308 */ /* 0x0000620000001000 */
[----:B------:R-:W-:Y:S01]  /*2ae0*/  FFMA.FTZ R42, R2, R60, R6 ;  /* 0x0000003c022a7223 */ /* 0x000fe20000010006 */
[----:B------:R-:W-:Y:S01]  /*2af0*/  FFMA.FTZ R19, R3, R61, R7 ;  /* 0x0000003d03137223 */ /* 0x000fe20000010007 */
[----:B------:R-:W-:-:S02]  /*2b00*/  SHF.L.U64.HI R60, R84, 0x1, R40 ;  /* 0x00000001543c7819 */ /* 0x000fc40000010228 */
[----:B------:R-:W-:-:S03]  /*2b10*/  SHF.L.U32 R61, R84, 0x1, RZ ;  /* 0x00000001543d7819 */ /* 0x000fc600000006ff */
[----:B------:R-:W1:Y:S01]  /*2b20*/  MUFU.EX2 R75, R75 ;  /* 0x0000004b004b7308 */ /* 0x000e620000000800 */
[----:B0-----:R-:W-:Y:S01]  /*2b30*/  FADD.FTZ R99, -R93, 1 ;  /* 0x3f8000005d637421 */ /* 0x001fe20000010100 */
[----:B------:R-:W-:-:S03]  /*2b40*/  FMUL.FTZ R82, R95, R82 ;  /* 0x000000525f527220 */ /* 0x000fc60000410000 */
[----:B------:R-:W-:-:S03]  /*2b50*/  FFMA.FTZ R99, R41, R99, 1 ;  /* 0x3f80000029637423 */ /* 0x000fc60000010063 */
[----:B------:R-:W0:Y:S01]  /*2b60*/  MUFU.RCP R98, R105 ;  /* 0x0000006900627308 */ /* 0x000e220000001000 */
[----:B--2---:R-:W-:Y:S01]  /*2b70*/  FADD.FTZ R41, -R97, 1 ;  /* 0x3f80000061297421 */ /* 0x004fe20000010100 */
[----:B------:R-:W-:-:S06]  /*2b80*/  FMUL.FTZ R77, R33, -1.4426950216293334961 ;  /* 0xbfb8aa3b214d7820 */ /* 0x000fcc0000410000 */
[----:B------:R2:W0:Y:S01]  /*2b90*/  MUFU.RCP R84, R81 ;  /* 0x0000005100547308 */ /* 0x0004220000001000 */
[----:B------:R-:W-:Y:S01]  /*2ba0*/  FFMA.FTZ R79, R79, R41, 1 ;  /* 0x3f8000004f4f7423 */ /* 0x000fe20000010029 */
[----:B--2---:R-:W-:-:S06]  /*2bb0*/  HADD2.F32 R81, -RZ, R38.H0_H0 ;  /* 0x20000026ff517230 */ /* 0x004fcc0000004100 */
[----:B------:R-:W2:Y:S01]  /*2bc0*/  MUFU.RCP R78, R78 ;  /* 0x0000004e004e7308 */ /* 0x000ea20000001000 */
[----:B------:R-:W-:Y:S01]  /*2bd0*/  FMUL.FTZ R82, R81, R82 ;  /* 0x0000005251527220 */ /* 0x000fe20000410000 */
[----:B------:R-:W-:Y:S02]  /*2be0*/  HADD2.F32 R81, -RZ, R38.H1_H1 ;  /* 0x30000026ff517230 */ /* 0x000fe40000004100 */
[--C-:B------:R-:W-:Y:S02]  /*2bf0*/  HADD2.F32 R38, -RZ, R39.reuse.H0_H0 ;  /* 0x20000027ff267230 */ /* 0x100fe40000004100 */
[----:B------:R-:W-:Y:S01]  /*2c00*/  FMUL.FTZ R79, R97, R79 ;  /* 0x0000004f614f7220 */ /* 0x000fe20000410000 */
[----:B------:R-:W-:Y:S01]  /*2c10*/  HADD2.F32 R39, -RZ, R39.H1_H1 ;  /* 0x30000027ff277230 */ /* 0x000fe20000004100 */
[----:B------:R-:W2:Y:S01]  /*2c20*/  MUFU.EX2 R77, R77 ;  /* 0x0000004d004d7308 */ /* 0x000ea20000000800 */
[----:B------:R-:W-:Y:S01]  /*2c30*/  FMUL.FTZ R80, R92, R80 ;  /* 0x000000505c507220 */ /* 0x000fe20000410000 */
[----:B------:R-:W-:Y:S01]  /*2c40*/  FMUL.FTZ R99, R93, R99 ;  /* 0x000000635d637220 */ /* 0x000fe20000410000 */
[----:B-1----:R-:W-:Y:S01]  /*2c50*/  FADD.FTZ R92, -R85, 1 ;  /* 0x3f800000555c7421 */ /* 0x002fe20000010100 */
[----:B------:R-:W-:Y:S01]  /*2c60*/  FMUL.FTZ R79, R39, R79 ;  /* 0x0000004f274f7220 */ /* 0x000fe20000410000 */
[----:B------:R-:W-:Y:S01]  /*2c70*/  FMUL.FTZ R70, R52, -1.4426950216293334961 ;  /* 0xbfb8aa3b34467820 */ /* 0x000fe20000410000 */
[----:B------:R-:W-:Y:S01]  /*2c80*/  FMUL.FTZ R81, R81, R80 ;  /* 0x0000005051517220 */ /* 0x000fe20000410000 */
[----:B------:R-:W-:Y:S01]  /*2c90*/  FADD.FTZ R75, R75, 1 ;  /* 0x3f8000004b4b7421 */ /* 0x000fe20000010000 */
[----:B0-----:R-:W-:Y:S01]  /*2ca0*/  FADD.FTZ R39, -R98, 1 ;  /* 0x3f80000062277421 */ /* 0x001fe20000010100 */
[----:B------:R-:W-:Y:S01]  /*2cb0*/  FMUL.FTZ R80, R38, R99 ;  /* 0x0000006326507220 */ /* 0x000fe20000410000 */
[----:B------:R-:W-:Y:S01]  /*2cc0*/  FMUL.FTZ R76, R47, -1.4426950216293334961 ;  /* 0xbfb8aa3b2f4c7820 */ /* 0x000fe20000410000 */
[----:B------:R-:W-:Y:S01]  /*2cd0*/  FADD.FTZ R38, -R84, 1 ;  /* 0x3f80000054267421 */ /* 0x000fe20000010100 */
[----:B------:R-:W-:Y:S01]  /*2ce0*/  FFMA.FTZ R92, R72, R92, 1 ;  /* 0x3f800000485c7423 */ /* 0x000fe2000001005c */
[----:B------:R-:W-:Y:S01]  /*2cf0*/  FFMA.FTZ R39, R71, R39, 1 ;  /* 0x3f80000047277423 */ /* 0x000fe20000010027 */
[----:B------:R2:W-:Y:S01]  /*2d00*/  MUFU.RCP R72, R75 ;  /* 0x0000004b00487308 */ /* 0x0005e20000001000 */
[----:B------:R-:W-:Y:S01]  /*2d10*/  IADD3 R40, P3, R61, UR16, RZ ;  /* 0x000000103d287c10 */ /* 0x000fe2000ff7e0ff */
[----:B------:R-:W-:Y:S01]  /*2d20*/  FFMA.FTZ R38, R73, R38, 1 ;  /* 0x3f80000049267423 */ /* 0x000fe20000010026 */
[----:B------:R-:W-:Y:S01]  /*2d30*/  FMUL.FTZ R73, R98, R39 ;  /* 0x0000002762497220 */ /* 0x000fe20000410000 */
[----:B------:R-:W-:-:S04]  /*2d40*/  HADD2.F32 R39, -RZ, R12.H0_H0 ;  /* 0x2000000cff277230 */ /* 0x000fc80000004100 */
[----:B------:R-:W0:Y:S01]  /*2d50*/  MUFU.EX2 R70, R70 ;  /* 0x0000004600467308 */ /* 0x000e220000000800 */
[----:B--2---:R-:W-:Y:S01]  /*2d60*/  FADD.FTZ R75, -R78, 1 ;  /* 0x3f8000004e4b7421 */ /* 0x004fe20000010100 */
[----:B------:R-:W-:Y:S01]  /*2d70*/  IADD3.X R41, R60, UR17, RZ, P3, !PT ;  /* 0x000000113c297c10 */ /* 0x000fe20009ffe4ff */
[----:B------:R-:W-:Y:S01]  /*2d80*/  FMUL.FTZ R92, R85, R92 ;  /* 0x0000005c555c7220 */ /* 0x000fe20000410000 */
[----:B------:R-:W-:Y:S01]  /*2d90*/  FMUL.FTZ R84, R84, R38 ;  /* 0x0000002654547220 */ /* 0x000fe20000410000 */
[----:B------:R-:W-:-:S03]  /*2da0*/  FFMA.FTZ R75, R74, R75, 1 ;  /* 0x3f8000004a4b7423 */ /* 0x000fc6000001004b */
[----:B------:R-:W1:Y:S01]  /*2db0*/  MUFU.EX2 R76, R76 ;  /* 0x0000004c004c7308 */ /* 0x000e620000000800 */
[----:B------:R-:W-:Y:S01]  /*2dc0*/  IADD3 R38, P3, R63, UR22, RZ ;  /* 0x000000163f267c10 */ /* 0x000fe2000ff7e0ff */
[----:B------:R-:W-:Y:S02]  /*2dd0*/  HADD2.F32 R74, -RZ, R12.H1_H1 ;  /* 0x3000000cff4a7230 */ /* 0x000fe40000004100 */
[----:B------:R-:W-:Y:S01]  /*2de0*/  FADD.FTZ R77, R77, 1 ;  /* 0x3f8000004d4d7421 */ /* 0x000fe20000010000 */
[----:B------:R-:W-:Y:S01]  /*2df0*/  FMUL.FTZ R12, R78, R75 ;  /* 0x0000004b4e0c7220 */ /* 0x000fe20000410000 */
[----:B------:R-:W-:Y:S01]  /*2e00*/  FMUL.FTZ R78, R39, R92 ;  /* 0x0000005c274e7220 */ /* 0x000fe20000410000 */
[----:B------:R-:W-:Y:S01]  /*2e10*/  FMUL.FTZ R101, R42, -1.4426950216293334961 ;  /* 0xbfb8aa3b2a657820 */ /* 0x000fe20000410000 */
[----:B------:R-:W-:Y:S01]  /*2e20*/  IADD3.X R39, R62, UR23, RZ, P3, !PT ;  /* 0x000000173e277c10 */ /* 0x000fe20009ffe4ff */
[----:B------:R-:W2:Y:S01]  /*2e30*/  LDG.E.64.CONSTANT R40, desc[UR14][R40.64] ;  /* 0x0000000e28287981 */ /* 0x000ea2000c1e9b00 */
[----:B------:R-:W1:Y:S01]  /*2e40*/  MUFU.RCP R77, R77 ;  /* 0x0000004d004d7308 */ /* 0x000e620000001000 */
[----:B------:R-:W-:Y:S01]  /*2e50*/  FMUL.FTZ R16, R43, -1.4426950216293334961 ;  /* 0xbfb8aa3b2b107820 */ /* 0x000fe20000410000 */
[----:B0-----:R-:W-:-:S02]  /*2e60*/  FADD.FTZ R70, R70, 1 ;  /* 0x3f80000046467421 */ /* 0x001fc40000010000 */
[----:B------:R-:W2:Y:S01]  /*2e70*/  LDG.E.64.CONSTANT R38, desc[UR14][R38.64] ;  /* 0x0000000e26267981 */ /* 0x000ea2000c1e9b00 */
[----:B------:R-:W-:-:S03]  /*2e80*/  FMUL.FTZ R100, R19, -1.4426950216293334961 ;  /* 0xbfb8aa3b13647820 */ /* 0x000fc60000410000 */
[----:B------:R-:W0:Y:S01]  /*2e90*/  MUFU.EX2 R101, R101 ;  /* 0x0000006500657308 */ /* 0x000e220000000800 */
[----:B-1----:R-:W-:Y:S01]  /*2ea0*/  FADD.FTZ R71, R76, 1 ;  /* 0x3f8000004c477421 */ /* 0x002fe20000010000 */
[----:B------:R-:W-:Y:S02]  /*2eb0*/  HADD2.F32 R75, -RZ, R13.H0_H0 ;  /* 0x2000000dff4b7230 */ /* 0x000fe40000004100 */
[----:B------:R-:W-:-:S04]  /*2ec0*/  FADD.FTZ R11, R11, 1 ;  /* 0x3f8000000b0b7421 */ /* 0x000fc80000010000 */
[----:B------:R-:W1:Y:S01]  /*2ed0*/  MUFU.EX2 R16, R16 ;  /* 0x0000001000107308 */ /* 0x000e620000000800 */
[----:B------:R-:W-:-:S07]  /*2ee0*/  FMUL.FTZ R73, R74, R73 ;  /* 0x000000494a497220 */ /* 0x000fce0000410000 */
[----:B------:R-:W1:Y:S01]  /*2ef0*/  MUFU.RCP R70, R70 ;  /* 0x0000004600467308 */ /* 0x000e620000001000 */
[----:B------:R-:W-:Y:S02]  /*2f00*/  HADD2.F32 R13, -RZ, R13.H1_H1 ;  /* 0x3000000dff0d7230 */ /* 0x000fe40000004100 */
[----:B------:R-:W-:-:S05]  /*2f10*/  FADD.FTZ R76, -R77, 1 ;  /* 0x3f8000004d4c7421 */ /* 0x000fca0000010100 */
[----:B------:R-:W1:Y:S08]  /*2f20*/  MUFU.EX2 R100, R100 ;  /* 0x0000006400647308 */ /* 0x000e700000000800 */
[----:B------:R-:W1:Y:S01]  /*2f30*/  MUFU.RCP R71, R71 ;  /* 0x0000004700477308 */ /* 0x000e620000001000 */
[----:B------:R-:W-:Y:S01]  /*2f40*/  FFMA.FTZ R76, R33, R76, 1 ;  /* 0x3f800000214c7423 */ /* 0x000fe2000001004c */
[----:B------:R-:W-:Y:S01]  /*2f50*/  FMUL.FTZ R12, R13, R12 ;  /* 0x0000000c0d0c7220 */ /* 0x000fe20000410000 */
[----:B------:R-:W-:-:S05]  /*2f60*/  HADD2.F32 R33, -RZ, R20.H0_H0 ;  /* 0x20000014ff217230 */ /* 0x000fca0000004100 */
[----:B------:R0:W-:Y:S01]  /*2f70*/  MUFU.RCP R74, R11 ;  /* 0x0000000b004a7308 */ /* 0x0001e20000001000 */
[----:B------:R-:W-:Y:S01]  /*2f80*/  FADD.FTZ R13, -R72, 1 ;  /* 0x3f800000480d7421 */ /* 0x000fe20000010100 */
[----:B------:R-:W-:Y:S02]  /*2f90*/  HADD2.F32 R20, -RZ, R20.H1_H1 ;  /* 0x30000014ff147230 */ /* 0x000fe40000004100 */
[----:B0-----:R-:W-:Y:S01]  /*2fa0*/  FMUL.FTZ R11, R75, R84 ;  /* 0x000000544b0b7220 */ /* 0x001fe20000410000 */
[----:B------:R-:W-:Y:S01]  /*2fb0*/  FADD.FTZ R75, R101, 1 ;  /* 0x3f800000654b7421 */ /* 0x000fe20000010000 */
[----:B-1----:R-:W-:Y:S01]  /*2fc0*/  FADD.FTZ R16, R16, 1 ;  /* 0x3f80000010107421 */ /* 0x002fe20000010000 */
[----:B------:R-:W-:Y:S01]  /*2fd0*/  FADD.FTZ R84, -R70, 1 ;  /* 0x3f80000046547421 */ /* 0x000fe20000010100 */
[----:B------:R-:W-:-:S03]  /*2fe0*/  FFMA.FTZ R13, R46, R13, 1 ;  /* 0x3f8000002e0d7423 */ /* 0x000fc6000001000d */
[----:B------:R-:W0:Y:S01]  /*2ff0*/  MUFU.RCP R75, R75 ;  /* 0x0000004b004b7308 */ /* 0x000e220000001000 */
[----:B------:R-:W-:Y:S01]  /*3000*/  FADD.FTZ R46, R100, 1 ;  /* 0x3f800000642e7421 */ /* 0x000fe20000010000 */
[----:B------:R-:W-:Y:S01]  /*3010*/  FADD.FTZ R118, -R54, R20 ;  /* 0x0000001436767221 */ /* 0x000fe20000010100 */
[----:B------:R-:W-:Y:S01]  /*3020*/  FADD.FTZ R85, -R71, 1 ;  /* 0x3f80000047557421 */ /* 0x000fe20000010100 */
[----:B------:R-:W-:Y:S01]  /*3030*/  FMUL.FTZ R104, R68, -1.4426950216293334961 ;  /* 0xbfb8aa3b44687820 */ /* 0x000fe20000410000 */
[----:B------:R-:W-:-:S03]  /*3040*/  FFMA.FTZ R52, R52, R84, 1 ;  /* 0x3f80000034347423 */ /* 0x000fc60000010054 */
[----:B------:R1:W0:Y:S01]  /*3050*/  MUFU.RCP R20, R16 ;  /* 0x0000001000147308 */ /* 0x0002220000001000 */
[----:B------:R-:W-:Y:S01]  /*3060*/  FMUL.FTZ R102, R69, -1.4426950216293334961 ;  /* 0xbfb8aa3b45667820 */ /* 0x000fe20000410000 */
[----:B------:R-:W-:Y:S01]  /*3070*/  FFMA.FTZ R47, R47, R85, 1 ;  /* 0x3f8000002f2f7423 */ /* 0x000fe20000010055 */
[----:B------:R-:W-:Y:S01]  /*3080*/  FMUL.FTZ R72, R72, R13 ;  /* 0x0000000d48487220 */ /* 0x000fe20000410000 */
[----:B------:R-:W-:Y:S02]  /*3090*/  HADD2.F32 R13, -RZ, R14.H0_H0 ;  /* 0x2000000eff0d7230 */ /* 0x000fe40000004100 */
[----:B------:R-:W-:Y:S02]  /*30a0*/  FMUL.FTZ R76, R77, R76 ;  /* 0x0000004c4d4c7220 */ /* 0x000fe40000410000 */
[----:B------:R-:W-:Y:S01]  /*30b0*/  MUFU.RCP R46, R46 ;  /* 0x0000002e002e7308 */ /* 0x000fe20000001000 */
[----:B-1----:R-:W-:Y:S01]  /*30c0*/  FMUL.FTZ R16, R70, R52 ;  /* 0x0000003446107220 */ /* 0x002fe20000410000 */
[----:B------:R-:W-:-:S02]  /*30d0*/  HADD2.F32 R70, -RZ, R15.H0_H0 ;  /* 0x2000000fff467230 */ /* 0x000fc40000004100 */
[----:B------:R-:W-:Y:S01]  /*30e0*/  FMUL.FTZ R47, R71, R47 ;  /* 0x0000002f472f7220 */ /* 0x000fe20000410000 */
[----:B------:R-:W-:Y:S01]  /*30f0*/  FMUL.FTZ R118, R9, R118 ;  /* 0x0000007609767220 */ /* 0x000fe20000410000 */
[----:B------:R-:W-:Y:S02]  /*3100*/  FMUL.FTZ R13, R13, R76 ;  /* 0x0000004c0d0d7220 */ /* 0x000fe40000410000 */
[----:B------:R-:W1:Y:S01]  /*3110*/  MUFU.EX2 R104, R104 ;  /* 0x0000006800687308 */ /* 0x000e620000000800 */
[----:B------:R-:W-:Y:S02]  /*3120*/  HADD2.F32 R76, -RZ, R15.H1_H1 ;  /* 0x3000000fff4c7230 */ /* 0x000fe40000004100 */
[----:B------:R-:W-:Y:S01]  /*3130*/  FMUL.FTZ R15, R70, R47 ;  /* 0x0000002f460f7220 */ /* 0x000fe20000410000 */
[----:B------:R-:W-:Y:S02]  /*3140*/  HADD2.F32 R14, -RZ, R14.H1_H1 ;  /* 0x3000000eff0e7230 */ /* 0x000fe40000004100 */
[----:B------:R-:W-:Y:S01]  /*3150*/  FFMA.FTZ R52, R2, R118, R6 ;  /* 0x0000007602347223 */ /* 0x000fe20000010006 */
[----:B0-----:R-:W-:Y:S01]  /*3160*/  FADD.FTZ R47, -R75, 1 ;  /* 0x3f8000004b2f7421 */ /* 0x001fe20000010100 */
[----:B------:R-:W0:Y:S01]  /*3170*/  MUFU.EX2 R102, R102 ;  /* 0x0000006600667308 */ /* 0x000e220000000800 */
[----:B------:R-:W-:Y:S01]  /*3180*/  FMUL.FTZ R16, R76, R16 ;  /* 0x000000104c107220 */ /* 0x000fe20000410000 */
[----:B------:R-:W-:Y:S01]  /*3190*/  FADD.FTZ R124, -R54, R124 ;  /* 0x0000007c367c7221 */ /* 0x000fe20000010100 */
[----:B------:R-:W-:Y:S01]  /*31a0*/  FMUL.FTZ R77, R52, -1.4426950216293334961 ;  /* 0xbfb8aa3b344d7820 */ /* 0x000fe20000410000 */
[----:B------:R-:W-:Y:S01]  /*31b0*/  FMUL.FTZ R14, R14, R72 ;  /* 0x000000480e0e7220 */ /* 0x000fe20000410000 */
[----:B------:R-:W-:Y:S01]  /*31c0*/  FADD.FTZ R76, -R20, 1 ;  /* 0x3f800000144c7421 */ /* 0x000fe20000010100 */
[----:B------:R-:W-:Y:S01]  /*31d0*/  FFMA.FTZ R47, R42, R47, 1 ;  /* 0x3f8000002a2f7423 */ /* 0x000fe2000001002f */
[----:B------:R-:W-:Y:S01]  /*31e0*/  FADD.FTZ R123, -R54, R123 ;  /* 0x0000007b367b7221 */ /* 0x000fe20000010100 */
[----:B------:R-:W-:Y:S01]  /*31f0*/  FADD.FTZ R72, -R74, 1 ;  /* 0x3f8000004a487421 */ /* 0x000fe20000010100 */
[----:B------:R-:W-:Y:S01]  /*3200*/  IADD3 R42, P3, R59, UR22, RZ ;  /* 0x000000163b2a7c10 */ /* 0x000fe2000ff7e0ff */
[----:B------:R-:W-:Y:S01]  /*3210*/  FMUL.FTZ R106, R66, -1.4426950216293334961 ;  /* 0xbfb8aa3b426a7820 */ /* 0x000fe20000410000 */
[----:B------:R-:W-:Y:S01]  /*3220*/  FMUL.FTZ R103, R67, -1.4426950216293334961 ;  /* 0xbfb8aa3b43677820 */ /* 0x000fe20000410000 */
[----:B------:R-:W-:Y:S01]  /*3230*/  FMUL.FTZ R124, R9, R124 ;  /* 0x0000007c097c7220 */ /* 0x000fe20000410000 */
[----:B------:R3:W-:Y:S01]  /*3240*/  MUFU.EX2 R70, R77 ;  /* 0x0000004d00467308 */ /* 0x0007e20000000800 */
[----:B------:R-:W-:Y:S01]  /*3250*/  FFMA.FTZ R76, R43, R76, 1 ;  /* 0x3f8000002b4c7423 */ /* 0x000fe2000001004c */
[C---:B------:R-:W-:Y:S01]  /*3260*/  FMUL.FTZ R123, R9.reuse, R123 ;  /* 0x0000007b097b7220 */ /* 0x040fe20000410000 */
[----:B------:R-:W-:Y:S01]  /*3270*/  FFMA.FTZ R18, R18, R72, 1 ;  /* 0x3f80000012127423 */ /* 0x000fe20000010048 */
[----:B------:R-:W-:Y:S01]  /*3280*/  IADD3.X R43, R58, UR23, RZ, P3, !PT ;  /* 0x000000173a2b7c10 */ /* 0x000fe20009ffe4ff */
[----:B------:R-:W-:Y:S01]  /*3290*/  FMUL.FTZ R122, R9, R122 ;  /* 0x0000007a097a7220 */ /* 0x000fe20000410000 */
[----:B-1----:R-:W-:Y:S01]  /*32a0*/  FADD.FTZ R72, R104, 1 ;  /* 0x3f80000068487421 */ /* 0x002fe20000010000 */
[----:B---3--:R-:W-:Y:S01]  /*32b0*/  FADD.FTZ R77, -R46, 1 ;  /* 0x3f8000002e4d7421 */ /* 0x008fe20000010100 */
[----:B------:R-:W1:Y:S01]  /*32c0*/  MUFU.EX2 R106, R106 ;  /* 0x0000006a006a7308 */ /* 0x000e620000000800 */
[----:B------:R-:W-:Y:S01]  /*32d0*/  STL [R1+0x1cc], R124 ;  /* 0x0001cc7c01007387 */ /* 0x000fe20000100800 */
[----:B------:R-:W-:Y:S01]  /*32e0*/  FMUL.FTZ R18, R74, R18 ;  /* 0x000000124a127220 */ /* 0x000fe20000410000 */
[----:B------:R-:W-:Y:S01]  /*32f0*/  FFMA.FTZ R19, R19, R77, 1 ;  /* 0x3f80000013137423 */ /* 0x000fe2000001004d */
[----:B0-----:R-:W-:Y:S01]  /*3300*/  FADD.FTZ R74, R102, 1 ;  /* 0x3f800000664a7421 */ /* 0x001fe20000010000 */
[----:B------:R-:W-:Y:S03]  /*3310*/  STL [R1+0x1d0], R123 ;  /* 0x0001d07b01007387 */ /* 0x000fe60000100800 */
[----:B------:R-:W0:Y:S01]  /*3320*/  MUFU.EX2 R103, R103 ;  /* 0x0000006700677308 */ /* 0x000e220000000800 */
[----:B------:R-:W-:Y:S01]  /*3330*/  STL [R1+0xa8], R62 ;  /* 0x0000a83e01007387 */ /* 0x000fe20000100800 */
[----:B------:R-:W-:Y:S01]  /*3340*/  FMUL.FTZ R111, R57, -1.4426950216293334961 ;  /* 0xbfb8aa3b396f7820 */ /* 0x000fe20000410000 */
[----:B------:R-:W-:-:S02]  /*3350*/  FMUL.FTZ R47, R75, R47 ;  /* 0x0000002f4b2f7220 */ /* 0x000fc40000410000 */
[----:B------:R-:W3:Y:S01]  /*3360*/  LDG.E.64.CONSTANT R42, desc[UR14][R42.64] ;  /* 0x0000000e2a2a7981 */ /* 0x000ee2000c1e9b00 */
[----:B------:R-:W-:Y:S01]  /*3370*/  FMUL.FTZ R19, R46, R19 ;  /* 0x000000132e137220 */ /* 0x000fe20000410000 */
[----:B------:R-:W-:Y:S02]  /*3380*/  IADD3.X R75, RZ, R45, RZ, P2, !PT ;  /* 0x0000002dff4b7210 */ /* 0x000fe400017fe4ff */
[----:B------:R-:W-:Y:S01]  /*3390*/  STL [R1+0xa4], R63 ;  /* 0x0000a43f01007387 */ /* 0x000fe20000100800 */
[----:B------:R-:W0:Y:S01]  /*33a0*/  MUFU.RCP R72, R72 ;  /* 0x0000004800487308 */ /* 0x000e220000001000 */
[----:B------:R-:W-:Y:S02]  /*33b0*/  HADD2.F32 R46, -RZ, R24.H0_H0 ;  /* 0x20000018ff2e7230 */ /* 0x000fe40000004100 */
[----:B------:R-:W-:Y:S01]  /*33c0*/  STL [R1+0x1d4], R122 ;  /* 0x0001d47a01007387 */ /* 0x000fe20000100800 */
[----:B------:R-:W-:-:S03]  /*33d0*/  FFMA.FTZ R56, R4, R124, R8 ;  /* 0x0000007c04387223 */ /* 0x000fc60000010008 */
[----:B------:R1:W-:Y:S01]  /*33e0*/  STL [R1+0xa0], R58 ;  /* 0x0000a03a01007387 */ /* 0x0003e20000100800 */
[----:B------:R-:W0:Y:S03]  /*33f0*/  MUFU.RCP R74, R74 ;  /* 0x0000004a004a7308 */ /* 0x000e260000001000 */
[----:B------:R1:W-:Y:S01]  /*3400*/  STL [R1+0x9c], R59 ;  /* 0x00009c3b01007387 */ /* 0x0003e20000100800 */
[----:B------:R-:W-:Y:S01]  /*3410*/  FMUL.FTZ R108, R48, -1.4426950216293334961 ;  /* 0xbfb8aa3b306c7820 */ /* 0x000fe20000410000 */
[----:B------:R-:W-:Y:S02]  /*3420*/  HADD2.F32 R24, -RZ, R24.H1_H1 ;  /* 0x30000018ff187230 */ /* 0x000fe40000004100 */
[----:B------:R-:W-:Y:S01]  /*3430*/  FMUL.FTZ R114, R56, -1.4426950216293334961 ;  /* 0xbfb8aa3b38727820 */ /* 0x000fe20000410000 */
[----:B------:R-:W-:Y:S01]  /*3440*/  FMUL.FTZ R113, R49, -1.4426950216293334961 ;  /* 0xbfb8aa3b31717820 */ /* 0x000fe20000410000 */
[----:B------:R-:W0:Y:S01]  /*3450*/  MUFU.EX2 R111, R111 ;  /* 0x0000006f006f7308 */ /* 0x000e220000000800 */
[----:B-1----:R-:W-:-:S02]  /*3460*/  SHF.L.U64.HI R58, R17, 0x1, R75 ;  /* 0x00000001113a7819 */ /* 0x002fc4000001024b */
[----:B------:R-:W-:Y:S01]  /*3470*/  SHF.L.U32 R59, R17, 0x1, RZ ;  /* 0x00000001113b7819 */ /* 0x000fe200000006ff */
[----:B------:R-:W-:Y:S01]  /*3480*/  FMUL.FTZ R17, R46, R18 ;  /* 0x000000122e117220 */ /* 0x000fe20000410000 */
[----:B------:R-:W-:Y:S02]  /*3490*/  FMUL.FTZ R20, R20, R76 ;  /* 0x0000004c14147220 */ /* 0x000fe40000410000 */
[----:B------:R-:W-:Y:S01]  /*34a0*/  IADD3 R46, P2, R59, UR16, RZ ;  /* 0x000000103b2e7c10 */ /* 0x000fe2000ff5e0ff */
[----:B------:R-:W-:Y:S02]  /*34b0*/  HADD2.F32 R76, -RZ, R25.H0_H0 ;  /* 0x20000019ff4c7230 */ /* 0x000fe40000004100 */
[----:B------:R-:W-:Y:S01]  /*34c0*/  FMUL.FTZ R18, R24, R47 ;  /* 0x0000002f18127220 */ /* 0x000fe20000410000 */
[----:B------:R-:W1:Y:S01]  /*34d0*/  MUFU.EX2 R108, R108 ;  /* 0x0000006c006c7308 */ /* 0x000e620000000800 */
[----:B------:R-:W-:Y:S01]  /*34e0*/  IADD3.X R47, R58, UR17, RZ, P2, !PT ;  /* 0x000000113a2f7c10 */ /* 0x000fe200097fe4ff */
[----:B------:R-:W-:Y:S01]  /*34f0*/  FADD.FTZ R106, R106, 1 ;  /* 0x3f8000006a6a7421 */ /* 0x000fe20000010000 */
[----:B0-----:R-:W-:Y:S01]  /*3500*/  FADD.FTZ R103, R103, 1 ;  /* 0x3f80000067677421 */ /* 0x001fe20000010000 */
[----:B------:R-:W-:-:S04]  /*3510*/  FMUL.FTZ R19, R76, R19 ;  /* 0x000000134c137220 */ /* 0x000fc80000410000 */
[----:B------:R-:W0:Y:S01]  /*3520*/  MUFU.EX2 R114, R114 ;  /* 0x0000007200727308 */ /* 0x000e220000000800 */
[----:B------:R-:W-:Y:S01]  /*3530*/  HADD2.F32 R76, -RZ, R25.H1_H1 ;  /* 0x30000019ff4c7230 */ /* 0x000fe20000004100 */
[----:B------:R-:W3:Y:S01]  /*3540*/  LDG.E.64.CONSTANT R46, desc[UR14][R46.64] ;  /* 0x0000000e2e2e7981 */ /* 0x000ee2000c1e9b00 */
[----:B------:R-:W-:-:S05]  /*3550*/  FADD.FTZ R84, -R72, 1 ;  /* 0x3f80000048547421 */ /* 0x000fca0000010100 */
[----:B------:R-:W0:Y:S01]  /*3560*/  MUFU.EX2 R113, R113 ;  /* 0x0000007100717308 */ /* 0x000e220000000800 */
[----:B------:R-:W-:Y:S01]  /*3570*/  FADD.FTZ R77, -R74, 1 ;  /* 0x3f8000004a4d7421 */ /* 0x000fe20000010100 */
[----:B------:R-:W-:-:S06]  /*3580*/  FMUL.FTZ R20, R76, R20 ;  /* 0x000000144c147220 */ /* 0x000fcc0000410000 */
[----:B------:R-:W4:Y:S01]  /*3590*/  MUFU.RCP R75, R106 ;  /* 0x0000006a004b7308 */ /* 0x000f220000001000 */
[----:B------:R-:W-:Y:S01]  /*35a0*/  FFMA.FTZ R76, R68, R84, 1 ;  /* 0x3f800000444c7423 */ /* 0x000fe20000010054 */
[----:B------:R-:W-:-:S06]  /*35b0*/  FADD.FTZ R68, R111, 1 ;  /* 0x3f8000006f447421 */ /* 0x000fcc0000010000 */
[----:B------:R-:W4:Y:S01]  /*35c0*/  MUFU.RCP R24, R103 ;  /* 0x0000006700187308 */ /* 0x000f220000001000 */
[----:B------:R-:W-:Y:S01]  /*35d0*/  FFMA.FTZ R69, R69, R77, 1 ;  /* 0x3f80000045457423 */ /* 0x000fe2000001004d */
[----:B------:R-:W-:Y:S01]  /*35e0*/  FADD.FTZ R121, -R54, R121 ;  /* 0x0000007936797221 */ /* 0x000fe20000010100 */
[----:B-1----:R-:W-:Y:S01]  /*35f0*/  FADD.FTZ R25, R108, 1 ;  /* 0x3f8000006c197421 */ /* 0x002fe20000010000 */
[--C-:B------:R-:W-:Y:S02]  /*3600*/  HADD2.F32 R77, -RZ, R21.reuse.H0_H0 ;  /* 0x20000015ff4d7230 */ /* 0x100fe40000004100 */
[----:B------:R-:W-:Y:S01]  /*3610*/  FMUL.FTZ R69, R74, R69 ;  /* 0x000000454a457220 */ /* 0x000fe20000410000 */
[----:B------:R-:W-:Y:S01]  /*3620*/  FMUL.FTZ R121, R9, R121 ;  /* 0x0000007909797220 */ /* 0x000fe20000410000 */
[----:B0-----:R-:W-:Y:S01]  /*3630*/  FADD.FTZ R74, R114, 1 ;  /* 0x3f800000724a7421 */ /* 0x001fe20000010000 */
[----:B------:R-:W0:Y:S01]  /*3640*/  MUFU.RCP R68, R68 ;  /* 0x0000004400447308 */ /* 0x000e220000001000 */
[----:B------:R-:W-:Y:S01]  /*3650*/  FFMA.FTZ R50, R2, R122, R6 ;  /* 0x0000007a02327223 */ /* 0x000fe20000010006 */
[----:B------:R-:W-:Y:S01]  /*3660*/  FADD.FTZ R113, R113, 1 ;  /* 0x3f80000071717421 */ /* 0x000fe20000010000 */
[----:B------:R-:W-:Y:S01]  /*3670*/  LEA R125, R96, R55, 0x3 ;  /* 0x00000037607d7211 */ /* 0x000fe200078e18ff */
[----:B------:R-:W-:Y:S01]  /*3680*/  FMUL.FTZ R90, R90, R117 ;  /* 0x000000755a5a7220 */ /* 0x000fe20000410000 */
[----:B------:R-:W-:-:S02]  /*3690*/  HADD2.F32 R21, -RZ, R21.H1_H1 ;  /* 0x30000015ff157230 */ /* 0x000fc40000004100 */
[----:B------:R-:W-:Y:S01]  /*36a0*/  FFMA.FTZ R55, R3, R121, R7 ;  /* 0x0000007903377223 */ /* 0x000fe20000010007 */
[----:B----4-:R-:W-:Y:S01]  /*36b0*/  FADD.FTZ R85, -R75, 1 ;  /* 0x3f8000004b557421 */ /* 0x010fe20000010100 */
[----:B------:R-:W-:Y:S01]  /*36c0*/  FADD.FTZ R117, -R54, R77 ;  /* 0x0000004d36757221 */ /* 0x000fe20000010100 */
[----:B------:R-:W-:Y:S01]  /*36d0*/  FMUL.FTZ R107, R50, -1.4426950216293334961 ;  /* 0xbfb8aa3b326b7820 */ /* 0x000fe20000410000 */
[----:B------:R-:W1:Y:S01]  /*36e0*/  MUFU.RCP R25, R25 ;  /* 0x0000001900197308 */ /* 0x000e620000001000 */
[----:B------:R-:W-:Y:S01]  /*36f0*/  FADD.FTZ R84, -R24, 1 ;  /* 0x3f80000018547421 */ /* 0x000fe20000010100 */
[----:B------:R-:W-:Y:S01]  /*3700*/  FFMA.FTZ R53, R0, R123, R5 ;  /* 0x0000007b00357223 */ /* 0x000fe20000010005 */
[----:B------:R-:W-:Y:S01]  /*3710*/  FMUL.FTZ R96, R55, -1.4426950216293334961 ;  /* 0xbfb8aa3b37607820 */ /* 0x000fe20000410000 */
[----:B------:R-:W-:Y:S01]  /*3720*/  FFMA.FTZ R66, R66, R85, 1 ;  /* 0x3f80000042427423 */ /* 0x000fe20000010055 */
[----:B------:R-:W-:-:S03]  /*3730*/  FADD.FTZ R116, -R54, R21 ;  /* 0x0000001536747221 */ /* 0x000fc60000010100 */
[----:B------:R-:W4:Y:S01]  /*3740*/  MUFU.RCP R77, R113 ;  /* 0x00000071004d7308 */ /* 0x000f220000001000 */
[----:B------:R-:W-:Y:S02]  /*3750*/  HADD2.F32 R21, -RZ, R22.H0_H0 ;  /* 0x20000016ff157230 */ /* 0x000fe40000004100 */
[----:B------:R-:W-:Y:S01]  /*3760*/  FFMA.FTZ R67, R67, R84, 1 ;  /* 0x3f80000043437423 */ /* 0x000fe20000010054 */
[----:B------:R-:W-:-:S04]  /*3770*/  FMUL.FTZ R76, R72, R76 ;  /* 0x0000004c484c7220 */ /* 0x000fc80000410000 */
[----:B------:R-:W4:Y:S01]  /*3780*/  MUFU.RCP R74, R74 ;  /* 0x0000004a004a7308 */ /* 0x000f220000001000 */
[----:B------:R-:W-:Y:S02]  /*3790*/  HADD2.F32 R84, -RZ, R23.H0_H0 ;  /* 0x20000017ff547230 */ /* 0x000fe40000004100 */
[----:B------:R-:W-:Y:S01]  /*37a0*/  FMUL.FTZ R115, R53, -1.4426950216293334961 ;  /* 0xbfb8aa3b35737820 */ /* 0x000fe20000410000 */
[----:B------:R-:W-:Y:S01]  /*37b0*/  FMUL.FTZ R75, R75, R66 ;  /* 0x000000424b4b7220 */ /* 0x000fe20000410000 */
[----:B------:R-:W-:-:S03]  /*37c0*/  FMUL.FTZ R21, R21, R76 ;  /* 0x0000004c15157220 */ /* 0x000fc60000410000 */
[----:B------:R-:W4:Y:S01]  /*37d0*/  MUFU.EX2 R107, R107 ;  /* 0x0000006b006b7308 */ /* 0x000f220000000800 */
[----:B------:R-:W-:Y:S02]  /*37e0*/  HADD2.F32 R76, -RZ, R23.H1_H1 ;  /* 0x30000017ff4c7230 */ /* 0x000fe40000004100 */
[----:B------:R-:W-:Y:S01]  /*37f0*/  FMUL.FTZ R23, R84, R75 ;  /* 0x0000004b54177220 */ /* 0x000fe20000410000 */
[----:B0-----:R-:W-:-:S04]  /*3800*/  FADD.FTZ R84, -R68, 1 ;  /* 0x3f80000044547421 */ /* 0x001fc80000010100 */
[----:B------:R-:W0:Y:S01]  /*3810*/  MUFU.EX2 R96, R96 ;  /* 0x0000006000607308 */ /* 0x000e220000000800 */
[----:B------:R-:W-:Y:S01]  /*3820*/  FMUL.FTZ R24, R24, R67 ;  /* 0x0000004318187220 */ /* 0x000fe20000410000 */
[----:B------:R-:W-:Y:S01]  /*3830*/  FFMA.FTZ R84, R57, R84, 1 ;  /* 0x3f80000039547423 */ /* 0x000fe20000010054 */
[----:B-1----:R-:W-:Y:S01]  /*3840*/  FADD.FTZ R75, -R25, 1 ;  /* 0x3f800000194b7421 */ /* 0x002fe20000010100 */
[----:B----4-:R-:W-:-:S04]  /*3850*/  FADD.FTZ R57, -R77, 1 ;  /* 0x3f8000004d397421 */ /* 0x010fc80000010100 */
[----:B------:R-:W1:Y:S01]  /*3860*/  MUFU.EX2 R115, R115 ;  /* 0x0000007300737308 */ /* 0x000e620000000800 */
[----:B------:R-:W-:Y:S01]  /*3870*/  FADD.FTZ R85, -R74, 1 ;  /* 0x3f8000004a557421 */ /* 0x000fe20000010100 */
[----:B------:R-:W-:Y:S01]  /*3880*/  FMUL.FTZ R24, R76, R24 ;  /* 0x000000184c187220 */ /* 0x000fe20000410000 */
[----:B------:R-:W-:Y:S01]  /*3890*/  FFMA.FTZ R76, R48, R75, 1 ;  /* 0x3f800000304c7423 */ /* 0x000fe2000001004b */
[----:B------:R-:W-:Y:S01]  /*38a0*/  FFMA.FTZ R57, R49, R57, 1 ;  /* 0x3f80000031397423 */ /* 0x000fe20000010039 */
[----:B------:R-:W-:Y:S01]  /*38b0*/  FFMA.FTZ R85, R56, R85, 1 ;  /* 0x3f80000038557423 */ /* 0x000fe20000010055 */
[----:B------:R-:W-:Y:S01]  /*38c0*/  FADD.FTZ R33, -R54, R33 ;  /* 0x0000002136217221 */ /* 0x000fe20000010100 */
[----:B------:R-:W-:Y:S01]  /*38d0*/  IADD3 R48, P2, R61, UR22, RZ ;  /* 0x000000163d307c10 */ /* 0x000fe2000ff5e0ff */
[----:B------:R-:W-:Y:S01]  /*38e0*/  FADD.FTZ R107, R107, 1 ;  /* 0x3f8000006b6b7421 */ /* 0x000fe20000010000 */
[----:B------:R-:W-:Y:S01]  /*38f0*/  FMUL.FTZ R56, R68, R84 ;  /* 0x0000005444387220 */ /* 0x000fe20000410000 */
[----:B------:R-:W-:-:S02]  /*3900*/  HADD2.F32 R84, -RZ, R26.H0_H0 ;  /* 0x2000001aff547230 */ /* 0x000fc40000004100 */
[----:B------:R-:W-:Y:S01]  /*3910*/  FMUL.FTZ R25, R25, R76 ;  /* 0x0000004c19197220 */ /* 0x000fe20000410000 */
[----:B------:R-:W-:Y:S01]  /*3920*/  FMUL.FTZ R57, R77, R57 ;  /* 0x000000394d397220 */ /* 0x000fe20000410000 */
[----:B0-----:R-:W-:Y:S01]  /*3930*/  FADD.FTZ R77, R96, 1 ;  /* 0x3f800000604d7421 */ /* 0x001fe20000010000 */
[----:B------:R-:W-:Y:S01]  /*3940*/  FMUL.FTZ R119, R9, R33 ;  /* 0x0000002109777220 */ /* 0x000fe20000410000 */
[----:B------:R-:W-:Y:S01]  /*3950*/  IADD3.X R49, R60, UR23, RZ, P2, !PT ;  /* 0x000000173c317c10 */ /* 0x000fe200097fe4ff */
[----:B------:R-:W0:Y:S01]  /*3960*/  MUFU.RCP R76, R107 ;  /* 0x0000006b004c7308 */ /* 0x000e220000001000 */
[----:B------:R-:W-:Y:S01]  /*3970*/  FMUL.FTZ R25, R84, R25 ;  /* 0x0000001954197220 */ /* 0x000fe20000410000 */
[----:B-1----:R-:W-:Y:S01]  /*3980*/  FADD.FTZ R75, R115, 1 ;  /* 0x3f800000734b7421 */ /* 0x002fe20000010000 */
[----:B------:R-:W-:Y:S01]  /*3990*/  FADD.FTZ R84, R94, 1 ;  /* 0x3f8000005e547421 */ /* 0x000fe20000010000 */
[----:B------:R-:W-:Y:S01]  /*39a0*/  FFMA.FTZ R33, R0, R119, R5 ;  /* 0x0000007700217223 */ /* 0x000fe20000010005 */
[----:B------:R-:W-:Y:S01]  /*39b0*/  FMUL.FTZ R116, R9, R116 ;  /* 0x0000007409747220 */ /* 0x000fe20000410000 */
[----:B------:R-:W4:Y:S02]  /*39c0*/  LDG.E.64.CONSTANT R48, desc[UR14][R48.64] ;  /* 0x0000000e30307981 */ /* 0x000f24000c1e9b00 */
[----:B------:R-:W1:Y:S01]  /*39d0*/  MUFU.RCP R77, R77 ;  /* 0x0000004d004d7308 */ /* 0x000e620000001000 */
[----:B------:R-:W-:-:S02]  /*39e0*/  HADD2.F32 R22, -RZ, R22.H1_H1 ;  /* 0x30000016ff167230 */ /* 0x000fc40000004100 */
[----:B------:R-:W-:Y:S01]  /*39f0*/  FMUL.FTZ R71, R33, -1.4426950216293334961 ;  /* 0xbfb8aa3b21477820 */ /* 0x000fe20000410000 */
[--C-:B------:R-:W-:Y:S02]  /*3a00*/  HADD2.F32 R68, -RZ, R28.reuse.H0_H0 ;  /* 0x2000001cff447230 */ /* 0x100fe40000004100 */
[----:B------:R-:W-:Y:S01]  /*3a10*/  FFMA.FTZ R67, R4, R116, R8 ;  /* 0x0000007404437223 */ /* 0x000fe20000010008 */
[----:B------:R-:W-:Y:S01]  /*3a20*/  HADD2.F32 R28, -RZ, R28.H1_H1 ;  /* 0x3000001cff1c7230 */ /* 0x000fe20000004100 */
[----:B------:R-:W2:Y:S01]  /*3a30*/  MUFU.RCP R75, R75 ;  /* 0x0000004b004b7308 */ /* 0x000ea20000001000 */
[----:B------:R-:W-:Y:S02]  /*3a40*/  HADD2.F32 R92, -RZ, R27.H0_H0 ;  /* 0x2000001bff5c7230 */ /* 0x000fe40000004100 */
[----:B------:R-:W-:Y:S01]  /*3a50*/  FMUL.FTZ R22, R22, R69 ;  /* 0x0000004516167220 */ /* 0x000fe20000410000 */
[----:B------:R-:W-:-:S04]  /*3a60*/  FMUL.FTZ R69, R67, -1.4426950216293334961 ;  /* 0xbfb8aa3b43457820 */ /* 0x000fc80000410000 */
[----:B------:R-:W2:Y:S01]  /*3a70*/  MUFU.RCP R84, R84 ;  /* 0x0000005400547308 */ /* 0x000ea20000001000 */
[----:B------:R-:W-:Y:S01]  /*3a80*/  FADD.FTZ R114, -R54, R28 ;  /* 0x0000001c36727221 */ /* 0x000fe20000010100 */
[----:B------:R-:W-:Y:S02]  /*3a90*/  HADD2.F32 R28, -RZ, R27.H1_H1 ;  /* 0x3000001bff1c7230 */ /* 0x000fe40000004100 */
[----:B------:R-:W-:Y:S01]  /*3aa0*/  FMUL.FTZ R27, R92, R57 ;  /* 0x000000395c1b7220 */ /* 0x000fe20000410000 */
[----:B0-----:R-:W-:-:S03]  /*3ab0*/  FADD.FTZ R92, -R76, 1 ;  /* 0x3f8000004c5c7421 */ /* 0x001fc60000010100 */
[----:B------:R-:W0:Y:S01]  /*3ac0*/  MUFU.EX2 R71, R71 ;  /* 0x0000004700477308 */ /* 0x000e220000000800 */
[----:B------:R2:W-:Y:S01]  /*3ad0*/  STL [R1+0x98], R60 ;  /* 0x0000983c01007387 */ /* 0x0005e20000100800 */
[----:B------:R-:W-:Y:S01]  /*3ae0*/  FMUL.FTZ R85, R74, R85 ;  /* 0x000000554a557220 */ /* 0x000fe20000410000 */
[----:B------:R-:W-:Y:S01]  /*3af0*/  IADD3.X R93, RZ, R45, RZ, P1, !PT ;  /* 0x0000002dff5d7210 */ /* 0x000fe20000ffe4ff */
[----:B------:R-:W-:Y:S01]  /*3b00*/  FFMA.FTZ R92, R50, R92, 1 ;  /* 0x3f800000325c7423 */ /* 0x000fe2000001005c */
[----:B------:R0:W-:Y:S03]  /*3b10*/  STL [R1+0x94], R61 ;  /* 0x0000943d01007387 */ /* 0x0001e60000100800 */
[----:B------:R-:W0:Y:S01]  /*3b20*/  MUFU.EX2 R69, R69 ;  /* 0x0000004500457308 */ /* 0x000e220000000800 */
[----:B-1----:R-:W-:Y:S01]  /*3b30*/  FADD.FTZ R50, -R77, 1 ;  /* 0x3f8000004d327421 */ /* 0x002fe20000010100 */
[----:B------:R-:W-:Y:S01]  /*3b40*/  FMUL.FTZ R28, R28, R85 ;  /* 0x000000551c1c7220 */ /* 0x000fe20000410000 */
[----:B--2---:R-:W-:Y:S01]  /*3b50*/  SHF.L.U64.HI R60, R51, 0x1, R93 ;  /* 0x00000001333c7819 */ /* 0x004fe2000001025d */
[----:B------:R-:W-:Y:S01]  /*3b60*/  FADD.FTZ R85, -R75, 1 ;  /* 0x3f8000004b557421 */ /* 0x000fe20000010100 */
[----:B0-----:R-:W-:Y:S01]  /*3b70*/  SHF.L.U32 R61, R51, 0x1, RZ ;  /* 0x00000001333d7819 */ /* 0x001fe200000006ff */
[----:B------:R-:W-:Y:S01]  /*3b80*/  FADD.FTZ R51, -R84, 1 ;  /* 0x3f80000054337421 */ /* 0x000fe20000010100 */
[----:B------:R-:W-:-:S02]  /*3b90*/  FFMA.FTZ R55, R55, R50, 1 ;  /* 0x3f80000037377423 */ /* 0x000fc40000010032 */
[----:B------:R-:W-:Y:S01]  /*3ba0*/  IADD3 R50, P1, R61, UR16, RZ ;  /* 0x000000103d327c10 */ /* 0x000fe2000ff3e0ff */
[----:B------:R-:W-:Y:S01]  /*3bb0*/  FFMA.FTZ R85, R53, R85, 1 ;  /* 0x3f80000035557423 */ /* 0x000fe20000010055 */
[----:B------:R-:W-:Y:S01]  /*3bc0*/  FFMA.FTZ R32, R32, R51, 1 ;  /* 0x3f80000020207423 */ /* 0x000fe20000010033 */
[----:B------:R-:W-:Y:S01]  /*3bd0*/  FADD.FTZ R53, R71, 1 ;  /* 0x3f80000047357421 */ /* 0x000fe20000010000 */
[----:B------:R-:W-:Y:S01]  /*3be0*/  IADD3.X R51, R60, UR17, RZ, P1, !PT ;  /* 0x000000113c337c10 */ /* 0x000fe20008ffe4ff */
[----:B------:R-:W-:Y:S01]  /*3bf0*/  FADD.FTZ R70, R70, 1 ;  /* 0x3f80000046467421 */ /* 0x000fe20000010000 */
[----:B------:R-:W-:Y:S01]  /*3c00*/  FMUL.FTZ R32, R84, R32 ;  /* 0x0000002054207220 */ /* 0x000fe20000410000 */
[----:B------:R-:W-:Y:S02]  /*3c10*/  FADD.FTZ R84, R69, 1 ;  /* 0x3f80000045547421 */ /* 0x000fe40000010000 */
[----:B------:R-:W0:Y:S01]  /*3c20*/  MUFU.RCP R53, R53 ;  /* 0x0000003500357308 */ /* 0x000e220000001000 */
[----:B------:R-:W2:Y:S01]  /*3c30*/  LDG.E.64.CONSTANT R50, desc[UR14][R50.64] ;  /* 0x0000000e32327981 */ /* 0x000ea2000c1e9b00 */
[----:B------:R-:W-:-:S06]  /*3c40*/  FMUL.FTZ R55, R77, R55 ;  /* 0x000000374d377220 */ /* 0x000fcc0000410000 */
[----:B------:R-:W1:Y:S08]  /*3c50*/  MUFU.RCP R77, R70 ;  /* 0x00000046004d7308 */ /* 0x000e700000001000 */
[----:B------:R-:W1:Y:S01]  /*3c60*/  MUFU.RCP R84, R84 ;  /* 0x0000005400547308 */ /* 0x000e620000001000 */
[--C-:B------:R-:W-:Y:S02]  /*3c70*/  HADD2.F32 R71, -RZ, R30.reuse.H0_H0 ;  /* 0x2000001eff477230 */ /* 0x100fe40000004100 */
[----:B------:R-:W-:Y:S01]  /*3c80*/  FMUL.FTZ R92, R76, R92 ;  /* 0x0000005c4c5c7220 */ /* 0x000fe20000410000 */
[----:B------:R-:W-:-:S02]  /*3c90*/  HADD2.F32 R30, -RZ, R30.H1_H1 ;  /* 0x3000001eff1e7230 */ /* 0x000fc40000004100 */
[----:B------:R-:W-:Y:S01]  /*3ca0*/  FMUL.FTZ R75, R75, R85 ;  /* 0x000000554b4b7220 */ /* 0x000fe20000410000 */
[----:B0-----:R-:W-:Y:S02]  /*3cb0*/  FADD.FTZ R85, -R53, 1 ;  /* 0x3f80000035557421 */ /* 0x001fe40000010100 */
[----:B------:R-:W-:Y:S01]  /*3cc0*/  FMUL.FTZ R30, R30, R92 ;  /* 0x0000005c1e1e7220 */ /* 0x000fe20000410000 */
[----:B-1----:R-:W-:Y:S01]  /*3cd0*/  FADD.FTZ R92, -R77, 1 ;  /* 0x3f8000004d5c7421 */ /* 0x002fe20000010100 */
[----:B------:R-:W-:-:S03]  /*3ce0*/  FFMA.FTZ R85, R33, R85, 1 ;  /* 0x3f80000021557423 */ /* 0x000fc60000010055 */
[----:B------:R-:W-:Y:S01]  /*3cf0*/  FFMA.FTZ R92, R52, R92, 1 ;  /* 0x3f800000345c7423 */ /* 0x000fe2000001005c */
[----:B------:R-:W-:Y:S01]  /*3d00*/  IADD3 R52, P1, R59, UR22, RZ ;  /* 0x000000163b347c10 */ /* 0x000fe2000ff3e0ff */
[----:B------:R-:W-:Y:S01]  /*3d10*/  FADD.FTZ R33, -R84, 1 ;  /* 0x3f80000054217421 */ /* 0x000fe20000010100 */
[----:B------:R-:W-:-:S03]  /*3d20*/  HADD2.F32 R111, -RZ, R36.H0_H0 ;  /* 0x20000024ff6f7230 */ /* 0x000fc60000004100 */
[----:B------:R-:W-:Y:S01]  /*3d30*/  FFMA.FTZ R33, R67, R33, 1 ;  /* 0x3f80000043217423 */ /* 0x000fe20000010021 */
[----:B------:R-:W-:Y:S02]  /*3d40*/  HADD2.F32 R67, -RZ, R36.H1_H1 ;  /* 0x30000024ff437230 */ /* 0x000fe40000004100 */
[----:B------:R-:W-:Y:S01]  /*3d50*/  FMUL.FTZ R36, R53, R85 ;  /* 0x0000005535247220 */ /* 0x000fe20000410000 */
[----:B------:R-:W-:-:S06]  /*3d60*/  IADD3.X R53, R58, UR23, RZ, P1, !PT ;  /* 0x000000173a357c10 */ /* 0x000fcc0008ffe4ff */
[----:B------:R-:W2:Y:S01]  /*3d70*/  LDG.E.64.CONSTANT R52, desc[UR14][R52.64] ;  /* 0x0000000e34347981 */ /* 0x000ea2000c1e9b00 */
[----:B------:R-:W-:-:S04]  /*3d80*/  FMUL.FTZ R117, R9, R117 ;  /* 0x0000007509757220 */ /* 0x000fc80000410000 */
[----:B------:R-:W-:-:S04]  /*3d90*/  FFMA.FTZ R66, R3, R117, R7 ;  /* 0x0000007503427223 */ /* 0x000fc80000010007 */
[----:B------:R-:W-:Y:S01]  /*3da0*/  FMUL.FTZ R72, R66, -1.4426950216293334961 ;  /* 0xbfb8aa3b42487820 */ /* 0x000fe20000410000 */
[----:B------:R-:W-:-:S05]  /*3db0*/  FADD.FTZ R68, -R54, R68 ;  /* 0x0000004436447221 */ /* 0x000fca0000010100 */
[----:B------:R-:W0:Y:S01]  /*3dc0*/  MUFU.EX2 R72, R72 ;  /* 0x0000004800487308 */ /* 0x000e220000000800 */
[----:B------:R-:W-:Y:S01]  /*3dd0*/  FMUL.FTZ R115, R9, R68 ;  /* 0x0000004409737220 */ /* 0x000fe20000410000 */
[----:B------:R-:W-:-:S03]  /*3de0*/  HADD2.F32 R70, -RZ, R29.H0_H0 ;  /* 0x2000001dff467230 */ /* 0x000fc60000004100 */
[----:B------:R-:W-:Y:S02]  /*3df0*/  FFMA.FTZ R68, R0, R115, R5 ;  /* 0x0000007300447223 */ /* 0x000fe40000010005 */
[----:B------:R-:W-:Y:S01]  /*3e00*/  FADD.FTZ R113, -R54, R70 ;  /* 0x0000004636717221 */ /* 0x000fe20000010100 */
[----:B------:R-:W-:Y:S02]  /*3e10*/  HADD2.F32 R70, -RZ, R29.H1_H1 ;  /* 0x3000001dff467230 */ /* 0x000fe40000004100 */
[----:B------:R-:W-:Y:S01]  /*3e20*/  FMUL.FTZ R74, R68, -1.4426950216293334961 ;  /* 0xbfb8aa3b444a7820 */ /* 0x000fe20000410000 */
[C---:B------:R-:W-:Y:S02]  /*3e30*/  FMUL.FTZ R113, R9.reuse, R113 ;  /* 0x0000007109717220 */ /* 0x040fe40000410000 */
[----:B------:R-:W-:Y:S01]  /*3e40*/  FADD.FTZ R70, -R54, R70 ;  /* 0x0000004636467221 */ /* 0x000fe20000010100 */
[----:B0-----:R-:W-:Y:S02]  /*3e50*/  FADD.FTZ R72, R72, 1 ;  /* 0x3f80000048487421 */ /* 0x001fe40000010000 */
[----:B------:R-:W0:Y:S01]  /*3e60*/  MUFU.EX2 R74, R74 ;  /* 0x0000004a004a7308 */ /* 0x000e220000000800 */
[----:B------:R-:W-:Y:S01]  /*3e70*/  FMUL.FTZ R112, R9, R70 ;  /* 0x0000004609707220 */ /* 0x000fe20000410000 */
[----:B------:R-:W-:Y:S01]  /*3e80*/  FMUL.FTZ R29, R71, R75 ;  /* 0x0000004b471d7220 */ /* 0x000fe20000410000 */
[----:B------:R-:W-:Y:S01]  /*3e90*/  FFMA.FTZ R69, R3, R113, R7 ;  /* 0x0000007103457223 */ /* 0x000fe20000010007 */
[----:B------:R-:W-:Y:S01]  /*3ea0*/  FMUL.FTZ R114, R9, R114 ;  /* 0x0000007209727220 */ /* 0x000fe20000410000 */
[----:B------:R-:W-:-:S03]  /*3eb0*/  HADD2.F32 R75, -RZ, R31.H0_H0 ;  /* 0x2000001fff4b7230 */ /* 0x000fc60000004100 */
[----:B------:R-:W1:Y:S01]  /*3ec0*/  MUFU.RCP R72, R72 ;  /* 0x0000004800487308 */ /* 0x000e620000001000 */
[----:B------:R-:W-:Y:S02]  /*3ed0*/  HADD2.F32 R26, -RZ, R26.H1_H1 ;  /* 0x3000001aff1a7230 */ /* 0x000fe40000004100 */
[----:B------:R-:W-:Y:S01]  /*3ee0*/  FFMA.FTZ R70, R4, R112, R8 ;  /* 0x0000007004467223 */ /* 0x000fe20000010008 */
[----:B------:R-:W-:Y:S01]  /*3ef0*/  FMUL.FTZ R76, R69, -1.4426950216293334961 ;  /* 0xbfb8aa3b454c7820 */ /* 0x000fe20000410000 */
[----:B------:R-:W-:Y:S01]  /*3f00*/  FFMA.FTZ R57, R2, R114, R6 ;  /* 0x0000007202397223 */ /* 0x000fe20000010006 */
[----:B------:R-:W-:Y:S02]  /*3f10*/  HADD2.F32 R71, -RZ, R31.H1_H1 ;  /* 0x3000001fff477230 */ /* 0x000fe40000004100 */
[----:B------:R-:W-:Y:S01]  /*3f20*/  FMUL.FTZ R31, R75, R55 ;  /* 0x000000374b1f7220 */ /* 0x000fe20000410000 */
[----:B------:R-:W-:Y:S01]  /*3f30*/  FMUL.FTZ R75, R70, -1.4426950216293334961 ;  /* 0xbfb8aa3b464b7820 */ /* 0x000fe20000410000 */
[----:B------:R-:W-:Y:S01]  /*3f40*/  FMUL.FTZ R26, R26, R56 ;  /* 0x000000381a1a7220 */ /* 0x000fe20000410000 */
[----:B------:R-:W-:Y:S01]  /*3f50*/  FMUL.FTZ R56, R57, -1.4426950216293334961 ;  /* 0xbfb8aa3b39387820 */ /* 0x000fe20000410000 */
[----:B------:R-:W3:Y:S01]  /*3f60*/  MUFU.EX2 R76, R76 ;  /* 0x0000004c004c7308 */ /* 0x000ee20000000800 */
[----:B0-----:R-:W-:Y:S01]  /*3f70*/  FADD.FTZ R74, R74, 1 ;  /* 0x3f8000004a4a7421 */ /* 0x001fe20000010000 */
[----:B------:R-:W-:-:S06]  /*3f80*/  FADD.FTZ R110, -R54, R67 ;  /* 0x00000043366e7221 */ /* 0x000fcc0000010100 */
[----:B------:R-:W0:Y:S01]  /*3f90*/  MUFU.EX2 R75, R75 ;  /* 0x0000004b004b7308 */ /* 0x000e220000000800 */
[----:B-1----:R-:W-:Y:S01]  /*3fa0*/  FADD.FTZ R93, -R72, 1 ;  /* 0x3f800000485d7421 */ /* 0x002fe20000010100 */
[----:B------:R-:W-:-:S06]  /*3fb0*/  FADD.FTZ R111, -R54, R111 ;  /* 0x0000006f366f7221 */ /* 0x000fcc0000010100 */
[----:B------:R-:W1:Y:S01]  /*3fc0*/  MUFU.EX2 R56, R56 ;  /* 0x0000003800387308 */ /* 0x000e620000000800 */
[----:B------:R-:W-:Y:S01]  /*3fd0*/  FFMA.FTZ R66, R66, R93, 1 ;  /* 0x3f80000042427423 */ /* 0x000fe2000001005d */
[----:B------:R-:W-:Y:S01]  /*3fe0*/  FMUL.FTZ R77, R77, R92 ;  /* 0x0000005c4d4d7220 */ /* 0x000fe20000410000 */
[----:B------:R-:W-:-:S05]  /*3ff0*/  FMUL.FTZ R111, R9, R111 ;  /* 0x0000006f096f7220 */ /* 0x000fca0000410000 */
[----:B------:R0:W-:Y:S01]  /*4000*/  MUFU.RCP R67, R74 ;  /* 0x0000004a00437308 */ /* 0x0001e20000001000 */
[----:B------:R-:W-:Y:S02]  /*4010*/  HADD2.F32 R85, -RZ, R35.H0_H0 ;  /* 0x20000023ff557230 */ /* 0x000fe40000004100 */
[----:B------:R-:W-:Y:S01]  /*4020*/  FMUL.FTZ R66, R72, R66 ;  /* 0x0000004248427220 */ /* 0x000fe20000410000 */
[----:B------:R-:W-:Y:S01]  /*4030*/  FMUL.FTZ R84, R84, R33 ;  /* 0x0000002154547220 */ /* 0x000fe20000410000 */
[--C-:B0-----:R-:W-:Y:S02]  /*4040*/  HADD2.F32 R74, -RZ, R34.reuse.H0_H0 ;  /* 0x20000022ff4a7230 */ /* 0x101fe40000004100 */
[----:B------:R-:W-:Y:S02]  /*4050*/  HADD2.F32 R34, -RZ, R34.H1_H1 ;  /* 0x30000022ff227230 */ /* 0x000fe40000004100 */
[----:B------:R-:W-:Y:S01]  /*4060*/  FFMA.FTZ R55, R0, R111, R5 ;  /* 0x0000006f00377223 */ /* 0x000fe20000010005 */
[----:B------:R-:W-:-:S02]  /*4070*/  FMUL.FTZ R33, R74, R36 ;  /* 0x000000244a217220 */ /* 0x000fc40000410000 */
[----:B------:R-:W-:Y:S01]  /*4080*/  FMUL.FTZ R34, R34, R77 ;  /* 0x0000004d22227220 */ /* 0x000fe20000410000 */
[----:B---3--:R-:W-:Y:S01]  /*4090*/  FADD.FTZ R77, R76, 1 ;  /* 0x3f8000004c4d7421 */ /* 0x008fe20000010000 */
[----:B------:R-:W-:Y:S02]  /*40a0*/  HADD2.F32 R36, -RZ, R35.H1_H1 ;  /* 0x30000023ff247230 */ /* 0x000fe40000004100 */
[----:B------:R-:W-:Y:S01]  /*40b0*/  FMUL.FTZ R35, R85, R66 ;  /* 0x0000004255237220 */ /* 0x000fe20000410000 */
[--C-:B------:R-:W-:Y:S02]  /*40c0*/  HADD2.F32 R76, -RZ, R37.reuse.H1_H1 ;  /* 0x30000025ff4c7230 */ /* 0x100fe40000004100 */
[----:B------:R-:W-:Y:S01]  /*40d0*/  FMUL.FTZ R32, R71, R32 ;  /* 0x0000002047207220 */ /* 0x000fe20000410000 */
[----:B------:R-:W-:Y:S02]  /*40e0*/  HADD2.F32 R66, -RZ, R37.H0_H0 ;  /* 0x20000025ff427230 */ /* 0x000fe40000004100 */
[----:B------:R-:W-:Y:S01]  /*40f0*/  FADD.FTZ R75, R75, 1 ;  /* 0x3f8000004b4b7421 */ /* 0x000fe20000010000 */
[----:B------:R-:W-:Y:S01]  /*4100*/  FMUL.FTZ R71, R55, -1.4426950216293334961 ;  /* 0xbfb8aa3b37477820 */ /* 0x000fe20000410000 */
[----:B------:R-:W0:Y:S01]  /*4110*/  MUFU.RCP R37, R77 ;  /* 0x0000004d00257308 */ /* 0x000e220000001000 */
[----:B-1----:R-:W-:Y:S01]  /*4120*/  FADD.FTZ R72, R56, 1 ;  /* 0x3f80000038487421 */ /* 0x002fe20000010000 */
[----:B------:R-:W-:Y:S01]  /*4130*/  FADD.FTZ R108, -R54, R76 ;  /* 0x0000004c366c7221 */ /* 0x000fe20000010100 */
[----:B------:R-:W-:-:S05]  /*4140*/  FMUL.FTZ R110, R9, R110 ;  /* 0x0000006e096e7220 */ /* 0x000fca0000410000 */
[----:B------:R-:W-:Y:S01]  /*4150*/  MUFU.RCP R76, R75 ;  /* 0x0000004b004c7308 */ /* 0x000fe20000001000 */
[----:B------:R-:W-:-:S07]  /*4160*/  FFMA.FTZ R56, R2, R110, R6 ;  /* 0x0000006e02387223 */ /* 0x000fce0000010006 */
[----:B------:R-:W1:Y:S08]  /*4170*/  MUFU.EX2 R71, R71 ;  /* 0x0000004700477308 */ /* 0x000e700000000800 */
[----:B------:R-:W3:Y:S01]  /*4180*/  MUFU.RCP R72, R72 ;  /* 0x0000004800487308 */ /* 0x000ee20000001000 */
[----:B------:R-:W-:Y:S01]  /*4190*/  FMUL.FTZ R92, R56, -1.4426950216293334961 ;  /* 0xbfb8aa3b385c7820 */ /* 0x000fe20000410000 */
[----:B------:R-:W-:Y:S01]  /*41a0*/  FADD.FTZ R66, -R54, R66 ;  /* 0x0000004236427221 */ /* 0x000fe20000010100 */
[----:B------:R-:W-:Y:S01]  /*41b0*/  FMUL.FTZ R36, R36, R84 ;  /* 0x0000005424247220 */ /* 0x000fe20000410000 */
[----:B0-----:R-:W-:-:S02]  /*41c0*/  FADD.FTZ R84, -R37, 1 ;  /* 0x3f80000025547421 */ /* 0x001fc40000010100 */
[----:B------:R-:W-:Y:S02]  /*41d0*/  FMUL.FTZ R109, R9, R66 ;  /* 0x00000042096d7220 */ /* 0x000fe40000410000 */
[----:B------:R0:W3:Y:S01]  /*41e0*/  MUFU.EX2 R74, R92 ;  /* 0x0000005c004a7308 */ /* 0x0000e20000000800 */
[----:B------:R-:W-:Y:S01]  /*41f0*/  IADD3.X R45, RZ, R45, RZ, P0, !PT ;  /* 0x0000002dff2d7210 */ /* 0x000fe200007fe4ff */
[----:B------:R-:W-:Y:S01]  /*4200*/  FFMA.FTZ R84, R69, R84, 1 ;  /* 0x3f80000045547423 */ /* 0x000fe20000010054 */
[----:B------:R-:W-:Y:S01]  /*4210*/  FMUL.FTZ R108, R9, R108 ;  /* 0x0000006c096c7220 */ /* 0x000fe20000410000 */
[----:B------:R-:W-:Y:S01]  /*4220*/  FFMA.FTZ R66, R3, R109, R7 ;  /* 0x0000006d03427223 */ /* 0x000fe20000010007 */
[----:B-1----:R-:W-:Y:S01]  /*4230*/  FADD.FTZ R71, R71, 1 ;  /* 0x3f80000047477421 */ /* 0x002fe20000010000 */
[----:B0-----:R-:W-:Y:S01]  /*4240*/  FADD.FTZ R92, -R76, 1 ;  /* 0x3f8000004c5c7421 */ /* 0x001fe20000010100 */
[----:B------:R0:W-:Y:S01]  /*4250*/  STL [R1+0x90], R58 ;  /* 0x0000903a01007387 */ /* 0x0001e20000100800 */
[----:B---3--:R-:W-:Y:S01]  /*4260*/  FADD.FTZ R77, -R72, 1 ;  /* 0x3f800000484d7421 */ /* 0x008fe20000010100 */
[----:B------:R-:W-:Y:S01]  /*4270*/  FADD.FTZ R85, -R67, 1 ;  /* 0x3f80000043557421 */ /* 0x000fe20000010100 */
[----:B------:R-:W-:Y:S01]  /*4280*/  FFMA.FTZ R70, R70, R92, 1 ;  /* 0x3f80000046467423 */ /* 0x000fe2000001005c */
[----:B------:R-:W-:-:S02]  /*4290*/  HADD2.F32 R107, -RZ, R40.H0_H0 ;  /* 0x20000028ff6b7230 */ /* 0x000fc40000004100 */
[----:B------:R-:W-:Y:S02]  /*42a0*/  HADD2.F32 R92, -RZ, R40.H1_H1 ;  /* 0x30000028ff5c7230 */ /* 0x000fe40000004100 */
[----:B------:R-:W-:Y:S01]  /*42b0*/  FMUL.FTZ R40, R37, R84 ;  /* 0x0000005425287220 */ /* 0x000fe20000410000 */
[----:B------:R-:W-:Y:S01]  /*42c0*/  FMUL.FTZ R75, R66, -1.4426950216293334961 ;  /* 0xbfb8aa3b424b7820 */ /* 0x000fe20000410000 */
[----:B0-----:R-:W-:Y:S01]  /*42d0*/  SHF.L.U64.HI R58, R44, 0x1, R45 ;  /* 0x000000012c3a7819 */ /* 0x001fe2000001022d */
[----:B------:R-:W-:Y:S01]  /*42e0*/  FFMA.FTZ R45, R4, R108, R8 ;  /* 0x0000006c042d7223 */ /* 0x000fe20000010008 */
[----:B------:R-:W0:Y:S01]  /*42f0*/  MUFU.RCP R84, R71 ;  /* 0x0000004700547308 */ /* 0x000e220000001000 */
[----:B------:R-:W-:Y:S01]  /*4300*/  FFMA.FTZ R77, R57, R77, 1 ;  /* 0x3f800000394d7423 */ /* 0x000fe2000001004d */
[----:B------:R-:W-:Y:S01]  /*4310*/  FFMA.FTZ R85, R68, R85, 1 ;  /* 0x3f80000044557423 */ /* 0x000fe20000010055 */
[----:B------:R-:W-:Y:S01]  /*4320*/  FMUL.FTZ R57, R45, -1.4426950216293334961 ;  /* 0xbfb8aa3b2d397820 */ /* 0x000fe20000410000 */
[----:B------:R-:W-:-:S02]  /*4330*/  HADD2.F32 R37, -RZ, R38.H0_H0 ;  /* 0x20000026ff257230 */ /* 0x000fc40000004100 */
[----:B------:R-:W-:Y:S01]  /*4340*/  FMUL.FTZ R72, R72, R77 ;  /* 0x0000004d48487220 */ /* 0x000fe20000410000 */
[----:B------:R-:W-:Y:S02]  /*4350*/  HADD2.F32 R38, -RZ, R38.H1_H1 ;  /* 0x30000026ff267230 */ /* 0x000fe40000004100 */
[----:B------:R-:W-:Y:S01]  /*4360*/  FMUL.FTZ R85, R67, R85 ;  /* 0x0000005543557220 */ /* 0x000fe20000410000 */
[----:B------:R-:W1:Y:S01]  /*4370*/  MUFU.EX2 R75, R75 ;  /* 0x0000004b004b7308 */ /* 0x000e620000000800 */
[----:B------:R-:W-:Y:S01]  /*4380*/  FADD.FTZ R107, -R54, R107 ;  /* 0x0000006b366b7221 */ /* 0x000fe20000010100 */
[----:B------:R-:W-:Y:S01]  /*4390*/  FADD.FTZ R74, R74, 1 ;  /* 0x3f8000004a4a7421 */ /* 0x000fe20000010000 */
[----:B------:R-:W-:Y:S01]  /*43a0*/  FMUL.FTZ R38, R38, R72 ;  /* 0x0000004826267220 */ /* 0x000fe20000410000 */
[----:B------:R-:W-:Y:S01]  /*43b0*/  FMUL.FTZ R37, R37, R85 ;  /* 0x0000005525257220 */ /* 0x000fe20000410000 */
[----:B------:R-:W-:-:S03]  /*43c0*/  HADD2.F32 R72, -RZ, R39.H0_H0 ;  /* 0x20000027ff487230 */ /* 0x000fc60000004100 */
[----:B------:R-:W3:Y:S01]  /*43d0*/  MUFU.EX2 R57, R57 ;  /* 0x0000003900397308 */ /* 0x000ee20000000800 */
[----:B------:R-:W-:Y:S02]  /*43e0*/  HADD2.F32 R85, -RZ, R39.H1_H1 ;  /* 0x30000027ff557230 */ /* 0x000fe40000004100 */
[----:B------:R-:W-:Y:S01]  /*43f0*/  FMUL.FTZ R107, R9, R107 ;  /* 0x0000006b096b7220 */ /* 0x000fe20000410000 */
[----:B------:R-:W-:Y:S01]  /*4400*/  FMUL.FTZ R76, R76, R70 ;  /* 0x000000464c4c7220 */ /* 0x000fe20000410000 */
[----:B------:R1:W-:Y:S01]  /*4410*/  STL [R1+0x8c], R59 ;  /* 0x00008c3b01007387 */ /* 0x0003e20000100800 */
[----:B------:R-:W-:Y:S01]  /*4420*/  FADD.FTZ R92, -R54, R92 ;  /* 0x0000005c365c7221 */ /* 0x000fe20000010100 */
[----:B------:R-:W-:Y:S01]  /*4430*/  FMUL.FTZ R39, R72, R40 ;  /* 0x0000002848277220 */ /* 0x000fe20000410000 */
[----:B------:R3:W4:Y:S01]  /*4440*/  MUFU.RCP R77, R74 ;  /* 0x0000004a004d7308 */ /* 0x0007220000001000 */
[----:B------:R-:W-:Y:S01]  /*4450*/  FMUL.FTZ R40, R85, R76 ;  /* 0x0000004c55287220 */ /* 0x000fe20000410000 */
[----:B------:R-:W-:-:S02]  /*4460*/  HADD2.F32 R105, -RZ, R41.H0_H0 ;  /* 0x20000029ff697230 */ /* 0x000fc40000004100 */
[----:B0-----:R-:W-:Y:S01]  /*4470*/  FADD.FTZ R76, -R84, 1 ;  /* 0x3f800000544c7421 */ /* 0x001fe20000010100 */
[----:B-1----:R-:W-:Y:S01]  /*4480*/  SHF.L.U32 R59, R44, 0x1, RZ ;  /* 0x000000012c3b7819 */ /* 0x002fe200000006ff */
[----:B------:R-:W-:Y:S01]  /*4490*/  FFMA.FTZ R44, R0, R107, R5 ;  /* 0x0000006b002c7223 */ /* 0x000fe20000010005 */
[----:B------:R-:W-:Y:S01]  /*44a0*/  FMUL.FTZ R106, R9, R92 ;  /* 0x0000005c096a7220 */ /* 0x000fe20000410000 */
[----:B------:R-:W-:Y:S02]  /*44b0*/  FFMA.FTZ R76, R55, R76, 1 ;  /* 0x3f800000374c7423 */ /* 0x000fe4000001004c */
[----:B------:R-:W-:Y:S01]  /*44c0*/  FMUL.FTZ R67, R44, -1.4426950216293334961 ;  /* 0xbfb8aa3b2c437820 */ /* 0x000fe20000410000 */
[----:B------:R-:W-:Y:S01]  /*44d0*/  FFMA.FTZ R70, R2, R106, R6 ;  /* 0x0000006a02467223 */ /* 0x000fe20000010006 */
[----:B------:R-:W-:Y:S01]  /*44e0*/  FADD.FTZ R105, -R54, R105 ;  /* 0x0000006936697221 */ /* 0x000fe20000010100 */
[----:B------:R-:W-:Y:S02]  /*44f0*/  HADD2.F32 R55, -RZ, R41.H1_H1 ;  /* 0x30000029ff377230 */ /* 0x000fe40000004100 */
[----:B------:R-:W-:Y:S01]  /*4500*/  FADD.FTZ R92, R75, 1 ;  /* 0x3f8000004b5c7421 */ /* 0x000fe20000010000 */
[----:B------:R-:W-:Y:S01]  /*4510*/  FMUL.FTZ R41, R84, R76 ;  /* 0x0000004c54297220 */ /* 0x000fe20000410000 */
[----:B------:R-:W0:Y:S01]  /*4520*/  MUFU.EX2 R67, R67 ;  /* 0x0000004300437308 */ /* 0x000e220000000800 */
[----:B---3--:R-:W-:Y:S01]  /*4530*/  FMUL.FTZ R74, R70, -1.4426950216293334961 ;  /* 0xbfb8aa3b464a7820 */ /* 0x008fe20000410000 */
[----:B------:R-:W-:Y:S01]  /*4540*/  FMUL.FTZ R105, R9, R105 ;  /* 0x0000006909697220 */ /* 0x000fe20000410000 */
[----:B------:R-:W-:Y:S01]  /*4550*/  FADD.FTZ R84, R57, 1 ;  /* 0x3f80000039547421 */ /* 0x000fe20000010000 */
[----:B------:R-:W-:Y:S01]  /*4560*/  FADD.FTZ R55, -R54, R55 ;  /* 0x0000003736377221 */ /* 0x000fe20000010100 */
[----:B----4-:R-:W-:-:S03]  /*4570*/  FADD.FTZ R85, -R77, 1 ;  /* 0x3f8000004d557421 */ /* 0x010fc60000010100 */
[----:B------:R-:W1:Y:S01]  /*4580*/  MUFU.RCP R76, R92 ;  /* 0x0000005c004c7308 */ /* 0x000e620000001000 */
[----:B------:R-:W-:Y:S01]  /*4590*/  FFMA.FTZ R71, R3, R105, R7 ;  /* 0x0000006903477223 */ /* 0x000fe20000010007 */
[----:B------:R-:W-:Y:S01]  /*45a0*/  FMUL.FTZ R104, R9, R55 ;  /* 0x0000003709687220 */ /* 0x000fe20000410000 */
[----:B------:R-:W-:Y:S02]  /*45b0*/  FFMA.FTZ R75, R56, R85, 1 ;  /* 0x3f800000384b7423 */ /* 0x000fe40000010055 */
[----:B------:R-:W-:-:S03]  /*45c0*/  FMUL.FTZ R72, R71, -1.4426950216293334961 ;  /* 0xbfb8aa3b47487820 */ /* 0x000fc60000410000 */
[----:B------:R-:W3:Y:S01]  /*45d0*/  MUFU.EX2 R74, R74 ;  /* 0x0000004a004a7308 */ /* 0x000ee20000000800 */
[----:B------:R-:W-:Y:S01]  /*45e0*/  FFMA.FTZ R55, R4, R104, R8 ;  /* 0x0000006804377223 */ /* 0x000fe20000010008 */
[----:B------:R-:W-:-:S06]  /*45f0*/  FMUL.FTZ R75, R77, R75 ;  /* 0x0000004b4d4b7220 */ /* 0x000fcc0000410000 */
[----:B------:R-:W4:Y:S01]  /*4600*/  MUFU.RCP R84, R84 ;  /* 0x0000005400547308 */ /* 0x000f220000001000 */
[----:B------:R-:W-:Y:S01]  /*4610*/  FMUL.FTZ R77, R55, -1.4426950216293334961 ;  /* 0xbfb8aa3b374d7820 */ /* 0x000fe20000410000 */
[----:B0-----:R-:W-:Y:S01]  /*4620*/  FADD.FTZ R67, R67, 1 ;  /* 0x3f80000043437421 */ /* 0x001fe20000010000 */
[----:B-1----:R-:W-:-:S05]  /*4630*/  FADD.FTZ R85, -R76, 1 ;  /* 0x3f8000004c557421 */ /* 0x002fca0000010100 */
[----:B------:R-:W0:Y:S01]  /*4640*/  MUFU.EX2 R72, R72 ;  /* 0x0000004800487308 */ /* 0x000e220000000800 */
[----:B------:R-:W-:Y:S01]  /*4650*/  FFMA.FTZ R85, R66, R85, 1 ;  /* 0x3f80000042557423 */ /* 0x000fe20000010055 */
[----:B---3--:R-:W-:-:S06]  /*4660*/  FADD.FTZ R74, R74, 1 ;  /* 0x3f8000004a4a7421 */ /* 0x008fcc0000010000 */
[----:B------:R-:W1:Y:S01]  /*4670*/  MUFU.EX2 R77, R77 ;  /* 0x0000004d004d7308 */ /* 0x000e620000000800 */
[----:B----4-:R-:W-:-:S07]  /*4680*/  FADD.FTZ R66, -R84, 1 ;  /* 0x3f80000054427421 */ /* 0x010fce0000010100 */
[----:B------:R-:W3:Y:S01]  /*4690*/  MUFU.RCP R67, R67 ;  /* 0x0000004300437308 */ /* 0x000ee20000001000 */
[----:B------:R-:W-:Y:S01]  /*46a0*/  FFMA.FTZ R66, R45, R66, 1 ;  /* 0x3f8000002d427423 */ /* 0x000fe20000010042 */
[----:B0-----:R-:W-:-:S03]  /*46b0*/  FADD.FTZ R72, R72, 1 ;  /* 0x3f80000048487421 */ /* 0x001fc60000010000 */
[----:B------:R-:W-:-:S03]  /*46c0*/  FMUL.FTZ R84, R84, R66 ;  /* 0x0000004254547220 */ /* 0x000fc60000410000 */
[----:B------:R-:W0:Y:S01]  /*46d0*/  MUFU.RCP R74, R74 ;  /* 0x0000004a004a7308 */ /* 0x000e220000001000 */
[--C-:B------:R-:W-:Y:S02]  /*46e0*/  HADD2.F32 R66, -RZ, R42.reuse.H0_H0 ;  /* 0x2000002aff427230 */ /* 0x100fe40000004100 */
[----:B------:R-:W-:Y:S01]  /*46f0*/  FMUL.FTZ R45, R76, R85 ;  /* 0x000000554c2d7220 */ /* 0x000fe20000410000 */
[----:B------:R-:W-:Y:S02]  /*4700*/  HADD2.F32 R42, -RZ, R42.H1_H1 ;  /* 0x3000002aff2a7230 */ /* 0x000fe40000004100 */
[----:B------:R-:W-:Y:S02]  /*4710*/  FMUL.FTZ R41, R66, R41 ;  /* 0x0000002942297220 */ /* 0x000fe40000410000 */
[----:B------:R1:W4:Y:S01]  /*4720*/  MUFU.RCP R76, R72 ;  /* 0x00000048004c7308 */ /* 0x0003220000001000 */
[--C-:B------:R-:W-:Y:S02]  /*4730*/  HADD2.F32 R66, -RZ, R43.reuse.H0_H0 ;  /* 0x2000002bff427230 */ /* 0x100fe40000004100 */
[----:B------:R-:W-:Y:S01]  /*4740*/  FMUL.FTZ R42, R42, R75 ;  /* 0x0000004b2a2a7220 */ /* 0x000fe20000410000 */
[----:B------:R-:W-:-:S02]  /*4750*/  HADD2.F32 R75, -RZ, R43.H1_H1 ;  /* 0x3000002bff4b7230 */ /* 0x000fc40000004100 */
[----:B-1----:R-:W-:Y:S01]  /*4760*/  FADD.FTZ R72, R77, 1 ;  /* 0x3f8000004d487421 */ /* 0x002fe20000010000 */
[----:B---3--:R-:W-:Y:S01]  /*4770*/  FADD.FTZ R77, -R67, 1 ;  /* 0x3f800000434d7421 */ /* 0x008fe20000010100 */
[----:B------:R-:W-:-:S04]  /*4780*/  FMUL.FTZ R43, R66, R45 ;  /* 0x0000002d422b7220 */ /* 0x000fc80000410000 */
[----:B------:R-:W1:Y:S01]  /*4790*/  MUFU.RCP R72, R72 ;  /* 0x0000004800487308 */ /* 0x000e620000001000 */
[----:B------:R-:W-:Y:S01]  /*47a0*/  FFMA.FTZ R45, R44, R77, 1 ;  /* 0x3f8000002c2d7423 */ /* 0x000fe2000001004d */
[----:B------:R-:W-:Y:S01]  /*47b0*/  FMUL.FTZ R44, R75, R84 ;  /* 0x000000544b2c7220 */ /* 0x000fe20000410000 */
[----:B0-----:R-:W-:-:S04]  /*47c0*/  FADD.FTZ R75, -R74, 1 ;  /* 0x3f8000004a4b7421 */ /* 0x001fc80000010100 */
[----:B------:R-:W-:Y:S01]  /*47d0*/  FFMA.FTZ R70, R70, R75, 1 ;  /* 0x3f80000046467423 */ /* 0x000fe2000001004b */
[----:B------:R-:W-:Y:S02]  /*47e0*/  HADD2.F32 R75, -RZ, R46.H0_H0 ;  /* 0x2000002eff4b7230 */ /* 0x000fe40000004100 */
[----:B----4-:R-:W-:-:S03]  /*47f0*/  FADD.FTZ R77, -R76, 1 ;  /* 0x3f8000004c4d7421 */ /* 0x010fc60000010100 */
[----:B------:R-:W-:Y:S01]  /*4800*/  FADD.FTZ R103, -R54, R75 ;  /* 0x0000004b36677221 */ /* 0x000fe20000010100 */
[----:B------:R-:W-:Y:S01]  /*4810*/  FFMA.FTZ R71, R71, R77, 1 ;  /* 0x3f80000047477423 */ /* 0x000fe2000001004d */
[----:B------:R-:W-:Y:S02]  /*4820*/  HADD2.F32 R75, -RZ, R46.H1_H1 ;  /* 0x3000002eff4b7230 */ /* 0x000fe40000004100 */
[----:B-1----:R-:W-:Y:S01]  /*4830*/  FADD.FTZ R77, -R72, 1 ;  /* 0x3f800000484d7421 */ /* 0x002fe20000010100 */
[----:B------:R-:W-:-:S03]  /*4840*/  FMUL.FTZ R103, R9, R103 ;  /* 0x0000006709677220 */ /* 0x000fc60000410000 */
[----:B------:R-:W-:Y:S01]  /*4850*/  FFMA.FTZ R77, R55, R77, 1 ;  /* 0x3f800000374d7423 */ /* 0x000fe2000001004d */
[----:B------:R-:W-:Y:S01]  /*4860*/  FFMA.FTZ R55, R0, R103, R5 ;  /* 0x0000006700377223 */ /* 0x000fe20000010005 */
[----:B------:R-:W-:Y:S01]  /*4870*/  FADD.FTZ R75, -R54, R75 ;  /* 0x0000004b364b7221 */ /* 0x000fe20000010100 */
[----:B------:R-:W-:Y:S02]  /*4880*/  FMUL.FTZ R46, R74, R70 ;  /* 0x000000464a2e7220 */ /* 0x000fe40000410000 */
[----:B------:R-:W-:Y:S01]  /*4890*/  FMUL.FTZ R70, R55, -1.4426950216293334961 ;  /* 0xbfb8aa3b37467820 */ /* 0x000fe20000410000 */
[----:B------:R-:W-:Y:S01]  /*48a0*/  FMUL.FTZ R102, R9, R75 ;  /* 0x0000004b09667220 */ /* 0x000fe20000410000 */
[----:B------:R-:W-:Y:S01]  /*48b0*/  IADD3 R68, P0, R59, UR16, RZ ;  /* 0x000000103b447c10 */ /* 0x000fe2000ff1e0ff */
[--C-:B------:R-:W-:Y:S01]  /*48c0*/  HADD2.F32 R101, -RZ, R47.reuse.H0_H0 ;  /* 0x2000002fff657230 */ /* 0x100fe20000004100 */
[----:B------:R0:W1:Y:S01]  /*48d0*/  MUFU.EX2 R75, R70 ;  /* 0x00000046004b7308 */ /* 0x0000620000000800 */
[----:B------:R-:W-:Y:S01]  /*48e0*/  FMUL.FTZ R76, R76, R71 ;  /* 0x000000474c4c7220 */ /* 0x000fe20000410000 */
[----:B------:R-:W-:Y:S01]  /*48f0*/  IADD3.X R69, R58, UR17, RZ, P0, !PT ;  /* 0x000000113a457c10 */ /* 0x000fe200087fe4ff */
[----:B------:R-:W-:Y:S01]  /*4900*/  FMUL.FTZ R71, R72, R77 ;  /* 0x0000004d48477220 */ /* 0x000fe20000410000 */
[----:B------:R-:W-:Y:S01]  /*4910*/  FADD.FTZ R101, -R54, R101 ;  /* 0x0000006536657221 */ /* 0x000fe20000010100 */
[----:B------:R-:W-:-:S02]  /*4920*/  HADD2.F32 R100, -RZ, R47.H1_H1 ;  /* 0x3000002fff647230 */ /* 0x000fc40000004100 */
[----:B------:R-:W-:Y:S02]  /*4930*/  HADD2.F32 R85, -RZ, R48.H0_H0 ;  /* 0x20000030ff557230 */ /* 0x000fe40000004100 */
[----:B0-----:R-:W-:Y:S01]  /*4940*/  FFMA.FTZ R70, R2, R102, R6 ;  /* 0x0000006602467223 */ /* 0x001fe20000010006 */
[----:B------:R-:W-:Y:S01]  /*4950*/  FMUL.FTZ R101, R9, R101 ;  /* 0x0000006509657220 */ /* 0x000fe20000410000 */
[----:B------:R-:W3:Y:S01]  /*4960*/  LDG.E.64.CONSTANT R68, desc[UR14][R68.64] ;  /* 0x0000000e44447981 */ /* 0x000ee2000c1e9b00 */
[----:B------:R-:W-:Y:S01]  /*4970*/  FMUL.FTZ R45, R67, R45 ;  /* 0x0000002d432d7220 */ /* 0x000fe20000410000 */
[----:B------:R-:W-:Y:S01]  /*4980*/  FMUL.FTZ R77, R70, -1.4426950216293334961 ;  /* 0xbfb8aa3b464d7820 */ /* 0x000fe20000410000 */
[----:B------:R-:W-:Y:S01]  /*4990*/  FADD.FTZ R100, -R54, R100 ;  /* 0x0000006436647221 */ /* 0x000fe20000010100 */
[----:B------:R-:W-:Y:S01]  /*49a0*/  FFMA.FTZ R72, R3, R101, R7 ;  /* 0x0000006503487223 */ /* 0x000fe20000010007 */
[--C-:B--2---:R-:W-:Y:S02]  /*49b0*/  HADD2.F32 R97, -RZ, R51.reuse.H0_H0 ;  /* 0x20000033ff617230 */ /* 0x104fe40000004100 */
[----:B-1----:R-:W-:Y:S01]  /*49c0*/  FADD.FTZ R75, R75, 1 ;  /* 0x3f8000004b4b7421 */ /* 0x002fe20000010000 */
[----:B------:R-:W-:Y:S01]  /*49d0*/  HADD2.F32 R96, -RZ, R51.H1_H1 ;  /* 0x30000033ff607230 */ /* 0x000fe20000004100 */
[----:B------:R-:W0:Y:S01]  /*49e0*/  MUFU.EX2 R77, R77 ;  /* 0x0000004d004d7308 */ /* 0x000e220000000800 */
[----:B------:R-:W-:Y:S01]  /*49f0*/  FMUL.FTZ R100, R9, R100 ;  /* 0x0000006409647220 */ /* 0x000fe20000410000 */
[----:B------:R-:W-:Y:S01]  /*4a00*/  FMUL.FTZ R47, R72, -1.4426950216293334961 ;  /* 0xbfb8aa3b482f7820 */ /* 0x000fe20000410000 */
[----:B------:R-:W-:Y:S01]  /*4a10*/  STL [R1+0x48], R60 ;  /* 0x0000483c01007387 */ /* 0x000fe20000100800 */
[----:B------:R-:W-:Y:S01]  /*4a20*/  UIADD3 UR10, UP0, UR10, 0x1, URZ ;  /* 0x000000010a0a7890 */ /* 0x000fe2000ff1e03f */
[----:B------:R-:W-:Y:S01]  /*4a30*/  FFMA.FTZ R74, R4, R100, R8 ;  /* 0x00000064044a7223 */ /* 0x000fe20000010008 */
[----:B------:R-:W-:-:S02]  /*4a40*/  ULDC.64 UR16, c[0x0][0x258] ;  /* 0x0000960000107ab9 */ /* 0x000fc40000000a00 */
[----:B------:R-:W1:Y:S01]  /*4a50*/  MUFU.EX2 R47, R47 ;  /* 0x0000002f002f7308 */ /* 0x000e620000000800 */
[----:B------:R-:W-:Y:S01]  /*4a60*/  FMUL.FTZ R84, R74, -1.4426950216293334961 ;  /* 0xbfb8aa3b4a547820 */ /* 0x000fe20000410000 */
[----:B------:R-:W-:-:S06]  /*4a70*/  HADD2.F32 R48, -RZ, R48.H1_H1 ;  /* 0x30000030ff307230 */ /* 0x000fcc0000004100 */
[----:B------:R-:W2:Y:S01]  /*4a80*/  MUFU.EX2 R84, R84 ;  /* 0x0000005400547308 */ /* 0x000ea20000000800 */
[----:B0-----:R-:W-:Y:S01]  /*4a90*/  FADD.FTZ R77, R77, 1 ;  /* 0x3f8000004d4d7421 */ /* 0x001fe20000010000 */
[----:B------:R-:W-:-:S06]  /*4aa0*/  FMUL.FTZ R46, R48, R46 ;  /* 0x0000002e302e7220 */ /* 0x000fcc0000410000 */
[----:B------:R-:W0:Y:S01]  /*4ab0*/  MUFU.RCP R75, R75 ;  /* 0x0000004b004b7308 */ /* 0x000e220000001000 */
[----:B------:R-:W-:Y:S01]  /*4ac0*/  HADD2.F32 R48, -RZ, R49.H0_H0 ;  /* 0x20000031ff307230 */ /* 0x000fe20000004100 */
[----:B------:R-:W-:Y:S01]  /*4ad0*/  IADD3 R56, P0, R61, UR22, RZ ;  /* 0x000000163d387c10 */ /* 0x000fe2000ff1e0ff */
[----:B------:R-:W-:-:S05]  /*4ae0*/  FMUL.FTZ R45, R85, R45 ;  /* 0x0000002d552d7220 */ /* 0x000fca0000410000 */
[----:B------:R-:W4:Y:S01]  /*4af0*/  MUFU.RCP R77, R77 ;  /* 0x0000004d004d7308 */ /* 0x000f220000001000 */
[----:B-1----:R-:W-:Y:S01]  /*4b00*/  FADD.FTZ R85, R47, 1 ;  /* 0x3f8000002f557421 */ /* 0x002fe20000010000 */
[----:B------:R-:W-:Y:S01]  /*4b10*/  FMUL.FTZ R47, R48, R76 ;  /* 0x0000004c302f7220 */ /* 0x000fe20000410000 */
[----:B------:R-:W-:Y:S01]  /*4b20*/  IADD3.X R57, R60, UR23, RZ, P0, !PT ;  /* 0x000000173c397c10 */ /* 0x000fe200087fe4ff */
[----:B------:R-:W-:Y:S02]  /*4b30*/  HADD2.F32 R48, -RZ, R49.H1_H1 ;  /* 0x30000031ff307230 */ /* 0x000fe40000004100 */
[----:B--2---:R-:W-:Y:S02]  /*4b40*/  FADD.FTZ R84, R84, 1 ;  /* 0x3f80000054547421 */ /* 0x004fe40000010000 */
[----:B------:R-:W1:Y:S01]  /*4b50*/  MUFU.RCP R76, R85 ;  /* 0x00000055004c7308 */ /* 0x000e620000001000 */
[----:B0-----:R-:W-:Y:S01]  /*4b60*/  FADD.FTZ R49, -R75, 1 ;  /* 0x3f8000004b317421 */ /* 0x001fe20000010100 */
[----:B------:R-:W-:Y:S01]  /*4b70*/  FMUL.FTZ R48, R48, R71 ;  /* 0x0000004730307220 */ /* 0x000fe20000410000 */
[----:B------:R-:W2:Y:S02]  /*4b80*/  LDG.E.64.CONSTANT R56, desc[UR14][R56.64] ;  /* 0x0000000e38387981 */ /* 0x000ea4000c1e9b00 */
[----:B------:R-:W-:-:S03]  /*4b90*/  FFMA.FTZ R49, R55, R49, 1 ;  /* 0x3f80000037317423 */ /* 0x000fc60000010031 */
[----:B------:R-:W0:Y:S01]  /*4ba0*/  MUFU.RCP R71, R84 ;  /* 0x0000005400477308 */ /* 0x000e220000001000 */
[----:B----4-:R-:W-:-:S04]  /*4bb0*/  FADD.FTZ R55, -R77, 1 ;  /* 0x3f8000004d377421 */ /* 0x010fc80000010100 */
[----:B------:R-:W-:-:S04]  /*4bc0*/  FFMA.FTZ R70, R70, R55, 1 ;  /* 0x3f80000046467423 */ /* 0x000fc80000010037 */
[----:B------:R-:W-:Y:S01]  /*4bd0*/  FMUL.FTZ R77, R77, R70 ;  /* 0x000000464d4d7220 */ /* 0x000fe20000410000 */
[----:B-1----:R-:W-:Y:S01]  /*4be0*/  FADD.FTZ R55, -R76, 1 ;  /* 0x3f8000004c377421 */ /* 0x002fe20000010100 */
[--C-:B------:R-:W-:Y:S02]  /*4bf0*/  HADD2.F32 R70, -RZ, R50.reuse.H0_H0 ;  /* 0x20000032ff467230 */ /* 0x100fe40000004100 */
[----:B------:R-:W-:Y:S02]  /*4c00*/  HADD2.F32 R50, -RZ, R50.H1_H1 ;  /* 0x30000032ff327230 */ /* 0x000fe40000004100 */
[----:B------:R-:W-:Y:S01]  /*4c10*/  FFMA.FTZ R72, R72, R55, 1 ;  /* 0x3f80000048487423 */ /* 0x000fe20000010037 */
[----:B0-----:R-:W-:Y:S02]  /*4c20*/  FADD.FTZ R55, -R71, 1 ;  /* 0x3f80000047377421 */ /* 0x001fe40000010100 */
[C---:B------:R-:W-:Y:S01]  /*4c30*/  FADD.FTZ R50, -R54.reuse, R50 ;  /* 0x0000003236327221 */ /* 0x040fe20000010100 */
[----:B------:R-:W-:Y:S01]  /*4c40*/  FADD.FTZ R97, -R54, R97 ;  /* 0x0000006136617221 */ /* 0x000fe20000010100 */
[----:B------:R-:W-:-:S02]  /*4c50*/  FFMA.FTZ R55, R74, R55, 1 ;  /* 0x3f8000004a377423 */ /* 0x000fc40000010037 */
[C---:B------:R-:W-:Y:S01]  /*4c60*/  FMUL.FTZ R98, R9.reuse, R50 ;  /* 0x0000003209627220 */ /* 0x040fe20000410000 */
[----:B------:R-:W-:Y:S01]  /*4c70*/  FMUL.FTZ R97, R9, R97 ;  /* 0x0000006109617220 */ /* 0x000fe20000410000 */
[----:B------:R-:W-:Y:S02]  /*4c80*/  FMUL.FTZ R55, R71, R55 ;  /* 0x0000003747377220 */ /* 0x000fe40000410000 */
[----:B------:R-:W-:Y:S01]  /*4c90*/  FFMA.FTZ R71, R2, R98, R6 ;  /* 0x0000006202477223 */ /* 0x000fe20000010006 */
[----:B------:R-:W-:-:S03]  /*4ca0*/  FFMA.FTZ R74, R3, R97, R7 ;  /* 0x00000061034a7223 */ /* 0x000fc60000010007 */
[----:B------:R-:W-:Y:S01]  /*4cb0*/  FMUL.FTZ R50, R71, -1.4426950216293334961 ;  /* 0xbfb8aa3b47327820 */ /* 0x000fe20000410000 */
[----:B------:R-:W-:Y:S01]  /*4cc0*/  IADD3 R66, P0, R59, UR22, RZ ;  /* 0x000000163b427c10 */ /* 0x000fe2000ff1e0ff */
[----:B------:R-:W-:-:S04]  /*4cd0*/  FMUL.FTZ R51, R74, -1.4426950216293334961 ;  /* 0xbfb8aa3b4a337820 */ /* 0x000fc80000410000 */
[----:B------:R-:W0:Y:S01]  /*4ce0*/  MUFU.EX2 R50, R50 ;  /* 0x0000003200327308 */ /* 0x000e220000000800 */
[----:B------:R-:W-:Y:S01]  /*4cf0*/  IADD3.X R67, R58, UR23, RZ, P0, !PT ;  /* 0x000000173a437c10 */ /* 0x000fe200087fe4ff */
[----:B------:R-:W-:Y:S02]  /*4d00*/  HADD2.F32 R85, -RZ, R52.H0_H0 ;  /* 0x20000034ff557230 */ /* 0x000fe40000004100 */
[----:B------:R-:W-:-:S03]  /*4d10*/  FMUL.FTZ R49, R75, R49 ;  /* 0x000000314b317220 */ /* 0x000fc60000410000 */
[----:B------:R-:W4:Y:S01]  /*4d20*/  LDG.E.64.CONSTANT R66, desc[UR14][R66.64] ;  /* 0x0000000e42427981 */ /* 0x000f22000c1e9b00 */
[----:B------:R-:W1:Y:S01]  /*4d30*/  MUFU.EX2 R51, R51 ;  /* 0x0000003300337308 */ /* 0x000e620000000800 */
[----:B------:R-:W-:Y:S02]  /*4d40*/  HADD2.F32 R52, -RZ, R52.H1_H1 ;  /* 0x30000034ff347230 */ /* 0x000fe40000004100 */
[----:B------:R-:W-:Y:S01]  /*4d50*/  FMUL.FTZ R49, R85, R49 ;  /* 0x0000003155317220 */ /* 0x000fe20000410000 */
[----:B------:R-:W-:Y:S01]  /*4d60*/  FMUL.FTZ R72, R76, R72 ;  /* 0x000000484c487220 */ /* 0x000fe20000410000 */
[----:B0-----:R-:W-:Y:S01]  /*4d70*/  FADD.FTZ R85, R50, 1 ;  /* 0x3f80000032557421 */ /* 0x001fe20000010000 */
[----:B------:R-:W-:Y:S01]  /*4d80*/  FMUL.FTZ R50, R52, R77 ;  /* 0x0000004d34327220 */ /* 0x000fe20000410000 */
[----:B------:R-:W-:Y:S02]  /*4d90*/  HADD2.F32 R52, -RZ, R53.H0_H0 ;  /* 0x20000035ff347230 */ /* 0x000fe40000004100 */
[----:B------:R1:W-:Y:S01]  /*4da0*/  MUFU.RCP R77, R85 ;  /* 0x00000055004d7308 */ /* 0x0003e20000001000 */
[----:B------:R0:W-:Y:S04]  /*4db0*/  STL [R1+0x44], R61 ;  /* 0x0000443d01007387 */ /* 0x0001e80000100800 */
[----:B------:R-:W-:Y:S01]  /*4dc0*/  STL [R1+0xc], R58 ;  /* 0x00000c3a01007387 */ /* 0x000fe20000100800 */
[----:B-1----:R-:W-:Y:S01]  /*4dd0*/  FADD.FTZ R85, R51, 1 ;  /* 0x3f80000033557421 */ /* 0x002fe20000010000 */
[----:B------:R-:W-:-:S02]  /*4de0*/  FMUL.FTZ R51, R52, R72 ;  /* 0x0000004834337220 */ /* 0x000fc40000410000 */
[----:B------:R1:W-:Y:S01]  /*4df0*/  STL [R1+0x8], R59 ;  /* 0x0000083b01007387 */ /* 0x0003e20000100800 */
[----:B------:R0:W-:Y:S03]  /*4e00*/  MUFU.RCP R72, R85 ;  /* 0x0000005500487308 */ /* 0x0001e60000001000 */
[----:B------:R-:W4:Y:S04]  /*4e10*/  LDL R122, [R1+0x34] ;  /* 0x00003400017a7983 */ /* 0x000f280000100800 */
[----:B------:R-:W4:Y:S04]  /*4e20*/  LDL R123, [R1+0x38] ;  /* 0x00003800017b7983 */ /* 0x000f280000100800 */
[----:B0-----:R-:W4:Y:S04]  /*4e30*/  LDL R85, [R1+0x30] ;  /* 0x0000300001557983 */ /* 0x001f280000100800 */
[----:B------:R-:W4:Y:S04]  /*4e40*/  LDL R124, [R1+0x3c] ;  /* 0x00003c00017c7983 */ /* 0x000f280000100800 */
[----:B------:R-:W4:Y:S04]  /*4e50*/  LDL R63, [R1+0x40] ;  /* 0x00004000013f7983 */ /* 0x000f280000100800 */
[----:B------:R-:W4:Y:S04]  /*4e60*/  LDL R62, [R1+0x2c] ;  /* 0x00002c00013e7983 */ /* 0x000f280000100800 */
[----:B------:R-:W4:Y:S04]  /*4e70*/  LDL R61, [R1+0x20] ;  /* 0x00002000013d7983 */ /* 0x000f280000100800 */
[----:B------:R-:W4:Y:S04]  /*4e80*/  LDL R60, [R1+0x4c] ;  /* 0x00004c00013c7983 */ /* 0x000f280000100800 */
[----:B-1----:R-:W4:Y:S04]  /*4e90*/  LDL R59, [R1+0x50] ;  /* 0x00005000013b7983 */ /* 0x002f280000100800 */
[----:B------:R-:W4:Y:S01]  /*4ea0*/  LDL R58, [R1+0x80] ;  /* 0x00008000013a7983 */ /* 0x000f220000100800 */
[----:B------:R-:W-:-:S04]  /*4eb0*/  FADD.FTZ R70, -R54, R70 ;  /* 0x0000004636467221 */ /* 0x000fc80000010100 */
[----:B------:R-:W-:-:S04]  /*4ec0*/  FMUL.FTZ R99, R9, R70 ;  /* 0x0000004609637220 */ /* 0x000fc80000410000 */
[----:B------:R-:W-:Y:S01]  /*4ed0*/  FFMA.FTZ R70, R0, R99, R5 ;  /* 0x0000006300467223 */ /* 0x000fe20000010005 */
[----:B------:R-:W-:-:S03]  /*4ee0*/  FADD.FTZ R96, -R54, R96 ;  /* 0x0000006036607221 */ /* 0x000fc60000010100 */
[----:B------:R-:W-:Y:S01]  /*4ef0*/  FMUL.FTZ R76, R70, -1.4426950216293334961 ;  /* 0xbfb8aa3b464c7820 */ /* 0x000fe20000410000 */
[----:B------:R-:W-:-:S05]  /*4f00*/  FMUL.FTZ R96, R9, R96 ;  /* 0x0000006009607220 */ /* 0x000fca0000410000 */
[----:B------:R-:W0:Y:S01]  /*4f10*/  MUFU.EX2 R76, R76 ;  /* 0x0000004c004c7308 */ /* 0x000e220000000800 */
[----:B------:R-:W-:-:S04]  /*4f20*/  FFMA.FTZ R75, R4, R96, R8 ;  /* 0x00000060044b7223 */ /* 0x000fc80000010008 */
[----:B------:R-:W-:-:S06]  /*4f30*/  FMUL.FTZ R84, R75, -1.4426950216293334961 ;  /* 0xbfb8aa3b4b547820 */ /* 0x000fcc0000410000 */
[----:B------:R-:W1:Y:S01]  /*4f40*/  MUFU.EX2 R84, R84 ;  /* 0x0000005400547308 */ /* 0x000e620000000800 */
[----:B0-----:R-:W-:-:S07]  /*4f50*/  FADD.FTZ R76, R76, 1 ;  /* 0x3f8000004c4c7421 */ /* 0x001fce0000010000 */
[----:B------:R-:W0:Y:S01]  /*4f60*/  MUFU.RCP R76, R76 ;  /* 0x0000004c004c7308 */ /* 0x000e220000001000 */
[----:B-1----:R-:W-:Y:S01]  /*4f70*/  FADD.FTZ R84, R84, 1 ;  /* 0x3f80000054547421 */ /* 0x002fe20000010000 */
[----:B------:R-:W-:-:S06]  /*4f80*/  HADD2.F32 R52, -RZ, R53.H1_H1 ;  /* 0x30000035ff347230 */ /* 0x000fcc0000004100 */
[----:B------:R-:W1:Y:S01]  /*4f90*/  MUFU.RCP R84, R84 ;  /* 0x0000005400547308 */ /* 0x000e620000001000 */
[----:B------:R-:W-:Y:S01]  /*4fa0*/  FMUL.FTZ R52, R52, R55 ;  /* 0x0000003734347220 */ /* 0x000fe20000410000 */
[----:B------:R-:W-:Y:S01]  /*4fb0*/  FADD.FTZ R55, -R77, 1 ;  /* 0x3f8000004d377421 */ /* 0x000fe20000010100 */
[----:B0-----:R-:W-:-:S04]  /*4fc0*/  FADD.FTZ R53, -R76, 1 ;  /* 0x3f8000004c357421 */ /* 0x001fc80000010100 */
[----:B------:R-:W-:Y:S01]  /*4fd0*/  FFMA.FTZ R53, R70, R53, 1 ;  /* 0x3f80000046357423 */ /* 0x000fe20000010035 */
[----:B------:R-:W-:Y:S01]  /*4fe0*/  FADD.FTZ R70, -R72, 1 ;  /* 0x3f80000048467421 */ /* 0x000fe20000010100 */
[----:B------:R-:W-:-:S03]  /*4ff0*/  FFMA.FTZ R55, R71, R55, 1 ;  /* 0x3f80000047377423 */ /* 0x000fc60000010037 */
[----:B------:R-:W-:Y:S01]  /*5000*/  FFMA.FTZ R74, R74, R70, 1 ;  /* 0x3f8000004a4a7423 */ /* 0x000fe20000010046 */
[----:B------:R-:W-:Y:S01]  /*5010*/  FMUL.FTZ R55, R77, R55 ;  /* 0x000000374d377220 */ /* 0x000fe20000410000 */
[----:B-1----:R-:W-:Y:S02]  /*5020*/  FADD.FTZ R70, -R84, 1 ;  /* 0x3f80000054467421 */ /* 0x002fe40000010100 */
[----:B------:R-:W-:Y:S02]  /*5030*/  FMUL.FTZ R77, R72, R74 ;  /* 0x0000004a484d7220 */ /* 0x000fe40000410000 */
[----:B------:R-:W-:-:S04]  /*5040*/  FFMA.FTZ R75, R75, R70, 1 ;  /* 0x3f8000004b4b7423 */ /* 0x000fc80000010046 */
[----:B------:R-:W-:Y:S01]  /*5050*/  FMUL.FTZ R84, R84, R75 ;  /* 0x0000004b54547220 */ /* 0x000fe20000410000 */
[----:B------:R-:W-:Y:S01]  /*5060*/  FMUL.FTZ R53, R76, R53 ;  /* 0x000000354c357220 */ /* 0x000fe20000410000 */
[--C-:B---3--:R-:W-:Y:S02]  /*5070*/  HADD2.F32 R95, -RZ, R68.reuse.H0_H0 ;  /* 0x20000044ff5f7230 */ /* 0x108fe40000004100 */
[----:B------:R-:W-:-:S03]  /*5080*/  HADD2.F32 R94, -RZ, R68.H1_H1 ;  /* 0x30000044ff5e7230 */ /* 0x000fc60000004100 */
[C---:B------:R-:W-:Y:S01]  /*5090*/  FADD.FTZ R95, -R54.reuse, R95 ;  /* 0x0000005f365f7221 */ /* 0x040fe20000010100 */
[--C-:B------:R-:W-:Y:S02]  /*50a0*/  HADD2.F32 R93, -RZ, R69.reuse.H0_H0 ;  /* 0x20000045ff5d7230 */ /* 0x100fe40000004100 */
[----:B------:R-:W-:Y:S01]  /*50b0*/  FADD.FTZ R94, -R54, R94 ;  /* 0x0000005e365e7221 */ /* 0x000fe20000010100 */
[C---:B------:R-:W-:Y:S01]  /*50c0*/  FMUL.FTZ R95, R9.reuse, R95 ;  /* 0x0000005f095f7220 */ /* 0x040fe20000410000 */
[----:B------:R-:W-:Y:S02]  /*50d0*/  HADD2.F32 R92, -RZ, R69.H1_H1 ;  /* 0x30000045ff5c7230 */ /* 0x000fe40000004100 */
[C---:B------:R-:W-:Y:S01]  /*50e0*/  FMUL.FTZ R94, R9.reuse, R94 ;  /* 0x0000005e095e7220 */ /* 0x040fe20000410000 */
[----:B------:R-:W-:Y:S01]  /*50f0*/  FFMA.FTZ R68, R0, R95, R5 ;  /* 0x0000005f00447223 */ /* 0x000fe20000010005 */
[----:B------:R-:W-:Y:S02]  /*5100*/  FADD.FTZ R93, -R54, R93 ;  /* 0x0000005d365d7221 */ /* 0x000fe40000010100 */
[----:B------:R-:W-:Y:S01]  /*5110*/  FFMA.FTZ R69, R2, R94, R6 ;  /* 0x0000005e02457223 */ /* 0x000fe20000010006 */
[----:B------:R-:W-:Y:S01]  /*5120*/  FMUL.FTZ R72, R68, -1.4426950216293334961 ;  /* 0xbfb8aa3b44487820 */ /* 0x000fe20000410000 */
[----:B------:R-:W-:Y:S01]  /*5130*/  FMUL.FTZ R93, R9, R93 ;  /* 0x0000005d095d7220 */ /* 0x000fe20000410000 */
[----:B------:R-:W-:Y:S01]  /*5140*/  FADD.FTZ R92, -R54, R92 ;  /* 0x0000005c365c7221 */ /* 0x000fe20000010100 */
[----:B------:R-:W-:-:S02]  /*5150*/  FMUL.FTZ R54, R69, -1.4426950216293334961 ;  /* 0xbfb8aa3b45367820 */ /* 0x000fc40000410000 */
[----:B------:R-:W-:Y:S01]  /*5160*/  FFMA.FTZ R70, R3, R93, R7 ;  /* 0x0000005d03467223 */ /* 0x000fe20000010007 */
[----:B------:R-:W0:Y:S01]  /*5170*/  MUFU.EX2 R72, R72 ;  /* 0x0000004800487308 */ /* 0x000e220000000800 */
[----:B------:R-:W-:Y:S02]  /*5180*/  FMUL.FTZ R92, R9, R92 ;  /* 0x0000005c095c7220 */ /* 0x000fe40000410000 */
[----:B------:R-:W-:Y:S02]  /*5190*/  FMUL.FTZ R75, R70, -1.4426950216293334961 ;  /* 0xbfb8aa3b464b7820 */ /* 0x000fe40000410000 */
[----:B------:R-:W-:-:S03]  /*51a0*/  FFMA.FTZ R71, R4, R92, R8 ;  /* 0x0000005c04477223 */ /* 0x000fc60000010008 */
[----:B------:R-:W1:Y:S01]  /*51b0*/  MUFU.EX2 R54, R54 ;  /* 0x0000003600367308 */ /* 0x000e620000000800 */
[----:B------:R-:W-:-:S07]  /*51c0*/  FMUL.FTZ R74, R71, -1.4426950216293334961 ;  /* 0xbfb8aa3b474a7820 */ /* 0x000fce0000410000 */
[----:B------:R-:W3:Y:S01]  /*51d0*/  MUFU.EX2 R75, R75 ;  /* 0x0000004b004b7308 */ /* 0x000ee20000000800 */
[----:B0-----:R-:W-:-:S07]  /*51e0*/  FADD.FTZ R72, R72, 1 ;  /* 0x3f80000048487421 */ /* 0x001fce0000010000 */
[----:B------:R-:W0:Y:S01]  /*51f0*/  MUFU.EX2 R74, R74 ;  /* 0x0000004a004a7308 */ /* 0x000e220000000800 */
[----:B--2---:R-:W-:-:S05]  /*5200*/  HADD2.F32 R76, -RZ, R56.H0_H0 ;  /* 0x20000038ff4c7230 */ /* 0x004fca0000004100 */
[----:B------:R-:W-:Y:S01]  /*5210*/  FMUL.FTZ R53, R76, R53 ;  /* 0x000000354c357220 */ /* 0x000fe20000410000 */
[----:B-1----:R-:W-:Y:S01]  /*5220*/  FADD.FTZ R76, R54, 1 ;  /* 0x3f800000364c7421 */ /* 0x002fe20000010000 */
[----:B------:R-:W1:Y:S01]  /*5230*/  MUFU.RCP R72, R72 ;  /* 0x0000004800487308 */ /* 0x000e620000001000 */
[----:B---3--:R-:W-:Y:S01]  /*5240*/  FADD.FTZ R75, R75, 1 ;  /* 0x3f8000004b4b7421 */ /* 0x008fe20000010000 */
[----:B------:R-:W-:-:S06]  /*5250*/  HADD2.F32 R56, -RZ, R56.H1_H1 ;  /* 0x30000038ff387230 */ /* 0x000fcc0000004100 */
[----:B------:R-:W2:Y:S01]  /*5260*/  MUFU.RCP R76, R76 ;  /* 0x0000004c004c7308 */ /* 0x000ea20000001000 */
[----:B0-----:R-:W-:Y:S01]  /*5270*/  FADD.FTZ R74, R74, 1 ;  /* 0x3f8000004a4a7421 */ /* 0x001fe20000010000 */
[----:B------:R-:W-:-:S06]  /*5280*/  FMUL.FTZ R54, R56, R55 ;  /* 0x0000003738367220 */ /* 0x000fcc0000410000 */
[----:B------:R-:W0:Y:S01]  /*5290*/  MUFU.RCP R75, R75 ;  /* 0x0000004b004b7308 */ /* 0x000e220000001000 */
[--C-:B------:R-:W-:Y:S02]  /*52a0*/  HADD2.F32 R55, -RZ, R57.reuse.H0_H0 ;  /* 0x20000039ff377230 */ /* 0x100fe40000004100 */
[----:B------:R-:W-:Y:S02]  /*52b0*/  HADD2.F32 R56, -RZ, R57.H1_H1 ;  /* 0x30000039ff387230 */ /* 0x000fe40000004100 */
[----:B-1----:R-:W-:-:S03]  /*52c0*/  FADD.FTZ R57, -R72, 1 ;  /* 0x3f80000048397421 */ /* 0x002fc60000010100 */
[----:B------:R-:W1:Y:S01]  /*52d0*/  MUFU.RCP R74, R74 ;  /* 0x0000004a004a7308 */ /* 0x000e620000001000 */
[----:B------:R-:W-:Y:S01]  /*52e0*/  FFMA.FTZ R57, R68, R57, 1 ;  /* 0x3f80000044397423 */ /* 0x000fe20000010039 */
[----:B--2---:R-:W-:-:S04]  /*52f0*/  FADD.FTZ R68, -R76, 1 ;  /* 0x3f8000004c447421 */ /* 0x004fc80000010100 */
[----:B------:R-:W-:Y:S01]  /*5300*/  FFMA.FTZ R68, R69, R68, 1 ;  /* 0x3f80000045447423 */ /* 0x000fe20000010044 */
[----:B0-----:R-:W-:-:S04]  /*5310*/  FADD.FTZ R69, -R75, 1 ;  /* 0x3f8000004b457421 */ /* 0x001fc80000010100 */
[----:B------:R-:W-:Y:S01]  /*5320*/  FFMA.FTZ R69, R70, R69, 1 ;  /* 0x3f80000046457423 */ /* 0x000fe20000010045 */
[----:B-1----:R-:W-:Y:S01]  /*5330*/  FADD.FTZ R70, -R74, 1 ;  /* 0x3f8000004a467421 */ /* 0x002fe20000010100 */
[----:B------:R-:W-:-:S03]  /*5340*/  FMUL.FTZ R57, R72, R57 ;  /* 0x0000003948397220 */ /* 0x000fc60000410000 */
[----:B------:R-:W-:Y:S01]  /*5350*/  FFMA.FTZ R70, R71, R70, 1 ;  /* 0x3f80000047467423 */ /* 0x000fe20000010046 */
[--C-:B----4-:R-:W-:Y:S02]  /*5360*/  HADD2.F32 R71, -RZ, R67.reuse.H0_H0 ;  /* 0x20000043ff477230 */ /* 0x110fe40000004100 */
[----:B------:R-:W-:Y:S02]  /*5370*/  HADD2.F32 R67, -RZ, R67.H1_H1 ;  /* 0x30000043ff437230 */ /* 0x000fe40000004100 */
[----:B------:R-:W-:Y:S01]  /*5380*/  FMUL.FTZ R72, R74, R70 ;  /* 0x000000464a487220 */ /* 0x000fe20000410000 */
[----:B------:R-:W-:-:S03]  /*5390*/  HADD2.F32 R70, -RZ, R66.H0_H0 ;  /* 0x20000042ff467230 */ /* 0x000fc60000004100 */
[----:B------:R-:W-:Y:S01]  /*53a0*/  FMUL.FTZ R72, R67, R72 ;  /* 0x0000004843487220 */ /* 0x000fe20000410000 */
[----:B------:R-:W-:Y:S01]  /*53b0*/  FMUL.FTZ R67, R0, R10 ;  /* 0x0000000a00437220 */ /* 0x000fe20000410000 */
[----:B------:R-:W-:Y:S01]  /*53c0*/  FMUL.FTZ R57, R70, R57 ;  /* 0x0000003946397220 */ /* 0x000fe20000410000 */
[----:B------:R-:W-:Y:S02]  /*53d0*/  HADD2.F32 R70, -RZ, R66.H1_H1 ;  /* 0x30000042ff467230 */ /* 0x000fe40000004100 */
[----:B------:R-:W-:Y:S01]  /*53e0*/  FMUL.FTZ R68, R76, R68 ;  /* 0x000000444c447220 */ /* 0x000fe20000410000 */
[----:B------:R-:W-:Y:S01]  /*53f0*/  FFMA.FTZ R67, R64, R67, RZ ;  /* 0x0000004340437223 */ /* 0x000fe200000100ff */
[----:B------:R-:W-:Y:S02]  /*5400*/  FMUL.FTZ R66, R2, R91 ;  /* 0x0000005b02427220 */ /* 0x000fe40000410000 */
[----:B------:R-:W-:Y:S01]  /*5410*/  FMUL.FTZ R70, R70, R68 ;  /* 0x0000004446467220 */ /* 0x000fe20000410000 */
[----:B------:R-:W-:Y:S01]  /*5420*/  FMUL.FTZ R68, R3, R90 ;  /* 0x0000005a03447220 */ /* 0x000fe20000410000 */
[----:B------:R-:W-:Y:S01]  /*5430*/  FFMA.FTZ R67, R65, R66, R67 ;  /* 0x0000004241437223 */ /* 0x000fe20000010043 */
[----:B------:R-:W-:-:S04]  /*5440*/  FFMA.FTZ R66, R0, R10, RZ ;  /* 0x0000000a00427223 */ /* 0x000fc800000100ff */
[----:B------:R-:W-:Y:S01]  /*5450*/  FFMA.FTZ R66, R2, R91, R66 ;  /* 0x0000005b02427223 */ /* 0x000fe20000010042 */
[----:B------:R-:W-:Y:S01]  /*5460*/  FFMA.FTZ R67, R85, R68, R67 ;  /* 0x0000004455437223 */ /* 0x000fe20000010043 */
[----:B------:R-:W-:-:S04]  /*5470*/  FMUL.FTZ R68, R4, R89 ;  /* 0x0000005904447220 */ /* 0x000fc80000410000 */
[----:B------:R-:W-:Y:S01]  /*5480*/  FFMA.FTZ R67, R122, R68, R67 ;  /* 0x000000447a437223 */ /* 0x000fe20000010043 */
[----:B------:R-:W-:Y:S01]  /*5490*/  FMUL.FTZ R68, R0, R88 ;  /* 0x0000005800447220 */ /* 0x000fe20000410000 */
[----:B------:R-:W-:-:S03]  /*54a0*/  FFMA.FTZ R66, R3, R90, R66 ;  /* 0x0000005a03427223 */ /* 0x000fc60000010042 */
[----:B------:R-:W-:Y:S01]  /*54b0*/  FFMA.FTZ R67, R123, R68, R67 ;  /* 0x000000447b437223 */ /* 0x000fe20000010043 */
[----:B------:R-:W-:Y:S01]  /*54c0*/  FMUL.FTZ R68, R2, R87 ;  /* 0x0000005702447220 */ /* 0x000fe20000410000 */
[----:B------:R-:W-:-:S03]  /*54d0*/  FFMA.FTZ R66, R4, R89, R66 ;  /* 0x0000005904427223 */ /* 0x000fc60000010042 */
[----:B------:R-:W-:Y:S01]  /*54e0*/  FFMA.FTZ R67, R124, R68, R67 ;  /* 0x000000447c437223 */ /* 0x000fe20000010043 */
[----:B------:R-:W-:Y:S01]  /*54f0*/  FMUL.FTZ R68, R3, R86 ;  /* 0x0000005603447220 */ /* 0x000fe20000410000 */
[----:B------:R-:W-:Y:S01]  /*5500*/  FFMA.FTZ R66, R0, R88, R66 ;  /* 0x0000005800427223 */ /* 0x000fe20000010042 */
[----:B------:R0:W-:Y:S02]  /*5510*/  STL [R1+0x160], R5 ;  /* 0x0001600501007387 */ /* 0x0001e40000100800 */
[----:B------:R-:W-:Y:S01]  /*5520*/  FFMA.FTZ R67, R63, R68, R67 ;  /* 0x000000443f437223 */ /* 0x000fe20000010043 */
[----:B------:R-:W-:Y:S01]  /*5530*/  FMUL.FTZ R68, R4, R83 ;  /* 0x0000005304447220 */ /* 0x000fe20000410000 */
[----:B------:R-:W-:Y:S01]  /*5540*/  FFMA.FTZ R66, R2, R87, R66 ;  /* 0x0000005702427223 */ /* 0x000fe20000010042 */
[----:B------:R-:W-:Y:S02]  /*5550*/  FMUL.FTZ R69, R75, R69 ;  /* 0x000000454b457220 */ /* 0x000fe40000410000 */
[----:B------:R-:W-:Y:S01]  /*5560*/  FFMA.FTZ R67, R62, R68, R67 ;  /* 0x000000443e437223 */ /* 0x000fe20000010043 */
[----:B0-----:R-:W2:Y:S01]  /*5570*/  LDL R5, [R1+0x6c] ;  /* 0x00006c0001057983 */ /* 0x001ea20000100800 */
[----:B------:R-:W-:Y:S01]  /*5580*/  FFMA.FTZ R66, R3, R86, R66 ;  /* 0x0000005603427223 */ /* 0x000fe20000010042 */
[----:B------:R-:W-:-:S02]  /*5590*/  FMUL.FTZ R68, R0, R82 ;  /* 0x0000005200447220 */ /* 0x000fc40000410000 */
[----:B------:R0:W-:Y:S01]  /*55a0*/  STL [R1+0x164], R6 ;  /* 0x0001640601007387 */ /* 0x0001e20000100800 */
[----:B------:R-:W-:Y:S01]  /*55b0*/  FMUL.FTZ R55, R55, R77 ;  /* 0x0000004d37377220 */ /* 0x000fe20000410000 */
[----:B------:R-:W-:Y:S01]  /*55c0*/  FMUL.FTZ R56, R56, R84 ;  /* 0x0000005438387220 */ /* 0x000fe20000410000 */
[----:B------:R-:W-:Y:S01]  /*55d0*/  FMUL.FTZ R71, R71, R69 ;  /* 0x0000004547477220 */ /* 0x000fe20000410000 */
[----:B------:R-:W-:Y:S01]  /*55e0*/  FFMA.FTZ R66, R4, R83, R66 ;  /* 0x0000005304427223 */ /* 0x000fe20000010042 */
[----:B------:R-:W-:Y:S01]  /*55f0*/  FFMA.FTZ R67, R61, R68, R67 ;  /* 0x000000443d437223 */ /* 0x000fe20000010043 */
[----:B0-----:R-:W3:Y:S04]  /*5600*/  LDL R6, [R1+0x70] ;  /* 0x0000700001067983 */ /* 0x001ee80000100800 */
[----:B------:R0:W-:Y:S01]  /*5610*/  STL [R1+0x168], R7 ;  /* 0x0001680701007387 */ /* 0x0001e20000100800 */
[----:B------:R-:W-:Y:S01]  /*5620*/  FMUL.FTZ R68, R2, R81 ;  /* 0x0000005102447220 */ /* 0x000fe20000410000 */
[----:B------:R-:W-:-:S02]  /*5630*/  FFMA.FTZ R66, R0, R82, R66 ;  /* 0x0000005200427223 */ /* 0x000fc40000010042 */
[----:B0-----:R-:W4:Y:S04]  /*5640*/  LDL R7, [R1+0x84] ;  /* 0x0000840001077983 */ /* 0x001f280000100800 */
[----:B------:R0:W-:Y:S01]  /*5650*/  STL [R1+0x16c], R9 ;  /* 0x00016c0901007387 */ /* 0x0001e20000100800 */
[----:B------:R-:W-:Y:S01]  /*5660*/  FFMA.FTZ R67, R60, R68, R67 ;  /* 0x000000443c437223 */ /* 0x000fe20000010043 */
[----:B------:R-:W-:Y:S02]  /*5670*/  FMUL.FTZ R68, R3, R80 ;  /* 0x0000005003447220 */ /* 0x000fe40000410000 */
[----:B0-----:R-:W2:Y:S04]  /*5680*/  LDL R9, [R1+0x74] ;  /* 0x0000740001097983 */ /* 0x001ea80000100800 */
[----:B------:R0:W-:Y:S04]  /*5690*/  STL [R1+0x170], R8 ;  /* 0x0001700801007387 */ /* 0x0001e80000100800 */
[----:B------:R-:W3:Y:S04]  /*56a0*/  LDL R77, [R1] ;  /* 0x00000000014d7983 */ /* 0x000ee80000100800 */
[----:B------:R-:W3:Y:S04]  /*56b0*/  LDL R84, [R1+0x4] ;  /* 0x0000040001547983 */ /* 0x000ee80000100800 */
[----:B0-----:R-:W4:Y:S04]  /*56c0*/  LDL R8, [R1+0x60] ;  /* 0x0000600001087983 */ /* 0x001f280000100800 */
[----:B------:R-:W3:Y:S04]  /*56d0*/  LDL R76, [R1+0x10] ;  /* 0x00001000014c7983 */ /* 0x000ee80000100800 */
[----:B------:R-:W3:Y:S04]  /*56e0*/  LDL R75, [R1+0x14] ;  /* 0x00001400014b7983 */ /* 0x000ee80000100800 */
[----:B------:R-:W3:Y:S04]  /*56f0*/  LDL R74, [R1+0x18] ;  /* 0x00001800014a7983 */ /* 0x000ee80000100800 */
[----:B------:R-:W3:Y:S04]  /*5700*/  LDL R69, [R1+0x1c] ;  /* 0x00001c0001457983 */ /* 0x000ee80000100800 */
[----:B------:R-:W3:Y:S04]  /*5710*/  LDL.LU R122, [R1+0x1d4] ;  /* 0x0001d400017a7983 */ /* 0x000ee80000300800 */
[----:B------:R-:W3:Y:S04]  /*5720*/  LDL.LU R123, [R1+0x1d0] ;  /* 0x0001d000017b7983 */ /* 0x000ee80000300800 */
[----:B------:R-:W3:Y:S01]  /*5730*/  LDL.LU R124, [R1+0x1cc] ;  /* 0x0001cc00017c7983 */ /* 0x000ee20000300800 */
[----:B------:R-:W-:-:S03]  /*5740*/  FFMA.FTZ R66, R2, R81, R66 ;  /* 0x0000005102427223 */ /* 0x000fc60000010042 */
[----:B------:R0:W-:Y:S01]  /*5750*/  STL [R1+0x190], R87 ;  /* 0x0001905701007387 */ /* 0x0001e20000100800 */
[----:B------:R-:W-:Y:S01]  /*5760*/  FFMA.FTZ R67, R59, R68, R67 ;  /* 0x000000443b437223 */ /* 0x000fe20000010043 */
[----:B------:R-:W-:Y:S02]  /*5770*/  FFMA.FTZ R66, R3, R80, R66 ;  /* 0x0000005003427223 */ /* 0x000fe40000010042 */
[----:B0-----:R-:W2:Y:S04]  /*5780*/  LDL R87, [R1+0x7c] ;  /* 0x00007c0001577983 */ /* 0x001ea80000100800 */
[----:B------:R-:W3:Y:S04]  /*5790*/  LDL.LU R63, [R1+0x1c8] ;  /* 0x0001c800013f7983 */ /* 0x000ee80000300800 */
[----:B------:R-:W3:Y:S04]  /*57a0*/  LDL.LU R62, [R1+0x1c4] ;  /* 0x0001c400013e7983 */ /* 0x000ee80000300800 */
[----:B------:R-:W3:Y:S04]  /*57b0*/  LDL.LU R61, [R1+0x1c0] ;  /* 0x0001c000013d7983 */ /* 0x000ee80000300800 */
[----:B------:R-:W3:Y:S04]  /*57c0*/  LDL.LU R60, [R1+0x1bc] ;  /* 0x0001bc00013c7983 */ /* 0x000ee80000300800 */
[----:B------:R-:W4:Y:S04]  /*57d0*/  LDL.LU R59, [R1+0x1b8] ;  /* 0x0001b800013b7983 */ /* 0x000f280000300800 */
[----:B------:R0:W-:Y:S01]  /*57e0*/  STL [R1+0x18c], R80 ;  /* 0x00018c5001007387 */ /* 0x0001e20000100800 */
[----:B------:R-:W-:-:S03]  /*57f0*/  FMUL.FTZ R68, R4, R79 ;  /* 0x0000004f04447220 */ /* 0x000fc60000410000 */
[----:B0-----:R-:W2:Y:S01]  /*5800*/  LDL R80, [R1+0x64] ;  /* 0x0000640001507983 */ /* 0x001ea20000100800 */
[----:B------:R-:W-:-:S03]  /*5810*/  FFMA.FTZ R67, R58, R68, R67 ;  /* 0x000000443a437223 */ /* 0x000fc60000010043 */
[----:B------:R-:W3:Y:S01]  /*5820*/  LDL.LU R58, [R1+0x1b4] ;  /* 0x0001b400013a7983 */ /* 0x000ee20000300800 */
[----:B------:R-:W-:-:S03]  /*5830*/  FMUL.FTZ R68, R0, R78 ;  /* 0x0000004e00447220 */ /* 0x000fc60000410000 */
[----:B------:R-:W-:Y:S04]  /*5840*/  STL [R1+0x188], R79 ;  /* 0x0001884f01007387 */ /* 0x000fe80000100800 */
[----:B------:R-:W-:Y:S04]  /*5850*/  STL [R1+0x184], R78 ;  /* 0x0001844e01007387 */ /* 0x000fe80000100800 */
[----:B------:R-:W-:Y:S01]  /*5860*/  STL [R1+0x180], R73 ;  /* 0x0001804901007387 */ /* 0x000fe20000100800 */
        /* <DEDUP_REMOVED lines=24> */
[----:B--2---:R-:W-:Y:S01]  /*59f0*/  FFMA.FTZ R67, R80, R68, R67 ;  /* 0x0000004450437223 */ /* 0x004fe20000010043 */
[----:B------:R-:W-:-:S04]  /*5a00*/  FMUL.FTZ R68, R2, R73 ;  /* 0x0000004902447220 */ /* 0x000fc80000410000 */
[----:B------:R-:W-:Y:S01]  /*5a10*/  FFMA.FTZ R67, R87, R68, R67 ;  /* 0x0000004457437223 */ /* 0x000fe20000010043 */
[----:B------:R-:W-:-:S04]  /*5a20*/  FMUL.FTZ R68, R3, R11 ;  /* 0x0000000b03447220 */ /* 0x000fc80000410000 */
[----:B---3--:R-:W-:Y:S02]  /*5a30*/  FFMA.FTZ R67, R58, R68, R67 ;  /* 0x000000443a437223 */ /* 0x008fe40000010043 */
[----:B------:R-:W2:Y:S01]  /*5a40*/  LDL.LU R58, [R1+0x1b0] ;  /* 0x0001b000013a7983 */ /* 0x000ea20000300800 */
[----:B------:R-:W-:-:S04]  /*5a50*/  FMUL.FTZ R68, R4, R12 ;  /* 0x0000000c04447220 */ /* 0x000fc80000410000 */
[----:B----4-:R-:W-:Y:S01]  /*5a60*/  FFMA.FTZ R67, R59, R68, R67 ;  /* 0x000000443b437223 */ /* 0x010fe20000010043 */
[----:B------:R-:W-:-:S04]  /*5a70*/  FMUL.FTZ R68, R0, R13 ;  /* 0x0000000d00447220 */ /* 0x000fc80000410000 */
[----:B------:R-:W-:Y:S01]  /*5a80*/  FFMA.FTZ R67, R8, R68, R67 ;  /* 0x0000004408437223 */ /* 0x000fe20000010043 */
        /* <DEDUP_REMOVED lines=67> */
[----:B------:R-:W-:Y:S01]  /*5ec0*/  FFMA.FTZ R66, R3, R39, R66 ;  /* 0x0000002703427223 */ /* 0x000fe20000010042 */
[----:B------:R-:W-:-:S03]  /*5ed0*/  FMUL.FTZ R68, R4, R44 ;  /* 0x0000002c04447220 */ /* 0x000fc60000410000 */
[----:B------:R-:W-:Y:S01]  /*5ee0*/  FFMA.FTZ R66, R4, R40, R66 ;  /* 0x0000002804427223 */ /* 0x000fe20000010042 */
[----:B------:R-:W-:Y:S01]  /*5ef0*/  FFMA.FTZ R67, R108, R68, R67 ;  /* 0x000000446c437223 */ /* 0x000fe20000010043 */
[C---:B------:R-:W-:Y:S02]  /*5f00*/  FMUL.FTZ R68, R0.reuse, R45 ;  /* 0x0000002d00447220 */ /* 0x040fe40000410000 */
[----:B------:R-:W-:Y:S02]  /*5f10*/  FFMA.FTZ R66, R0, R41, R66 ;  /* 0x0000002900427223 */ /* 0x000fe40000010042 */
[----:B------:R-:W-:Y:S01]  /*5f20*/  FFMA.FTZ R67, R107, R68, R67 ;  /* 0x000000446b437223 */ /* 0x000fe20000010043 */
[C---:B------:R-:W-:Y:S01]  /*5f30*/  FMUL.FTZ R68, R2.reuse, R46 ;  /* 0x0000002e02447220 */ /* 0x040fe20000410000 */
[----:B------:R-:W-:-:S03]  /*5f40*/  FFMA.FTZ R66, R2, R42, R66 ;  /* 0x0000002a02427223 */ /* 0x000fc60000010042 */
[----:B------:R-:W-:Y:S01]  /*5f50*/  FFMA.FTZ R67, R106, R68, R67 ;  /* 0x000000446a437223 */ /* 0x000fe20000010043 */
[C---:B------:R-:W-:Y:S01]  /*5f60*/  FMUL.FTZ R68, R3.reuse, R47 ;  /* 0x0000002f03447220 */ /* 0x040fe20000410000 */
[----:B------:R-:W-:-:S03]  /*5f70*/  FFMA.FTZ R66, R3, R43, R66 ;  /* 0x0000002b03427223 */ /* 0x000fc60000010042 */
[----:B------:R-:W-:Y:S01]  /*5f80*/  FFMA.FTZ R67, R105, R68, R67 ;  /* 0x0000004469437223 */ /* 0x000fe20000010043 */
[C---:B------:R-:W-:Y:S01]  /*5f90*/  FFMA.FTZ R66, R4.reuse, R44, R66 ;  /* 0x0000002c04427223 */ /* 0x040fe20000010042 */
[----:B------:R-:W-:-:S03]  /*5fa0*/  FMUL.FTZ R68, R4, R48 ;  /* 0x0000003004447220 */ /* 0x000fc60000410000 */
[----:B------:R-:W-:Y:S01]  /*5fb0*/  FFMA.FTZ R66, R0, R45, R66 ;  /* 0x0000002d00427223 */ /* 0x000fe20000010042 */
[----:B------:R-:W-:Y:S01]  /*5fc0*/  FFMA.FTZ R67, R104, R68, R67 ;  /* 0x0000004468437223 */ /* 0x000fe20000010043 */
[----:B------:R-:W-:Y:S02]  /*5fd0*/  FMUL.FTZ R68, R0, R49 ;  /* 0x0000003100447220 */ /* 0x000fe40000410000 */
[C---:B------:R-:W-:Y:S02]  /*5fe0*/  FFMA.FTZ R66, R2.reuse, R46, R66 ;  /* 0x0000002e02427223 */ /* 0x040fe40000010042 */
        /* <DEDUP_REMOVED lines=11> */
[----:B------:R-:W-:Y:S02]  /*60a0*/  FMUL.FTZ R68, R0, R53 ;  /* 0x0000003500447220 */ /* 0x000fe40000410000 */
[----:B------:R-:W-:Y:S02]  /*60b0*/  FFMA.FTZ R66, R3, R51, R66 ;  /* 0x0000003303427223 */ /* 0x000fe40000010042 */
        /* <DEDUP_REMOVED lines=11> */
[-C--:B------:R-:W-:Y:S02]  /*6170*/  FMUL.FTZ R68, R0, R57.reuse ;  /* 0x0000003900447220 */ /* 0x080fe40000410000 */
        /* <DEDUP_REMOVED lines=9> */
[CC--:B------:R-:W-:Y:S01]  /*6210*/  FMUL.FTZ R68, R4.reuse, R72.reuse ;  /* 0x0000004804447220 */ /* 0x0c0fe20000410000 */
[----:B------:R-:W-:Y:S02]  /*6220*/  STL [R1+0x17c], R11 ;  /* 0x00017c0b01007387 */ /* 0x000fe40000100800 */
[----:B------:R-:W-:Y:S01]  /*6230*/  FFMA.FTZ R66, R4, R72, R66 ;  /* 0x0000004804427223 */ /* 0x000fe20000010042 */
[----:B------:R-:W-:Y:S01]  /*6240*/  FFMA.FTZ R67, R92, R68, R67 ;  /* 0x000000445c437223 */ /* 0x000fe20000010043 */
[----:B------:R-:W3:Y:S04]  /*6250*/  LDL.LU R59, [R1+0x1ac] ;  /* 0x0001ac00013b7983 */ /* 0x000ee80000300800 */
[----:B------:R-:W-:Y:S04]  /*6260*/  STL [R1+0x178], R12 ;  /* 0x0001780c01007387 */ /* 0x000fe80000100800 */
[----:B------:R0:W-:Y:S04]  /*6270*/  STL [R1+0x174], R8 ;  /* 0x0001740801007387 */ /* 0x0001e80000100800 */
[----:B------:R-:W4:Y:S04]  /*6280*/  LDL.LU R60, [R1+0x1a8] ;  /* 0x0001a800013c7983 */ /* 0x000f280000300800 */
[----:B------:R-:W3:Y:S04]  /*6290*/  LDL.LU R61, [R1+0x1a4] ;  /* 0x0001a400013d7983 */ /* 0x000ee80000300800 */
[----:B------:R-:W3:Y:S04]  /*62a0*/  LDL.LU R62, [R1+0x1a0] ;  /* 0x0001a000013e7983 */ /* 0x000ee80000300800 */
[----:B------:R-:W3:Y:S04]  /*62b0*/  LDL.LU R63, [R1+0x19c] ;  /* 0x00019c00013f7983 */ /* 0x000ee80000300800 */
[----:B------:R1:W-:Y:S04]  /*62c0*/  STS.64 [R125], R66 ;  /* 0x000000427d007388 */ /* 0x0003e80000000a00 */
[----:B0-----:R-:W3:Y:S04]  /*62d0*/  LDL R8, [R1+0x34] ;  /* 0x0000340001087983 */ /* 0x001ee80000100800 */
[----:B------:R-:W3:Y:S04]  /*62e0*/  LDL R87, [R1+0x38] ;  /* 0x0000380001577983 */ /* 0x000ee80000100800 */
[----:B------:R-:W3:Y:S04]  /*62f0*/  LDL R68, [R1+0x20] ;  /* 0x0000200001447983 */ /* 0x000ee80000100800 */
[----:B-1----:R-:W3:Y:S04]  /*6300*/  LDL R66, [R1+0x3c] ;  /* 0x00003c0001427983 */ /* 0x002ee80000100800 */
[----:B------:R-:W3:Y:S01]  /*6310*/  LDL R67, [R1+0x40] ;  /* 0x0000400001437983 */ /* 0x000ee20000100800 */
[----:B--2---:R-:W-:-:S03]  /*6320*/  FFMA.FTZ R58, R64, R10, R58 ;  /* 0x0000000a403a7223 */ /* 0x004fc6000001003a */
[----:B------:R-:W2:Y:S04]  /*6330*/  LDL R125, [R1+0x2c] ;  /* 0x00002c00017d7983 */ /* 0x000ea80000100800 */
[----:B------:R-:W2:Y:S01]  /*6340*/  LDL.LU R64, [R1+0x198] ;  /* 0x0001980001407983 */ /* 0x000ea20000300800 */
[----:B------:R-:W-:Y:S01]  /*6350*/  UIADD3.X UR11, URZ, UR5, URZ, UP0, !UPT ;  /* 0x000000053f0b7290 */ /* 0x000fe200087fe43f */
[----:B------:R-:W-:Y:S01]  /*6360*/  BAR.SYNC.DEFER_BLOCKING 0x0 ;  /* 0x0000000000007b1d */ /* 0x000fe20000010000 */
[----:B----4-:R-:W-:-:S05]  /*6370*/  FFMA.FTZ R60, R65, R91, R60 ;  /* 0x0000005b413c7223 */ /* 0x010fca000001003c */
[----:B------:R-:W4:Y:S04]  /*6380*/  LDL.LU R65, [R1+0x194] ;  /* 0x0001940001417983 */ /* 0x000f280000300800 */
[----:B------:R-:W4:Y:S04]  /*6390*/  LDL R80, [R1+0x4c] ;  /* 0x00004c0001507983 */ /* 0x000f280000100800 */
[----:B------:R-:W4:Y:S04]  /*63a0*/  LDL R79, [R1+0x50] ;  /* 0x00005000014f7983 */ /* 0x000f280000100800 */
[----:B------:R-:W4:Y:S04]  /*63b0*/  LDL R78, [R1+0x80] ;  /* 0x00008000014e7983 */ /* 0x000f280000100800 */
[----:B------:R-:W4:Y:S04]  /*63c0*/  LDL R73, [R1+0x64] ;  /* 0x0000640001497983 */ /* 0x000f280000100800 */
[----:B------:R-:W4:Y:S01]  /*63d0*/  LDL R11, [R1+0x7c] ;  /* 0x00007c00010b7983 */ /* 0x000f220000100800 */
[----:B---3--:R-:W-:-:S03]  /*63e0*/  FFMA.FTZ R58, R87, R88, R58 ;  /* 0x00000058573a7223 */ /* 0x008fc6000001003a */
[----:B------:R-:W3:Y:S01]  /*63f0*/  LDL R12, [R1+0x88] ;  /* 0x00008800010c7983 */ /* 0x000ee20000100800 */
[----:B--2---:R-:W-:-:S03]  /*6400*/  FFMA.FTZ R64, R8, R89, R64 ;  /* 0x0000005908407223 */ /* 0x004fc60000010040 */
[----:B------:R-:W2:Y:S04]  /*6410*/  LDL R8, [R1+0x78] ;  /* 0x0000780001087983 */ /* 0x000ea80000100800 */
[----:B------:R-:W4:Y:S01]  /*6420*/  LDL.LU R87, [R1+0x190] ;  /* 0x0001900001577983 */ /* 0x000f220000300800 */
[----:B------:R-:W-:Y:S01]  /*6430*/  FFMA.FTZ R62, R85, R90, R62 ;  /* 0x0000005a553e7223 */ /* 0x000fe2000001003e */
[----:B------:R-:W-:Y:S01]  /*6440*/  FFMA.FTZ R64, R125, R83, R64 ;  /* 0x000000537d407223 */ /* 0x000fe20000010040 */
[----:B------:R-:W-:Y:S01]  /*6450*/  FFMA.FTZ R58, R68, R82, R58 ;  /* 0x00000052443a7223 */ /* 0x000fe2000001003a */
[----:B------:R-:W2:Y:S01]  /*6460*/  LDL R125, [R1+0x68] ;  /* 0x00006800017d7983 */ /* 0x000ea20000100800 */
[----:B------:R-:W-:-:S03]  /*6470*/  FFMA.FTZ R62, R67, R86, R62 ;  /* 0x00000056433e7223 */ /* 0x000fc6000001003e */
[----:B------:R-:W2:Y:S04]  /*6480*/  LDL R67, [R1+0x58] ;  /* 0x0000580001437983 */ /* 0x000ea80000100800 */
[----:B------:R-:W2:Y:S01]  /*6490*/  LDL R68, [R1+0x54] ;  /* 0x0000540001447983 */ /* 0x000ea20000100800 */
[----:B----4-:R-:W-:-:S03]  /*64a0*/  FFMA.FTZ R60, R66, R87, R60 ;  /* 0x00000057423c7223 */ /* 0x010fc6000001003c */
[----:B------:R-:W4:Y:S01]  /*64b0*/  LDL R66, [R1+0x5c] ;  /* 0x00005c0001427983 */ /* 0x000f220000100800 */
[----:B------:R-:W-:-:S03]  /*64c0*/  FFMA.FTZ R60, R80, R81, R60 ;  /* 0x00000051503c7223 */ /* 0x000fc6000001003c */
[----:B------:R-:W3:Y:S02]  /*64d0*/  LDL.LU R80, [R1+0x18c] ;  /* 0x00018c0001507983 */ /* 0x000ee40000300800 */
[----:B---3--:R-:W-:Y:S02]  /*64e0*/  FFMA.FTZ R62, R79, R80, R62 ;  /* 0x000000504f3e7223 */ /* 0x008fe4000001003e */
[----:B------:R-:W3:Y:S02]  /*64f0*/  LDL.LU R79, [R1+0x188] ;  /* 0x00018800014f7983 */ /* 0x000ee40000300800 */
[----:B---3--:R-:W-:Y:S02]  /*6500*/  FFMA.FTZ R64, R78, R79, R64 ;  /* 0x0000004f4e407223 */ /* 0x008fe40000010040 */
[----:B------:R-:W3:Y:S02]  /*6510*/  LDL.LU R78, [R1+0x184] ;  /* 0x00018400014e7983 */ /* 0x000ee40000300800 */
[----:B---3--:R-:W-:-:S02]  /*6520*/  FFMA.FTZ R58, R73, R78, R58 ;  /* 0x0000004e493a7223 */ /* 0x008fc4000001003a */
[----:B------:R-:W3:Y:S02]  /*6530*/  LDL.LU R73, [R1+0x180] ;  /* 0x0001800001497983 */ /* 0x000ee40000300800 */
[----:B---3--:R-:W-:Y:S02]  /*6540*/  FFMA.FTZ R60, R11, R73, R60 ;  /* 0x000000490b3c7223 */ /* 0x008fe4000001003c */
[----:B------:R-:W3:Y:S02]  /*6550*/  LDL.LU R11, [R1+0x17c] ;  /* 0x00017c00010b7983 */ /* 0x000ee40000300800 */
[----:B---3--:R-:W-:Y:S02]  /*6560*/  FFMA.FTZ R62, R12, R11, R62 ;  /* 0x0000000b0c3e7223 */ /* 0x008fe4000001003e */
[----:B------:R-:W2:Y:S02]  /*6570*/  LDL.LU R12, [R1+0x178] ;  /* 0x00017800010c7983 */ /* 0x000ea40000300800 */
[----:B--2---:R-:W-:-:S02]  /*6580*/  FFMA.FTZ R64, R8, R12, R64 ;  /* 0x0000000c08407223 */ /* 0x004fc40000010040 */
[----:B------:R-:W2:Y:S01]  /*6590*/  LDL.LU R8, [R1+0x174] ;  /* 0x0001740001087983 */ /* 0x000ea20000300800 */
[----:B------:R-:W-:Y:S01]  /*65a0*/  FFMA.FTZ R60, R9, R14, R60 ;  /* 0x0000000e093c7223 */ /* 0x000fe2000001003c */
[----:B------:R-:W-:Y:S01]  /*65b0*/  FFMA.FTZ R62, R7, R15, R62 ;  /* 0x0000000f073e7223 */ /* 0x000fe2000001003e */
[----:B------:R-:W-:Y:S01]  /*65c0*/  FFMA.FTZ R64, R6, R16, R64 ;  /* 0x0000001006407223 */ /* 0x000fe20000010040 */
        /* <DEDUP_REMOVED lines=21> */
[----:B----4-:R-:W-:Y:S01]  /*6720*/  FFMA.FTZ R60, R66, R18, R60 ;  /* 0x00000012423c7223 */ /* 0x010fe2000001003c */
[----:B------:R-:W-:Y:S01]  /*6730*/  FADD.FTZ R61, R61, R18 ;  /* 0x000000123d3d7221 */ /* 0x000fe20000010000 */
[----:B------:R-:W-:Y:S01]  /*6740*/  FFMA.FTZ R62, R67, R19, R62 ;  /* 0x00000013433e7223 */ /* 0x000fe2000001003e */
[----:B------:R-:W-:Y:S01]  /*6750*/  FADD.FTZ R63, R63, R19 ;  /* 0x000000133f3f7221 */ /* 0x000fe20000010000 */
[----:B------:R-:W-:Y:S01]  /*6760*/  FFMA.FTZ R64, R125, R20, R64 ;  /* 0x000000147d407223 */ /* 0x000fe20000010040 */
[----:B------:R-:W-:Y:S01]  /*6770*/  FADD.FTZ R65, R65, R20 ;  /* 0x0000001441417221 */ /* 0x000fe20000010000 */
[----:B------:R-:W-:Y:S01]  /*6780*/  FADD.FTZ R59, R59, R21 ;  /* 0x000000153b3b7221 */ /* 0x000fe20000010000 */
[----:B------:R-:W-:Y:S01]  /*6790*/  FFMA.FTZ R60, R69, R22, R60 ;  /* 0x00000016453c7223 */ /* 0x000fe2000001003c */
[----:B------:R-:W-:Y:S01]  /*67a0*/  FADD.FTZ R61, R61, R22 ;  /* 0x000000163d3d7221 */ /* 0x000fe20000010000 */
[----:B------:R-:W-:Y:S01]  /*67b0*/  FFMA.FTZ R62, R74, R23, R62 ;  /* 0x000000174a3e7223 */ /* 0x000fe2000001003e */
[----:B------:R-:W-:Y:S01]  /*67c0*/  FADD.FTZ R63, R63, R23 ;  /* 0x000000173f3f7221 */ /* 0x000fe20000010000 */
[----:B--2---:R-:W-:-:S02]  /*67d0*/  FFMA.FTZ R58, R8, R13, R58 ;  /* 0x0000000d083a7223 */ /* 0x004fc4000001003a */
[----:B------:R0:W5:Y:S02]  /*67e0*/  LDL.LU R8, [R1+0x170] ;  /* 0x0001700001087983 */ /* 0x0001640000300800 */
[----:B------:R-:W-:Y:S02]  /*67f0*/  FFMA.FTZ R58, R5, R17, R58 ;  /* 0x00000011053a7223 */ /* 0x000fe4000001003a */
[----:B------:R0:W5:Y:S04]  /*6800*/  LDL.LU R9, [R1+0x16c] ;  /* 0x00016c0001097983 */ /* 0x0001680000300800 */
[----:B------:R0:W5:Y:S04]  /*6810*/  LDL.LU R7, [R1+0x168] ;  /* 0x0001680001077983 */ /* 0x0001680000300800 */
[----:B------:R0:W5:Y:S04]  /*6820*/  LDL.LU R6, [R1+0x164] ;  /* 0x0001640001067983 */ /* 0x0001680000300800 */
[----:B------:R0:W5:Y:S01]  /*6830*/  LDL.LU R5, [R1+0x160] ;  /* 0x0001600001057983 */ /* 0x0001620000300800 */
[----:B------:R-:W-:Y:S01]  /*6840*/  FFMA.FTZ R58, R68, R21, R58 ;  /* 0x00000015443a7223 */ /* 0x000fe2000001003a */
[----:B------:R-:W-:Y:S01]  /*6850*/  FFMA.FTZ R64, R75, R24, R64 ;  /* 0x000000184b407223 */ /* 0x000fe20000010040 */
[----:B------:R-:W-:Y:S01]  /*6860*/  FADD.FTZ R65, R65, R24 ;  /* 0x0000001841417221 */ /* 0x000fe20000010000 */
[----:B------:R-:W1:Y:S01]  /*6870*/  S2R R85, SR_TID.X ;  /* 0x0000000000557919 */ /* 0x000e620000002100 */
[----:B------:R-:W-:Y:S01]  /*6880*/  FFMA.FTZ R58, R76, R25, R58 ;  /* 0x000000194c3a7223 */ /* 0x000fe2000001003a */
[----:B------:R-:W-:Y:S01]  /*6890*/  FADD.FTZ R59, R59, R25 ;  /* 0x000000193b3b7221 */ /* 0x000fe20000010000 */
        /* <DEDUP_REMOVED lines=14> */
[----:B------:R-:W-:Y:S01]  /*6980*/  UISETP.GE.U32.AND UP0, UPT, UR10, UR16, UPT ;  /* 0x000000100a00728c */ /* 0x000fe2000bf06070 */
        /* <DEDUP_REMOVED lines=8> */
[----:B------:R-:W-:Y:S01]  /*6a10*/  UISETP.GE.AND.EX UP0, UPT, UR11, UR17, UPT, UP0 ;  /* 0x000000110b00728c */ /* 0x000fe2000bf06300 */
        /* <DEDUP_REMOVED lines=16> */
[----:B------:R-:W-:Y:S01]  /*6b20*/  PLOP3.LUT P0, PT, PT, PT, UP0, 0x80, 0x0 ;  /* 0x000000000000781c */ /* 0x000fe20003f0f008 */
        /* <DEDUP_REMOVED lines=24> */
[----:B-1----:R-:W-:Y:S01]  /*6cb0*/  ISETP.GT.U32.AND P2, PT, R85, 0x1f, PT ;  /* 0x0000001f5500780c */ /* 0x002fe20003f44070 */
[----:B------:R-:W-:Y:S01]  /*6cc0*/  FFMA.FTZ R58, R95, R57, R58 ;  /* 0x000000395f3a7223 */ /* 0x000fe2000001003a */
[----:B------:R-:W-:Y:S01]  /*6cd0*/  LOP3.LUT P1, RZ, R85, 0xffffffe1, RZ, 0xc0, !PT ;  /* 0xffffffe155ff7812 */ /* 0x000fe2000782c0ff */
[----:B------:R-:W-:Y:S01]  /*6ce0*/  FADD.FTZ R59, R59, R57 ;  /* 0x000000393b3b7221 */ /* 0x000fe20000010000 */
[----:B------:R-:W-:Y:S01]  /*6cf0*/  FFMA.FTZ R60, R94, R70, R60 ;  /* 0x000000465e3c7223 */ /* 0x000fe2000001003c */
[----:B------:R-:W-:Y:S01]  /*6d00*/  FADD.FTZ R61, R61, R70 ;  /* 0x000000463d3d7221 */ /* 0x000fe20000010000 */
[----:B------:R-:W-:Y:S01]  /*6d10*/  FFMA.FTZ R62, R93, R71, R62 ;  /* 0x000000475d3e7223 */ /* 0x000fe2000001003e */
[----:B------:R-:W-:Y:S01]  /*6d20*/  FADD.FTZ R63, R63, R71 ;  /* 0x000000473f3f7221 */ /* 0x000fe20000010000 */
[----:B------:R-:W-:Y:S01]  /*6d30*/  FFMA.FTZ R64, R92, R72, R64 ;  /* 0x000000485c407223 */ /* 0x000fe20000010040 */
[----:B------:R-:W-:Y:S01]  /*6d40*/  FADD.FTZ R65, R65, R72 ;  /* 0x0000004841417221 */ /* 0x000fe20000010000 */
[----:B0-----:R-:W-:Y:S06]  /*6d50*/  @!P0 BRA `(.L_x_2321) ;  /* 0x0000000000e08947 */ /* 0x001fec0003800000 */
[----:B------:R-:W2:Y:S04]  /*6d60*/  LDL R68, [R1+0x15c] ;  /* 0x00015c0001447983 */ /* 0x000ea80000100800 */
[----:B------:R-:W3:Y:S01]  /*6d70*/  LDL R69, [R1+0x158] ;  /* 0x0001580001457983 */ /* 0x000ee20000100800 */
[----:B------:R-:W0:Y:S03]  /*6d80*/  S2R R77, SR_TID.X ;  /* 0x00000000004d7919 */ /* 0x000e260000002100 */
[----:B------:R-:W4:Y:S01]  /*6d90*/  LDL R76, [R1+0x150] ;  /* 0x00015000014c7983 */ /* 0x000f220000100800 */
[----:B0-----:R-:W-:Y:S02]  /*6da0*/  SHF.L.U32 R84, R77, 0x1, RZ ;  /* 0x000000014d547819 */ /* 0x001fe400000006ff */
[----:B------:R-:W-:-:S02]  /*6db0*/  SHF.R.S32.HI R67, RZ, 0x1f, R77 ;  /* 0x0000001fff437819 */ /* 0x000fc4000001144d */
[----:B------:R-:W-:Y:S02]  /*6dc0*/  LEA R66, R77, UR9, 0x5 ;  /* 0x000000094d427c11 */ /* 0x000fe4000f8e28ff */
[----:B------:R-:W-:Y:S02]  /*6dd0*/  LOP3.LUT R84, R84, 0x18, RZ, 0xc0, !PT ;  /* 0x0000001854547812 */ /* 0x000fe400078ec0ff */
[----:B------:R-:W-:Y:S02]  /*6de0*/  LEA.HI R67, R67, R77, RZ, 0x2 ;  /* 0x0000004d43437211 */ /* 0x000fe400078f10ff */
[----:B------:R-:W-:Y:S01]  /*6df0*/  IADD3 R66, R66, R84, RZ ;  /* 0x0000005442427210 */ /* 0x000fe20007ffe0ff */
[----:B------:R-:W4:Y:S01]  /*6e00*/  LDL R77, [R1+0x154] ;  /* 0x00015400014d7983 */ /* 0x000f220000100800 */
[----:B------:R-:W-:-:S03]  /*6e10*/  SHF.R.S32.HI R67, RZ, 0x2, R67 ;  /* 0x00000002ff437819 */ /* 0x000fc60000011443 */
[----:B------:R0:W-:Y:S02]  /*6e20*/  STS.64 [R66], R58 ;  /* 0x0000003a42007388 */ /* 0x0001e40000000a00 */
[----:B0-----:R-:W-:Y:S02]  /*6e30*/  LEA R66, R67, UR9, 0x5 ;  /* 0x0000000943427c11 */ /* 0x001fe4000f8e28ff */
[----:B------:R-:W0:Y:S01]  /*6e40*/  S2R R67, SR_TID.X ;  /* 0x0000000000437919 */ /* 0x000e220000002100 */
[C---:B------:R-:W-:Y:S02]  /*6e50*/  LOP3.LUT R75, R84.reuse, 0x10, RZ, 0x3c, !PT ;  /* 0x00000010544b7812 */ /* 0x040fe400078e3cff */
[----:B------:R-:W-:Y:S02]  /*6e60*/  LOP3.LUT R125, R84, 0x8, RZ, 0x3c, !PT ;  /* 0x00000008547d7812 */ /* 0x000fe400078e3cff */
[C---:B0-----:R-:W-:Y:S02]  /*6e70*/  LEA R84, R67.reuse, UR9, 0x5 ;  /* 0x0000000943547c11 */ /* 0x041fe4000f8e28ff */
[----:B------:R-:W-:-:S02]  /*6e80*/  LEA R74, R67, UR9, 0x5 ;  /* 0x00000009434a7c11 */ /* 0x000fc4000f8e28ff */
[----:B------:R-:W-:Y:S02]  /*6e90*/  IADD3 R84, R84, R125, RZ ;  /* 0x0000007d54547210 */ /* 0x000fe40007ffe0ff */
[----:B------:R-:W-:-:S03]  /*6ea0*/  IADD3 R74, R74, R75, RZ ;  /* 0x0000004b4a4a7210 */ /* 0x000fc60007ffe0ff */
[----:B------:R-:W-:Y:S04]  /*6eb0*/  STS.64 [R84], R60 ;  /* 0x0000003c54007388 */ /* 0x000fe80000000a00 */
[----:B------:R0:W-:Y:S04]  /*6ec0*/  STS.64 [R74], R62 ;  /* 0x0000003e4a007388 */ /* 0x0001e80000000a00 */
[----:B0-----:R-:W4:Y:S01]  /*6ed0*/  LDL.64 R74, [R1+0x108] ;  /* 0x00010800014a7983 */ /* 0x001f220000100a00 */
[-C--:B--2---:R-:W-:Y:S02]  /*6ee0*/  LEA R68, R68, R66.reuse, 0x3 ;  /* 0x0000004244447211 */ /* 0x084fe400078e18ff */
[----:B---3--:R-:W-:-:S02]  /*6ef0*/  LEA R66, R69, R66, 0x3 ;  /* 0x0000004245427211 */ /* 0x008fc400078e18ff */
[C---:B------:R-:W-:Y:S02]  /*6f00*/  SHF.L.U32 R69, R67.reuse, 0x1, RZ ;  /* 0x0000000143457819 */ /* 0x040fe400000006ff */
[----:B------:R-:W-:Y:S02]  /*6f10*/  LEA R67, R67, UR9, 0x5 ;  /* 0x0000000943437c11 */ /* 0x000fe4000f8e28ff */
[----:B------:R-:W-:-:S04]  /*6f20*/  LOP3.LUT R69, R69, 0x18, RZ, 0xc, !PT ;  /* 0x0000001845457812 */ /* 0x000fc800078e0cff */
[----:B------:R-:W-:-:S05]  /*6f30*/  IADD3 R67, R67, R69, RZ ;  /* 0x0000004543437210 */ /* 0x000fca0007ffe0ff */
[----:B------:R-:W-:Y:S01]  /*6f40*/  STS.64 [R67], R64 ;  /* 0x0000004043007388 */ /* 0x000fe20000000a00 */
[----:B------:R-:W-:Y:S06]  /*6f50*/  BAR.SYNC.DEFER_BLOCKING 0x0 ;  /* 0x0000000000007b1d */ /* 0x000fec0000010000 */
[----:B------:R-:W0:Y:S04]  /*6f60*/  LDS.64 R68, [R68] ;  /* 0x0000000044447984 */ /* 0x000e280000000a00 */
[----:B------:R-:W1:Y:S01]  /*6f70*/  LDS.64 R66, [R66+0x1e00] ;  /* 0x001e000042427984 */ /* 0x000e620000000a00 */
[----:B0-----:R-:W-:Y:S01]  /*6f80*/  FADD.FTZ R69, RZ, R69 ;  /* 0x00000045ff457221 */ /* 0x001fe20000010000 */
[----:B------:R-:W-:-:S03]  /*6f90*/  FADD.FTZ R68, RZ, R68 ;  /* 0x00000044ff447221 */ /* 0x000fc60000010000 */
[----:B-1----:R-:W-:Y:S01]  /*6fa0*/  FADD.FTZ R67, R69, R67 ;  /* 0x0000004345437221 */ /* 0x002fe20000010000 */
[----:B------:R-:W-:Y:S02]  /*6fb0*/  FADD.FTZ R66, R68, R66 ;  /* 0x0000004244427221 */ /* 0x000fe40000010000 */
[----:B------:R-:W2:Y:S01]  /*6fc0*/  LDL.64 R68, [R1+0x110] ;  /* 0x0001100001447983 */ /* 0x000ea20000100a00 */
[----:B------:R-:W0:Y:S02]  /*6fd0*/  S2R R84, SR_TID.X ;  /* 0x0000000000547919 */ /* 0x000e240000002100 */
[C---:B0-----:R-:W-:Y:S02]  /*6fe0*/  IADD3 R125, R84.reuse, 0x1e0, RZ ;  /* 0x000001e0547d7810 */ /* 0x041fe40007ffe0ff */
[----:B------:R-:W-:-:S04]  /*6ff0*/  IADD3 R84, R84, 0x1e0, RZ ;  /* 0x000001e054547810 */ /* 0x000fc80007ffe0ff */
[----:B------:R-:W-:-:S04]  /*7000*/  SHF.R.S32.HI R84, RZ, 0x1f, R84 ;  /* 0x0000001fff547819 */ /* 0x000fc80000011454 */
[----:B------:R-:W-:-:S04]  /*7010*/  LEA.HI R84, R84, R125, RZ, 0x2 ;  /* 0x0000007d54547211 */ /* 0x000fc800078f10ff */
[----:B------:R-:W-:Y:S01]  /*7020*/  SHF.R.S32.HI R84, RZ, 0x2, R84 ;  /* 0x00000002ff547819 */ /* 0x000fe20000011454 */
[----:B--2---:R0:W-:Y:S03]  /*7030*/  STG.E.64 desc[UR14][R68.64+0x8000], R66 ;  /* 0x0080004244007986 */ /* 0x0041e6000c101b0e */
[----:B0-----:R-:W-:-:S04]  /*7040*/  LEA R66, R84, UR9, 0x5 ;  /* 0x0000000954427c11 */ /* 0x001fc8000f8e28ff */
        /* <DEDUP_REMOVED lines=9> */
.L_x_2321:
[----:B------:R-:W-:Y:S01]  /*70e0*/  BSSY B0, `(.L_x_2322) ;  /* 0x000003f000007945 */ /* 0x000fe20003800000 */
[----:B0-----:R-:W-:-:S03]  /*70f0*/  CS2R R66, SRZ ;  /* 0x0000000000427805 */ /* 0x001fc6000001ff00 */
[----:B------:R-:W-:Y:S05]  /*7100*/  @P2 BRA `(.L_x_2323) ;  /* 0x0000000000f02947 */ /* 0x000fea0003800000 */
[----:B------:R-:W2:Y:S04]  /*7110*/  LDL R68, [R1+0x14c] ;  /* 0x00014c0001447983 */ /* 0x000ea80000100800 */
[----:B------:R-:W3:Y:S04]  /*7120*/  LDL R76, [R1+0x148] ;  /* 0x00014800014c7983 */ /* 0x000ee80000100800 */
[----:B------:R-:W4:Y:S04]  /*7130*/  LDL R75, [R1+0x144] ;  /* 0x00014400014b7983 */ /* 0x000f280000100800 */
[----:B------:R-:W4:Y:S04]  /*7140*/  LDL R84, [R1+0x140] ;  /* 0x0001400001547983 */ /* 0x000f280000100800 */
[----:B------:R-:W4:Y:S04]  /*7150*/  LDL R74, [R1+0x13c] ;  /* 0x00013c00014a7983 */ /* 0x000f280000100800 */
[----:B------:R-:W4:Y:S04]  /*7160*/  LDL R77, [R1+0x138] ;  /* 0x00013800014d7983 */ /* 0x000f280000100800 */
[----:B------:R-:W4:Y:S04]  /*7170*/  LDL R125, [R1+0x128] ;  /* 0x00012800017d7983 */ /* 0x000f280000100800 */
[----:B--2---:R-:W0:Y:S04]  /*7180*/  LDS.64 R68, [R68] ;  /* 0x0000000044447984 */ /* 0x004e280000000a00 */
[----:B---3--:R1:W2:Y:S04]  /*7190*/  LDS.64 R66, [R76] ;  /* 0x000000004c427984 */ /* 0x0082a80000000a00 */
[----:B-1----:R-:W3:Y:S01]  /*71a0*/  LDL R76, [R1+0x134] ;  /* 0x00013400014c7983 */ /* 0x002ee20000100800 */
[----:B0-----:R-:W-:Y:S01]  /*71b0*/  FADD.FTZ R68, RZ, R68 ;  /* 0x00000044ff447221 */ /* 0x001fe20000010000 */
[----:B------:R-:W-:-:S03]  /*71c0*/  FADD.FTZ R69, RZ, R69 ;  /* 0x00000045ff457221 */ /* 0x000fc60000010000 */
[----:B--2---:R-:W-:Y:S01]  /*71d0*/  FADD.FTZ R68, R68, R66 ;  /* 0x0000004244447221 */ /* 0x004fe20000010000 */
        /* <DEDUP_REMOVED lines=13> */
[----:B------:R0:W1:Y:S04]  /*72b0*/  LDS.64 R66, [R77] ;  /* 0x000000004d427984 */ /* 0x0000680000000a00 */
[----:B0-----:R-:W4:Y:S01]  /*72c0*/  LDL R77, [R1+0x120] ;  /* 0x00012000014d7983 */ /* 0x001f220000100800 */
[----:B-1----:R-:W-:Y:S01]  /*72d0*/  FADD.FTZ R68, R68, R66 ;  /* 0x0000004244447221 */ /* 0x002fe20000010000 */
[----:B------:R-:W-:-:S02]  /*72e0*/  FADD.FTZ R69, R69, R67 ;  /* 0x0000004345457221 */ /* 0x000fc40000010000 */
[----:B---3--:R0:W1:Y:S04]  /*72f0*/  LDS.64 R66, [R76] ;  /* 0x000000004c427984 */ /* 0x0080680000000a00 */
        /* <DEDUP_REMOVED lines=29> */
.L_x_2323:
[----:B------:R-:W-:Y:S05]  /*74d0*/  BSYNC B0 ;  /* 0x0000000000007941 */ /* 0x000fea0003800000 */
.L_x_2322:
        /* <DEDUP_REMOVED lines=11> */
[----:B---3--:R-:W-:-:S03]  /*7590*/  FADD.FTZ R67, R74, R67 ;  /* 0x000000434a437221 */ /* 0x008fc60000010000 */
[----:B------:R-:W-:Y:S02]  /*75a0*/  SHF.L.U32 R84, R69, 0x7, RZ ;  /* 0x0000000745547819 */ /* 0x000fe400000006ff */
[----:B------:R-:W-:Y:S02]  /*75b0*/  MOV R69, UR4 ;  /* 0x0000000400457c02 */ /* 0x000fe40008000f00 */
[----:B------:R-:W-:-:S03]  /*75c0*/  LOP3.LUT R84, R84, 0xffffff80, R125, 0xe2, !PT ;  /* 0xffffff8054547812 */ /* 0x000fc600078ee27d */
[----:B-1----:R-:W-:-:S05]  /*75d0*/  @!P1 IMAD R68, R68, R69, UR8 ;  /* 0x0000000844449e24 */ /* 0x002fca000f8e0245 */
        /* <DEDUP_REMOVED lines=18> */
.L_x_2326:
        /* <DEDUP_REMOVED lines=8> */
.L_x_2325:
[----:B------:R-:W-:Y:S05]  /*7780*/  WARPSYNC.ALL ;  /* 0x0000000000007948 */ /* 0x000fea0003800000 */
[----:B------:R-:W-:Y:S06]  /*7790*/  BAR.SYNC.DEFER_BLOCKING 0x0 ;  /* 0x0000000000007b1d */ /* 0x000fec0000010000 */
[----:B------:R-:W-:Y:S05]  /*77a0*/  BRA `(.L_x_2327) ;  /* 0x0000000000547947 */ /* 0x000fea0003800000 */
.L_x_2324:
        /* <DEDUP_REMOVED lines=11> */
.L_x_2329:
        /* <DEDUP_REMOVED lines=8> */
.L_x_2328:
[----:B------:R-:W-:Y:S05]  /*78e0*/  WARPSYNC.ALL ;  /* 0x0000000000007948 */ /* 0x000fea0003800000 */
[----:B------:R-:W-:Y:S06]  /*78f0*/  BAR.SYNC.DEFER_BLOCKING 0x0 ;  /* 0x0000000000007b1d */ /* 0x000fec0000010000 */
.L_x_2327:
        /* <DEDUP_REMOVED lines=8> */
[----:B------:R1:W-:Y:S04]  /*7980*/  STL.64 [R1+0x168], R2 ;  /* 0x0001680201007387 */ /* 0x0003e80000100a00 */
[----:B------:R2:W-:Y:S01]  /*7990*/  STL [R1+0x160], R0 ;  /* 0x0001600001007387 */ /* 0x0005e20000100800 */
        /* <DEDUP_REMOVED lines=12> */
[C---:B------:R-:W-:Y:S01]  /*7a60*/  IADD3 R84, R125.reuse, 0x60, RZ ;  /* 0x000000607d547810 */ /* 0x040fe20007ffe0ff */
[----:B------:R-:W3:Y:S02]  /*7a70*/  LDG.E.64 R74, desc[UR14][R74.64] ;  /* 0x0000000e4a4a7981 */ /* 0x000ee4000c1e1b00 */
[--C-:B------:R-:W-:Y:S02]  /*7a80*/  IMAD.WIDE.U32 R68, R68, 0x4, R2.reuse ;  /* 0x0000000444447825 */ /* 0x100fe400078e0002 */
[----:B------:R-:W4:Y:S02]  /*7a90*/  LDG.E.64 R66, desc[UR14][R66.64] ;  /* 0x0000000e42427981 */ /* 0x000f24000c1e1b00 */
[----:B------:R-:W-:Y:S02]  /*7aa0*/  IMAD.WIDE.U32 R84, R84, 0x4, R2 ;  /* 0x0000000454547825 */ /* 0x000fe400078e0002 */
[----:B------:R-:W2:Y:S04]  /*7ab0*/  LDG.E.64 R68, desc[UR14][R68.64] ;  /* 0x0000000e44447981 */ /* 0x000ea8000c1e1b00 */
[----:B------:R-:W2:Y:S01]  /*7ac0*/  LDG.E.64 R84, desc[UR14][R84.64] ;  /* 0x0000000e54547981 */ /* 0x000ea2000c1e1b00 */
[----:B------:R-:W-:-:S05]  /*7ad0*/  IADD3 R76, R125, 0x80, RZ ;  /* 0x000000807d4c7810 */ /* 0x000fca0007ffe0ff */
[----:B------:R-:W-:-:S06]  /*7ae0*/  IMAD.WIDE.U32 R76, R76, 0x4, R2 ;  /* 0x000000044c4c7825 */ /* 0x000fcc00078e0002 */
[----:B------:R-:W2:Y:S01]  /*7af0*/  LDG.E.64 R76, desc[UR14][R76.64] ;  /* 0x0000000e4c4c7981 */ /* 0x000ea2000c1e1b00 */
[----:B---3--:R-:W-:Y:S01]  /*7b00*/  FADD.FTZ R74, RZ, R74 ;  /* 0x0000004aff4a7221 */ /* 0x008fe20000010000 */
[----:B------:R-:W-:-:S03]  /*7b10*/  FADD.FTZ R75, RZ, R75 ;  /* 0x0000004bff4b7221 */ /* 0x000fc60000010000 */
[----:B----4-:R-:W-:Y:S01]  /*7b20*/  FADD.FTZ R66, R66, R74 ;  /* 0x0000004a42427221 */ /* 0x010fe20000010000 */
[----:B------:R-:W-:Y:S01]  /*7b30*/  IADD3 R74, R125, 0xa0, RZ ;  /* 0x000000a07d4a7810 */ /* 0x000fe20007ffe0ff */
[----:B------:R-:W-:Y:S02]  /*7b40*/  FADD.FTZ R67, R67, R75 ;  /* 0x0000004b43437221 */ /* 0x000fe40000010000 */
[----:B--2---:R-:W-:Y:S02]  /*7b50*/  FADD.FTZ R66, R68, R66 ;  /* 0x0000004244427221 */ /* 0x004fe40000010000 */
[----:B------:R-:W-:-:S04]  /*7b60*/  IMAD.WIDE.U32 R74, R74, 0x4, R2 ;  /* 0x000000044a4a7825 */ /* 0x000fc800078e0002 */
[----:B------:R-:W-:Y:S01]  /*7b70*/  FADD.FTZ R0, R69, R67 ;  /* 0x0000004345007221 */ /* 0x000fe20000010000 */
[----:B------:R-:W-:Y:S01]  /*7b80*/  FADD.FTZ R84, R84, R66 ;  /* 0x0000004254547221 */ /* 0x000fe20000010000 */
[C---:B------:R-:W-:Y:S02]  /*7b90*/  IADD3 R66, R125.reuse, 0xc0, RZ ;  /* 0x000000c07d427810 */ /* 0x040fe40007ffe0ff */
[----:B------:R-:W-:Y:S01]  /*7ba0*/  IADD3 R68, R125, 0xe0, RZ ;  /* 0x000000e07d447810 */ /* 0x000fe20007ffe0ff */
[----:B------:R-:W2:Y:S02]  /*7bb0*/  LDG.E.64 R74, desc[UR14][R74.64] ;  /* 0x0000000e4a4a7981 */ /* 0x000ea4000c1e1b00 */
[----:B------:R-:W-:-:S04]  /*7bc0*/  IMAD.WIDE.U32 R66, R66, 0x4, R2 ;  /* 0x0000000442427825 */ /* 0x000fc800078e0002 */
[----:B------:R-:W-:Y:S02]  /*7bd0*/  IMAD.WIDE.U32 R68, R68, 0x4, R2 ;  /* 0x0000000444447825 */ /* 0x000fe400078e0002 */
[----:B------:R-:W3:Y:S02]  /*7be0*/  LDG.E.64 R66, desc[UR14][R66.64] ;  /* 0x0000000e42427981 */ /* 0x000ee4000c1e1b00 */
[----:B------:R-:W-:Y:S02]  /*7bf0*/  FADD.FTZ R85, R85, R0 ;  /* 0x0000000055557221 */ /* 0x000fe40000010000 */
[----:B------:R-:W4:Y:S04]  /*7c00*/  LDG.E.64 R68, desc[UR14][R68.64] ;  /* 0x0000000e44447981 */ /* 0x000f28000c1e1b00 */
[----:B------:R0:W5:Y:S04]  /*7c10*/  LDL.LU.64 R2, [R1+0x168] ;  /* 0x0001680001027983 */ /* 0x0001680000300a00 */
[----:B------:R0:W5:Y:S01]  /*7c20*/  LDL.LU R0, [R1+0x160] ;  /* 0x0001600001007983 */ /* 0x0001620000300800 */
[----:B------:R-:W-:Y:S01]  /*7c30*/  FADD.FTZ R76, R76, R84 ;  /* 0x000000544c4c7221 */ /* 0x000fe20000010000 */
[----:B------:R-:W-:-:S03]  /*7c40*/  FADD.FTZ R77, R77, R85 ;  /* 0x000000554d4d7221 */ /* 0x000fc60000010000 */
[----:B--2---:R-:W-:Y:S01]  /*7c50*/  FADD.FTZ R74, R74, R76 ;  /* 0x0000004c4a4a7221 */ /* 0x004fe20000010000 */
[----:B------:R-:W-:-:S03]  /*7c60*/  FADD.FTZ R75, R75, R77 ;  /* 0x0000004d4b4b7221 */ /* 0x000fc60000010000 */
[----:B---3--:R-:W-:Y:S01]  /*7c70*/  FADD.FTZ R66, R66, R74 ;  /* 0x0000004a42427221 */ /* 0x008fe20000010000 */
[----:B------:R-:W-:-:S03]  /*7c80*/  FADD.FTZ R67, R67, R75 ;  /* 0x0000004b43437221 */ /* 0x000fc60000010000 */
[----:B----4-:R-:W-:Y:S01]  /*7c90*/  FADD.FTZ R66, R68, R66 ;  /* 0x0000004244427221 */ /* 0x010fe20000010000 */
[----:B0-----:R-:W-:-:S07]  /*7ca0*/  FADD.FTZ R67, R69, R67 ;  /* 0x0000004345437221 */ /* 0x001fce0000010000 */
.L_x_2331:
[----:B------:R-:W-:Y:S05]  /*7cb0*/  BSYNC B0 ;  /* 0x0000000000007941 */ /* 0x000fea0003800000 */
.L_x_2330:
        /* <DEDUP_REMOVED lines=29> */
.L_x_2333:
[----:B------:R-:W-:Y:S05]  /*7e90*/  BSYNC B0 ;  /* 0x0000000000007941 */ /* 0x000fea0003800000 */
.L_x_2332:
[----:B0-----:R-:W2:Y:S01]  /*7ea0*/  LDL R66, [R1+0xfc] ;  /* 0x0000fc0001427983 */ /* 0x001ea20000100800 */
[----:B------:R-:W0:Y:S01]  /*7eb0*/  S2UR UR13, SR_CgaCtaId ;  /* 0x00000000000d79c3 */ /* 0x000e220000008800 */
[----:B------:R-:W-:Y:S01]  /*7ec0*/  UMOV UR5, 0x400 ;  /* 0x0000040000057882 */ /* 0x000fe20000000000 */
[----:B------:R-:W-:Y:S01]  /*7ed0*/  ULDC.64 UR22, c[0x0][0x210] ;  /* 0x0000840000167ab9 */ /* 0x000fe20000000a00 */
[----:B------:R-:W3:Y:S04]  /*7ee0*/  LDL.LU R69, [R1+0x24] ;  /* 0x0000240001457983 */ /* 0x000ee80000300800 */
[----:B------:R-:W4:Y:S01]  /*7ef0*/  LDL.LU R68, [R1+0x28] ;  /* 0x0000280001447983 */ /* 0x000f220000300800 */
[----:B------:R-:W-:-:S03]  /*7f00*/  UIADD3 UR5, UR5, 0x5280, URZ ;  /* 0x0000528005057890 */ /* 0x000fc6000fffe03f */
[----:B------:R-:W-:Y:S04]  /*7f10*/  STL [R1+0x178], R60 ;  /* 0x0001783c01007387 */ /* 0x000fe80000100800 */
[----:B------:R-:W-:Y:S04]  /*7f20*/  STL [R1+0x174], R59 ;  /* 0x0001743b01007387 */ /* 0x000fe80000100800 */
[----:B------:R-:W-:Y:S04]  /*7f30*/  STL [R1+0x170], R58 ;  /* 0x0001703a01007387 */ /* 0x000fe80000100800 */
[----:B-----5:R-:W-:Y:S01]  /*7f40*/  STL [R1+0x16c], R8 ;  /* 0x00016c0801007387 */ /* 0x020fe20000100800 */
[----:B0-----:R-:W-:-:S03]  /*7f50*/  ULEA UR5, UR13, UR5, 0x18 ;  /* 0x000000050d057291 */ /* 0x001fc6000f8ec03f */
[----:B------:R-:W-:Y:S04]  /*7f60*/  STL [R1+0x168], R7 ;  /* 0x0001680701007387 */ /* 0x000fe80000100800 */
[----:B------:R-:W-:Y:S04]  /*7f70*/  STL [R1+0x164], R6 ;  /* 0x0001640601007387 */ /* 0x000fe80000100800 */
[----:B------:R-:W-:Y:S04]  /*7f80*/  STL [R1+0x160], R5 ;  /* 0x0001600501007387 */ /* 0x000fe80000100800 */
[----:B------:R-:W4:Y:S04]  /*7f90*/  LDL.LU R76, [R1+0x30] ;  /* 0x00003000014c7983 */ /* 0x000f280000300800 */
[----:B------:R-:W4:Y:S04]  /*7fa0*/  LDL.LU R75, [R1+0x34] ;  /* 0x00003400014b7983 */ /* 0x000f280000300800 */
[----:B------:R-:W4:Y:S01]  /*7fb0*/  LDL.LU R74, [R1+0x38] ;  /* 0x00003800014a7983 */ /* 0x000f220000300800 */
[----:B------:R-:W-:Y:S01]  /*7fc0*/  BAR.SYNC.DEFER_BLOCKING 0x0 ;  /* 0x0000000000007b1d */ /* 0x000fe20000010000 */
[----:B--2---:R-:W-:-:S06]  /*7fd0*/  LEA R66, R66, UR5, 0x3 ;  /* 0x0000000542427c11 */ /* 0x004fcc000f8e18ff */
[----:B------:R-:W0:Y:S02]  /*7fe0*/  LDS.64 R66, [R66] ;  /* 0x0000000042427984 */ /* 0x000e240000000a00 */
[--C-:B0-----:R-:W-:Y:S01]  /*7ff0*/  FFMA.FTZ R10, R0, R10, -R66.reuse ;  /* 0x0000000a000a7223 */ /* 0x101fe20000010842 */
[----:B------:R-:W-:-:S03]  /*8000*/  FFMA.FTZ R91, R2, R91, -R66 ;  /* 0x0000005b025b7223 */ /* 0x000fc60000010842 */
[-C--:B---3--:R-:W-:Y:S01]  /*8010*/  FFMA.FTZ R10, R69, -R67.reuse, R10 ;  /* 0x80000043450a7223 */ /* 0x088fe2000001000a */
[----:B----4-:R-:W-:Y:S01]  /*8020*/  FFMA.FTZ R91, R68, -R67, R91 ;  /* 0x80000043445b7223 */ /* 0x010fe2000001005b */
[----:B------:R-:W2:Y:S04]  /*8030*/  LDL.LU R69, [R1+0x3c] ;  /* 0x00003c0001457983 */ /* 0x000ea80000300800 */
[----:B------:R-:W3:Y:S04]  /*8040*/  LDL.LU R68, [R1+0x40] ;  /* 0x0000400001447983 */ /* 0x000ee80000300800 */
[----:B------:R-:W4:Y:S04]  /*8050*/  LDL.LU R60, [R1+0x2c] ;  /* 0x00002c00013c7983 */ /* 0x000f280000300800 */
[----:B------:R-:W2:Y:S04]  /*8060*/  LDL.LU R59, [R1+0x20] ;  /* 0x00002000013b7983 */ /* 0x000ea80000300800 */
[----:B------:R-:W3:Y:S04]  /*8070*/  LDL.LU R58, [R1+0x4c] ;  /* 0x00004c00013a7983 */ /* 0x000ee80000300800 */
[----:B------:R-:W3:Y:S04]  /*8080*/  LDL.LU R8, [R1+0x50] ;  /* 0x0000500001087983 */ /* 0x000ee80000300800 */
[----:B------:R-:W3:Y:S04]  /*8090*/  LDL.LU R7, [R1+0x80] ;  /* 0x0000800001077983 */ /* 0x000ee80000300800 */
[----:B------:R-:W3:Y:S04]  /*80a0*/  LDL.LU R6, [R1+0x64] ;  /* 0x0000640001067983 */ /* 0x000ee80000300800 */
[----:B------:R-:W3:Y:S01]  /*80b0*/  LDL.LU R5, [R1+0x7c] ;  /* 0x00007c0001057983 */ /* 0x000ee20000300800 */
        /* <DEDUP_REMOVED lines=10> */
[----:B------:R-:W-:Y:S01]  /*8160*/  FFMA.FTZ R87, R2, R87, -R66 ;  /* 0x0000005702577223 */ /* 0x000fe20000010842 */
[-C--:B------:R-:W-:Y:S01]  /*8170*/  FFMA.FTZ R90, R76, -R67.reuse, R90 ;  /* 0x800000434c5a7223 */ /* 0x080fe2000001005a */
[----:B------:R-:W-:Y:S01]  /*8180*/  FFMA.FTZ R89, R75, -R67, R89 ;  /* 0x800000434b597223 */ /* 0x000fe20000010059 */
[C-C-:B------:R-:W-:Y:S01]  /*8190*/  FFMA.FTZ R86, R3.reuse, R86, -R66.reuse ;  /* 0x0000005603567223 */ /* 0x140fe20000010842 */
[C-C-:B------:R-:W-:Y:S01]  /*81a0*/  FFMA.FTZ R11, R3.reuse, R11, -R66.reuse ;  /* 0x0000000b030b7223 */ /* 0x140fe20000010842 */
[--C-:B------:R-:W-:Y:S01]  /*81b0*/  FFMA.FTZ R12, R4, R12, -R66.reuse ;  /* 0x0000000c040c7223 */ /* 0x100fe20000010842 */
[--C-:B------:R-:W-:Y:S01]  /*81c0*/  FFMA.FTZ R13, R0, R13, -R66.reuse ;  /* 0x0000000d000d7223 */ /* 0x100fe20000010842 */
[--C-:B------:R-:W-:Y:S01]  /*81d0*/  FFMA.FTZ R14, R2, R14, -R66.reuse ;  /* 0x0000000e020e7223 */ /* 0x100fe20000010842 */
        /* <DEDUP_REMOVED lines=44> */
[----:B------:R-:W-:Y:S01]  /*84a0*/  FFMA.FTZ R71, R3, R71, -R66 ;  /* 0x0000004703477223 */ /* 0x000fe20000010842 */
[-C--:B------:R-:W-:Y:S01]  /*84b0*/  FFMA.FTZ R88, R74, -R67.reuse, R88 ;  /* 0x800000434a587223 */ /* 0x080fe20000010058 */
[----:B------:R-:W-:Y:S01]  /*84c0*/  FFMA.FTZ R66, R4, R72, -R66 ;  /* 0x0000004804427223 */ /* 0x000fe20000010842 */
[----:B----4-:R-:W-:-:S02]  /*84d0*/  FFMA.FTZ R83, R60, -R67, R83 ;  /* 0x800000433c537223 */ /* 0x010fc40000010053 */
[----:B------:R-:W4:Y:S01]  /*84e0*/  LDL.LU R60, [R1+0x88] ;  /* 0x00008800013c7983 */ /* 0x000f220000300800 */
[----:B--2---:R-:W-:-:S03]  /*84f0*/  FFMA.FTZ R82, R59, -R67, R82 ;  /* 0x800000433b527223 */ /* 0x004fc60000010052 */
[----:B------:R-:W2:Y:S01]  /*8500*/  LDL.LU R59, [R1+0x78] ;  /* 0x00007800013b7983 */ /* 0x000ea20000300800 */
[----:B---3--:R-:W-:-:S03]  /*8510*/  FFMA.FTZ R81, R58, -R67, R81 ;  /* 0x800000433a517223 */ /* 0x008fc60000010051 */
[----:B------:R-:W3:Y:S01]  /*8520*/  LDL.LU R58, [R1+0x60] ;  /* 0x00006000013a7983 */ /* 0x000ee20000300800 */
[----:B------:R-:W-:-:S03]  /*8530*/  FFMA.FTZ R80, R8, -R67, R80 ;  /* 0x8000004308507223 */ /* 0x000fc60000010050 */
[----:B------:R-:W3:Y:S01]  /*8540*/  LDL.LU R8, [R1+0x74] ;  /* 0x0000740001087983 */ /* 0x000ee20000300800 */
[----:B------:R-:W-:-:S03]  /*8550*/  FFMA.FTZ R79, R7, -R67, R79 ;  /* 0x80000043074f7223 */ /* 0x000fc6000001004f */
[----:B------:R-:W3:Y:S01]  /*8560*/  LDL.LU R7, [R1+0x84] ;  /* 0x0000840001077983 */ /* 0x000ee20000300800 */
[----:B------:R-:W-:-:S03]  /*8570*/  FFMA.FTZ R78, R6, -R67, R78 ;  /* 0x80000043064e7223 */ /* 0x000fc6000001004e */
[----:B------:R-:W3:Y:S01]  /*8580*/  LDL.LU R6, [R1+0x70] ;  /* 0x0000700001067983 */ /* 0x000ee20000300800 */
[----:B------:R-:W-:-:S03]  /*8590*/  FFMA.FTZ R73, R5, -R67, R73 ;  /* 0x8000004305497223 */ /* 0x000fc60000010049 */
[----:B------:R-:W3:Y:S04]  /*85a0*/  LDL.LU R5, [R1+0x6c] ;  /* 0x00006c0001057983 */ /* 0x000ee80000300800 */
[----:B------:R-:W3:Y:S04]  /*85b0*/  LDL.LU R125, [R1+0x5c] ;  /* 0x00005c00017d7983 */ /* 0x000ee80000300800 */
[----:B------:R-:W3:Y:S04]  /*85c0*/  LDL.LU R85, [R1+0x58] ;  /* 0x0000580001557983 */ /* 0x000ee80000300800 */
[----:B------:R-:W3:Y:S04]  /*85d0*/  LDL.LU R84, [R1+0x68] ;  /* 0x0000680001547983 */ /* 0x000ee80000300800 */
[----:B------:R-:W3:Y:S01]  /*85e0*/  LDL.LU R77, [R1+0x54] ;  /* 0x00005400014d7983 */ /* 0x000ee20000300800 */
[----:B------:R-:W-:-:S03]  /*85f0*/  FFMA.FTZ R87, R69, -R67, R87 ;  /* 0x8000004345577223 */ /* 0x000fc60000010057 */
[----:B------:R-:W3:Y:S04]  /*8600*/  LDL.LU R76, [R1+0x1c] ;  /* 0x00001c00014c7983 */ /* 0x000ee80000300800 */
[----:B------:R-:W3:Y:S04]  /*8610*/  LDL.LU R75, [R1+0x18] ;  /* 0x00001800014b7983 */ /* 0x000ee80000300800 */
[----:B------:R-:W3:Y:S04]  /*8620*/  LDL.LU R74, [R1+0x14] ;  /* 0x00001400014a7983 */ /* 0x000ee80000300800 */
[----:B------:R-:W3:Y:S01]  /*8630*/  LDL.LU R72, [R1+0x10] ;  /* 0x0000100001487983 */ /* 0x000ee20000300800 */
[----:B------:R-:W-:-:S03]  /*8640*/  FFMA.FTZ R86, R68, -R67, R86 ;  /* 0x8000004344567223 */ /* 0x000fc60000010056 */
[----:B------:R-:W3:Y:S04]  /*8650*/  LDL.LU R69, [R1+0x4] ;  /* 0x0000040001457983 */ /* 0x000ee80000300800 */
[----:B------:R-:W3:Y:S01]  /*8660*/  LDL.LU R68, [R1] ;  /* 0x0000000001447983 */ /* 0x000ee20000300800 */
[----:B----4-:R-:W-:-:S03]  /*8670*/  FFMA.FTZ R11, R60, -R67, R11 ;  /* 0x800000433c0b7223 */ /* 0x010fc6000001000b */
[----:B------:R0:W5:Y:S01]  /*8680*/  LDL.LU R60, [R1+0x178] ;  /* 0x00017800013c7983 */ /* 0x0001620000300800 */
[----:B--2---:R-:W-:-:S03]  /*8690*/  FFMA.FTZ R12, R59, -R67, R12 ;  /* 0x800000433b0c7223 */ /* 0x004fc6000001000c */
[----:B------:R0:W5:Y:S01]  /*86a0*/  LDL.LU R59, [R1+0x174] ;  /* 0x00017400013b7983 */ /* 0x0001620000300800 */
[----:B---3--:R-:W-:-:S03]  /*86b0*/  FFMA.FTZ R13, R58, -R67, R13 ;  /* 0x800000433a0d7223 */ /* 0x008fc6000001000d */
[----:B------:R0:W5:Y:S01]  /*86c0*/  LDL.LU R58, [R1+0x170] ;  /* 0x00017000013a7983 */ /* 0x0001620000300800 */
[----:B------:R-:W-:-:S03]  /*86d0*/  FFMA.FTZ R14, R8, -R67, R14 ;  /* 0x80000043080e7223 */ /* 0x000fc6000001000e */
[----:B------:R0:W5:Y:S01]  /*86e0*/  LDL.LU R8, [R1+0x16c] ;  /* 0x00016c0001087983 */ /* 0x0001620000300800 */
[----:B------:R-:W-:-:S03]  /*86f0*/  FFMA.FTZ R15, R7, -R67, R15 ;  /* 0x80000043070f7223 */ /* 0x000fc6000001000f */
[----:B------:R0:W5:Y:S01]  /*8700*/  LDL.LU R7, [R1+0x168] ;  /* 0x0001680001077983 */ /* 0x0001620000300800 */
[----:B------:R-:W-:-:S03]  /*8710*/  FFMA.FTZ R16, R6, -R67, R16 ;  /* 0x8000004306107223 */ /* 0x000fc60000010010 */
[----:B------:R0:W5:Y:S01]  /*8720*/  LDL.LU R6, [R1+0x164] ;  /* 0x0001640001067983 */ /* 0x0001620000300800 */
[----:B------:R-:W-:-:S03]  /*8730*/  FFMA.FTZ R17, R5, -R67, R17 ;  /* 0x8000004305117223 */ /* 0x000fc60000010011 */
[----:B------:R0:W5:Y:S01]  /*8740*/  LDL.LU R5, [R1+0x160] ;  /* 0x0001600001057983 */ /* 0x0001620000300800 */
[-C--:B------:R-:W-:Y:S01]  /*8750*/  FFMA.FTZ R20, R84, -R67.reuse, R20 ;  /* 0x8000004354147223 */ /* 0x080fe20000010014 */
[-C--:B------:R-:W-:Y:S01]  /*8760*/  FFMA.FTZ R21, R77, -R67.reuse, R21 ;  /* 0x800000434d157223 */ /* 0x080fe20000010015 */
[-C--:B------:R-:W-:Y:S02]  /*8770*/  FFMA.FTZ R26, R69, -R67.reuse, R26 ;  /* 0x80000043451a7223 */ /* 0x080fe4000001001a */
[----:B------:R-:W2:Y:S01]  /*8780*/  LDL.LU R69, [R1+0xb4] ;  /* 0x0000b40001457983 */ /* 0x000ea20000300800 */
[----:B------:R-:W-:-:S03]  /*8790*/  FFMA.FTZ R27, R68, -R67, R27 ;  /* 0x80000043441b7223 */ /* 0x000fc6000001001b */
[----:B------:R-:W3:Y:S04]  /*87a0*/  LDL.LU R68, [R1+0xf8] ;  /* 0x0000f80001447983 */ /* 0x000ee80000300800 */
[----:B------:R-:W4:Y:S01]  /*87b0*/  LDL.LU R84, [R1+0xf0] ;  /* 0x0000f00001547983 */ /* 0x000f220000300800 */
[----:B------:R-:W-:-:S03]  /*87c0*/  FFMA.FTZ R22, R76, -R67, R22 ;  /* 0x800000434c167223 */ /* 0x000fc60000010016 */
[----:B------:R-:W4:Y:S01]  /*87d0*/  LDL.LU R77, [R1+0xf4] ;  /* 0x0000f400014d7983 */ /* 0x000f220000300800 */
[----:B------:R-:W-:-:S03]  /*87e0*/  FFMA.FTZ R23, R75, -R67, R23 ;  /* 0x800000434b177223 */ /* 0x000fc60000010017 */
[----:B------:R-:W4:Y:S04]  /*87f0*/  LDL.LU R76, [R1+0xe8] ;  /* 0x0000e800014c7983 */ /* 0x000f280000300800 */
[----:B------:R-:W4:Y:S01]  /*8800*/  LDL.LU R75, [R1+0xec] ;  /* 0x0000ec00014b7983 */ /* 0x000f220000300800 */
[C---:B------:R-:W-:Y:S01]  /*8810*/  FMUL.FTZ R10, R9.reuse, R10 ;  /* 0x0000000a090a7220 */ /* 0x040fe20000410000 */
[----:B------:R-:W-:Y:S01]  /*8820*/  FMUL.FTZ R91, R9, R91 ;  /* 0x0000005b095b7220 */ /* 0x000fe20000410000 */
[-C--:B------:R-:W-:Y:S01]  /*8830*/  FFMA.FTZ R118, R118, -R67.reuse, R34 ;  /* 0x8000004376767223 */ /* 0x080fe20000010022 */
[----:B------:R-:W-:-:S03]  /*8840*/  FFMA.FTZ R117, R117, -R67, R35 ;  /* 0x8000004375757223 */ /* 0x000fc60000010023 */
[----:B------:R-:W-:Y:S01]  /*8850*/  F2FP.F16.F32.PACK_AB R10, R91, R10 ;  /* 0x0000000a5b0a723e */ /* 0x000fe200000000ff */
[-C--:B------:R-:W-:Y:S02]  /*8860*/  FFMA.FTZ R19, R85, -R67.reuse, R19 ;  /* 0x8000004355137223 */ /* 0x080fe40000010013 */
[----:B------:R-:W4:Y:S01]  /*8870*/  LDL.LU R85, [R1+0xe0] ;  /* 0x0000e00001557983 */ /* 0x000f220000300800 */
[----:B------:R-:W-:Y:S01]  /*8880*/  FFMA.FTZ R25, R72, -R67, R25 ;  /* 0x8000004348197223 */ /* 0x000fe20000010019 */
[C---:B------:R-:W-:Y:S01]  /*8890*/  FMUL.FTZ R90, R9.reuse, R90 ;  /* 0x0000005a095a7220 */ /* 0x040fe20000410000 */
[C---:B------:R-:W-:Y:S01]  /*88a0*/  FMUL.FTZ R89, R9.reuse, R89 ;  /* 0x0000005909597220 */ /* 0x040fe20000410000 */
[----:B------:R-:W-:Y:S01]  /*88b0*/  FMUL.FTZ R72, R9, R26 ;  /* 0x0000001a09487220 */ /* 0x000fe20000410000 */
        /* <DEDUP_REMOVED lines=33> */
[----:B------:R-:W-:Y:S01]  /*8ad0*/  F2FP.F16.F32.PACK_AB R67, R89, R90 ;  /* 0x0000005a5943723e */ /* 0x000fe200000000ff */
        /* <DEDUP_REMOVED lines=57> */
[----:B--2---:R-:W-:-:S04]  /*8e70*/  IADD3 R34, P1, R69, UR22, RZ ;  /* 0x0000001645227c10 */ /* 0x004fc8000ff3e0ff */
[----:B---3--:R-:W-:Y:S01]  /*8e80*/  IADD3.X R35, R68, UR23, RZ, P1, !PT ;  /* 0x0000001744237c10 */ /* 0x008fe20008ffe4ff */
[C---:B------:R-:W-:Y:S01]  /*8e90*/  FMUL.FTZ R68, R9.reuse, R20 ;  /* 0x0000001409447220 */ /* 0x040fe20000410000 */
[----:B------:R-:W-:Y:S01]  /*8ea0*/  PRMT R20, R10, 0x7632, R20 ;  /* 0x000076320a147816 */ /* 0x000fe20000000014 */
[----:B------:R-:W-:-:S04]  /*8eb0*/  FMUL.FTZ R69, R9, R21 ;  /* 0x0000001509457220 */ /* 0x000fc80000410000 */
[----:B------:R4:W-:Y:S02]  /*8ec0*/  STG.E.U16 desc[UR14][R34.64+0x2], R20 ;  /* 0x0000021422007986 */ /* 0x0009e4000c10150e */
[----:B----4-:R-:W-:Y:S02]  /*8ed0*/  IADD3 R20, P1, R84, UR22, RZ ;  /* 0x0000001654147c10 */ /* 0x010fe4000ff3e0ff */
[----:B------:R-:W2:Y:S02]  /*8ee0*/  LDL.LU R84, [R1+0xe4] ;  /* 0x0000e40001547983 */ /* 0x000ea40000300800 */
[----:B------:R-:W-:Y:S02]  /*8ef0*/  IADD3.X R21, R77, UR23, RZ, P1, !PT ;  /* 0x000000174d157c10 */ /* 0x000fe40008ffe4ff */
[----:B------:R-:W3:Y:S01]  /*8f00*/  LDL.LU R77, [R1+0xd8] ;  /* 0x0000d800014d7983 */ /* 0x000ee20000300800 */
[----:B------:R-:W-:-:S03]  /*8f10*/  IADD3 R26, P1, R76, UR22, RZ ;  /* 0x000000164c1a7c10 */ /* 0x000fc6000ff3e0ff */
[----:B------:R-:W4:Y:S01]  /*8f20*/  LDL.LU R76, [R1+0xdc] ;  /* 0x0000dc00014c7983 */ /* 0x000f220000300800 */
[----:B------:R-:W-:-:S03]  /*8f30*/  IADD3.X R27, R75, UR23, RZ, P1, !PT ;  /* 0x000000174b1b7c10 */ /* 0x000fc60008ffe4ff */
[----:B------:R-:W4:Y:S01]  /*8f40*/  LDL.LU R75, [R1+0xd0] ;  /* 0x0000d000014b7983 */ /* 0x000f220000300800 */
[----:B------:R-:W-:-:S03]  /*8f50*/  PRMT R9, R67, 0x7632, R9 ;  /* 0x0000763243097816 */ /* 0x000fc60000000009 */
[----:B------:R1:W-:Y:S04]  /*8f60*/  STG.E.U16 desc[UR14][R34.64+0x4], R67 ;  /* 0x0000044322007986 */ /* 0x0003e8000c10150e */
[----:B-1----:R-:W4:Y:S01]  /*8f70*/  LDL.LU R67, [R1+0xd4] ;  /* 0x0000d40001437983 */ /* 0x002f220000300800 */
[----:B------:R-:W-:Y:S02]  /*8f80*/  F2FP.F16.F32.PACK_AB R87, R87, R88 ;  /* 0x000000585757723e */ /* 0x000fe400000000ff */
[----:B------:R-:W-:Y:S01]  /*8f90*/  F2FP.F16.F32.PACK_AB R83, R83, R86 ;  /* 0x000000565353723e */ /* 0x000fe200000000ff */
[----:B------:R1:W-:Y:S01]  /*8fa0*/  STG.E.U16 desc[UR14][R34.64], R10 ;  /* 0x0000000a22007986 */ /* 0x0003e2000c10150e */
[----:B------:R-:W-:-:S03]  /*8fb0*/  F2FP.F16.F32.PACK_AB R81, R81, R82 ;  /* 0x000000525151723e */ /* 0x000fc600000000ff */
[----:B------:R0:W-:Y:S01]  /*8fc0*/  STG.E.U16 desc[UR14][R34.64+0x6], R9 ;  /* 0x0000060922007986 */ /* 0x0001e2000c10150e */
[----:B------:R-:W-:Y:S02]  /*8fd0*/  F2FP.F16.F32.PACK_AB R79, R79, R80 ;  /* 0x000000504f4f723e */ /* 0x000fe400000000ff */
[----:B-1----:R-:W-:Y:S02]  /*8fe0*/  PRMT R10, R87, 0x7632, R10 ;  /* 0x00007632570a7816 */ /* 0x002fe4000000000a */
[----:B0-----:R-:W-:-:S03]  /*8ff0*/  PRMT R9, R83, 0x7632, R9 ;  /* 0x0000763253097816 */ /* 0x001fc60000000009 */
[----:B------:R0:W-:Y:S04]  /*9000*/  STG.E.U16 desc[UR14][R20.64+0x2], R10 ;  /* 0x0000020a14007986 */ /* 0x0001e8000c10150e */
[----:B------:R1:W-:Y:S01]  /*9010*/  STG.E.U16 desc[UR14][R20.64+0x6], R9 ;  /* 0x0000060914007986 */ /* 0x0003e2000c10150e */
[----:B------:R-:W-:-:S03]  /*9020*/  F2FP.F16.F32.PACK_AB R73, R73, R78 ;  /* 0x0000004e4949723e */ /* 0x000fc600000000ff */
[----:B------:R-:W-:Y:S01]  /*9030*/  STG.E.U16 desc[UR14][R20.64], R87 ;  /* 0x0000005714007986 */ /* 0x000fe2000c10150e */
[----:B0-----:R-:W-:-:S03]  /*9040*/  PRMT R10, R81, 0x7632, R10 ;  /* 0x00007632510a7816 */ /* 0x001fc6000000000a */
[----:B------:R-:W-:Y:S01]  /*9050*/  STG.E.U16 desc[UR14][R20.64+0x4], R83 ;  /* 0x0000045314007986 */ /* 0x000fe2000c10150e */
[----:B-1----:R-:W-:-:S03]  /*9060*/  F2FP.F16.F32.PACK_AB R9, R12, R11 ;  /* 0x0000000b0c09723e */ /* 0x002fc600000000ff */
[----:B------:R0:W-:Y:S01]  /*9070*/  STG.E.U16 desc[UR14][R26.64+0x2], R10 ;  /* 0x0000020a1a007986 */ /* 0x0001e2000c10150e */
[----:B------:R-:W-:Y:S02]  /*9080*/  PRMT R12, R79, 0x7632, R12 ;  /* 0x000076324f0c7816 */ /* 0x000fe4000000000c */
[----:B------:R-:W-:Y:S01]  /*9090*/  F2FP.F16.F32.PACK_AB R15, R16, R15 ;  /* 0x0000000f100f723e */ /* 0x000fe200000000ff */
[----:B------:R-:W4:Y:S01]  /*90a0*/  LDL.LU R35, [R1+0xc8] ;  /* 0x0000c80001237983 */ /* 0x000f220000300800 */
[----:B------:R-:W-:Y:S02]  /*90b0*/  F2FP.F16.F32.PACK_AB R14, R14, R13 ;  /* 0x0000000d0e0e723e */ /* 0x000fe400000000ff */
[----:B------:R-:W-:Y:S01]  /*90c0*/  PRMT R16, R9, 0x7632, R16 ;  /* 0x0000763209107816 */ /* 0x000fe20000000010 */
[----:B------:R-:W-:Y:S01]  /*90d0*/  STG.E.U16 desc[UR14][R26.64+0x6], R12 ;  /* 0x0000060c1a007986 */ /* 0x000fe2000c10150e */
[----:B0-----:R-:W-:Y:S02]  /*90e0*/  IADD3 R10, P1, R85, UR22, RZ ;  /* 0x00000016550a7c10 */ /* 0x001fe4000ff3e0ff */
[----:B------:R-:W-:Y:S01]  /*90f0*/  PRMT R20, R73, 0x7632, R20 ;  /* 0x0000763249147816 */ /* 0x000fe20000000014 */
[----:B------:R-:W-:Y:S01]  /*9100*/  STG.E.U16 desc[UR14][R26.64], R81 ;  /* 0x000000511a007986 */ /* 0x000fe2000c10150e */
[----:B------:R-:W-:-:S03]  /*9110*/  PRMT R21, R14, 0x7610, R21 ;  /* 0x000076100e157816 */ /* 0x000fc60000000015 */
[----:B------:R0:W-:Y:S04]  /*9120*/  STG.E.U16 desc[UR14][R26.64+0x4], R79 ;  /* 0x0000044f1a007986 */ /* 0x0001e8000c10150e */
[----:B------:R-:W4:Y:S01]  /*9130*/  LDL.LU R34, [R1+0xcc] ;  /* 0x0000cc0001227983 */ /* 0x000f220000300800 */
[----:B------:R-:W-:Y:S02]  /*9140*/  PRMT R14, R14, 0x7632, R14 ;  /* 0x000076320e0e7816 */ /* 0x000fe4000000000e */
[----:B------:R-:W-:Y:S01]  /*9150*/  F2FP.F16.F32.PACK_AB R17, R18, R17 ;  /* 0x000000111211723e */ /* 0x000fe200000000ff */
[----:B0-----:R-:W4:Y:S01]  /*9160*/  LDL.LU R27, [R1+0xc0] ;  /* 0x0000c000011b7983 */ /* 0x001f220000300800 */
[----:B------:R-:W-:-:S03]  /*9170*/  F2FP.F16.F32.PACK_AB R19, R68, R19 ;  /* 0x000000134413723e */ /* 0x000fc600000000ff */
[----:B------:R-:W4:Y:S01]  /*9180*/  LDL.LU R26, [R1+0xc4] ;  /* 0x0000c400011a7983 */ /* 0x000f220000300800 */
[----:B------:R-:W-:Y:S02]  /*9190*/  PRMT R18, R17, 0x7632, R18 ;  /* 0x0000763211127816 */ /* 0x000fe40000000012 */
[----:B--2---:R-:W-:Y:S02]  /*91a0*/  IADD3.X R11, R84, UR23, RZ, P1, !PT ;  /* 0x00000017540b7c10 */ /* 0x004fe40008ffe4ff */
[----:B---3--:R-:W-:-:S03]  /*91b0*/  IADD3 R12, P1, R77, UR22, RZ ;  /* 0x000000164d0c7c10 */ /* 0x008fc6000ff3e0ff */
[----:B------:R-:W-:Y:S01]  /*91c0*/  STG.E.U16 desc[UR14][R10.64], R73 ;  /* 0x000000490a007986 */ /* 0x000fe2000c10150e */
[----:B----4-:R-:W-:-:S03]  /*91d0*/  IADD3.X R13, R76, UR23, RZ, P1, !PT ;  /* 0x000000174c0d7c10 */ /* 0x010fc60008ffe4ff */
[----:B------:R-:W-:Y:S04]  /*91e0*/  STG.E.U16 desc[UR14][R10.64+0x2], R20 ;  /* 0x000002140a007986 */ /* 0x000fe8000c10150e */
[----:B------:R0:W-:Y:S04]  /*91f0*/  STG.E.U16 desc[UR14][R10.64+0x4], R9 ;  /* 0x000004090a007986 */ /* 0x0001e8000c10150e */
[----:B------:R1:W-:Y:S04]  /*9200*/  STG.E.U16 desc[UR14][R10.64+0x6], R16 ;  /* 0x000006100a007986 */ /* 0x0003e8000c10150e */
[----:B------:R2:W-:Y:S01]  /*9210*/  STG.E.U16 desc[UR14][R12.64], R21 ;  /* 0x000000150c007986 */ /* 0x0005e2000c10150e */
[----:B0-----:R-:W-:-:S02]  /*9220*/  PRMT R9, R15, 0x7632, R9 ;  /* 0x000076320f097816 */ /* 0x001fc40000000009 */
[----:B-1----:R-:W-:-:S04]  /*9230*/  IADD3 R10, P1, R75, UR22, RZ ;  /* 0x000000164b0a7c10 */ /* 0x002fc8000ff3e0ff */
[----:B------:R-:W-:Y:S01]  /*9240*/  IADD3.X R11, R67, UR23, RZ, P1, !PT ;  /* 0x00000017430b7c10 */ /* 0x000fe20008ffe4ff */
[----:B--2---:R-:W2:Y:S04]  /*9250*/  LDL.LU R21, [R1+0xb8] ;  /* 0x0000b80001157983 */ /* 0x004ea80000300800 */
[----:B------:R0:W-:Y:S04]  /*9260*/  STG.E.U16 desc[UR14][R12.64+0x2], R14 ;  /* 0x0000020e0c007986 */ /* 0x0001e8000c10150e */
[----:B------:R-:W-:Y:S04]  /*9270*/  STG.E.U16 desc[UR14][R12.64+0x4], R15 ;  /* 0x0000040f0c007986 */ /* 0x000fe8000c10150e */
[----:B------:R-:W-:Y:S04]  /*9280*/  STG.E.U16 desc[UR14][R12.64+0x6], R9 ;  /* 0x000006090c007986 */ /* 0x000fe8000c10150e */
[----:B------:R-:W3:Y:S01]  /*9290*/  LDL.LU R20, [R1+0xbc] ;  /* 0x0000bc0001147983 */ /* 0x000ee20000300800 */
[----:B0-----:R-:W-:-:S03]  /*92a0*/  PRMT R14, R19, 0x7632, R14 ;  /* 0x00007632130e7816 */ /* 0x001fc6000000000e */
[----:B------:R0:W-:Y:S04]  /*92b0*/  STG.E.U16 desc[UR14][R10.64+0x4], R19 ;  /* 0x000004130a007986 */ /* 0x0001e8000c10150e */
[----:B------:R1:W-:Y:S04]  /*92c0*/  STG.E.U16 desc[UR14][R10.64+0x2], R18 ;  /* 0x000002120a007986 */ /* 0x0003e8000c10150e */
[----:B0-----:R-:W4:Y:S04]  /*92d0*/  LDL.LU R19, [R1+0xac] ;  /* 0x0000ac0001137983 */ /* 0x001f280000300800 */
[----:B-1----:R-:W4:Y:S04]  /*92e0*/  LDL.LU R18, [R1+0xb0] ;  /* 0x0000b00001127983 */ /* 0x002f280000300800 */
[----:B------:R0:W-:Y:S04]  /*92f0*/  STG.E.U16 desc[UR14][R10.64], R17 ;  /* 0x000000110a007986 */ /* 0x0001e8000c10150e */
[----:B0-----:R-:W4:Y:S01]  /*9300*/  LDL.LU R17, [R1+0xa4] ;  /* 0x0000a40001117983 */ /* 0x001f220000300800 */
[----:B------:R-:W-:-:S02]  /*9310*/  IADD3 R12, P1, R35, UR22, RZ ;  /* 0x00000016230c7c10 */ /* 0x000fc4000ff3e0ff */
[----:B------:R-:W-:Y:S02]  /*9320*/  F2FP.F16.F32.PACK_AB R22, R22, R69 ;  /* 0x000000451616723e */ /* 0x000fe400000000ff */
[----:B------:R-:W-:Y:S01]  /*9330*/  F2FP.F16.F32.PACK_AB R23, R24, R23 ;  /* 0x000000171817723e */ /* 0x000fe200000000ff */
[----:B------:R0:W-:Y:S01]  /*9340*/  STG.E.U16 desc[UR14][R10.64+0x6], R14 ;  /* 0x0000060e0a007986 */ /* 0x0001e2000c10150e */
[----:B------:R-:W-:Y:S02]  /*9350*/  IADD3.X R13, R34, UR23, RZ, P1, !PT ;  /* 0x00000017220d7c10 */ /* 0x000fe40008ffe4ff */
[----:B------:R-:W-:Y:S02]  /*9360*/  PRMT R15, R22, 0x7632, R15 ;  /* 0x00007632160f7816 */ /* 0x000fe4000000000f */
[----:B------:R-:W-:Y:S02]  /*9370*/  PRMT R9, R23, 0x7632, R9 ;  /* 0x0000763217097816 */ /* 0x000fe40000000009 */
[----:B------:R-:W-:-:S02]  /*9380*/  F2FP.F16.F32.PACK_AB R25, R72, R25 ;  /* 0x000000194819723e */ /* 0x000fc400000000ff */
[----:B------:R-:W-:Y:S02]  /*9390*/  F2FP.F16.F32.PACK_AB R28, R28, R74 ;  /* 0x0000004a1c1c723e */ /* 0x000fe400000000ff */
[----:B0-----:R-:W-:Y:S01]  /*93a0*/  IADD3 R10, P1, R27, UR22, RZ ;  /* 0x000000161b0a7c10 */ /* 0x001fe2000ff3e0ff */
[----:B------:R-:W-:Y:S01]  /*93b0*/  STG.E.U16 desc[UR14][R12.64], R22 ;  /* 0x000000160c007986 */ /* 0x000fe2000c10150e */
[----:B------:R-:W-:Y:S02]  /*93c0*/  PRMT R16, R25, 0x7632, R16 ;  /* 0x0000763219107816 */ /* 0x000fe40000000010 */
[----:B------:R-:W-:Y:S01]  /*93d0*/  IADD3.X R11, R26, UR23, RZ, P1, !PT ;  /* 0x000000171a0b7c10 */ /* 0x000fe20008ffe4ff */
[----:B------:R0:W-:Y:S01]  /*93e0*/  STG.E.U16 desc[UR14][R12.64+0x2], R15 ;  /* 0x0000020f0c007986 */ /* 0x0001e2000c10150e */
[----:B------:R-:W-:-:S03]  /*93f0*/  PRMT R14, R28, 0x7632, R14 ;  /* 0x000076321c0e7816 */ /* 0x000fc6000000000e */
[----:B------:R-:W-:Y:S04]  /*9400*/  STG.E.U16 desc[UR14][R12.64+0x4], R23 ;  /* 0x000004170c007986 */ /* 0x000fe8000c10150e */
[----:B------:R1:W-:Y:S01]  /*9410*/  STG.E.U16 desc[UR14][R12.64+0x6], R9 ;  /* 0x000006090c007986 */ /* 0x0003e2000c10150e */
[----:B------:R-:W-:Y:S02]  /*9420*/  F2FP.F16.F32.PACK_AB R29, R30, R29 ;  /* 0x0000001d1e1d723e */ /* 0x000fe400000000ff */
[----:B------:R-:W-:Y:S01]  /*9430*/  F2FP.F16.F32.PACK_AB R31, R32, R31 ;  /* 0x0000001f201f723e */ /* 0x000fe200000000ff */
[----:B------:R-:W-:Y:S01]  /*9440*/  STG.E.U16 desc[UR14][R10.64], R25 ;  /* 0x000000190a007986 */ /* 0x000fe2000c10150e */
[----:B0-----:R-:W-:-:S03]  /*9450*/  PRMT R15, R29, 0x7632, R15 ;  /* 0x000076321d0f7816 */ /* 0x001fc6000000000f */
[----:B------:R-:W-:Y:S04]  /*9460*/  STG.E.U16 desc[UR14][R10.64+0x2], R16 ;  /* 0x000002100a007986 */ /* 0x000fe8000c10150e */
[----:B------:R-:W-:Y:S01]  /*9470*/  STG.E.U16 desc[UR14][R10.64+0x4], R28 ;  /* 0x0000041c0a007986 */ /* 0x000fe2000c10150e */
[----:B-1----:R-:W-:-:S03]  /*9480*/  PRMT R9, R31, 0x7632, R9 ;  /* 0x000076321f097816 */ /* 0x002fc60000000009 */
[----:B------:R4:W-:Y:S01]  /*9490*/  STG.E.U16 desc[UR14][R10.64+0x6], R14 ;  /* 0x0000060e0a007986 */ /* 0x0009e2000c10150e */
[----:B--2---:R-:W-:-:S03]  /*94a0*/  IADD3 R12, P1, R21, UR22, RZ ;  /* 0x00000016150c7c10 */ /* 0x004fc6000ff3e0ff */
[----:B------:R-:W2:Y:S01]  /*94b0*/  LDL.LU R21, [R1+0xa8] ;  /* 0x0000a80001157983 */ /* 0x000ea20000300800 */
[----:B---3--:R-:W-:-:S03]  /*94c0*/  IADD3.X R13, R20, UR23, RZ, P1, !PT ;  /* 0x00000017140d7c10 */ /* 0x008fc60008ffe4ff */
[----:B------:R-:W3:Y:S04]  /*94d0*/  LDL.LU R20, [R1+0x9c] ;  /* 0x00009c0001147983 */ /* 0x000ee80000300800 */
[----:B------:R-:W-:Y:S01]  /*94e0*/  STG.E.U16 desc[UR14][R12.64], R29 ;  /* 0x0000001d0c007986 */ /* 0x000fe2000c10150e */
[----:B----4-:R-:W-:-:S03]  /*94f0*/  IADD3 R10, P1, R19, UR22, RZ ;  /* 0x00000016130a7c10 */ /* 0x010fc6000ff3e0ff */
[----:B------:R-:W4:Y:S01]  /*9500*/  LDL.LU R19, [R1+0xa0] ;  /* 0x0000a00001137983 */ /* 0x000f220000300800 */
[----:B------:R-:W-:-:S03]  /*9510*/  IADD3.X R11, R18, UR23, RZ, P1, !PT ;  /* 0x00000017120b7c10 */ /* 0x000fc60008ffe4ff */
[----:B------:R-:W4:Y:S04]  /*9520*/  LDL.LU R18, [R1+0x94] ;  /* 0x0000940001127983 */ /* 0x000f280000300800 */
[----:B------:R-:W-:Y:S04]  /*9530*/  STG.E.U16 desc[UR14][R12.64+0x2], R15 ;  /* 0x0000020f0c007986 */ /* 0x000fe8000c10150e */
[----:B------:R-:W-:Y:S04]  /*9540*/  STG.E.U16 desc[UR14][R12.64+0x4], R31 ;  /* 0x0000041f0c007986 */ /* 0x000fe8000c10150e */
[----:B------:R0:W-:Y:S02]  /*9550*/  STG.E.U16 desc[UR14][R12.64+0x6], R9 ;  /* 0x000006090c007986 */ /* 0x0001e4000c10150e */
[----:B0-----:R-:W-:-:S02]  /*9560*/  IADD3 R12, P1, R17, UR22, RZ ;  /* 0x00000016110c7c10 */ /* 0x001fc4000ff3e0ff */
[----:B------:R-:W4:Y:S01]  /*9570*/  LDL.LU R17, [R1+0x98] ;  /* 0x0000980001117983 */ /* 0x000f220000300800 */
[----:B------:R-:W-:Y:S02]  /*9580*/  F2FP.F16.F32.PACK_AB R33, R118, R33 ;  /* 0x000000217621723e */ /* 0x000fe400000000ff */
[----:B------:R-:W-:Y:S01]  /*9590*/  F2FP.F16.F32.PACK_AB R36, R36, R117 ;  /* 0x000000752424723e */ /* 0x000fe200000000ff */
[----:B------:R-:W4:Y:S01]  /*95a0*/  LDL.LU R22, [R1+0x8c] ;  /* 0x00008c0001167983 */ /* 0x000f220000300800 */
[----:B------:R-:W-:Y:S02]  /*95b0*/  PRMT R16, R33, 0x7632, R16 ;  /* 0x0000763221107816 */ /* 0x000fe40000000010 */
[----:B------:R-:W-:Y:S02]  /*95c0*/  PRMT R14, R36, 0x7632, R14 ;  /* 0x00007632240e7816 */ /* 0x000fe4000000000e */
[----:B------:R-:W-:Y:S02]  /*95d0*/  F2FP.F16.F32.PACK_AB R37, R38, R37 ;  /* 0x000000252625723e */ /* 0x000fe400000000ff */
[----:B------:R-:W-:Y:S01]  /*95e0*/  F2FP.F16.F32.PACK_AB R39, R40, R39 ;  /* 0x000000272827723e */ /* 0x000fe200000000ff */
[----:B------:R-:W-:Y:S01]  /*95f0*/  STG.E.U16 desc[UR14][R10.64], R33 ;  /* 0x000000210a007986 */ /* 0x000fe2000c10150e */
[----:B------:R-:W-:-:S02]  /*9600*/  PRMT R15, R37, 0x7632, R15 ;  /* 0x00007632250f7816 */ /* 0x000fc4000000000f */
[----:B------:R-:W-:Y:S01]  /*9610*/  PRMT R9, R39, 0x7632, R9 ;  /* 0x0000763227097816 */ /* 0x000fe20000000009 */
[----:B------:R-:W-:Y:S04]  /*9620*/  STG.E.U16 desc[UR14][R10.64+0x2], R16 ;  /* 0x000002100a007986 */ /* 0x000fe8000c10150e */
[----:B------:R-:W-:Y:S04]  /*9630*/  STG.E.U16 desc[UR14][R10.64+0x4], R36 ;  /* 0x000004240a007986 */ /* 0x000fe8000c10150e */
[----:B------:R3:W-:Y:S01]  /*9640*/  STG.E.U16 desc[UR14][R10.64+0x6], R14 ;  /* 0x0000060e0a007986 */ /* 0x0007e2000c10150e */
[----:B--2---:R-:W-:-:S03]  /*9650*/  IADD3.X R13, R21, UR23, RZ, P1, !PT ;  /* 0x00000017150d7c10 */ /* 0x004fc60008ffe4ff */
[----:B------:R-:W2:Y:S04]  /*9660*/  LDL.LU R21, [R1+0x90] ;  /* 0x0000900001157983 */ /* 0x000ea80000300800 */
[----:B------:R-:W-:Y:S04]  /*9670*/  STG.E.U16 desc[UR14][R12.64], R37 ;  /* 0x000000250c007986 */ /* 0x000fe8000c10150e */
[----:B------:R-:W-:Y:S01]  /*9680*/  STG.E.U16 desc[UR14][R12.64+0x2], R15 ;  /* 0x0000020f0c007986 */ /* 0x000fe2000c10150e */
[----:B---3--:R-:W-:-:S03]  /*9690*/  IADD3 R10, P1, R20, UR22, RZ ;  /* 0x00000016140a7c10 */ /* 0x008fc6000ff3e0ff */
[----:B------:R-:W3:Y:S04]  /*96a0*/  LDL.LU R20, [R1+0x44] ;  /* 0x0000440001147983 */ /* 0x000ee80000300800 */
[----:B------:R-:W-:Y:S04]  /*96b0*/  STG.E.U16 desc[UR14][R12.64+0x4], R39 ;  /* 0x000004270c007986 */ /* 0x000fe8000c10150e */
[----:B------:R0:W-:Y:S01]  /*96c0*/  STG.E.U16 desc[UR14][R12.64+0x6], R9 ;  /* 0x000006090c007986 */ /* 0x0001e2000c10150e */
[----:B----4-:R-:W-:-:S03]  /*96d0*/  IADD3.X R11, R19, UR23, RZ, P1, !PT ;  /* 0x00000017130b7c10 */ /* 0x010fc60008ffe4ff */
[----:B------:R-:W4:Y:S01]  /*96e0*/  LDL.LU R19, [R1+0x48] ;  /* 0x0000480001137983 */ /* 0x000f220000300800 */
[----:B0-----:R-:W-:-:S03]  /*96f0*/  IADD3 R12, P1, R18, UR22, RZ ;  /* 0x00000016120c7c10 */ /* 0x001fc6000ff3e0ff */
[----:B------:R-:W4:Y:S01]  /*9700*/  LDL.LU R18, [R1+0x8] ;  /* 0x0000080001127983 */ /* 0x000f220000300800 */
[----:B------:R-:W-:-:S03]  /*9710*/  IADD3.X R13, R17, UR23, RZ, P1, !PT ;  /* 0x00000017110d7c10 */ /* 0x000fc60008ffe4ff */
[----:B------:R-:W4:Y:S01]  /*9720*/  LDL.LU R17, [R1+0xc] ;  /* 0x00000c0001117983 */ /* 0x000f220000300800 */
[----:B------:R-:W-:Y:S02]  /*9730*/  F2FP.F16.F32.PACK_AB R41, R42, R41 ;  /* 0x000000292a29723e */ /* 0x000fe400000000ff */
[----:B------:R-:W-:Y:S02]  /*9740*/  F2FP.F16.F32.PACK_AB R43, R44, R43 ;  /* 0x0000002b2c2b723e */ /* 0x000fe400000000ff */
[----:B------:R-:W-:Y:S02]  /*9750*/  PRMT R16, R41, 0x7632, R16 ;  /* 0x0000763229107816 */ /* 0x000fe40000000010 */
[----:B------:R-:W-:Y:S01]  /*9760*/  PRMT R14, R43, 0x7632, R14 ;  /* 0x000076322b0e7816 */ /* 0x000fe2000000000e */
[----:B------:R-:W-:Y:S01]  /*9770*/  STG.E.U16 desc[UR14][R10.64], R41 ;  /* 0x000000290a007986 */ /* 0x000fe2000c10150e */
[----:B------:R-:W-:Y:S02]  /*9780*/  F2FP.F16.F32.PACK_AB R45, R46, R45 ;  /* 0x0000002d2e2d723e */ /* 0x000fe400000000ff */
[----:B------:R-:W-:Y:S01]  /*9790*/  F2FP.F16.F32.PACK_AB R47, R48, R47 ;  /* 0x0000002f302f723e */ /* 0x000fe200000000ff */
[----:B------:R-:W-:Y:S01]  /*97a0*/  STG.E.U16 desc[UR14][R10.64+0x2], R16 ;  /* 0x000002100a007986 */ /* 0x000fe2000c10150e */
[----:B------:R-:W-:-:S03]  /*97b0*/  PRMT R9, R45, 0x7632, R9 ;  /* 0x000076322d097816 */ /* 0x000fc60000000009 */
[----:B------:R-:W-:Y:S04]  /*97c0*/  STG.E.U16 desc[UR14][R10.64+0x4], R43 ;  /* 0x0000042b0a007986 */ /* 0x000fe8000c10150e */
[----:B------:R0:W-:Y:S01]  /*97d0*/  STG.E.U16 desc[UR14][R10.64+0x6], R14 ;  /* 0x0000060e0a007986 */ /* 0x0001e2000c10150e */
[----:B------:R-:W-:Y:S02]  /*97e0*/  PRMT R15, R47, 0x7632, R15 ;  /* 0x000076322f0f7816 */ /* 0x000fe4000000000f */
[----:B------:R-:W-:Y:S02]  /*97f0*/  F2FP.F16.F32.PACK_AB R49, R50, R49 ;  /* 0x000000313231723e */ /* 0x000fe400000000ff */
[----:B------:R-:W-:Y:S02]  /*9800*/  F2FP.F16.F32.PACK_AB R51, R52, R51 ;  /* 0x000000333433723e */ /* 0x000fe400000000ff */
[----:B------:R-:W-:-:S02]  /*9810*/  F2FP.F16.F32.PACK_AB R55, R56, R55 ;  /* 0x000000373837723e */ /* 0x000fc400000000ff */
[----:B0-----:R-:W-:Y:S01]  /*9820*/  IADD3 R10, P1, R22, UR22, RZ ;  /* 0x00000016160a7c10 */ /* 0x001fe2000ff3e0ff */
[----:B------:R0:W-:Y:S01]  /*9830*/  STG.E.U16 desc[UR14][R12.64+0x2], R9 ;  /* 0x000002090c007986 */ /* 0x0001e2000c10150e */
[----:B------:R-:W-:-:S03]  /*9840*/  PRMT R16, R49, 0x7632, R16 ;  /* 0x0000763231107816 */ /* 0x000fc60000000010 */
[----:B------:R-:W-:Y:S01]  /*9850*/  STG.E.U16 desc[UR14][R12.64], R45 ;  /* 0x0000002d0c007986 */ /* 0x000fe2000c10150e */
[----:B------:R-:W-:-:S03]  /*9860*/  F2FP.F16.F32.PACK_AB R53, R54, R53 ;  /* 0x000000353635723e */ /* 0x000fc600000000ff */
[----:B------:R-:W-:Y:S01]  /*9870*/  STG.E.U16 desc[UR14][R12.64+0x4], R47 ;  /* 0x0000042f0c007986 */ /* 0x000fe2000c10150e */
[----:B------:R-:W-:-:S03]  /*9880*/  F2FP.F16.F32.PACK_AB R57, R70, R57 ;  /* 0x000000394639723e */ /* 0x000fc600000000ff */
[----:B------:R1:W-:Y:S01]  /*9890*/  STG.E.U16 desc[UR14][R12.64+0x6], R15 ;  /* 0x0000060f0c007986 */ /* 0x0003e2000c10150e */
[----:B0-----:R-:W-:Y:S02]  /*98a0*/  PRMT R9, R51, 0x7632, R9 ;  /* 0x0000763233097816 */ /* 0x001fe40000000009 */
[----:B------:R-:W-:Y:S02]  /*98b0*/  F2FP.F16.F32.PACK_AB R66, R66, R71 ;  /* 0x000000474242723e */ /* 0x000fe400000000ff */
[----:B-1----:R-:W-:Y:S01]  /*98c0*/  PRMT R13, R55, 0x7632, R13 ;  /* 0x00007632370d7816 */ /* 0x002fe2000000000d */
[----:B------:R-:W-:Y:S01]  /*98d0*/  ULOP3.LUT UR4, UR4, 0x1, URZ, 0x3c, !UPT ;  /* 0x0000000104047892 */ /* 0x000fe2000f8e3c3f */
[----:B------:R-:W-:Y:S01]  /*98e0*/  UMOV UR5, UR11 ;  /* 0x0000000b00057c82 */ /* 0x000fe20008000000 */
[----:B--2---:R-:W-:-:S05]  /*98f0*/  IADD3.X R11, R21, UR23, RZ, P1, !PT ;  /* 0x00000017150b7c10 */ /* 0x004fca0008ffe4ff */
[----:B------:R-:W-:Y:S01]  /*9900*/  STG.E.U16 desc[UR14][R10.64], R49 ;  /* 0x000000310a007986 */ /* 0x000fe2000c10150e */
[----:B---3--:R-:W-:-:S03]  /*9910*/  IADD3 R14, P1, R20, UR22, RZ ;  /* 0x00000016140e7c10 */ /* 0x008fc6000ff3e0ff */
[----:B------:R-:W-:Y:S04]  /*9920*/  STG.E.U16 desc[UR14][R10.64+0x2], R16 ;  /* 0x000002100a007986 */ /* 0x000fe8000c10150e */
[----:B------:R-:W-:Y:S04]  /*9930*/  STG.E.U16 desc[UR14][R10.64+0x4], R51 ;  /* 0x000004330a007986 */ /* 0x000fe8000c10150e */
[----:B------:R0:W-:Y:S01]  /*9940*/  STG.E.U16 desc[UR14][R10.64+0x6], R9 ;  /* 0x000006090a007986 */ /* 0x0001e2000c10150e */
[----:B----4-:R-:W-:Y:S02]  /*9950*/  IADD3.X R15, R19, UR23, RZ, P1, !PT ;  /* 0x00000017130f7c10 */ /* 0x010fe40008ffe4ff */
[----:B------:R-:W-:-:S03]  /*9960*/  IADD3 R12, P1, R18, UR22, RZ ;  /* 0x00000016120c7c10 */ /* 0x000fc6000ff3e0ff */
[----:B------:R1:W-:Y:S01]  /*9970*/  STG.E.U16 desc[UR14][R14.64+0x6], R13 ;  /* 0x0000060d0e007986 */ /* 0x0003e2000c10150e */
[----:B0-----:R-:W-:Y:S02]  /*9980*/  PRMT R11, R53, 0x7632, R11 ;  /* 0x00007632350b7816 */ /* 0x001fe4000000000b */
[----:B------:R-:W-:Y:S02]  /*9990*/  PRMT R9, R57, 0x7632, R9 ;  /* 0x0000763239097816 */ /* 0x000fe40000000009 */
[----:B------:R-:W-:Y:S01]  /*99a0*/  PRMT R10, R66, 0x7632, R10 ;  /* 0x00007632420a7816 */ /* 0x000fe2000000000a */
[----:B------:R0:W-:Y:S04]  /*99b0*/  STG.E.U16 desc[UR14][R14.64], R53 ;  /* 0x000000350e007986 */ /* 0x0001e8000c10150e */
[----:B------:R0:W-:Y:S04]  /*99c0*/  STG.E.U16 desc[UR14][R14.64+0x2], R11 ;  /* 0x0000020b0e007986 */ /* 0x0001e8000c10150e */
[----:B------:R0:W-:Y:S01]  /*99d0*/  STG.E.U16 desc[UR14][R14.64+0x4], R55 ;  /* 0x000004370e007986 */ /* 0x0001e2000c10150e */
[----:B-1----:R-:W-:-:S05]  /*99e0*/  IADD3.X R13, R17, UR23, RZ, P1, !PT ;  /* 0x00000017110d7c10 */ /* 0x002fca0008ffe4ff */
[----:B------:R0:W-:Y:S04]  /*99f0*/  STG.E.U16 desc[UR14][R12.64], R57 ;  /* 0x000000390c007986 */ /* 0x0001e8000c10150e */
[----:B------:R0:W-:Y:S04]  /*9a00*/  STG.E.U16 desc[UR14][R12.64+0x2], R9 ;  /* 0x000002090c007986 */ /* 0x0001e8000c10150e */
[----:B------:R0:W-:Y:S04]  /*9a10*/  STG.E.U16 desc[UR14][R12.64+0x4], R66 ;  /* 0x000004420c007986 */ /* 0x0001e8000c10150e */
[----:B------:R0:W-:Y:S01]  /*9a20*/  STG.E.U16 desc[UR14][R12.64+0x6], R10 ;  /* 0x0000060a0c007986 */ /* 0x0001e2000c10150e */
[----:B------:R-:W-:Y:S05]  /*9a30*/  @!P0 BRA `(.L_x_2334) ;  /* 0xffffff7000c08947 */ /* 0x000fea000383ffff */
.L_x_2320:
[----:B------:R-:W1:Y:S02]  /*9a40*/  S2R R0, SR_CTAID.Y ;  /* 0x0000000000007919 */ /* 0x000e640000002600 */
[----:B-1----:R-:W-:-:S04]  /*9a50*/  LEA R0, R0, UR20, 0x7 ;  /* 0x0000001400007c11 */ /* 0x002fc8000f8e38ff */
[----:B------:R-:W-:-:S04]  /*9a60*/  SHF.L.U32 R20, R0, 0x5, RZ ;  /* 0x0000000500147819 */ /* 0x000fc800000006ff */
[----:B------:R-:W-:-:S13]  /*9a70*/  ISETP.GT.AND P0, PT, R20, 0x3bf, PT ;  /* 0x000003bf1400780c */ /* 0x000fda0003f04270 */
        /* <DEDUP_REMOVED lines=29> */
[----:B0-----:R-:W-:Y:S01]  /*9c50*/  LEA R12, R5, UR8, 0x7 ;  /* 0x00000008050c7c11 */ /* 0x001fe2000f8e38ff */
        /* <DEDUP_REMOVED lines=39> */
.L_x_2351:
        /* <DEDUP_REMOVED lines=43> */
.L_x_2338:
[----:B------:R-:W-:Y:S05]  /*a180*/  BSYNC B1 ;  /* 0x0000000000017941 */ /* 0x000fea0003800000 */
.L_x_2337:
        /* <DEDUP_REMOVED lines=20> */
.L_x_2341:
        /* <DEDUP_REMOVED lines=55> */
.L_x_2340:
[----:B------:R-:W-:Y:S05]  /*a640*/  BSYNC B1 ;  /* 0x0000000000017941 */ /* 0x000fea0003800000 */
.L_x_2339:
        /* <DEDUP_REMOVED lines=35> */
.L_x_2343:
[----:B------:R-:W-:Y:S05]  /*a880*/  BSYNC B1 ;  /* 0x0000000000017941 */ /* 0x000fea0003800000 */
.L_x_2342:
        /* <DEDUP_REMOVED lines=15> */
.L_x_2336:
[----:B------:R-:W-:Y:S05]  /*a980*/  BSYNC B0 ;  /* 0x0000000000007941 */ /* 0x000fea0003800000 */
.L_x_2335:
        /* <DEDUP_REMOVED lines=36> */
.L_x_2360:
        /* <DEDUP_REMOVED lines=41> */
.L_x_2370:
        /* <DEDUP_REMOVED lines=35> */
.L_x_2380:
[----:B----4-:R-:W-:Y:S01]  /*b090*/  FADD.FTZ R28, R40, R30 ;  /* 0x0000001e281c7221 */ /* 0x010fe20000010000 */
[----:B------:R-:W-:Y:S02]  /*b0a0*/  @!P2 F2FP.F16.F32.PACK_AB R23, RZ, R31 ;  /* 0x0000001fff17a23e */ /* 0x000fe400000000ff */
[----:B------:R-:W-:Y:S02]  /*b0b0*/  MOV R31, R16 ;  /* 0x00000010001f7202 */ /* 0x000fe40000000f00 */
[----:B------:R-:W-:Y:S01]  /*b0c0*/  @!P2 F2FP.F16.F32.PACK_AB R28, RZ, R28 ;  /* 0x0000001cff1ca23e */ /* 0x000fe200000000ff */
[----:B------:R0:W-:Y:S04]  /*b0d0*/  @!P2 STG.E.U16 desc[UR14][R24.64+0x78], R23 ;  /* 0x000078171800a986 */ /* 0x0001e8000c10150e */
[----:B------:R0:W-:Y:S02]  /*b0e0*/  @!P2 STG.E.U16 desc[UR14][R26.64+0x78], R28 ;  /* 0x0000781c1a00a986 */ /* 0x0001e4000c10150e */
.L_x_2346:
[----:B------:R-:W-:Y:S05]  /*b0f0*/  BSYNC B0 ;  /* 0x0000000000007941 */ /* 0x000fea0003800000 */
.L_x_2345:
        /* <DEDUP_REMOVED lines=147> */
.L_x_2414:
[----:B01----:R-:W-:Y:S01]  /*ba30*/  FADD.FTZ R28, R50, R30 ;  /* 0x0000001e321c7221 */ /* 0x003fe20000010000 */
[----:B------:R-:W-:-:S04]  /*ba40*/  @!P0 F2FP.F16.F32.PACK_AB R23, RZ, R34 ;  /* 0x00000022ff17823e */ /* 0x000fc800000000ff */
[----:B------:R-:W-:Y:S01]  /*ba50*/  @!P0 F2FP.F16.F32.PACK_AB R28, RZ, R28 ;  /* 0x0000001cff1c823e */ /* 0x000fe200000000ff */
[----:B------:R0:W-:Y:S04]  /*ba60*/  @!P0 STG.E.U16 desc[UR14][R24.64+0xb4], R23 ;  /* 0x0000b41718008986 */ /* 0x0001e8000c10150e */
[----:B------:R0:W-:Y:S02]  /*ba70*/  @!P0 STG.E.U16 desc[UR14][R26.64+0xb4], R28 ;  /* 0x0000b41c1a008986 */ /* 0x0001e4000c10150e */
.L_x_2344:
[----:B------:R-:W-:Y:S05]  /*ba80*/  WARPSYNC.ALL ;  /* 0x0000000000007948 */ /* 0x000fea0003800000 */
[----:B------:R-:W-:Y:S01]  /*ba90*/  BAR.SYNC.DEFER_BLOCKING 0x0 ;  /* 0x0000000000007b1d */ /* 0x000fe20000010000 */
[C---:B------:R-:W-:Y:S02]  /*baa0*/  ISETP.GE.AND P0, PT, R20.reuse, -0xc40, PT ;  /* 0xfffff3c01400780c */ /* 0x040fe40003f06270 */
[----:B------:R-:W-:-:S11]  /*bab0*/  IADD3 R20, R20, 0x1000, RZ ;  /* 0x0000100014147810 */ /* 0x000fd60007ffe0ff */
[----:B------:R-:W-:Y:S05]  /*bac0*/  @!P0 BRA `(.L_x_2351) ;  /* 0xffffffe400008947 */ /* 0x000fea000383ffff */
[----:B------:R-:W-:Y:S05]  /*bad0*/  EXIT ;  /* 0x000000000000794d */ /* 0x000fea0003800000 */
.L_x_2347:
[----:B------:R-:W-:Y:S01]  /*bae0*/  HFMA2.MMA R29, -RZ, RZ, 0, 4.76837158203125e-07 ;  /* 0x00000008ff1d7435 */ /* 0x000fe200000001ff */
[----:B--2---:R-:W-:Y:S02]  /*baf0*/  MOV R32, R24 ;  /* 0x0000001800207202 */ /* 0x004fe40000000f00 */
[----:B------:R-:W-:Y:S02]  /*bb00*/  MOV R28, 0x101f ;  /* 0x0000101f001c7802 */ /* 0x000fe40000000f00 */
[----:B------:R-:W-:-:S07]  /*bb10*/  MOV R23, 0xffff ;  /* 0x0000ffff00177802 */ /* 0x000fce0000000f00 */
[----:B01-3--:R-:W-:Y:S05]  /*bb20*/  WARPSYNC.COLLECTIVE R23, `(.L_x_2352) ;  /* 0x0000000017087348 */ /* 0x00bfea0003c00000 */
[----:B------:R2:W4:Y:S02]  /*bb30*/  SHFL.BFLY P3, R30, R32, R29, R28 ;  /* 0x0c00001d201e7389 */ /* 0x000524000006001c */
[----:B01234-:R-:W-:Y:S01]  /*bb40*/  ENDCOLLECTIVE ;  /* 0x000000000000791b */ /* 0x01ffe20003800000 */
.L_x_2352:
[----:B------:R-:W-:Y:S02]  /*bb50*/  MOV R32, R25 ;  /* 0x0000001900207202 */ /* 0x000fe40000000f00 */
[----:B------:R-:W-:-:S07]  /*bb60*/  MOV R27, R30 ;  /* 0x0000001e001b7202 */ /* 0x000fce0000000f00 */
[----:B------:R-:W-:Y:S05]  /*bb70*/  WARPSYNC.COLLECTIVE R23, `(.L_x_2353) ;  /* 0x0000000017087348 */ /* 0x000fea0003c00000 */
[----:B------:R0:W1:Y:S02]  /*bb80*/  SHFL.BFLY P3, R30, R32, R29, R28 ;  /* 0x0c00001d201e7389 */ /* 0x000064000006001c */
[----:B01----:R-:W-:Y:S01]  /*bb90*/  ENDCOLLECTIVE ;  /* 0x000000000000791b */ /* 0x003fe20003800000 */
.L_x_2353:
[----:B------:R-:W-:Y:S01]  /*bba0*/  FADD.FTZ R27, R27, R24 ;  /* 0x000000181b1b7221 */ /* 0x000fe20000010000 */
[----:B------:R-:W-:-:S04]  /*bbb0*/  HFMA2.MMA R29, -RZ, RZ, 0, 2.384185791015625e-07 ;  /* 0x00000004ff1d7435 */ /* 0x000fc800000001ff */
[----:B------:R-:W-:Y:S02]  /*bbc0*/  MOV R32, R27 ;  /* 0x0000001b00207202 */ /* 0x000fe40000000f00 */
[----:B------:R-:W-:-:S07]  /*bbd0*/  MOV R26, R30 ;  /* 0x0000001e001a7202 */ /* 0x000fce0000000f00 */
[----:B------:R-:W-:Y:S05]  /*bbe0*/  WARPSYNC.COLLECTIVE R23, `(.L_x_2354) ;  /* 0x0000000017087348 */ /* 0x000fea0003c00000 */
[----:B------:R0:W1:Y:S02]  /*bbf0*/  SHFL.BFLY P3, R30, R32, R29, R28 ;  /* 0x0c00001d201e7389 */ /* 0x000064000006001c */
[----:B01----:R-:W-:Y:S01]  /*bc00*/  ENDCOLLECTIVE ;  /* 0x000000000000791b */ /* 0x003fe20003800000 */
.L_x_2354:
[----:B------:R-:W-:-:S05]  /*bc10*/  FADD.FTZ R26, R26, R25 ;  /* 0x000000191a1a7221 */ /* 0x000fca0000010000 */
[----:B------:R-:W-:Y:S02]  /*bc20*/  MOV R32, R26 ;  /* 0x0000001a00207202 */ /* 0x000fe40000000f00 */
[----:B------:R-:W-:-:S07]  /*bc30*/  MOV R34, R30 ;  /* 0x0000001e00227202 */ /* 0x000fce0000000f00 */
[----:B------:R-:W-:Y:S05]  /*bc40*/  WARPSYNC.COLLECTIVE R23, `(.L_x_2355) ;  /* 0x0000000017087348 */ /* 0x000fea0003c00000 */
[----:B------:R0:W1:Y:S02]  /*bc50*/  SHFL.BFLY P3, R30, R32, R29, R28 ;  /* 0x0c00001d201e7389 */ /* 0x000064000006001c */
[----:B01----:R-:W-:Y:S01]  /*bc60*/  ENDCOLLECTIVE ;  /* 0x000000000000791b */ /* 0x003fe20003800000 */
.L_x_2355:
[----:B------:R-:W-:Y:S01]  /*bc70*/  FADD.FTZ R34, R27, R34 ;  /* 0x000000221b227221 */ /* 0x000fe20000010000 */
[----:B------:R-:W-:-:S04]  /*bc80*/  HFMA2.MMA R29, -RZ, RZ, 0, 1.1920928955078125e-07 ;  /* 0x00000002ff1d7435 */ /* 0x000fc800000001ff */
[----:B------:R-:W-:Y:S02]  /*bc90*/  MOV R32, R34 ;  /* 0x0000002200207202 */ /* 0x000fe40000000f00 */
[----:B------:R-:W-:-:S07]  /*bca0*/  MOV R31, R30 ;  /* 0x0000001e001f7202 */ /* 0x000fce0000000f00 */
[----:B------:R-:W-:Y:S05]  /*bcb0*/  WARPSYNC.COLLECTIVE R23, `(.L_x_2356) ;  /* 0x0000000017087348 */ /* 0x000fea0003c00000 */
[----:B------:R0:W1:Y:S02]  /*bcc0*/  SHFL.BFLY P3, R30, R32, R29, R28 ;  /* 0x0c00001d201e7389 */ /* 0x000064000006001c */
[----:B01----:R-:W-:Y:S01]  /*bcd0*/  ENDCOLLECTIVE ;  /* 0x000000000000791b */ /* 0x003fe20003800000 */
.L_x_2356:
[----:B------:R-:W-:-:S05]  /*bce0*/  FADD.FTZ R31, R26, R31 ;  /* 0x0000001f1a1f7221 */ /* 0x000fca0000010000 */
[----:B------:R-:W-:Y:S02]  /*bcf0*/  MOV R32, R31 ;  /* 0x0000001f00207202 */ /* 0x000fe40000000f00 */
[----:B------:R-:W-:-:S07]  /*bd00*/  MOV R33, R30 ;  /* 0x0000001e00217202 */ /* 0x000fce0000000f00 */
[----:B------:R-:W-:Y:S05]  /*bd10*/  WARPSYNC.COLLECTIVE R23, `(.L_x_2357) ;  /* 0x0000000017087348 */ /* 0x000fea0003c00000 */
[----:B------:R0:W1:Y:S02]  /*bd20*/  SHFL.BFLY P3, R30, R32, R29, R28 ;  /* 0x0c00001d201e7389 */ /* 0x000064000006001c */
[----:B01----:R-:W-:Y:S01]  /*bd30*/  ENDCOLLECTIVE ;  /* 0x000000000000791b */ /* 0x003fe20003800000 */
.L_x_2357:
[----:B------:R-:W-:Y:S01]  /*bd40*/  FADD.FTZ R33, R34, R33 ;  /* 0x0000002122217221 */ /* 0x000fe20000010000 */
[----:B------:R-:W-:-:S04]  /*bd50*/  HFMA2.MMA R29, -RZ, RZ, 0, 5.9604644775390625e-08 ;  /* 0x00000001ff1d7435 */ /* 0x000fc800000001ff */
[----:B------:R-:W-:Y:S02]  /*bd60*/  MOV R32, R33 ;  /* 0x0000002100207202 */ /* 0x000fe40000000f00 */
[----:B------:R-:W-:-:S07]  /*bd70*/  MOV R24, R30 ;  /* 0x0000001e00187202 */ /* 0x000fce0000000f00 */
[----:B------:R-:W-:Y:S05]  /*bd80*/  WARPSYNC.COLLECTIVE R23, `(.L_x_2358) ;  /* 0x0000000017087348 */ /* 0x000fea0003c00000 */
[----:B------:R0:W1:Y:S02]  /*bd90*/  SHFL.BFLY P3, R30, R32, R29, R28 ;  /* 0x0c00001d201e7389 */ /* 0x000064000006001c */
[----:B01----:R-:W-:Y:S01]  /*bda0*/  ENDCOLLECTIVE ;  /* 0x000000000000791b */ /* 0x003fe20003800000 */
.L_x_2358:
[----:B------:R-:W-:-:S05]  /*bdb0*/  FADD.FTZ R35, R31, R24 ;  /* 0x000000181f237221 */ /* 0x000fca0000010000 */
[----:B------:R-:W-:Y:S02]  /*bdc0*/  MOV R32, R35 ;  /* 0x0000002300207202 */ /* 0x000fe40000000f00 */
[----:B------:R-:W-:-:S07]  /*bdd0*/  MOV R36, R30 ;  /* 0x0000001e00247202 */ /* 0x000fce0000000f00 */
[----:B------:R-:W-:Y:S05]  /*bde0*/  WARPSYNC.COLLECTIVE R23, `(.L_x_2359) ;  /* 0x0000000017087348 */ /* 0x000fea0003c00000 */
[----:B------:R0:W1:Y:S02]  /*bdf0*/  SHFL.BFLY P3, R30, R32, R29, R28 ;  /* 0x0c00001d201e7389 */ /* 0x000064000006001c */
[----:B01----:R-:W-:Y:S01]  /*be00*/  ENDCOLLECTIVE ;  /* 0x000000000000791b */ /* 0x003fe20003800000 */
.L_x_2359:
[----:B------:R-:W-:Y:S01]  /*be10*/  FADD.FTZ R36, R33, R36 ;  /* 0x0000002421247221 */ /* 0x000fe20000010000 */
[----:B------:R-:W-:Y:S06]  /*be20*/  BRA `(.L_x_2360) ;  /* 0xffffffec00687947 */ /* 0x000fec000383ffff */
.L_x_2348:
        /* <DEDUP_REMOVED lines=8> */
.L_x_2362:
[----:B------:R-:W-:Y:S05]  /*beb0*/  BSYNC B1 ;  /* 0x0000000000017941 */ /* 0x000fea0003800000 */
.L_x_2361:
        /* <DEDUP_REMOVED lines=8> */
.L_x_2363:
[----:B------:R-:W-:Y:S01]  /*bf40*/  FADD.FTZ R34, R34, R31 ;  /* 0x0000001f22227221 */ /* 0x000fe20000010000 */
[----:B------:R-:W-:-:S04]  /*bf50*/  HFMA2.MMA R29, -RZ, RZ, 0, 2.384185791015625e-07 ;  /* 0x00000004ff1d7435 */ /* 0x000fc800000001ff */
[----:B------:R-:W-:Y:S02]  /*bf60*/  MOV R32, R34 ;  /* 0x0000002200207202 */ /* 0x000fe40000000f00 */
[----:B------:R-:W-:-:S07]  /*bf70*/  MOV R36, R30 ;  /* 0x0000001e00247202 */ /* 0x000fce0000000f00 */
[----:B------:R-:W-:Y:S05]  /*bf80*/  WARPSYNC.COLLECTIVE R23, `(.L_x_2364) ;  /* 0x0000000017087348 */ /* 0x000fea0003c00000 */
[----:B------:R0:W1:Y:S02]  /*bf90*/  SHFL.BFLY P3, R30, R32, R29, R28 ;  /* 0x0c00001d201e7389 */ /* 0x000064000006001c */
[----:B01----:R-:W-:Y:S01]  /*bfa0*/  ENDCOLLECTIVE ;  /* 0x000000000000791b */ /* 0x003fe20003800000 */
.L_x_2364:
[----:B------:R-:W-:-:S05]  /*bfb0*/  FADD.FTZ R36, R36, R33 ;  /* 0x0000002124247221 */ /* 0x000fca0000010000 */
[----:B------:R-:W-:Y:S02]  /*bfc0*/  MOV R32, R36 ;  /* 0x0000002400207202 */ /* 0x000fe40000000f00 */
[----:B------:R-:W-:-:S07]  /*bfd0*/  MOV R35, R30 ;  /* 0x0000001e00237202 */ /* 0x000fce0000000f00 */
[----:B------:R-:W-:Y:S05]  /*bfe0*/  WARPSYNC.COLLECTIVE R23, `(.L_x_2365) ;  /* 0x0000000017087348 */ /* 0x000fea0003c00000 */
[----:B------:R0:W1:Y:S02]  /*bff0*/  SHFL.BFLY P3, R30, R32, R29, R28 ;  /* 0x0c00001d201e7389 */ /* 0x000064000006001c */
[----:B01----:R-:W-:Y:S01]  /*c000*/  ENDCOLLECTIVE ;  /* 0x000000000000791b */ /* 0x003fe20003800000 */
.L_x_2365:
[----:B------:R-:W-:Y:S01]  /*c010*/  FADD.FTZ R35, R34, R35 ;  /* 0x0000002322237221 */ /* 0x000fe20000010000 */
[----:B------:R-:W-:-:S04]  /*c020*/  HFMA2.MMA R29, -RZ, RZ, 0, 1.1920928955078125e-07 ;  /* 0x00000002ff1d7435 */ /* 0x000fc800000001ff */
[----:B------:R-:W-:Y:S02]  /*c030*/  MOV R32, R35 ;  /* 0x0000002300207202 */ /* 0x000fe40000000f00 */
[----:B------:R-:W-:-:S07]  /*c040*/  MOV R37, R30 ;  /* 0x0000001e00257202 */ /* 0x000fce0000000f00 */
[----:B------:R-:W-:Y:S05]  /*c050*/  WARPSYNC.COLLECTIVE R23, `(.L_x_2366) ;  /* 0x0000000017087348 */ /* 0x000fea0003c00000 */
[----:B------:R0:W1:Y:S02]  /*c060*/  SHFL.BFLY P3, R30, R32, R29, R28 ;  /* 0x0c00001d201e7389 */ /* 0x000064000006001c */
[----:B01----:R-:W-:Y:S01]  /*c070*/  ENDCOLLECTIVE ;  /* 0x000000000000791b */ /* 0x003fe20003800000 */
.L_x_2366:
[----:B------:R-:W-:-:S05]  /*c080*/  FADD.FTZ R37, R36, R37 ;  /* 0x0000002524257221 */ /* 0x000fca0000010000 */
[----:B------:R-:W-:Y:S02]  /*c090*/  MOV R32, R37 ;  /* 0x0000002500207202 */ /* 0x000fe40000000f00 */
[----:B------:R-:W-:-:S07]  /*c0a0*/  MOV R38, R30 ;  /* 0x0000001e00267202 */ /* 0x000fce0000000f00 */
[----:B------:R-:W-:Y:S05]  /*c0b0*/  WARPSYNC.COLLECTIVE R23, `(.L_x_2367) ;  /* 0x0000000017087348 */ /* 0x000fea0003c00000 */
[----:B------:R0:W1:Y:S02]  /*c0c0*/  SHFL.BFLY P3, R30, R32, R29, R28 ;  /* 0x0c00001d201e7389 */ /* 0x000064000006001c */
[----:B01----:R-:W-:Y:S01]  /*c0d0*/  ENDCOLLECTIVE ;  /* 0x000000000000791b */ /* 0x003fe20003800000 */
.L_x_2367:
[----:B------:R-:W-:Y:S01]  /*c0e0*/  FADD.FTZ R38, R35, R38 ;  /* 0x0000002623267221 */ /* 0x000fe20000010000 */
[----:B------:R-:W-:-:S04]  /*c0f0*/  HFMA2.MMA R29, -RZ, RZ, 0, 5.9604644775390625e-08 ;  /* 0x00000001ff1d7435 */ /* 0x000fc800000001ff */
[----:B------:R-:W-:Y:S02]  /*c100*/  MOV R32, R38 ;  /* 0x0000002600207202 */ /* 0x000fe40000000f00 */
[----:B------:R-:W-:-:S07]  /*c110*/  MOV R40, R30 ;  /* 0x0000001e00287202 */ /* 0x000fce0000000f00 */
[----:B------:R-:W-:Y:S05]  /*c120*/  WARPSYNC.COLLECTIVE R23, `(.L_x_2368) ;  /* 0x0000000017087348 */ /* 0x000fea0003c00000 */
[----:B------:R0:W1:Y:S02]  /*c130*/  SHFL.BFLY P3, R30, R32, R29, R28 ;  /* 0x0c00001d201e7389 */ /* 0x000064000006001c */
[----:B01----:R-:W-:Y:S01]  /*c140*/  ENDCOLLECTIVE ;  /* 0x000000000000791b */ /* 0x003fe20003800000 */
.L_x_2368:
[----:B------:R-:W-:-:S05]  /*c150*/  FADD.FTZ R40, R37, R40 ;  /* 0x0000002825287221 */ /* 0x000fca0000010000 */
[----:B------:R-:W-:Y:S02]  /*c160*/  MOV R32, R40 ;  /* 0x0000002800207202 */ /* 0x000fe40000000f00 */
[----:B------:R-:W-:-:S07]  /*c170*/  MOV R31, R30 ;  /* 0x0000001e001f7202 */ /* 0x000fce0000000f00 */
[----:B------:R-:W-:Y:S05]  /*c180*/  WARPSYNC.COLLECTIVE R23, `(.L_x_2369) ;  /* 0x0000000017087348 */ /* 0x000fea0003c00000 */
[----:B------:R0:W1:Y:S02]  /*c190*/  SHFL.BFLY P3, R30, R32, R29, R28 ;  /* 0x0c00001d201e7389 */ /* 0x000064000006001c */
[----:B01----:R-:W-:Y:S01]  /*c1a0*/  ENDCOLLECTIVE ;  /* 0x000000000000791b */ /* 0x003fe20003800000 */
.L_x_2369:
[----:B------:R-:W-:Y:S01]  /*c1b0*/  FADD.FTZ R31, R38, R31 ;  /* 0x0000001f261f7221 */ /* 0x000fe20000010000 */
[----:B------:R-:W-:Y:S06]  /*c1c0*/  BRA `(.L_x_2370) ;  /* 0xffffffec00247947 */ /* 0x000fec000383ffff */
.L_x_2349:
        /* <DEDUP_REMOVED lines=8> */
.L_x_2372:
[----:B------:R-:W-:Y:S05]  /*c250*/  BSYNC B1 ;  /* 0x0000000000017941 */ /* 0x000fea0003800000 */
.L_x_2371:
        /* <DEDUP_REMOVED lines=8> */
.L_x_2373:
[----:B------:R-:W-:Y:S01]  /*c2e0*/  FADD.FTZ R34, R34, R31 ;  /* 0x0000001f22227221 */ /* 0x000fe20000010000 */
[----:B------:R-:W-:-:S04]  /*c2f0*/  HFMA2.MMA R29, -RZ, RZ, 0, 2.384185791015625e-07 ;  /* 0x00000004ff1d7435 */ /* 0x000fc800000001ff */
[----:B------:R-:W-:Y:S02]  /*c300*/  MOV R32, R34 ;  /* 0x0000002200207202 */ /* 0x000fe40000000f00 */
[----:B------:R-:W-:-:S07]  /*c310*/  MOV R36, R30 ;  /* 0x0000001e00247202 */ /* 0x000fce0000000f00 */
[----:B------:R-:W-:Y:S05]  /*c320*/  WARPSYNC.COLLECTIVE R23, `(.L_x_2374) ;  /* 0x0000000017087348 */ /* 0x000fea0003c00000 */
[----:B------:R0:W1:Y:S02]  /*c330*/  SHFL.BFLY P3, R30, R32, R29, R28 ;  /* 0x0c00001d201e7389 */ /* 0x000064000006001c */
[----:B01----:R-:W-:Y:S01]  /*c340*/  ENDCOLLECTIVE ;  /* 0x000000000000791b */ /* 0x003fe20003800000 */
.L_x_2374:
[----:B------:R-:W-:-:S05]  /*c350*/  FADD.FTZ R36, R36, R33 ;  /* 0x0000002124247221 */ /* 0x000fca0000010000 */
[----:B------:R-:W-:Y:S02]  /*c360*/  MOV R32, R36 ;  /* 0x0000002400207202 */ /* 0x000fe40000000f00 */
[----:B------:R-:W-:-:S07]  /*c370*/  MOV R35, R30 ;  /* 0x0000001e00237202 */ /* 0x000fce0000000f00 */
[----:B------:R-:W-:Y:S05]  /*c380*/  WARPSYNC.COLLECTIVE R23, `(.L_x_2375) ;  /* 0x0000000017087348 */ /* 0x000fea0003c00000 */
[----:B------:R0:W1:Y:S02]  /*c390*/  SHFL.BFLY P3, R30, R32, R29, R28 ;  /* 0x0c00001d201e7389 */ /* 0x000064000006001c */
[----:B01----:R-:W-:Y:S01]  /*c3a0*/  ENDCOLLECTIVE ;  /* 0x000000000000791b */ /* 0x003fe20003800000 */
.L_x_2375:
[----:B------:R-:W-:Y:S01]  /*c3b0*/  FADD.FTZ R35, R34, R35 ;  /* 0x0000002322237221 */ /* 0x000fe20000010000 */
[----:B------:R-:W-:-:S04]  /*c3c0*/  HFMA2.MMA R29, -RZ, RZ, 0, 1.1920928955078125e-07 ;  /* 0x00000002ff1d7435 */ /* 0x000fc800000001ff */
[----:B------:R-:W-:Y:S02]  /*c3d0*/  MOV R32, R35 ;  /* 0x0000002300207202 */ /* 0x000fe40000000f00 */
[----:B------:R-:W-:-:S07]  /*c3e0*/  MOV R37, R30 ;  /* 0x0000001e00257202 */ /* 0x000fce0000000f00 */
[----:B------:R-:W-:Y:S05]  /*c3f0*/  WARPSYNC.COLLECTIVE R23, `(.L_x_2376) ;  /* 0x0000000017087348 */ /* 0x000fea0003c00000 */
[----:B------:R0:W1:Y:S02]  /*c400*/  SHFL.BFLY P3, R30, R32, R29, R28 ;  /* 0x0c00001d201e7389 */ /* 0x000064000006001c */
[----:B01----:R-:W-:Y:S01]  /*c410*/  ENDCOLLECTIVE ;  /* 0x000000000000791b */ /* 0x003fe20003800000 */
.L_x_2376:
[----:B------:R-:W-:-:S05]  /*c420*/  FADD.FTZ R37, R36, R37 ;  /* 0x0000002524257221 */ /* 0x000fca0000010000 */
[----:B------:R-:W-:Y:S02]  /*c430*/  MOV R32, R37 ;  /* 0x0000002500207202 */ /* 0x000fe40000000f00 */
[----:B------:R-:W-:-:S07]  /*c440*/  MOV R38, R30 ;  /* 0x0000001e00267202 */ /* 0x000fce0000000f00 */
[----:B------:R-:W-:Y:S05]  /*c450*/  WARPSYNC.COLLECTIVE R23, `(.L_x_2377) ;  /* 0x0000000017087348 */ /* 0x000fea0003c00000 */
[----:B------:R0:W1:Y:S02]  /*c460*/  SHFL.BFLY P3, R30, R32, R29, R28 ;  /* 0x0c00001d201e7389 */ /* 0x000064000006001c */
[----:B01----:R-:W-:Y:S01]  /*c470*/  ENDCOLLECTIVE ;  /* 0x000000000000791b */ /* 0x003fe20003800000 */
.L_x_2377:
[----:B------:R-:W-:Y:S01]  /*c480*/  FADD.FTZ R38, R35, R38 ;  /* 0x0000002623267221 */ /* 0x000fe20000010000 */
[----:B------:R-:W-:-:S04]  /*c490*/  HFMA2.MMA R29, -RZ, RZ, 0, 5.9604644775390625e-08 ;  /* 0x00000001ff1d7435 */ /* 0x000fc800000001ff */
[----:B------:R-:W-:Y:S02]  /*c4a0*/  MOV R32, R38 ;  /* 0x0000002600207202 */ /* 0x000fe40000000f00 */
[----:B------:R-:W-:-:S07]  /*c4b0*/  MOV R40, R30 ;  /* 0x0000001e00287202 */ /* 0x000fce0000000f00 */
[----:B------:R-:W-:Y:S05]  /*c4c0*/  WARPSYNC.COLLECTIVE R23, `(.L_x_2378) ;  /* 0x0000000017087348 */ /* 0x000fea0003c00000 */
[----:B------:R0:W1:Y:S02]  /*c4d0*/  SHFL.BFLY P3, R30, R32, R29, R28 ;  /* 0x0c00001d201e7389 */ /* 0x000064000006001c */
[----:B01----:R-:W-:Y:S01]  /*c4e0*/  ENDCOLLECTIVE ;  /* 0x000000000000791b */ /* 0x003fe20003800000 */
.L_x_2378:
[----:B------:R-:W-:-:S05]  /*c4f0*/  FADD.FTZ R40, R37, R40 ;  /* 0x0000002825287221 */ /* 0x000fca0000010000 */
[----:B------:R-:W-:Y:S02]  /*c500*/  MOV R32, R40 ;  /* 0x0000002800207202 */ /* 0x000fe40000000f00 */
[----:B------:R-:W-:-:S07]  /*c510*/  MOV R31, R30 ;  /* 0x0000001e001f7202 */ /* 0x000fce0000000f00 */
[----:B------:R-:W-:Y:S05]  /*c520*/  WARPSYNC.COLLECTIVE R23, `(.L_x_2379) ;  /* 0x0000000017087348 */ /* 0x000fea0003c00000 */
[----:B------:R0:W1:Y:S02]  /*c530*/  SHFL.BFLY P3, R30, R32, R29, R28 ;  /* 0x0c00001d201e7389 */ /* 0x000064000006001c */
[----:B01----:R-:W-:Y:S01]  /*c540*/  ENDCOLLECTIVE ;  /* 0x000000000000791b */ /* 0x003fe20003800000 */
.L_x_2379:
[----:B------:R-:W-:Y:S01]  /*c550*/  FADD.FTZ R31, R38, R31 ;  /* 0x0000001f261f7221 */ /* 0x000fe20000010000 */
[----:B------:R-:W-:Y:S06]  /*c560*/  BRA `(.L_x_2380) ;  /* 0xffffffe800c87947 */ /* 0x000fec000383ffff */
.L_x_2350:
        /* <DEDUP_REMOVED lines=8> */
.L_x_2382:
[----:B------:R-:W-:Y:S05]  /*c5f0*/  BSYNC B0 ;  /* 0x0000000000007941 */ /* 0x000fea0003800000 */
.L_x_2381:
        /* <DEDUP_REMOVED lines=13> */
.L_x_2383:
        /* <DEDUP_REMOVED lines=13> */
.L_x_2384:
[----:B------:R-:W-:Y:S02]  /*c7a0*/  MOV R32, R26 ;  /* 0x0000001a00207202 */ /* 0x000fe40000000f00 */
[----:B------:R-:W-:-:S07]  /*c7b0*/  MOV R24, R30 ;  /* 0x0000001e00187202 */ /* 0x000fce0000000f00 */
[----:B------:R-:W-:Y:S05]  /*c7c0*/  WARPSYNC.COLLECTIVE R23, `(.L_x_2385) ;  /* 0x0000000017087348 */ /* 0x000fea0003c00000 */
[----:B------:R0:W1:Y:S02]  /*c7d0*/  SHFL.BFLY P3, R30, R32, R29, R28 ;  /* 0x0c00001d201e7389 */ /* 0x000064000006001c */
[----:B01----:R-:W-:Y:S01]  /*c7e0*/  ENDCOLLECTIVE ;  /* 0x000000000000791b */ /* 0x003fe20003800000 */
.L_x_2385:
        /* <DEDUP_REMOVED lines=10> */
.L_x_2386:
[----:B------:R-:W-:Y:S02]  /*c890*/  @P0 LOP3.LUT R26, R26, R11, RZ, 0x3c, !PT ;  /* 0x0000000b1a1a0212 */ /* 0x000fe400078e3cff */
[----:B------:R-:W-:Y:S02]  /*c8a0*/  MOV R32, R25 ;  /* 0x0000001900207202 */ /* 0x000fe40000000f00 */
[----:B------:R-:W-:-:S07]  /*c8b0*/  MOV R27, R30 ;  /* 0x0000001e001b7202 */ /* 0x000fce0000000f00 */
[----:B------:R-:W-:Y:S05]  /*c8c0*/  WARPSYNC.COLLECTIVE R23, `(.L_x_2387) ;  /* 0x0000000017087348 */ /* 0x000fea0003c00000 */
[----:B------:R0:W1:Y:S02]  /*c8d0*/  SHFL.BFLY P3, R30, R32, R29, R28 ;  /* 0x0c00001d201e7389 */ /* 0x000064000006001c */
[----:B01----:R-:W-:Y:S01]  /*c8e0*/  ENDCOLLECTIVE ;  /* 0x000000000000791b */ /* 0x003fe20003800000 */
.L_x_2387:
        /* <DEDUP_REMOVED lines=11> */
.L_x_2388:
[----:B------:R-:W0:Y:S01]  /*c9a0*/  LDC.64 R24, c[0x0][0x218] ;  /* 0x00008600ff187b82 */ /* 0x000e220000000a00 */
[----:B------:R-:W-:Y:S02]  /*c9b0*/  MOV R32, R34 ;  /* 0x0000002200207202 */ /* 0x000fe40000000f00 */
[----:B------:R-:W-:-:S07]  /*c9c0*/  MOV R36, R30 ;  /* 0x0000001e00247202 */ /* 0x000fce0000000f00 */
[----:B0-----:R-:W-:Y:S05]  /*c9d0*/  WARPSYNC.COLLECTIVE R23, `(.L_x_2389) ;  /* 0x0000000017087348 */ /* 0x001fea0003c00000 */
[----:B------:R1:W2:Y:S02]  /*c9e0*/  SHFL.BFLY P3, R30, R32, R29, R28 ;  /* 0x0c00001d201e7389 */ /* 0x0002a4000006001c */
[----:B012---:R-:W-:Y:S01]  /*c9f0*/  ENDCOLLECTIVE ;  /* 0x000000000000791b */ /* 0x007fe20003800000 */
.L_x_2389:
        /* <DEDUP_REMOVED lines=9> */
.L_x_2390:
        /* <DEDUP_REMOVED lines=8> */
.L_x_2391:
[----:B------:R-:W-:Y:S01]  /*cb10*/  FADD.FTZ R40, R40, R37 ;  /* 0x0000002528287221 */ /* 0x000fe20000010000 */
[----:B------:R-:W-:-:S04]  /*cb20*/  HFMA2.MMA R29, -RZ, RZ, 0, 2.384185791015625e-07 ;  /* 0x00000004ff1d7435 */ /* 0x000fc800000001ff */
[----:B------:R-:W-:Y:S02]  /*cb30*/  MOV R32, R40 ;  /* 0x0000002800207202 */ /* 0x000fe40000000f00 */
[----:B------:R-:W-:-:S07]  /*cb40*/  MOV R39, R30 ;  /* 0x0000001e00277202 */ /* 0x000fce0000000f00 */
[----:B------:R-:W-:Y:S05]  /*cb50*/  WARPSYNC.COLLECTIVE R23, `(.L_x_2392) ;  /* 0x0000000017087348 */ /* 0x000fea0003c00000 */
[----:B------:R0:W1:Y:S02]  /*cb60*/  SHFL.BFLY P3, R30, R32, R29, R28 ;  /* 0x0c00001d201e7389 */ /* 0x000064000006001c */
[----:B01----:R-:W-:Y:S01]  /*cb70*/  ENDCOLLECTIVE ;  /* 0x000000000000791b */ /* 0x003fe20003800000 */
.L_x_2392:
[----:B------:R-:W-:-:S05]  /*cb80*/  FADD.FTZ R39, R39, R38 ;  /* 0x0000002627277221 */ /* 0x000fca0000010000 */
[----:B------:R-:W-:Y:S02]  /*cb90*/  MOV R32, R39 ;  /* 0x0000002700207202 */ /* 0x000fe40000000f00 */
[----:B------:R-:W-:-:S07]  /*cba0*/  MOV R37, R30 ;  /* 0x0000001e00257202 */ /* 0x000fce0000000f00 */
[----:B------:R-:W-:Y:S05]  /*cbb0*/  WARPSYNC.COLLECTIVE R23, `(.L_x_2393) ;  /* 0x0000000017087348 */ /* 0x000fea0003c00000 */
[----:B------:R0:W1:Y:S02]  /*cbc0*/  SHFL.BFLY P3, R30, R32, R29, R28 ;  /* 0x0c00001d201e7389 */ /* 0x000064000006001c */
[----:B01----:R-:W-:Y:S01]  /*cbd0*/  ENDCOLLECTIVE ;  /* 0x000000000000791b */ /* 0x003fe20003800000 */
.L_x_2393:
[----:B------:R-:W-:Y:S01]  /*cbe0*/  FADD.FTZ R37, R40, R37 ;  /* 0x0000002528257221 */ /* 0x000fe20000010000 */
[----:B------:R-:W-:-:S04]  /*cbf0*/  HFMA2.MMA R29, -RZ, RZ, 0, 1.1920928955078125e-07 ;  /* 0x00000002ff1d7435 */ /* 0x000fc800000001ff */
[----:B------:R-:W-:Y:S02]  /*cc00*/  MOV R32, R37 ;  /* 0x0000002500207202 */ /* 0x000fe40000000f00 */
[----:B------:R-:W-:-:S07]  /*cc10*/  MOV R38, R30 ;  /* 0x0000001e00267202 */ /* 0x000fce0000000f00 */
[----:B------:R-:W-:Y:S05]  /*cc20*/  WARPSYNC.COLLECTIVE R23, `(.L_x_2394) ;  /* 0x0000000017087348 */ /* 0x000fea0003c00000 */
[----:B------:R0:W1:Y:S02]  /*cc30*/  SHFL.BFLY P3, R30, R32, R29, R28 ;  /* 0x0c00001d201e7389 */ /* 0x000064000006001c */
[----:B01----:R-:W-:Y:S01]  /*cc40*/  ENDCOLLECTIVE ;  /* 0x000000000000791b */ /* 0x003fe20003800000 */
.L_x_2394:
[----:B------:R-:W-:-:S05]  /*cc50*/  FADD.FTZ R38, R39, R38 ;  /* 0x0000002627267221 */ /* 0x000fca0000010000 */
[----:B------:R-:W-:Y:S02]  /*cc60*/  MOV R32, R38 ;  /* 0x0000002600207202 */ /* 0x000fe40000000f00 */
[----:B------:R-:W-:-:S07]  /*cc70*/  MOV R26, R30 ;  /* 0x0000001e001a7202 */ /* 0x000fce0000000f00 */
[----:B------:R-:W-:Y:S05]  /*cc80*/  WARPSYNC.COLLECTIVE R23, `(.L_x_2395) ;  /* 0x0000000017087348 */ /* 0x000fea0003c00000 */
[----:B------:R0:W1:Y:S02]  /*cc90*/  SHFL.BFLY P3, R30, R32, R29, R28 ;  /* 0x0c00001d201e7389 */ /* 0x000064000006001c */
[----:B01----:R-:W-:Y:S01]  /*cca0*/  ENDCOLLECTIVE ;  /* 0x000000000000791b */ /* 0x003fe20003800000 */
.L_x_2395:
        /* <DEDUP_REMOVED lines=13> */
.L_x_2396:
[----:B------:R-:W-:Y:S01]  /*cd80*/  FADD.FTZ R41, R38, R41 ;  /* 0x0000002926297221 */ /* 0x000fe20000010000 */
[----:B------:R-:W0:Y:S04]  /*cd90*/  LDC.64 R26, c[0x0][0x220] ;  /* 0x00008800ff1a7b82 */ /* 0x000e280000000a00 */
[----:B------:R-:W-:Y:S02]  /*cda0*/  MOV R32, R41 ;  /* 0x0000002900207202 */ /* 0x000fe40000000f00 */
[----:B------:R-:W-:-:S07]  /*cdb0*/  MOV R38, R30 ;  /* 0x0000001e00267202 */ /* 0x000fce0000000f00 */
[----:B0-----:R-:W-:Y:S05]  /*cdc0*/  WARPSYNC.COLLECTIVE R23, `(.L_x_2397) ;  /* 0x0000000017087348 */ /* 0x001fea0003c00000 */
[----:B------:R1:W2:Y:S02]  /*cdd0*/  SHFL.BFLY P3, R30, R32, R29, R28 ;  /* 0x0c00001d201e7389 */ /* 0x0002a4000006001c */
[----:B012---:R-:W-:Y:S01]  /*cde0*/  ENDCOLLECTIVE ;  /* 0x000000000000791b */ /* 0x007fe20003800000 */
.L_x_2397:
        /* <DEDUP_REMOVED lines=11> */
.L_x_2398:
[----:B------:R-:W-:Y:S01]  /*cea0*/  @!P0 F2FP.F16.F32.PACK_AB R31, RZ, R34 ;  /* 0x00000022ff1f823e */ /* 0x000fe200000000ff */
[----:B------:R-:W-:Y:S01]  /*ceb0*/  FADD.FTZ R40, R41, R40 ;  /* 0x0000002829287221 */ /* 0x000fe20000010000 */
[----:B------:R-:W-:Y:S02]  /*cec0*/  MOV R32, R43 ;  /* 0x0000002b00207202 */ /* 0x000fe40000000f00 */
[----:B------:R-:W-:-:S07]  /*ced0*/  MOV R45, R30 ;  /* 0x0000001e002d7202 */ /* 0x000fce0000000f00 */
[----:B------:R-:W-:Y:S05]  /*cee0*/  WARPSYNC.COLLECTIVE R23, `(.L_x_2399) ;  /* 0x0000000017087348 */ /* 0x000fea0003c00000 */
[----:B------:R0:W1:Y:S02]  /*cef0*/  SHFL.BFLY P3, R30, R32, R29, R28 ;  /* 0x0c00001d201e7389 */ /* 0x000064000006001c */
[----:B01----:R-:W-:Y:S01]  /*cf00*/  ENDCOLLECTIVE ;  /* 0x000000000000791b */ /* 0x003fe20003800000 */
.L_x_2399:
[----:B------:R-:W-:Y:S01]  /*cf10*/  FADD.FTZ R45, R45, R42 ;  /* 0x0000002a2d2d7221 */ /* 0x000fe20000010000 */
[----:B------:R-:W-:-:S04]  /*cf20*/  HFMA2.MMA R29, -RZ, RZ, 0, 2.384185791015625e-07 ;  /* 0x00000004ff1d7435 */ /* 0x000fc800000001ff */
[----:B------:R-:W-:Y:S02]  /*cf30*/  MOV R32, R45 ;  /* 0x0000002d00207202 */ /* 0x000fe40000000f00 */
[----:B------:R-:W-:-:S07]  /*cf40*/  MOV R44, R30 ;  /* 0x0000001e002c7202 */ /* 0x000fce0000000f00 */
[----:B------:R-:W-:Y:S05]  /*cf50*/  WARPSYNC.COLLECTIVE R23, `(.L_x_2400) ;  /* 0x0000000017087348 */ /* 0x000fea0003c00000 */
[----:B------:R0:W1:Y:S02]  /*cf60*/  SHFL.BFLY P3, R30, R32, R29, R28 ;  /* 0x0c00001d201e7389 */ /* 0x000064000006001c */
[----:B01----:R-:W-:Y:S01]  /*cf70*/  ENDCOLLECTIVE ;  /* 0x000000000000791b */ /* 0x003fe20003800000 */
.L_x_2400:
[----:B------:R-:W-:-:S05]  /*cf80*/  FADD.FTZ R44, R44, R43 ;  /* 0x0000002b2c2c7221 */ /* 0x000fca0000010000 */
[----:B------:R-:W-:Y:S02]  /*cf90*/  MOV R32, R44 ;  /* 0x0000002c00207202 */ /* 0x000fe40000000f00 */
[----:B------:R-:W-:-:S07]  /*cfa0*/  MOV R42, R30 ;  /* 0x0000001e002a7202 */ /* 0x000fce0000000f00 */
[----:B------:R-:W-:Y:S05]  /*cfb0*/  WARPSYNC.COLLECTIVE R23, `(.L_x_2401) ;  /* 0x0000000017087348 */ /* 0x000fea0003c00000 */
[----:B------:R0:W1:Y:S02]  /*cfc0*/  SHFL.BFLY P3, R30, R32, R29, R28 ;  /* 0x0c00001d201e7389 */ /* 0x000064000006001c */
[----:B01----:R-:W-:Y:S01]  /*cfd0*/  ENDCOLLECTIVE ;  /* 0x000000000000791b */ /* 0x003fe20003800000 */
.L_x_2401:
[----:B------:R-:W-:Y:S01]  /*cfe0*/  FADD.FTZ R42, R45, R42 ;  /* 0x0000002a2d2a7221 */ /* 0x000fe20000010000 */
[----:B------:R-:W-:-:S04]  /*cff0*/  HFMA2.MMA R29, -RZ, RZ, 0, 1.1920928955078125e-07 ;  /* 0x00000002ff1d7435 */ /* 0x000fc800000001ff */
[----:B------:R-:W-:Y:S02]  /*d000*/  MOV R32, R42 ;  /* 0x0000002a00207202 */ /* 0x000fe40000000f00 */
[----:B------:R-:W-:-:S07]  /*d010*/  MOV R43, R30 ;  /* 0x0000001e002b7202 */ /* 0x000fce0000000f00 */
[----:B------:R-:W-:Y:S05]  /*d020*/  WARPSYNC.COLLECTIVE R23, `(.L_x_2402) ;  /* 0x0000000017087348 */ /* 0x000fea0003c00000 */
[----:B------:R0:W1:Y:S02]  /*d030*/  SHFL.BFLY P3, R30, R32, R29, R28 ;  /* 0x0c00001d201e7389 */ /* 0x000064000006001c */
[----:B01----:R-:W-:Y:S01]  /*d040*/  ENDCOLLECTIVE ;  /* 0x000000000000791b */ /* 0x003fe20003800000 */
.L_x_2402:
[----:B------:R-:W-:-:S05]  /*d050*/  FADD.FTZ R43, R44, R43 ;  /* 0x0000002b2c2b7221 */ /* 0x000fca0000010000 */
[----:B------:R-:W-:Y:S02]  /*d060*/  MOV R32, R43 ;  /* 0x0000002b00207202 */ /* 0x000fe40000000f00 */
[----:B------:R-:W-:-:S07]  /*d070*/  MOV R45, R30 ;  /* 0x0000001e002d7202 */ /* 0x000fce0000000f00 */
[----:B------:R-:W-:Y:S05]  /*d080*/  WARPSYNC.COLLECTIVE R23, `(.L_x_2403) ;  /* 0x0000000017087348 */ /* 0x000fea0003c00000 */
[----:B------:R0:W1:Y:S02]  /*d090*/  SHFL.BFLY P3, R30, R32, R29, R28 ;  /* 0x0c00001d201e7389 */ /* 0x000064000006001c */
[----:B01----:R-:W-:Y:S01]  /*d0a0*/  ENDCOLLECTIVE ;  /* 0x000000000000791b */ /* 0x003fe20003800000 */
.L_x_2403:
[----:B------:R-:W-:Y:S01]  /*d0b0*/  FADD.FTZ R45, R42, R45 ;  /* 0x0000002d2a2d7221 */ /* 0x000fe20000010000 */
[----:B------:R-:W-:-:S04]  /*d0c0*/  HFMA2.MMA R29, -RZ, RZ, 0, 5.9604644775390625e-08 ;  /* 0x00000001ff1d7435 */ /* 0x000fc800000001ff */
[----:B------:R-:W-:Y:S02]  /*d0d0*/  MOV R32, R45 ;  /* 0x0000002d00207202 */ /* 0x000fe40000000f00 */
[----:B------:R-:W-:-:S07]  /*d0e0*/  MOV R44, R30 ;  /* 0x0000001e002c7202 */ /* 0x000fce0000000f00 */
[----:B------:R-:W-:Y:S05]  /*d0f0*/  WARPSYNC.COLLECTIVE R23, `(.L_x_2404) ;  /* 0x0000000017087348 */ /* 0x000fea0003c00000 */
[----:B------:R0:W1:Y:S02]  /*d100*/  SHFL.BFLY P3, R30, R32, R29, R28 ;  /* 0x0c00001d201e7389 */ /* 0x000064000006001c */
[----:B01----:R-:W-:Y:S01]  /*d110*/  ENDCOLLECTIVE ;  /* 0x000000000000791b */ /* 0x003fe20003800000 */
.L_x_2404:
[----:B------:R-:W-:-:S05]  /*d120*/  FADD.FTZ R43, R43, R44 ;  /* 0x0000002c2b2b7221 */ /* 0x000fca0000010000 */
[----:B------:R-:W-:Y:S02]  /*d130*/  MOV R32, R43 ;  /* 0x0000002b00207202 */ /* 0x000fe40000000f00 */
[----:B------:R-:W-:-:S07]  /*d140*/  MOV R42, R30 ;  /* 0x0000001e002a7202 */ /* 0x000fce0000000f00 */
[----:B------:R-:W-:Y:S05]  /*d150*/  WARPSYNC.COLLECTIVE R23, `(.L_x_2405) ;  /* 0x0000000017087348 */ /* 0x000fea0003c00000 */
[----:B------:R0:W1:Y:S02]  /*d160*/  SHFL.BFLY P3, R30, R32, R29, R28 ;  /* 0x0c00001d201e7389 */ /* 0x000064000006001c */
[----:B01----:R-:W-:Y:S01]  /*d170*/  ENDCOLLECTIVE ;  /* 0x000000000000791b */ /* 0x003fe20003800000 */
.L_x_2405:
[----:B------:R-:W-:Y:S01]  /*d180*/  HFMA2.MMA R29, -RZ, RZ, 0, 4.76837158203125e-07 ;  /* 0x00000008ff1d7435 */ /* 0x000fe200000001ff */
[----:B------:R-:W-:Y:S02]  /*d190*/  MOV R32, R46 ;  /* 0x0000002e00207202 */ /* 0x000fe40000000f00 */
[----:B------:R-:W-:-:S08]  /*d1a0*/  MOV R44, R30 ;  /* 0x0000001e002c7202 */ /* 0x000fd00000000f00 */
[----:B------:R-:W-:Y:S05]  /*d1b0*/  WARPSYNC.COLLECTIVE R23, `(.L_x_2406) ;  /* 0x0000000017087348 */ /* 0x000fea0003c00000 */
[----:B------:R0:W1:Y:S02]  /*d1c0*/  SHFL.BFLY P3, R30, R32, R29, R28 ;  /* 0x0c00001d201e7389 */ /* 0x000064000006001c */
[----:B01----:R-:W-:Y:S01]  /*d1d0*/  ENDCOLLECTIVE ;  /* 0x000000000000791b */ /* 0x003fe20003800000 */
.L_x_2406:
[----:B------:R-:W-:Y:S02]  /*d1e0*/  MOV R32, R50 ;  /* 0x0000003200207202 */ /* 0x000fe40000000f00 */
[----:B------:R-:W-:-:S07]  /*d1f0*/  MOV R51, R30 ;  /* 0x0000001e00337202 */ /* 0x000fce0000000f00 */
[----:B------:R-:W-:Y:S05]  /*d200*/  WARPSYNC.COLLECTIVE R23, `(.L_x_2407) ;  /* 0x0000000017087348 */ /* 0x000fea0003c00000 */
[----:B------:R0:W1:Y:S02]  /*d210*/  SHFL.BFLY P3, R30, R32, R29, R28 ;  /* 0x0c00001d201e7389 */ /* 0x000064000006001c */
[----:B01----:R-:W-:Y:S01]  /*d220*/  ENDCOLLECTIVE ;  /* 0x000000000000791b */ /* 0x003fe20003800000 */
.L_x_2407:
[----:B------:R-:W-:Y:S01]  /*d230*/  FADD.FTZ R51, R51, R46 ;  /* 0x0000002e33337221 */ /* 0x000fe20000010000 */
[----:B------:R-:W-:-:S04]  /*d240*/  HFMA2.MMA R29, -RZ, RZ, 0, 2.384185791015625e-07 ;  /* 0x00000004ff1d7435 */ /* 0x000fc800000001ff */
[----:B------:R-:W-:Y:S02]  /*d250*/  MOV R32, R51 ;  /* 0x0000003300207202 */ /* 0x000fe40000000f00 */
[----:B------:R-:W-:-:S07]  /*d260*/  MOV R53, R30 ;  /* 0x0000001e00357202 */ /* 0x000fce0000000f00 */
[----:B------:R-:W-:Y:S05]  /*d270*/  WARPSYNC.COLLECTIVE R23, `(.L_x_2408) ;  /* 0x0000000017087348 */ /* 0x000fea0003c00000 */
[----:B------:R0:W1:Y:S02]  /*d280*/  SHFL.BFLY P3, R30, R32, R29, R28 ;  /* 0x0c00001d201e7389 */ /* 0x000064000006001c */
[----:B01----:R-:W-:Y:S01]  /*d290*/  ENDCOLLECTIVE ;  /* 0x000000000000791b */ /* 0x003fe20003800000 */
.L_x_2408:
[----:B------:R-:W-:-:S05]  /*d2a0*/  FADD.FTZ R53, R53, R50 ;  /* 0x0000003235357221 */ /* 0x000fca0000010000 */
[----:B------:R-:W-:Y:S02]  /*d2b0*/  MOV R32, R53 ;  /* 0x0000003500207202 */ /* 0x000fe40000000f00 */
[----:B------:R-:W-:-:S07]  /*d2c0*/  MOV R46, R30 ;  /* 0x0000001e002e7202 */ /* 0x000fce0000000f00 */
[----:B------:R-:W-:Y:S05]  /*d2d0*/  WARPSYNC.COLLECTIVE R23, `(.L_x_2409) ;  /* 0x0000000017087348 */ /* 0x000fea0003c00000 */
[----:B------:R0:W1:Y:S02]  /*d2e0*/  SHFL.BFLY P3, R30, R32, R29, R28 ;  /* 0x0c00001d201e7389 */ /* 0x000064000006001c */
[----:B01----:R-:W-:Y:S01]  /*d2f0*/  ENDCOLLECTIVE ;  /* 0x000000000000791b */ /* 0x003fe20003800000 */
.L_x_2409:
[----:B------:R-:W-:Y:S01]  /*d300*/  FADD.FTZ R46, R51, R46 ;  /* 0x0000002e332e7221 */ /* 0x000fe20000010000 */
[----:B------:R-:W-:-:S04]  /*d310*/  HFMA2.MMA R29, -RZ, RZ, 0, 1.1920928955078125e-07 ;  /* 0x00000002ff1d7435 */ /* 0x000fc800000001ff */
[----:B------:R-:W-:Y:S02]  /*d320*/  MOV R32, R46 ;  /* 0x0000002e00207202 */ /* 0x000fe40000000f00 */
[----:B------:R-:W-:-:S07]  /*d330*/  MOV R50, R30 ;  /* 0x0000001e00327202 */ /* 0x000fce0000000f00 */
[----:B------:R-:W-:Y:S05]  /*d340*/  WARPSYNC.COLLECTIVE R23, `(.L_x_2410) ;  /* 0x0000000017087348 */ /* 0x000fea0003c00000 */
[----:B------:R0:W1:Y:S02]  /*d350*/  SHFL.BFLY P3, R30, R32, R29, R28 ;  /* 0x0c00001d201e7389 */ /* 0x000064000006001c */
[----:B01----:R-:W-:Y:S01]  /*d360*/  ENDCOLLECTIVE ;  /* 0x000000000000791b */ /* 0x003fe20003800000 */
.L_x_2410:
[----:B------:R-:W-:-:S05]  /*d370*/  FADD.FTZ R50, R53, R50 ;  /* 0x0000003235327221 */ /* 0x000fca0000010000 */
[----:B------:R-:W-:Y:S02]  /*d380*/  MOV R32, R50 ;  /* 0x0000003200207202 */ /* 0x000fe40000000f00 */
[----:B------:R-:W-:-:S07]  /*d390*/  MOV R37, R30 ;  /* 0x0000001e00257202 */ /* 0x000fce0000000f00 */
[----:B------:R-:W-:Y:S05]  /*d3a0*/  WARPSYNC.COLLECTIVE R23, `(.L_x_2411) ;  /* 0x0000000017087348 */ /* 0x000fea0003c00000 */
[----:B------:R0:W1:Y:S02]  /*d3b0*/  SHFL.BFLY P3, R30, R32, R29, R28 ;  /* 0x0c00001d201e7389 */ /* 0x000064000006001c */
[----:B01----:R-:W-:Y:S01]  /*d3c0*/  ENDCOLLECTIVE ;  /* 0x000000000000791b */ /* 0x003fe20003800000 */
.L_x_2411:
        /* <DEDUP_REMOVED lines=21> */
.L_x_2412:
        /* <DEDUP_REMOVED lines=11> */
.L_x_2413:
[----:B------:R-:W-:Y:S01]  /*d5d0*/  FADD.FTZ R34, R37, R34 ;  /* 0x0000002225227221 */ /* 0x000fe20000010000 */
[----:B------:R-:W-:Y:S06]  /*d5e0*/  BRA `(.L_x_2414) ;  /* 0xffffffe400107947 */ /* 0x000fec000383ffff */
.L_x_2415:
        /* <DEDUP_REMOVED lines=9> */
.L_x_3039:


//--------------------- .text._ZN13group_norm_v218gn_bwd_cuda_kernelI6__halfLi480ELi3ELi16ELi60ELi4096ELb1ELb1ELi32ELi960ELi960ELi4ELb1ELi2ELb1ELb0ELNS_15WgradSyncMethodE3ENS_16CompileConditionILi900EEEEEvPT_S6_S6_PKS5_S8_S8_S8_PKfflPfPj --------------------------
	.section	.text._ZN13group_norm_v218gn_bwd_cuda_kernelI6__halfLi480ELi3ELi16ELi60ELi4096ELb1ELb1ELi32ELi960ELi960ELi4ELb1ELi2ELb1ELb0ELNS_15WgradSyncMethodE3ENS_16CompileConditionILi900EEEEEvPT_S6_S6_PKS5_S8_S8_S8_PKfflPfPj,"ax",@progbits
	.align	128
        .global         _ZN13group_norm_v218gn_bwd_cuda_kernelI6__halfLi480ELi3ELi16ELi60ELi4096ELb1ELb1ELi32ELi960ELi960ELi4ELb1ELi2ELb1ELb0ELNS_15WgradSyncMethodE3ENS_16CompileConditionILi900EEEEEvPT_S6_S6_PKS5_S8_S8_S8_PKfflPfPj
        .type           _ZN13group_norm_v218gn_bwd_cuda_kernelI6__halfLi480ELi3ELi16ELi60ELi4096ELb1ELb1ELi32ELi960ELi960ELi4ELb1ELi2ELb1ELb0ELNS_15WgradSyncMethodE3ENS_16CompileConditionILi900EEEEEvPT_S6_S6_PKS5_S8_S8_S8_PKfflPfPj,@function
        .size           _ZN13group_norm_v218gn_bwd_cuda_kernelI6__halfLi480ELi3ELi16ELi60ELi4096ELb1ELb1ELi32ELi960ELi960ELi4ELb1ELi2ELb1ELb0ELNS_15WgradSyncMethodE3ENS_16CompileConditionILi900EEEEEvPT_S6_S6_PKS5_S8_S8_S8_PKfflPfPj,(.L_x_3040 - _ZN13group_norm_v218gn_bwd_cuda_kernelI6__halfLi480ELi3ELi16ELi60ELi4096ELb1ELb1ELi32ELi960ELi960ELi4ELb1ELi2ELb1ELb0ELNS_15WgradSyncMethodE3ENS_16CompileConditionILi900EEEEEvPT_S6_S6_PKS5_S8_S8_S8_PKfflPfPj)
        .other          _ZN13group_norm_v218gn_bwd_cuda_kernelI6__halfLi480ELi3ELi16ELi60ELi4096ELb1ELb1ELi32ELi960ELi960ELi4ELb1ELi2ELb1ELb0ELNS_15WgradSyncMethodE3ENS_16CompileConditionILi900EEEEEvPT_S6_S6_PKS5_S8_S8_S8_PKfflPfPj,@"STO_CUDA_ENTRY STV_DEFAULT"
_ZN13group_norm_v218gn_bwd_cuda_kernelI6__halfLi480ELi3ELi16ELi60ELi4096ELb1ELb1ELi32ELi960ELi960ELi4ELb1ELi2ELb1ELb0ELNS_15WgradSyncMethodE3ENS_16CompileConditionILi900EEEEEvPT_S6_S6_PKS5_S8_S8_S8_PKfflPfPj:
.text._ZN13group_norm_v218gn_bwd_cuda_kernelI6__halfLi480ELi3ELi16ELi60ELi4096ELb1ELb1ELi32ELi960ELi960ELi4ELb1ELi2ELb1ELb0ELNS_15WgradSyncMethodE3ENS_16CompileConditionILi900EEEEEvPT_S6_S6_PKS5_S8_S8_S8_PKfflPfPj:
        /* <DEDUP_REMOVED lines=29> */
.L_x_2418:
[----:B------:R-:W2:Y:S04]  /*01d0*/  LD.E.STRONG.GPU R0, desc[UR10][R2.64] ;  /* 0x0000000a02007980 */ /* 0x000ea8000c10f900 */
[----:B--2---:R-:W-:Y:S01]  /*01e0*/  CCTL.IVALL ;  /* 0x00000000ff00798f */ /* 0x004fe20002000000 */
[----:B------:R-:W-:Y:S05]  /*01f0*/  YIELD ;  /* 0x0000000000007946 */ /* 0x000fea0003800000 */
[----:B-----5:R-:W-:-:S04]  /*0200*/  LOP3.LUT R0, R0, R5, RZ, 0x3c, !PT ;  /* 0x0000000500007212 */ /* 0x020fc800078e3cff */
[----:B------:R-:W-:-:S13]  /*0210*/  ISETP.GT.AND P0, PT, R0, -0x1, PT ;  /* 0xffffffff0000780c */ /* 0x000fda0003f04270 */
[----:B------:R-:W-:Y:S05]  /*0220*/  @P0 BRA `(.L_x_2418) ;  /* 0xfffffffc00e80947 */ /* 0x000fea000383ffff */
.L_x_2417:
[----:B------:R-:W-:Y:S05]  /*0230*/  WARPSYNC.ALL ;  /* 0x0000000000007948 */ /* 0x000fea0003800000 */
[----:B------:R-:W-:Y:S06]  /*0240*/  BAR.SYNC.DEFER_BLOCKING 0x0 ;  /* 0x0000000000007b1d */ /* 0x000fec0000010000 */
[----:B------:R-:W-:Y:S05]  /*0250*/  BRA `(.L_x_2419) ;  /* 0x0000002c00787947 */ /* 0x000fea0003800000 */
.L_x_2416:
        /* <DEDUP_REMOVED lines=15> */
[----:B------:R-:W-:Y:S01]  /*0350*/  SHF.R.S32.HI R0, RZ, 0x1f, R14 ;  /* 0x0000001fff007819 */ /* 0x000fe2000001140e */
[----:B------:R-:W-:Y:S01]  /*0360*/  IMAD.MOV.U32 R15, RZ, RZ, 0x18 ;  /* 0x00000018ff0f7424 */ /* 0x000fe200078e00ff */
[----:B------:R-:W-:-:S02]  /*0370*/  SHF.R.S32.HI R11, RZ, 0x1f, R10 ;  /* 0x0000001fff0b7819 */ /* 0x000fc4000001140a */
[----:B------:R-:W-:Y:S02]  /*0380*/  CS2R R20, SRZ ;  /* 0x0000000000147805 */ /* 0x000fe4000001ff00 */
[----:B------:R-:W-:Y:S02]  /*0390*/  LEA.HI R9, R0, R14, RZ, 0x2 ;  /* 0x0000000e00097211 */ /* 0x000fe400078f10ff */
[----:B------:R-:W-:Y:S02]  /*03a0*/  CS2R R18, SRZ ;  /* 0x0000000000127805 */ /* 0x000fe4000001ff00 */
[----:B------:R-:W-:Y:S02]  /*03b0*/  LEA.HI R3, R11, R10, RZ, 0x2 ;  /* 0x0000000a0b037211 */ /* 0x000fe400078f10ff */
[----:B------:R-:W-:Y:S02]  /*03c0*/  SHF.R.S32.HI R16, RZ, 0x2, R9 ;  /* 0x00000002ff107819 */ /* 0x000fe40000011409 */
[----:B------:R-:W-:-:S02]  /*03d0*/  SHF.R.S32.HI R12, RZ, 0x2, R3 ;  /* 0x00000002ff0c7819 */ /* 0x000fc40000011403 */
[----:B------:R-:W-:Y:S02]  /*03e0*/  LOP3.LUT R13, R3, 0xfffffffc, RZ, 0xc0, !PT ;  /* 0xfffffffc030d7812 */ /* 0x000fe400078ec0ff */
[----:B------:R-:W-:Y:S02]  /*03f0*/  LEA.HI R11, R11, R10, RZ, 0x4 ;  /* 0x0000000a0b0b7211 */ /* 0x000fe400078f20ff */
[----:B------:R-:W-:Y:S02]  /*0400*/  IADD3 R13, R10, -R13, RZ ;  /* 0x8000000d0a0d7210 */ /* 0x000fe40007ffe0ff */
[----:B------:R-:W-:Y:S01]  /*0410*/  IADD3 R12, R12, 0xf0, RZ ;  /* 0x000000f00c0c7810 */ /* 0x000fe20007ffe0ff */
[----:B0-----:R-:W-:Y:S01]  /*0420*/  ULEA UR7, UR7, UR4, 0x18 ;  /* 0x0000000407077291 */ /* 0x001fe2000f8ec03f */
[----:B------:R-:W-:Y:S01]  /*0430*/  LOP3.LUT R9, R9, 0xfffffffc, RZ, 0xc0, !PT ;  /* 0xfffffffc09097812 */ /* 0x000fe200078ec0ff */
[----:B------:R-:W-:Y:S01]  /*0440*/  USHF.L.U32 UR4, UR13, 0x5, URZ ;  /* 0x000000050d047899 */ /* 0x000fe2000800063f */
[----:B------:R-:W-:-:S03]  /*0450*/  LEA.HI R0, R0, R14, RZ, 0x4 ;  /* 0x0000000e00007211 */ /* 0x000fc600078f20ff */
[C---:B------:R-:W-:Y:S01]  /*0460*/  IMAD R8, R2.reuse, R15, UR7 ;  /* 0x0000000702087e24 */ /* 0x040fe2000f8e020f */
[----:B------:R-:W-:Y:S01]  /*0470*/  SHF.R.S32.HI R15, RZ, 0x1f, R12 ;  /* 0x0000001fff0f7819 */ /* 0x000fe2000001140c */
[----:B------:R-:W-:Y:S01]  /*0480*/  IMAD.WIDE.U32 R2, R2, -0x77777777, RZ ;  /* 0x8888888902027825 */ /* 0x000fe200078e00ff */
[----:B------:R-:W-:Y:S01]  /*0490*/  IADD3 R2, R16, 0xf0, RZ ;  /* 0x000000f010027810 */ /* 0x000fe20007ffe0ff */
[----:B------:R-:W-:Y:S01]  /*04a0*/  ULOP3.LUT UR4, UR4, 0xfe0, URZ, 0xc0, !UPT ;  /* 0x00000fe004047892 */ /* 0x000fe2000f8ec03f */
[----:B------:R-:W-:Y:S01]  /*04b0*/  SHF.R.U32.HI R0, RZ, 0x4, R0 ;  /* 0x00000004ff007819 */ /* 0x000fe20000011600 */
[----:B------:R-:W-:Y:S01]  /*04c0*/  IMAD.IADD R9, R14, 0x1, -R9 ;  /* 0x000000010e097824 */ /* 0x000fe200078e0a09 */
[----:B------:R-:W-:Y:S02]  /*04d0*/  SHF.R.U32.HI R10, RZ, 0x3, R3 ;  /* 0x00000003ff0a7819 */ /* 0x000fe40000011603 */
[----:B------:R-:W-:Y:S02]  /*04e0*/  CS2R R16, SRZ ;  /* 0x0000000000107805 */ /* 0x000fe4000001ff00 */
[----:B------:R-:W-:-:S02]  /*04f0*/  SHF.R.S32.HI R3, RZ, 0x1f, R2 ;  /* 0x0000001fff037819 */ /* 0x000fc40000011402 */
[----:B------:R-:W-:Y:S01]  /*0500*/  LEA.HI R15, R15, R12, RZ, 0x2 ;  /* 0x0000000c0f0f7211 */ /* 0x000fe200078f10ff */
[----:B------:R0:W-:Y:S01]  /*0510*/  STL [R1], R10 ;  /* 0x0000000a01007387 */ /* 0x0001e20000100800 */
[----:B------:R-:W-:Y:S02]  /*0520*/  LEA.HI R3, R3, R2, RZ, 0x2 ;  /* 0x0000000203037211 */ /* 0x000fe400078f10ff */
[----:B------:R-:W-:Y:S02]  /*0530*/  SHF.R.U32.HI R12, RZ, 0x2, R15 ;  /* 0x00000002ff0c7819 */ /* 0x000fe4000001160f */
[----:B------:R-:W-:Y:S02]  /*0540*/  CS2R R14, SRZ ;  /* 0x00000000000e7805 */ /* 0x000fe4000001ff00 */
[----:B------:R-:W-:Y:S02]  /*0550*/  SHF.R.U32.HI R2, RZ, 0x2, R3 ;  /* 0x00000002ff027819 */ /* 0x000fe40000011603 */
[----:B------:R-:W-:-:S02]  /*0560*/  LOP3.LUT R3, R9, 0x3, R0, 0x78, !PT ;  /* 0x0000000309037812 */ /* 0x000fc400078e7800 */
[----:B------:R-:W-:Y:S02]  /*0570*/  LOP3.LUT R0, R9, 0x3, R2, 0x78, !PT ;  /* 0x0000000309007812 */ /* 0x000fe400078e7802 */
[----:B0-----:R-:W-:Y:S01]  /*0580*/  SHF.R.U32.HI R10, RZ, 0x4, R11 ;  /* 0x00000004ff0a7819 */ /* 0x001fe2000001160b */
[----:B------:R0:W-:Y:S01]  /*0590*/  STL [R1+0x10], R3 ;  /* 0x0000100301007387 */ /* 0x0001e20000100800 */
[----:B------:R-:W-:Y:S02]  /*05a0*/  LEA R8, R35, R8, 0x3 ;  /* 0x0000000823087211 */ /* 0x000fe400078e18ff */
[----:B------:R-:W-:Y:S01]  /*05b0*/  LOP3.LUT R2, R13, 0x3, R10, 0x78, !PT ;  /* 0x000000030d027812 */ /* 0x000fe200078e780a */
[----:B------:R2:W-:Y:S01]  /*05c0*/  STL [R1+0xc], R0 ;  /* 0x00000c0001007387 */ /* 0x0005e20000100800 */
[----:B------:R-:W-:Y:S01]  /*05d0*/  IADD3 R35, R35, UR4, RZ ;  /* 0x0000000423237c10 */ /* 0x000fe2000fffe0ff */
[----:B------:R-:W-:Y:S02]  /*05e0*/  UMOV UR4, URZ ;  /* 0x0000003f00047c82 */ /* 0x000fe40008000000 */
        /* <DEDUP_REMOVED lines=12> */
.L_x_2437:
[----:B------:R-:W2:Y:S01]  /*06b0*/  LDL R12, [R1] ;  /* 0x00000000010c7983 */ /* 0x000ea20000100800 */
[----:B------:R-:W-:Y:S01]  /*06c0*/  MOV R8, UR12 ;  /* 0x0000000c00087c02 */ /* 0x000fe20008000f00 */
[----:B------:R-:W-:Y:S01]  /*06d0*/  IMAD.U32 R9, RZ, RZ, UR12 ;  /* 0x0000000cff097e24 */ /* 0x000fe2000f8e00ff */
[----:B------:R-:W-:Y:S01]  /*06e0*/  MOV R10, UR6 ;  /* 0x00000006000a7c02 */ /* 0x000fe20008000f00 */
[----:B------:R-:W-:Y:S01]  /*06f0*/  ULDC.64 UR14, c[0x0][0x248] ;  /* 0x00009200000e7ab9 */ /* 0x000fe20000000a00 */
        /* <DEDUP_REMOVED lines=19> */
[----:B------:R-:W-:-:S04]  /*0830*/  HFMA2.MMA R13, -RZ, RZ, 0, 0 ;  /* 0x00000000ff0d7435 */ /* 0x000fc800000001ff */
[----:B------:R-:W0:Y:S01]  /*0840*/  MUFU.RSQ R8, R8 ;  /* 0x0000000800087308 */ /* 0x000e220000001400 */
[----:B------:R-:W-:-:S07]  /*0850*/  IADD3 R9, R11, UR5, RZ ;  /* 0x000000050b097c10 */ /* 0x000fce000fffe0ff */
.L_x_2420:
        /* <DEDUP_REMOVED lines=128> */
[----:B-1----:R-:W-:-:S04]  /*1060*/  IMAD.U32 R13, RZ, RZ, UR8 ;  /* 0x00000008ff0d7e24 */ /* 0x002fc8000f8e00ff */
[----:B------:R-:W-:-:S05]  /*1070*/  IMAD R13, R13, 0x3c0, R33 ;  /* 0x000003c00d0d7824 */ /* 0x000fca00078e0221 */
[----:B------:R-:W-:Y:S01]  /*1080*/  SHF.L.U32 R13, R13, 0x1, RZ ;  /* 0x000000010d0d7819 */ /* 0x000fe200000006ff */
        /* <DEDUP_REMOVED lines=18> */
[----:B------:R-:W-:Y:S02]  /*11b0*/  FADD.FTZ R23, R32, R23 ;  /* 0x0000001720177221 */ /* 0x000fe40000010000 */
[----:B-----5:R-:W-:-:S03]  /*11c0*/  IMAD R28, R28, 0x8, R13 ;  /* 0x000000081c1c7824 */ /* 0x020fc600078e020d */
        /* <DEDUP_REMOVED lines=9> */
.L_x_2421:
[----:B------:R-:W-:Y:S01]  /*1260*/  BSSY B0, `(.L_x_2422) ;  /* 0x000007f000007945 */ /* 0x000fe20003800000 */
[----:B0-----:R-:W-:Y:S01]  /*1270*/  HFMA2.MMA R24, -RZ, RZ, 0, 0 ;  /* 0x00000000ff187435 */ /* 0x001fe200000001ff */
[----:B------:R-:W-:Y:S02]  /*1280*/  MOV R28, RZ ;  /* 0x000000ff001c7202 */ /* 0x000fe40000000f00 */
        /* <DEDUP_REMOVED lines=110> */
[----:B------:R-:W-:Y:S02]  /*1970*/  SHF.R.U32.HI R22, RZ, 0x2, R22 ;  /* 0x00000002ff167819 */ /* 0x000fe40000011616 */
[----:B------:R-:W-:-:S03]  /*1980*/  IADD3 R13, R13, 0x38, RZ ;  /* 0x000000380d0d7810 */ /* 0x000fc60007ffe0ff */
[----:B------:R-:W-:Y:S01]  /*1990*/  IMAD R23, R22, R23, UR7 ;  /* 0x0000000716177e24 */ /* 0x000fe2000f8e0217 */
[----:B------:R-:W-:-:S03]  /*19a0*/  SHF.R.U32.HI R13, RZ, 0x2, R13 ;  /* 0x00000002ff0d7819 */ /* 0x000fc6000001160d */
[----:B------:R-:W-:-:S05]  /*19b0*/  IMAD.IADD R27, R26, 0x1, R23 ;  /* 0x000000011a1b7824 */ /* 0x000fca00078e0217 */
        /* <DEDUP_REMOVED lines=9> */
.L_x_2423:
[----:B------:R-:W-:Y:S05]  /*1a50*/  BSYNC B0 ;  /* 0x0000000000007941 */ /* 0x000fea0003800000 */
.L_x_2422:
        /* <DEDUP_REMOVED lines=19> */
.L_x_2425:
[----:B------:R-:W-:Y:S05]  /*1b90*/  BSYNC B0 ;  /* 0x0000000000007941 */ /* 0x000fea0003800000 */
.L_x_2424:
        /* <DEDUP_REMOVED lines=10> */
[----:B0-----:R-:W-:-:S04]  /*1c40*/  IMAD.WIDE.U32 R22, R13, 0x4, R22 ;  /* 0x000000040d167825 */ /* 0x001fc800078e0016 */
[----:B------:R-:W-:-:S05]  /*1c50*/  IMAD.MOV.U32 R13, RZ, RZ, 0x7fffff81 ;  /* 0x7fffff81ff0d7424 */ /* 0x000fca00078e00ff */
[----:B------:R-:W-:Y:S01]  /*1c60*/  SEL R13, R13, 0x1, !P0 ;  /* 0x000000010d0d7807 */ /* 0x000fe20004000000 */
[----:B------:R-:W-:Y:S06]  /*1c70*/  MEMBAR.ALL.GPU ;  /* 0x0000000000007992 */ /* 0x000fec000000a000 */
[----:B------:R-:W-:-:S00]  /*1c80*/  ERRBAR ;  /* 0x00000000000079ab */ /* 0x000fc00000000000 */
[----:B------:R-:W-:Y:S06]  /*1c90*/  CGAERRBAR ;  /* 0x00000000000075ab */ /* 0x000fec0000000000 */
[----:B------:R0:W5:Y:S02]  /*1ca0*/  ATOM.E.ADD.STRONG.GPU PT, R13, desc[UR10][R22.64], R13 ;  /* 0x0000000d160d798a */ /* 0x00016400081ee1ca */
.L_x_2428:
[----:B------:R-:W2:Y:S04]  /*1cb0*/  LD.E.STRONG.GPU R24, desc[UR10][R22.64] ;  /* 0x0000000a16187980 */ /* 0x000ea8000c10f900 */
[----:B--2---:R-:W-:Y:S01]  /*1cc0*/  CCTL.IVALL ;  /* 0x00000000ff00798f */ /* 0x004fe20002000000 */
[----:B------:R-:W-:Y:S05]  /*1cd0*/  YIELD ;  /* 0x0000000000007946 */ /* 0x000fea0003800000 */
[----:B-----5:R-:W-:-:S04]  /*1ce0*/  LOP3.LUT R24, R24, R13, RZ, 0x3c, !PT ;  /* 0x0000000d18187212 */ /* 0x020fc800078e3cff */
[----:B------:R-:W-:-:S13]  /*1cf0*/  ISETP.GT.AND P0, PT, R24, -0x1, PT ;  /* 0xffffffff1800780c */ /* 0x000fda0003f04270 */
[----:B------:R-:W-:Y:S05]  /*1d00*/  @P0 BRA `(.L_x_2428) ;  /* 0xfffffffc00e80947 */ /* 0x000fea000383ffff */
.L_x_2427:
[----:B------:R-:W-:Y:S05]  /*1d10*/  WARPSYNC.ALL ;  /* 0x0000000000007948 */ /* 0x000fea0003800000 */
[----:B------:R-:W-:Y:S06]  /*1d20*/  BAR.SYNC.DEFER_BLOCKING 0x0 ;  /* 0x0000000000007b1d */ /* 0x000fec0000010000 */
[----:B------:R-:W-:Y:S05]  /*1d30*/  BRA `(.L_x_2429) ;  /* 0x0000000000647947 */ /* 0x000fea0003800000 */
.L_x_2426:
        /* <DEDUP_REMOVED lines=17> */
.L_x_2431:
[----:B------:R-:W2:Y:S04]  /*1e50*/  LD.E.STRONG.GPU R24, desc[UR10][R22.64] ;  /* 0x0000000a16187980 */ /* 0x000ea8000c10f900 */
[----:B--2---:R-:W-:Y:S01]  /*1e60*/  CCTL.IVALL ;  /* 0x00000000ff00798f */ /* 0x004fe20002000000 */
[----:B------:R-:W-:Y:S05]  /*1e70*/  YIELD ;  /* 0x0000000000007946 */ /* 0x000fea0003800000 */
[----:B-----5:R-:W-:-:S04]  /*1e80*/  LOP3.LUT R24, R24, R13, RZ, 0x3c, !PT ;  /* 0x0000000d18187212 */ /* 0x020fc800078e3cff */
[----:B------:R-:W-:-:S13]  /*1e90*/  ISETP.GT.AND P0, PT, R24, -0x1, PT ;  /* 0xffffffff1800780c */ /* 0x000fda0003f04270 */
[----:B------:R-:W-:Y:S05]  /*1ea0*/  @P0 BRA `(.L_x_2431) ;  /* 0xfffffffc00e80947 */ /* 0x000fea000383ffff */
.L_x_2430:
[----:B------:R-:W-:Y:S05]  /*1eb0*/  WARPSYNC.ALL ;  /* 0x0000000000007948 */ /* 0x000fea0003800000 */
[----:B------:R-:W-:Y:S06]  /*1ec0*/  BAR.SYNC.DEFER_BLOCKING 0x0 ;  /* 0x0000000000007b1d */ /* 0x000fec0000010000 */
.L_x_2429:
[----:B------:R-:W1:Y:S01]  /*1ed0*/  S2R R34, SR_TID.X ;  /* 0x0000000000227919 */ /* 0x000e620000002100 */
[----:B------:R-:W-:Y:S01]  /*1ee0*/  BSSY B0, `(.L_x_2432) ;  /* 0x0000036000007945 */ /* 0x000fe20003800000 */
[----:B------:R-:W-:Y:S01]  /*1ef0*/  HFMA2.MMA R26, -RZ, RZ, 0, 0 ;  /* 0x00000000ff1a7435 */ /* 0x000fe200000001ff */
[----:B------:R-:W-:Y:S01]  /*1f00*/  IMAD.MOV.U32 R13, RZ, RZ, RZ ;  /* 0x000000ffff0d7224 */ /* 0x000fe200078e00ff */
[----:B-1----:R-:W-:-:S13]  /*1f10*/  ISETP.GT.U32.AND P0, PT, R34, 0xff, PT ;  /* 0x000000ff2200780c */ /* 0x002fda0003f04070 */
[----:B------:R-:W-:Y:S05]  /*1f20*/  @P0 BRA `(.L_x_2433) ;  /* 0x0000000000c40947 */ /* 0x000fea0003800000 */
[----:B------:R-:W-:Y:S01]  /*1f30*/  ULDC UR5, c[0x0][0x10] ;  /* 0x0000040000057ab9 */ /* 0x000fe20000000800 */
[----:B------:R-:W1:Y:S01]  /*1f40*/  LDC.64 R36, c[0x0][0x260] ;  /* 0x00009800ff247b82 */ /* 0x000e620000000a00 */
[----:B------:R-:W-:Y:S01]  /*1f50*/  UIMAD UR5, UR5, UR4, UR9 ;  /* 0x00000004050572a4 */ /* 0x000fe2000f8e0209 */
[C---:B------:R-:W-:Y:S02]  /*1f60*/  SHF.L.U32 R13, R34.reuse, 0x3, RZ ;  /* 0x00000003220d7819 */ /* 0x040fe400000006ff */
[----:B0-----:R-:W-:Y:S02]  /*1f70*/  LOP3.LUT R22, R34, 0xf, RZ, 0xc0, !PT ;  /* 0x0000000f22167812 */ /* 0x001fe400078ec0ff */
        /* <DEDUP_REMOVED lines=8> */
[--C-:B------:R-:W-:Y:S01]  /*2000*/  IMAD.WIDE.U32 R24, R24, 0x4, R36.reuse ;  /* 0x0000000418187825 */ /* 0x100fe200078e0024 */
[C---:B------:R-:W-:Y:S01]  /*2010*/  IADD3 R32, R13.reuse, 0x60, RZ ;  /* 0x000000600d207810 */ /* 0x040fe20007ffe0ff */
[----:B------:R-:W2:Y:S02]  /*2020*/  LDG.E.64 R26, desc[UR10][R26.64] ;  /* 0x0000000a1a1a7981 */ /* 0x000ea4000c1e1b00 */
        /* <DEDUP_REMOVED lines=33> */
.L_x_2433:
[----:B------:R-:W-:Y:S05]  /*2240*/  BSYNC B0 ;  /* 0x0000000000007941 */ /* 0x000fea0003800000 */
.L_x_2432:
        /* <DEDUP_REMOVED lines=28> */
.L_x_2435:
[----:B------:R-:W-:Y:S05]  /*2410*/  BSYNC B0 ;  /* 0x0000000000007941 */ /* 0x000fea0003800000 */
.L_x_2434:
        /* <DEDUP_REMOVED lines=10> */
.L_x_2436:
        /* <DEDUP_REMOVED lines=184> */
.L_x_2419:
        /* <DEDUP_REMOVED lines=27> */
[----:B------:R-:W-:Y:S01]  /*31f0*/  USEL UR7, UR14, 0x2, UP0 ;  /* 0x000000020e077887 */ /* 0x000fe20008000000 */
[----:B------:R-:W-:Y:S02]  /*3200*/  IADD3 R37, R35, 0x1e, RZ ;  /* 0x0000001e23257810 */ /* 0x000fe40007ffe0ff */
        /* <DEDUP_REMOVED lines=11> */
[----:B------:R-:W-:Y:S01]  /*32c0*/  IADD3 R10, R35, 0x3c, RZ ;  /* 0x0000003c230a7810 */ /* 0x000fe20007ffe0ff */
[----:B------:R-:W-:Y:S01]  /*32d0*/  IMAD.WIDE.U32 R4, R2, -0x77777777, RZ ;  /* 0x8888888902047825 */ /* 0x000fe200078e00ff */
[----:B------:R-:W-:Y:S02]  /*32e0*/  IADD3.X R9, RZ, RZ, RZ, P0, !PT ;  /* 0x000000ffff097210 */ /* 0x000fe400007fe4ff */
[----:B------:R-:W-:Y:S01]  /*32f0*/  IADD3 R4, R8, R11, RZ ;  /* 0x0000000b08047210 */ /* 0x000fe20007ffe0ff */
[----:B------:R-:W-:Y:S01]  /*3300*/  IMAD.MOV.U32 R8, RZ, RZ, R7 ;  /* 0x000000ffff087224 */ /* 0x000fe200078e0007 */
[----:B------:R-:W-:Y:S01]  /*3310*/  IADD3 RZ, P0, R5, R6, RZ ;  /* 0x0000000605ff7210 */ /* 0x000fe20007f1e0ff */
[----:B------:R-:W-:Y:S01]  /*3320*/  IMAD R3, R0, 0x4, R3 ;  /* 0x0000000400037824 */ /* 0x000fe200078e0203 */
[----:B------:R-:W-:-:S02]  /*3330*/  LOP3.LUT R33, R33, 0x1e, RZ, 0xc0, !PT ;  /* 0x0000001e21217812 */ /* 0x000fc400078ec0ff */
[----:B------:R-:W-:Y:S01]  /*3340*/  SHF.L.U32 R0, R12, 0x7, RZ ;  /* 0x000000070c007819 */ /* 0x000fe200000006ff */
[----:B------:R-:W-:Y:S01]  /*3350*/  IMAD.WIDE.U32.X R8, R13, -0x77777778, R8, P0 ;  /* 0x888888880d087825 */ /* 0x000fe200000e0408 */
[-C--:B------:R-:W-:Y:S02]  /*3360*/  LOP3.LUT R15, R10, R33.reuse, RZ, 0x3c, !PT ;  /* 0x000000210a0f7212 */ /* 0x080fe400078e3cff */
[----:B------:R-:W-:Y:S01]  /*3370*/  LOP3.LUT R0, R0, 0x780, RZ, 0xc0, !PT ;  /* 0x0000078000007812 */ /* 0x000fe200078ec0ff */
[----:B------:R-:W-:Y:S01]  /*3380*/  IMAD.WIDE.U32 R10, R4, -0x77777777, RZ ;  /* 0x88888889040a7825 */ /* 0x000fe200078e00ff */
[----:B------:R-:W-:Y:S02]  /*3390*/  SHF.R.U64 R9, R8, 0x3, R9 ;  /* 0x0000000308097819 */ /* 0x000fe40000001209 */
[----:B------:R-:W-:Y:S02]  /*33a0*/  IADD3 R0, R0, UR9, RZ ;  /* 0x0000000900007c10 */ /* 0x000fe4000fffe0ff */
[----:B------:R-:W-:-:S02]  /*33b0*/  LOP3.LUT R7, R37, R33, RZ, 0x3c, !PT ;  /* 0x0000002125077212 */ /* 0x000fc400078e3cff */
[----:B------:R-:W-:Y:S02]  /*33c0*/  LOP3.LUT R5, R35, R33, RZ, 0x3c, !PT ;  /* 0x0000002123057212 */ /* 0x000fe400078e3cff */
[----:B------:R-:W-:Y:S02]  /*33d0*/  LEA.HI R10, R11, 0x1, RZ, 0x1c ;  /* 0x000000010b0a7811 */ /* 0x000fe400078fe0ff */
[C---:B------:R-:W-:Y:S02]  /*33e0*/  IADD3 R28, P0, R34.reuse, 0xf, RZ ;  /* 0x0000000f221c7810 */ /* 0x040fe40007f1e0ff */
[C---:B------:R-:W-:Y:S02]  /*33f0*/  IADD3 R30, P1, R34.reuse, 0x1e, RZ ;  /* 0x0000001e221e7810 */ /* 0x040fe40007f3e0ff */
[----:B------:R-:W-:Y:S02]  /*3400*/  IADD3 R32, P2, R34, 0x2d, RZ ;  /* 0x0000002d22207810 */ /* 0x000fe40007f5e0ff */
[----:B------:R-:W-:-:S02]  /*3410*/  IADD3 R9, R9, 0x1, RZ ;  /* 0x0000000109097810 */ /* 0x000fc40007ffe0ff */
[-C--:B------:R-:W-:Y:S01]  /*3420*/  LEA R6, R7, R0.reuse, 0x2 ;  /* 0x0000000007067211 */ /* 0x080fe200078e10ff */
[----:B------:R-:W-:Y:S01]  /*3430*/  IMAD R7, R15, 0x4, R0 ;  /* 0x000000040f077824 */ /* 0x000fe200078e0200 */
[----:B------:R-:W-:Y:S02]  /*3440*/  LEA R5, R5, R0, 0x2 ;  /* 0x0000000005057211 */ /* 0x000fe400078e10ff */
[----:B------:R-:W-:Y:S02]  /*3450*/  LOP3.LUT R26, R12, 0xf, RZ, 0xc0, !PT ;  /* 0x0000000f0c1a7812 */ /* 0x000fe400078ec0ff */
[----:B------:R-:W-:Y:S02]  /*3460*/  IADD3.X R27, RZ, RZ, RZ, P0, !PT ;  /* 0x000000ffff1b7210 */ /* 0x000fe400007fe4ff */
[----:B------:R-:W-:Y:S02]  /*3470*/  IADD3.X R29, RZ, RZ, RZ, P1, !PT ;  /* 0x000000ffff1d7210 */ /* 0x000fe40000ffe4ff */
[----:B------:R-:W-:-:S02]  /*3480*/  IADD3.X R31, RZ, RZ, RZ, P2, !PT ;  /* 0x000000ffff1f7210 */ /* 0x000fc400017fe4ff */
[----:B------:R-:W-:Y:S02]  /*3490*/  LOP3.LUT R8, R10, 0x3, RZ, 0xc0, !PT ;  /* 0x000000030a087812 */ /* 0x000fe400078ec0ff */
[----:B------:R-:W-:-:S07]  /*34a0*/  LOP3.LUT R9, R9, 0x3, RZ, 0xc0, !PT ;  /* 0x0000000309097812 */ /* 0x000fce00078ec0ff */
.L_x_2454:
        /* <DEDUP_REMOVED lines=44> */
.L_x_2441:
[----:B------:R-:W-:Y:S05]  /*3770*/  BSYNC B1 ;  /* 0x0000000000017941 */ /* 0x000fea0003800000 */
.L_x_2440:
        /* <DEDUP_REMOVED lines=15> */
[----:B------:R-:W-:Y:S02]  /*3870*/  MOV R11, UR7 ;  /* 0x00000007000b7c02 */ /* 0x000fe40008000f00 */
[----:B------:R-:W-:Y:S02]  /*3880*/  MOV R10, UR8 ;  /* 0x00000008000a7c02 */ /* 0x000fe40008000f00 */
[----:B------:R-:W-:Y:S02]  /*3890*/  IADD3 R11, P1, R11, -0xb4, RZ ;  /* 0xffffff4c0b0b7810 */ /* 0x000fe40007f3e0ff */
[----:B------:R-:W-:Y:S02]  /*38a0*/  PLOP3.LUT P0, PT, PT, PT, PT, 0x8, 0x0 ;  /* 0x000000000000781c */ /* 0x000fe40003f0e170 */
[----:B------:R-:W-:-:S11]  /*38b0*/  IADD3.X R10, R10, -0x1, RZ, P1, !PT ;  /* 0xffffffff0a0a7810 */ /* 0x000fd60000ffe4ff */
.L_x_2444:
        /* <DEDUP_REMOVED lines=55> */
.L_x_2443:
[----:B------:R-:W-:Y:S05]  /*3c30*/  BSYNC B1 ;  /* 0x0000000000017941 */ /* 0x000fea0003800000 */
.L_x_2442:
        /* <DEDUP_REMOVED lines=36> */
.L_x_2446:
[----:B------:R-:W-:Y:S05]  /*3e80*/  BSYNC B1 ;  /* 0x0000000000017941 */ /* 0x000fea0003800000 */
.L_x_2445:
        /* <DEDUP_REMOVED lines=15> */
.L_x_2439:
[----:B------:R-:W-:Y:S05]  /*3f80*/  BSYNC B0 ;  /* 0x0000000000007941 */ /* 0x000fea0003800000 */
.L_x_2438:
        /* <DEDUP_REMOVED lines=39> */
.L_x_2463:
        /* <DEDUP_REMOVED lines=43> */
.L_x_2473:
        /* <DEDUP_REMOVED lines=38> */
.L_x_2483:
[----:B----4-:R-:W-:Y:S01]  /*4710*/  FADD.FTZ R12, R12, R25 ;  /* 0x000000190c0c7221 */ /* 0x010fe20000010000 */
[----:B------:R-:W-:Y:S02]  /*4720*/  @!P1 F2FP.F16.F32.PACK_AB R0, RZ, R16 ;  /* 0x00000010ff00923e */ /* 0x000fe400000000ff */
[----:B------:R-:W-:Y:S02]  /*4730*/  IADD3 R17, R35, 0x5a, RZ ;  /* 0x0000005a23117810 */ /* 0x000fe40007ffe0ff */
[----:B------:R-:W-:Y:S02]  /*4740*/  PRMT R16, R0, 0x7610, R16 ;  /* 0x0000761000107816 */ /* 0x000fe40000000010 */
[----:B------:R-:W-:Y:S02]  /*4750*/  @!P1 F2FP.F16.F32.PACK_AB R12, RZ, R12 ;  /* 0x0000000cff0c923e */ /* 0x000fe400000000ff */
[----:B------:R-:W-:Y:S01]  /*4760*/  MOV R0, R17 ;  /* 0x0000001100007202 */ /* 0x000fe20000000f00 */
[----:B------:R4:W-:Y:S04]  /*4770*/  @!P1 STG.E.U16 desc[UR10][R10.64+0x78], R16 ;  /* 0x000078100a009986 */ /* 0x0009e8000c10150a */
[----:B------:R4:W-:Y:S02]  /*4780*/  @!P1 STG.E.U16 desc[UR10][R14.64+0x78], R12 ;  /* 0x0000780c0e009986 */ /* 0x0009e4000c10150a */
.L_x_2449:
[----:B------:R-:W-:Y:S05]  /*4790*/  BSYNC B0 ;  /* 0x0000000000007941 */ /* 0x000fea0003800000 */
.L_x_2448:
        /* <DEDUP_REMOVED lines=12> */
[----:B-1----:R-:W-:Y:S02]  /*4860*/  @P0 IADD3 R10, R0, 0x1e, RZ ;  /* 0x0000001e000a0810 */ /* 0x002fe40007ffe0ff */
[----:B------:R-:W-:Y:S02]  /*4870*/  @P0 LEA R21, R26, UR9, 0x7 ;  /* 0x000000091a150c11 */ /* 0x000fe4000f8e38ff */
[----:B------:R-:W-:Y:S02]  /*4880*/  @P0 LOP3.LUT R10, R10, R33, RZ, 0x3c, !PT ;  /* 0x000000210a0a0212 */ /* 0x000fe400078e3cff */
[----:B------:R-:W-:Y:S02]  /*4890*/  MOV R22, 0xffff ;  /* 0x0000ffff00167802 */ /* 0x000fe40000000f00 */
[----:B------:R-:W-:Y:S02]  /*48a0*/  @P0 LEA R21, R10, R21, 0x2 ;  /* 0x000000150a150211 */ /* 0x000fe400078e10ff */
[----:B------:R-:W-:-:S02]  /*48b0*/  MOV R20, 0xffff ;  /* 0x0000ffff00147802 */ /* 0x000fc40000000f00 */
[----:B------:R-:W-:Y:S01]  /*48c0*/  MOV R11, RZ ;  /* 0x000000ff000b7202 */ /* 0x000fe20000000f00 */
[----:B------:R-:W-:Y:S01]  /*48d0*/  @P0 LDS R10, [R21] ;  /* 0x00000000150a0984 */ /* 0x000fe20000000800 */
[----:B------:R-:W-:Y:S02]  /*48e0*/  MOV R24, 0xffff ;  /* 0x0000ffff00187802 */ /* 0x000fe40000000f00 */
[----:B------:R-:W-:Y:S01]  /*48f0*/  MOV R14, RZ ;  /* 0x000000ff000e7202 */ /* 0x000fe20000000f00 */
[----:B------:R-:W-:Y:S01]  /*4900*/  @P0 LDS R18, [R21+0x780] ;  /* 0x0007800015120984 */ /* 0x000fe20000000800 */
[----:B------:R-:W-:Y:S02]  /*4910*/  MOV R25, 0xffff ;  /* 0x0000ffff00197802 */ /* 0x000fe40000000f00 */
[----:B------:R-:W-:Y:S01]  /*4920*/  MOV R19, 0xffff ;  /* 0x0000ffff00137802 */ /* 0x000fe20000000f00 */
[----:B---3--:R-:W1:Y:S01]  /*4930*/  SHFL.BFLY PT, R22, R17, 0x8, 0x101f ;  /* 0x0d101f0011167f89 */ /* 0x008e6200000e0000 */
[----:B------:R-:W-:-:S03]  /*4940*/  ISETP.NE.AND P1, PT, R26, RZ, PT ;  /* 0x000000ff1a00720c */ /* 0x000fc60003f25270 */
[----:B----4-:R-:W3:Y:S01]  /*4950*/  SHFL.BFLY PT, R12, R15, 0x8, 0x101f ;  /* 0x0d101f000f0c7f89 */ /* 0x010ee200000e0000 */
[----:B-1----:R-:W-:Y:S01]  /*4960*/  FADD.FTZ R23, R22, R17 ;  /* 0x0000001116177221 */ /* 0x002fe20000010000 */
[----:B------:R-:W-:Y:S01]  /*4970*/  MOV R17, 0xffff ;  /* 0x0000ffff00117802 */ /* 0x000fe20000000f00 */
[----:B---3--:R-:W-:Y:S01]  /*4980*/  FADD.FTZ R12, R12, R15 ;  /* 0x0000000f0c0c7221 */ /* 0x008fe20000010000 */
[----:B------:R-:W-:Y:S01]  /*4990*/  @P0 IMAD.MOV.U32 R11, RZ, RZ, R10 ;  /* 0x000000ffff0b0224 */ /* 0x000fe200078e000a */
[----:B------:R-:W-:-:S04]  /*49a0*/  @P0 MOV R14, R18 ;  /* 0x00000012000e0202 */ /* 0x000fc80000000f00 */
[----:B------:R-:W1:Y:S01]  /*49b0*/  SHFL.BFLY PT, R10, R11, 0x8, 0x101f ;  /* 0x0d101f000b0a7f89 */ /* 0x000e6200000e0000 */
[----:B------:R-:W-:-:S03]  /*49c0*/  IMAD.MOV.U32 R18, RZ, RZ, 0xffff ;  /* 0x0000ffffff127424 */ /* 0x000fc600078e00ff */
        /* <DEDUP_REMOVED lines=16> */
[----:B------:R-:W-:Y:S02]  /*4ad0*/  IMAD.MOV.U32 R15, RZ, RZ, 0xffff ;  /* 0x0000ffffff0f7424 */ /* 0x000fe400078e00ff */
[----:B------:R-:W4:Y:S04]  /*4ae0*/  SHFL.BFLY PT, R23, R10, 0x2, 0x101f ;  /* 0x0c501f000a177f89 */ /* 0x000f2800000e0000 */
[----:B------:R-:W5:Y:S01]  /*4af0*/  SHFL.BFLY PT, R15, R14, 0x1, 0x101f ;  /* 0x0c301f000e0f7f89 */ /* 0x000f6200000e0000 */
[----:B------:R-:W-:Y:S01]  /*4b00*/  IADD3 R19, R0, UR5, RZ ;  /* 0x0000000500137c10 */ /* 0x000fe2000fffe0ff */
        /* <DEDUP_REMOVED lines=18> */
[----:B------:R-:W-:Y:S02]  /*4c30*/  @!P1 F2FP.F16.F32.PACK_AB R21, RZ, R21 ;  /* 0x00000015ff15923e */ /* 0x000fe400000000ff */
[----:B------:R-:W-:Y:S01]  /*4c40*/  @P0 LOP3.LUT R18, R18, R33, RZ, 0x3c, !PT ;  /* 0x0000002112120212 */ /* 0x000fe200078e3cff */
[----:B------:R-:W-:Y:S01]  /*4c50*/  IMAD.MOV.U32 R23, RZ, RZ, RZ ;  /* 0x000000ffff177224 */ /* 0x000fe200078e00ff */
        /* <DEDUP_REMOVED lines=11> */
[----:B----4-:R-:W-:Y:S01]  /*4d10*/  IMAD.MOV.U32 R19, RZ, RZ, 0xffff ;  /* 0x0000ffffff137424 */ /* 0x010fe200078e00ff */
[----:B---3--:R-:W-:Y:S02]  /*4d20*/  @P0 MOV R23, R18 ;  /* 0x0000001200170202 */ /* 0x008fe40000000f00 */
[----:B------:R-:W-:Y:S04]  /*4d30*/  @P0 LDS R18, [R24+0x780] ;  /* 0x0007800018120984 */ /* 0x000fe80000000800 */
[----:B------:R-:W1:Y:S01]  /*4d40*/  SHFL.BFLY PT, R22, R23, 0x8, 0x101f ;  /* 0x0d101f0017167f89 */ /* 0x000e6200000e0000 */
[----:B------:R-:W-:-:S02]  /*4d50*/  PRMT R20, R21, 0x7610, R20 ;  /* 0x0000761015147816 */ /* 0x000fc40000000014 */
[----:B------:R-:W-:-:S03]  /*4d60*/  @P0 LEA R21, R26, UR9, 0x7 ;  /* 0x000000091a150c11 */ /* 0x000fc6000f8e38ff */
[----:B------:R3:W-:Y:S01]  /*4d70*/  @!P1 STG.E.U16 desc[UR10][R10.64+0x3c], R20 ;  /* 0x00003c140a009986 */ /* 0x0007e2000c10150a */
[----:B------:R-:W-:-:S03]  /*4d80*/  @P0 LEA R36, R0, R21, 0x2 ;  /* 0x0000001500240211 */ /* 0x000fc600078e10ff */
[----:B------:R-:W-:Y:S04]  /*4d90*/  @!P1 STG.E.U16 desc[UR10][R14.64+0x3c], R17 ;  /* 0x00003c110e009986 */ /* 0x000fe8000c10150a */
[----:B------:R-:W-:Y:S01]  /*4da0*/  @P0 LDS R0, [R36+0x780] ;  /* 0x0007800024000984 */ /* 0x000fe20000000800 */
[----:B-1----:R-:W-:Y:S01]  /*4db0*/  FADD.FTZ R12, R22, R23 ;  /* 0x00000017160c7221 */ /* 0x002fe20000010000 */
[----:B------:R-:W-:Y:S02]  /*4dc0*/  MOV R23, 0xffff ;  /* 0x0000ffff00177802 */ /* 0x000fe40000000f00 */
[----:B---3--:R-:W-:Y:S02]  /*4dd0*/  MOV R20, 0xffff ;  /* 0x0000ffff00147802 */ /* 0x008fe40000000f00 */
[----:B------:R-:W1:Y:S01]  /*4de0*/  SHFL.BFLY PT, R22, R12, 0x4, 0x101f ;  /* 0x0c901f000c167f89 */ /* 0x000e6200000e0000 */
[----:B------:R-:W-:-:S02]  /*4df0*/  @P0 MOV R16, R18 ;  /* 0x0000001200100202 */ /* 0x000fc40000000f00 */
        /* <DEDUP_REMOVED lines=9> */
[----:B------:R-:W-:Y:S02]  /*4e90*/  IMAD.MOV.U32 R25, RZ, RZ, RZ ;  /* 0x000000ffff197224 */ /* 0x000fe400078e00ff */
[----:B-1----:R-:W-:Y:S02]  /*4ea0*/  FADD.FTZ R12, R16, R22 ;  /* 0x00000016100c7221 */ /* 0x002fe40000010000 */
[----:B------:R1:W-:Y:S04]  /*4eb0*/  @P0 LDS R16, [R36] ;  /* 0x0000000024100984 */ /* 0x0003e80000000800 */
[----:B------:R-:W3:Y:S04]  /*4ec0*/  SHFL.BFLY PT, R23, R12, 0x1, 0x101f ;  /* 0x0c301f000c177f89 */ /* 0x000ee800000e0000 */
[----:B------:R-:W4:Y:S01]  /*4ed0*/  SHFL.BFLY PT, R22, R24, 0x1, 0x101f ;  /* 0x0c301f0018167f89 */ /* 0x000f2200000e0000 */
[----:B-1----:R-:W-:-:S02]  /*4ee0*/  IMAD.MOV.U32 R36, RZ, RZ, 0xffff ;  /* 0x0000ffffff247424 */ /* 0x002fc400078e00ff */
[----:B---3--:R-:W-:Y:S01]  /*4ef0*/  FADD.FTZ R17, R12, R23 ;  /* 0x000000170c117221 */ /* 0x008fe20000010000 */
[----:B------:R-:W-:Y:S02]  /*4f00*/  MOV R23, RZ ;  /* 0x000000ff00177202 */ /* 0x000fe40000000f00 */
[----:B------:R-:W-:Y:S01]  /*4f10*/  @P0 MOV R23, R0 ;  /* 0x0000000000170202 */ /* 0x000fe20000000f00 */
[----:B----4-:R-:W-:-:S04]  /*4f20*/  FADD.FTZ R21, R24, R22 ;  /* 0x0000001618157221 */ /* 0x010fc80000010000 */
[----:B------:R-:W1:Y:S01]  /*4f30*/  SHFL.BFLY PT, R0, R23, 0x8, 0x101f ;  /* 0x0d101f0017007f89 */ /* 0x000e6200000e0000 */
        /* <DEDUP_REMOVED lines=15> */
[----:B------:R-:W-:Y:S02]  /*5030*/  PRMT R17, R21, 0x7610, R17 ;  /* 0x0000761015117816 */ /* 0x000fe40000000011 */
[----:B------:R-:W-:Y:S01]  /*5040*/  MOV R21, 0xffff ;  /* 0x0000ffff00157802 */ /* 0x000fe20000000f00 */
[----:B------:R-:W1:Y:S04]  /*5050*/  SHFL.BFLY PT, R22, R23, 0x1, 0x101f ;  /* 0x0c301f0017167f89 */ /* 0x000e6800000e0000 */
[----:B------:R3:W-:Y:S04]  /*5060*/  @!P1 STG.E.U16 desc[UR10][R10.64+0x78], R17 ;  /* 0x000078110a009986 */ /* 0x0007e8000c10150a */
[----:B------:R3:W-:Y:S04]  /*5070*/  @!P1 STG.E.U16 desc[UR10][R14.64+0x78], R25 ;  /* 0x000078190e009986 */ /* 0x0007e8000c10150a */
[----:B------:R3:W4:Y:S02]  /*5080*/  SHFL.BFLY PT, R21, R12, 0x1, 0x101f ;  /* 0x0c301f000c157f89 */ /* 0x00072400000e0000 */
[----:B-1-3--:R-:W-:-:S07]  /*5090*/  FADD.FTZ R0, R23, R22 ;  /* 0x0000001617007221 */ /* 0x00afce0000010000 */
.L_x_2517:
[----:B----4-:R-:W-:Y:S01]  /*50a0*/  FADD.FTZ R12, R12, R21 ;  /* 0x000000150c0c7221 */ /* 0x010fe20000010000 */
[----:B------:R-:W-:-:S04]  /*50b0*/  @!P1 F2FP.F16.F32.PACK_AB R0, RZ, R0 ;  /* 0x00000000ff00923e */ /* 0x000fc800000000ff */
[----:B------:R-:W-:Y:S01]  /*50c0*/  @!P1 F2FP.F16.F32.PACK_AB R12, RZ, R12 ;  /* 0x0000000cff0c923e */ /* 0x000fe200000000ff */
[----:B------:R1:W-:Y:S04]  /*50d0*/  @!P1 STG.E.U16 desc[UR10][R10.64+0xb4], R0 ;  /* 0x0000b4000a009986 */ /* 0x0003e8000c10150a */
[----:B------:R1:W-:Y:S02]  /*50e0*/  @!P1 STG.E.U16 desc[UR10][R14.64+0xb4], R12 ;  /* 0x0000b40c0e009986 */ /* 0x0003e4000c10150a */
.L_x_2447:
[----:B------:R-:W-:Y:S05]  /*50f0*/  WARPSYNC.ALL ;  /* 0x0000000000007948 */ /* 0x000fea0003800000 */
[----:B------:R-:W-:Y:S01]  /*5100*/  UISETP.GE.AND UP0, UPT, UR5, -0x1c40, UPT ;  /* 0xffffe3c00500788c */ /* 0x000fe2000bf06270 */
[----:B------:R-:W-:Y:S01]  /*5110*/  BAR.SYNC.DEFER_BLOCKING 0x0 ;  /* 0x0000000000007b1d */ /* 0x000fe20000010000 */
[----:B------:R-:W-:-:S04]  /*5120*/  UIADD3 UR5, UR5, 0x2000, URZ ;  /* 0x0000200005057890 */ /* 0x000fc8000fffe03f */
[----:B------:R-:W-:-:S13]  /*5130*/  PLOP3.LUT P0, PT, PT, PT, UP0, 0x80, 0x0 ;  /* 0x000000000000781c */ /* 0x000fda0003f0f008 */
[----:B------:R-:W-:Y:S05]  /*5140*/  @!P0 BRA `(.L_x_2454) ;  /* 0xffffffe000d88947 */ /* 0x000fea000383ffff */
[----:B------:R-:W-:Y:S05]  /*5150*/  EXIT ;  /* 0x000000000000794d */ /* 0x000fea0003800000 */
.L_x_2450:
[----:B------:R-:W-:Y:S01]  /*5160*/  MOV R18, 0x8 ;  /* 0x0000000800127802 */ /* 0x000fe20000000f00 */
[----:B------:R-:W-:Y:S01]  /*5170*/  IMAD.MOV.U32 R20, RZ, RZ, 0xffff ;  /* 0x0000ffffff147424 */ /* 0x000fe200078e00ff */
[----:B------:R-:W-:-:S07]  /*5180*/  MOV R19, 0x101f ;  /* 0x0000101f00137802 */ /* 0x000fce0000000f00 */
[----:B012---:R-:W-:Y:S05]  /*5190*/  WARPSYNC.COLLECTIVE R20, `(.L_x_2455) ;  /* 0x0000000014087348 */ /* 0x007fea0003c00000 */
[----:B-1----:R1:W3:Y:S02]  /*51a0*/  SHFL.BFLY P2, R22, R17, R18, R19 ;  /* 0x0c00001211167389 */ /* 0x0022e40000040013 */
[----:B0123--:R-:W-:Y:S01]  /*51b0*/  ENDCOLLECTIVE ;  /* 0x000000000000791b */ /* 0x00ffe20003800000 */
.L_x_2455:
[----:B------:R-:W-:Y:S01]  /*51c0*/  FADD.FTZ R10, R22, R17 ;  /* 0x00000011160a7221 */ /* 0x000fe20000010000 */
[----:B------:R-:W-:-:S07]  /*51d0*/  MOV R17, R0 ;  /* 0x0000000000117202 */ /* 0x000fce0000000f00 */
[----:B------:R-:W-:Y:S05]  /*51e0*/  WARPSYNC.COLLECTIVE R20, `(.L_x_2456) ;  /* 0x0000000014087348 */ /* 0x000fea0003c00000 */
[----:B------:R0:W1:Y:S02]  /*51f0*/  SHFL.BFLY P2, R22, R17, R18, R19 ;  /* 0x0c00001211167389 */ /* 0x0000640000040013 */
[----:B01----:R-:W-:Y:S01]  /*5200*/  ENDCOLLECTIVE ;  /* 0x000000000000791b */ /* 0x003fe20003800000 */
.L_x_2456:
[----:B------:R-:W-:Y:S02]  /*5210*/  MOV R17, R10 ;  /* 0x0000000a00117202 */ /* 0x000fe40000000f00 */
[----:B------:R-:W-:Y:S02]  /*5220*/  MOV R18, 0x4 ;  /* 0x0000000400127802 */ /* 0x000fe40000000f00 */
[----:B------:R-:W-:-:S07]  /*5230*/  MOV R11, R22 ;  /* 0x00000016000b7202 */ /* 0x000fce0000000f00 */
[----:B------:R-:W-:Y:S05]  /*5240*/  WARPSYNC.COLLECTIVE R20, `(.L_x_2457) ;  /* 0x0000000014087348 */ /* 0x000fea0003c00000 */
[----:B------:R0:W1:Y:S02]  /*5250*/  SHFL.BFLY P2, R22, R17, R18, R19 ;  /* 0x0c00001211167389 */ /* 0x0000640000040013 */
[----:B01----:R-:W-:Y:S01]  /*5260*/  ENDCOLLECTIVE ;  /* 0x000000000000791b */ /* 0x003fe20003800000 */
.L_x_2457:
[----:B------:R-:W-:-:S04]  /*5270*/  FADD.FTZ R11, R11, R0 ;  /* 0x000000000b0b7221 */ /* 0x000fc80000010000 */
[----:B------:R-:W-:Y:S02]  /*5280*/  IMAD.MOV.U32 R17, RZ, RZ, R11 ;  /* 0x000000ffff117224 */ /* 0x000fe400078e000b */
[----:B------:R-:W-:-:S07]  /*5290*/  FADD.FTZ R14, R10, R22 ;  /* 0x000000160a0e7221 */ /* 0x000fce0000010000 */
[----:B------:R-:W-:Y:S05]  /*52a0*/  WARPSYNC.COLLECTIVE R20, `(.L_x_2458) ;  /* 0x0000000014087348 */ /* 0x000fea0003c00000 */
[----:B------:R0:W1:Y:S02]  /*52b0*/  SHFL.BFLY P2, R22, R17, R18, R19 ;  /* 0x0c00001211167389 */ /* 0x0000640000040013 */
[----:B01----:R-:W-:Y:S01]  /*52c0*/  ENDCOLLECTIVE ;  /* 0x000000000000791b */ /* 0x003fe20003800000 */
.L_x_2458:
[----:B------:R-:W-:Y:S02]  /*52d0*/  MOV R17, R14 ;  /* 0x0000000e00117202 */ /* 0x000fe40000000f00 */
[----:B------:R-:W-:Y:S02]  /*52e0*/  MOV R18, 0x2 ;  /* 0x0000000200127802 */ /* 0x000fe40000000f00 */
[----:B------:R-:W-:-:S07]  /*52f0*/  MOV R12, R22 ;  /* 0x00000016000c7202 */ /* 0x000fce0000000f00 */
[----:B------:R-:W-:Y:S05]  /*5300*/  WARPSYNC.COLLECTIVE R20, `(.L_x_2459) ;  /* 0x0000000014087348 */ /* 0x000fea0003c00000 */
[----:B------:R0:W1:Y:S02]  /*5310*/  SHFL.BFLY P2, R22, R17, R18, R19 ;  /* 0x0c00001211167389 */ /* 0x0000640000040013 */
[----:B01----:R-:W-:Y:S01]  /*5320*/  ENDCOLLECTIVE ;  /* 0x000000000000791b */ /* 0x003fe20003800000 */
.L_x_2459:
[----:B------:R-:W-:-:S05]  /*5330*/  FADD.FTZ R15, R11, R12 ;  /* 0x0000000c0b0f7221 */ /* 0x000fca0000010000 */
[----:B------:R-:W-:Y:S01]  /*5340*/  MOV R17, R15 ;  /* 0x0000000f00117202 */ /* 0x000fe20000000f00 */
[----:B------:R-:W-:-:S07]  /*5350*/  FADD.FTZ R10, R14, R22 ;  /* 0x000000160e0a7221 */ /* 0x000fce0000010000 */
[----:B------:R-:W-:Y:S05]  /*5360*/  WARPSYNC.COLLECTIVE R20, `(.L_x_2460) ;  /* 0x0000000014087348 */ /* 0x000fea0003c00000 */
[----:B------:R0:W1:Y:S02]  /*5370*/  SHFL.BFLY P2, R22, R17, R18, R19 ;  /* 0x0c00001211167389 */ /* 0x0000640000040013 */
[----:B01----:R-:W-:Y:S01]  /*5380*/  ENDCOLLECTIVE ;  /* 0x000000000000791b */ /* 0x003fe20003800000 */
.L_x_2460:
[----:B------:R-:W-:Y:S02]  /*5390*/  MOV R17, R10 ;  /* 0x0000000a00117202 */ /* 0x000fe40000000f00 */
[----:B------:R-:W-:Y:S01]  /*53a0*/  MOV R18, 0x1 ;  /* 0x0000000100127802 */ /* 0x000fe20000000f00 */
[----:B------:R-:W-:-:S07]  /*53b0*/  IMAD.MOV.U32 R0, RZ, RZ, R22 ;  /* 0x000000ffff007224 */ /* 0x000fce00078e0016 */
[----:B------:R-:W-:Y:S05]  /*53c0*/  WARPSYNC.COLLECTIVE R20, `(.L_x_2461) ;  /* 0x0000000014087348 */ /* 0x000fea0003c00000 */
[----:B------:R0:W1:Y:S02]  /*53d0*/  SHFL.BFLY P2, R22, R17, R18, R19 ;  /* 0x0c00001211167389 */ /* 0x0000640000040013 */
[----:B01----:R-:W-:Y:S01]  /*53e0*/  ENDCOLLECTIVE ;  /* 0x000000000000791b */ /* 0x003fe20003800000 */
.L_x_2461:
[----:B------:R-:W-:-:S05]  /*53f0*/  FADD.FTZ R0, R15, R0 ;  /* 0x000000000f007221 */ /* 0x000fca0000010000 */
[----:B------:R-:W-:Y:S01]  /*5400*/  MOV R17, R0 ;  /* 0x0000000000117202 */ /* 0x000fe20000000f00 */
[----:B------:R-:W-:-:S07]  /*5410*/  FADD.FTZ R12, R10, R22 ;  /* 0x000000160a0c7221 */ /* 0x000fce0000010000 */
[----:B------:R-:W-:Y:S05]  /*5420*/  WARPSYNC.COLLECTIVE R20, `(.L_x_2462) ;  /* 0x0000000014087348 */ /* 0x000fea0003c00000 */
[----:B------:R0:W1:Y:S02]  /*5430*/  SHFL.BFLY P2, R22, R17, R18, R19 ;  /* 0x0c00001211167389 */ /* 0x0000640000040013 */
[----:B01----:R-:W-:Y:S01]  /*5440*/  ENDCOLLECTIVE ;  /* 0x000000000000791b */ /* 0x003fe20003800000 */
.L_x_2462:
[----:B------:R-:W-:Y:S01]  /*5450*/  MOV R21, R22 ;  /* 0x0000001600157202 */ /* 0x000fe20000000f00 */
[----:B------:R-:W-:Y:S06]  /*5460*/  BRA `(.L_x_2463) ;  /* 0xffffffec00647947 */ /* 0x000fec000383ffff */
.L_x_2451:
[----:B------:R-:W-:Y:S01]  /*5470*/  BSSY B1, `(.L_x_2464) ;  /* 0x0000007000017945 */ /* 0x000fe20003800000 */
[----:B------:R-:W-:Y:S01]  /*5480*/  IMAD.MOV.U32 R18, RZ, RZ, 0x8 ;  /* 0x00000008ff127424 */ /* 0x000fe200078e00ff */
[----:B------:R-:W-:Y:S02]  /*5490*/  MOV R19, 0x101f ;  /* 0x0000101f00137802 */ /* 0x000fe40000000f00 */
[----:B------:R-:W-:-:S07]  /*54a0*/  MOV R20, 0xffff ;  /* 0x0000ffff00147802 */ /* 0x000fce0000000f00 */
[----:B01234-:R-:W-:Y:S05]  /*54b0*/  WARPSYNC.COLLECTIVE R20, `(.L_x_2465) ;  /* 0x0000000014087348 */ /* 0x01ffea0003c00000 */
[----:B----4-:R4:W0:Y:S02]  /*54c0*/  SHFL.BFLY P2, R22, R17, R18, R19 ;  /* 0x0c00001211167389 */ /* 0x0108240000040013 */
[----:B01234-:R-:W-:Y:S01]  /*54d0*/  ENDCOLLECTIVE ;  /* 0x000000000000791b */ /* 0x01ffe20003800000 */
.L_x_2465:
[----:B------:R-:W-:Y:S05]  /*54e0*/  BSYNC B1 ;  /* 0x0000000000017941 */ /* 0x000fea0003800000 */
.L_x_2464:
        /* <DEDUP_REMOVED lines=8> */
.L_x_2466:
[----:B------:R-:W-:Y:S01]  /*5570*/  HFMA2.MMA R18, -RZ, RZ, 0, 2.384185791015625e-07 ;  /* 0x00000004ff127435 */ /* 0x000fe200000001ff */
[----:B------:R-:W-:Y:S02]  /*5580*/  MOV R17, R12 ;  /* 0x0000000c00117202 */ /* 0x000fe40000000f00 */
[----:B------:R-:W-:-:S08]  /*5590*/  MOV R21, R22 ;  /* 0x0000001600157202 */ /* 0x000fd00000000f00 */
[----:B------:R-:W-:Y:S05]  /*55a0*/  WARPSYNC.COLLECTIVE R20, `(.L_x_2467) ;  /* 0x0000000014087348 */ /* 0x000fea0003c00000 */
[----:B------:R0:W1:Y:S02]  /*55b0*/  SHFL.BFLY P2, R22, R17, R18, R19 ;  /* 0x0c00001211167389 */ /* 0x0000640000040013 */
[----:B01----:R-:W-:Y:S01]  /*55c0*/  ENDCOLLECTIVE ;  /* 0x000000000000791b */ /* 0x003fe20003800000 */
.L_x_2467:
[----:B------:R-:W-:-:S04]  /*55d0*/  FADD.FTZ R16, R21, R0 ;  /* 0x0000000015107221 */ /* 0x000fc80000010000 */
[----:B------:R-:W-:Y:S02]  /*55e0*/  IMAD.MOV.U32 R17, RZ, RZ, R16 ;  /* 0x000000ffff117224 */ /* 0x000fe400078e0010 */
[----:B------:R-:W-:-:S07]  /*55f0*/  FADD.FTZ R21, R12, R22 ;  /* 0x000000160c157221 */ /* 0x000fce0000010000 */
[----:B------:R-:W-:Y:S05]  /*5600*/  WARPSYNC.COLLECTIVE R20, `(.L_x_2468) ;  /* 0x0000000014087348 */ /* 0x000fea0003c00000 */
[----:B------:R0:W1:Y:S02]  /*5610*/  SHFL.BFLY P2, R22, R17, R18, R19 ;  /* 0x0c00001211167389 */ /* 0x0000640000040013 */
[----:B01----:R-:W-:Y:S01]  /*5620*/  ENDCOLLECTIVE ;  /* 0x000000000000791b */ /* 0x003fe20003800000 */
.L_x_2468:
[----:B------:R-:W-:Y:S01]  /*5630*/  HFMA2.MMA R18, -RZ, RZ, 0, 1.1920928955078125e-07 ;  /* 0x00000002ff127435 */ /* 0x000fe200000001ff */
[----:B------:R-:W-:Y:S02]  /*5640*/  MOV R17, R21 ;  /* 0x0000001500117202 */ /* 0x000fe40000000f00 */
[----:B------:R-:W-:-:S08]  /*5650*/  MOV R23, R22 ;  /* 0x0000001600177202 */ /* 0x000fd00000000f00 */
[----:B------:R-:W-:Y:S05]  /*5660*/  WARPSYNC.COLLECTIVE R20, `(.L_x_2469) ;  /* 0x0000000014087348 */ /* 0x000fea0003c00000 */
[----:B------:R0:W1:Y:S02]  /*5670*/  SHFL.BFLY P2, R22, R17, R18, R19 ;  /* 0x0c00001211167389 */ /* 0x0000640000040013 */
[----:B01----:R-:W-:Y:S01]  /*5680*/  ENDCOLLECTIVE ;  /* 0x000000000000791b */ /* 0x003fe20003800000 */
.L_x_2469:
[----:B------:R-:W-:-:S05]  /*5690*/  FADD.FTZ R23, R16, R23 ;  /* 0x0000001710177221 */ /* 0x000fca0000010000 */
[----:B------:R-:W-:Y:S01]  /*56a0*/  MOV R17, R23 ;  /* 0x0000001700117202 */ /* 0x000fe20000000f00 */
[----:B------:R-:W-:-:S07]  /*56b0*/  FADD.FTZ R0, R21, R22 ;  /* 0x0000001615007221 */ /* 0x000fce0000010000 */
[----:B------:R-:W-:Y:S05]  /*56c0*/  WARPSYNC.COLLECTIVE R20, `(.L_x_2470) ;  /* 0x0000000014087348 */ /* 0x000fea0003c00000 */
[----:B------:R0:W1:Y:S02]  /*56d0*/  SHFL.BFLY P2, R22, R17, R18, R19 ;  /* 0x0c00001211167389 */ /* 0x0000640000040013 */
[----:B01----:R-:W-:Y:S01]  /*56e0*/  ENDCOLLECTIVE ;  /* 0x000000000000791b */ /* 0x003fe20003800000 */
.L_x_2470:
[----:B------:R-:W-:Y:S01]  /*56f0*/  HFMA2.MMA R18, -RZ, RZ, 0, 5.9604644775390625e-08 ;  /* 0x00000001ff127435 */ /* 0x000fe200000001ff */
[----:B------:R-:W-:Y:S01]  /*5700*/  MOV R17, R0 ;  /* 0x0000000000117202 */ /* 0x000fe20000000f00 */
[----:B------:R-:W-:-:S09]  /*5710*/  IMAD.MOV.U32 R24, RZ, RZ, R22 ;  /* 0x000000ffff187224 */ /* 0x000fd200078e0016 */
[----:B------:R-:W-:Y:S05]  /*5720*/  WARPSYNC.COLLECTIVE R20, `(.L_x_2471) ;  /* 0x0000000014087348 */ /* 0x000fea0003c00000 */
[----:B------:R0:W1:Y:S02]  /*5730*/  SHFL.BFLY P2, R22, R17, R18, R19 ;  /* 0x0c00001211167389 */ /* 0x0000640000040013 */
[----:B01----:R-:W-:Y:S01]  /*5740*/  ENDCOLLECTIVE ;  /* 0x000000000000791b */ /* 0x003fe20003800000 */
.L_x_2471:
[----:B------:R-:W-:-:S05]  /*5750*/  FADD.FTZ R12, R23, R24 ;  /* 0x00000018170c7221 */ /* 0x000fca0000010000 */
[----:B------:R-:W-:Y:S01]  /*5760*/  MOV R17, R12 ;  /* 0x0000000c00117202 */ /* 0x000fe20000000f00 */
[----:B------:R-:W-:-:S07]  /*5770*/  FADD.FTZ R16, R0, R22 ;  /* 0x0000001600107221 */ /* 0x000fce0000010000 */
[----:B------:R-:W-:Y:S05]  /*5780*/  WARPSYNC.COLLECTIVE R20, `(.L_x_2472) ;  /* 0x0000000014087348 */ /* 0x000fea0003c00000 */
[----:B------:R0:W1:Y:S02]  /*5790*/  SHFL.BFLY P2, R22, R17, R18, R19 ;  /* 0x0c00001211167389 */ /* 0x0000640000040013 */
[----:B01----:R-:W-:Y:S01]  /*57a0*/  ENDCOLLECTIVE ;  /* 0x000000000000791b */ /* 0x003fe20003800000 */
.L_x_2472:
[----:B------:R-:W-:Y:S01]  /*57b0*/  MOV R25, R22 ;  /* 0x0000001600197202 */ /* 0x000fe20000000f00 */
[----:B------:R-:W-:Y:S06]  /*57c0*/  BRA `(.L_x_2473) ;  /* 0xffffffec00387947 */ /* 0x000fec000383ffff */
.L_x_2452:
[----:B------:R-:W-:Y:S01]  /*57d0*/  BSSY B1, `(.L_x_2474) ;  /* 0x0000007000017945 */ /* 0x000fe20003800000 */
[----:B------:R-:W-:Y:S01]  /*57e0*/  IMAD.MOV.U32 R18, RZ, RZ, 0x8 ;  /* 0x00000008ff127424 */ /* 0x000fe200078e00ff */
[----:B------:R-:W-:Y:S02]  /*57f0*/  MOV R19, 0x101f ;  /* 0x0000101f00137802 */ /* 0x000fe40000000f00 */
[----:B------:R-:W-:-:S07]  /*5800*/  MOV R20, 0xffff ;  /* 0x0000ffff00147802 */ /* 0x000fce0000000f00 */
[----:B01234-:R-:W-:Y:S05]  /*5810*/  WARPSYNC.COLLECTIVE R20, `(.L_x_2475) ;  /* 0x0000000014087348 */ /* 0x01ffea0003c00000 */
[----:B0-----:R0:W0:Y:S02]  /*5820*/  SHFL.BFLY P2, R22, R17, R18, R19 ;  /* 0x0c00001211167389 */ /* 0x0010240000040013 */
[----:B01234-:R-:W-:Y:S01]  /*5830*/  ENDCOLLECTIVE ;  /* 0x000000000000791b */ /* 0x01ffe20003800000 */
.L_x_2475:
[----:B------:R-:W-:Y:S05]  /*5840*/  BSYNC B1 ;  /* 0x0000000000017941 */ /* 0x000fea0003800000 */
.L_x_2474:
        /* <DEDUP_REMOVED lines=8> */
.L_x_2476:
[----:B------:R-:W-:Y:S01]  /*58d0*/  HFMA2.MMA R18, -RZ, RZ, 0, 2.384185791015625e-07 ;  /* 0x00000004ff127435 */ /* 0x000fe200000001ff */
[----:B------:R-:W-:Y:S02]  /*58e0*/  MOV R17, R12 ;  /* 0x0000000c00117202 */ /* 0x000fe40000000f00 */
[----:B------:R-:W-:-:S08]  /*58f0*/  MOV R21, R22 ;  /* 0x0000001600157202 */ /* 0x000fd00000000f00 */
[----:B------:R-:W-:Y:S05]  /*5900*/  WARPSYNC.COLLECTIVE R20, `(.L_x_2477) ;  /* 0x0000000014087348 */ /* 0x000fea0003c00000 */
[----:B------:R0:W1:Y:S02]  /*5910*/  SHFL.BFLY P2, R22, R17, R18, R19 ;  /* 0x0c00001211167389 */ /* 0x0000640000040013 */
[----:B01----:R-:W-:Y:S01]  /*5920*/  ENDCOLLECTIVE ;  /* 0x000000000000791b */ /* 0x003fe20003800000 */
.L_x_2477:
[----:B------:R-:W-:-:S04]  /*5930*/  FADD.FTZ R16, R21, R0 ;  /* 0x0000000015107221 */ /* 0x000fc80000010000 */
[----:B------:R-:W-:Y:S02]  /*5940*/  IMAD.MOV.U32 R17, RZ, RZ, R16 ;  /* 0x000000ffff117224 */ /* 0x000fe400078e0010 */
[----:B------:R-:W-:-:S07]  /*5950*/  FADD.FTZ R21, R12, R22 ;  /* 0x000000160c157221 */ /* 0x000fce0000010000 */
[----:B------:R-:W-:Y:S05]  /*5960*/  WARPSYNC.COLLECTIVE R20, `(.L_x_2478) ;  /* 0x0000000014087348 */ /* 0x000fea0003c00000 */
[----:B------:R0:W1:Y:S02]  /*5970*/  SHFL.BFLY P2, R22, R17, R18, R19 ;  /* 0x0c00001211167389 */ /* 0x0000640000040013 */
[----:B01----:R-:W-:Y:S01]  /*5980*/  ENDCOLLECTIVE ;  /* 0x000000000000791b */ /* 0x003fe20003800000 */
.L_x_2478:
[----:B------:R-:W-:Y:S01]  /*5990*/  HFMA2.MMA R18, -RZ, RZ, 0, 1.1920928955078125e-07 ;  /* 0x00000002ff127435 */ /* 0x000fe200000001ff */
[----:B------:R-:W-:Y:S02]  /*59a0*/  MOV R17, R21 ;  /* 0x0000001500117202 */ /* 0x000fe40000000f00 */
[----:B------:R-:W-:-:S08]  /*59b0*/  MOV R23, R22 ;  /* 0x0000001600177202 */ /* 0x000fd00000000f00 */
[----:B------:R-:W-:Y:S05]  /*59c0*/  WARPSYNC.COLLECTIVE R20, `(.L_x_2479) ;  /* 0x0000000014087348 */ /* 0x000fea0003c00000 */
[----:B------:R0:W1:Y:S02]  /*59d0*/  SHFL.BFLY P2, R22, R17, R18, R19 ;  /* 0x0c00001211167389 */ /* 0x0000640000040013 */
[----:B01----:R-:W-:Y:S01]  /*59e0*/  ENDCOLLECTIVE ;  /* 0x000000000000791b */ /* 0x003fe20003800000 */
.L_x_2479:
[----:B------:R-:W-:-:S05]  /*59f0*/  FADD.FTZ R23, R16, R23 ;  /* 0x0000001710177221 */ /* 0x000fca0000010000 */
[----:B------:R-:W-:Y:S01]  /*5a00*/  MOV R17, R23 ;  /* 0x0000001700117202 */ /* 0x000fe20000000f00 */
[----:B------:R-:W-:-:S07]  /*5a10*/  FADD.FTZ R0, R21, R22 ;  /* 0x0000001615007221 */ /* 0x000fce0000010000 */
[----:B------:R-:W-:Y:S05]  /*5a20*/  WARPSYNC.COLLECTIVE R20, `(.L_x_2480) ;  /* 0x0000000014087348 */ /* 0x000fea0003c00000 */
[----:B------:R0:W1:Y:S02]  /*5a30*/  SHFL.BFLY P2, R22, R17, R18, R19 ;  /* 0x0c00001211167389 */ /* 0x0000640000040013 */
[----:B01----:R-:W-:Y:S01]  /*5a40*/  ENDCOLLECTIVE ;  /* 0x000000000000791b */ /* 0x003fe20003800000 */
.L_x_2480:
[----:B------:R-:W-:Y:S01]  /*5a50*/  HFMA2.MMA R18, -RZ, RZ, 0, 5.9604644775390625e-08 ;  /* 0x00000001ff127435 */ /* 0x000fe200000001ff */
[----:B------:R-:W-:Y:S01]  /*5a60*/  MOV R17, R0 ;  /* 0x0000000000117202 */ /* 0x000fe20000000f00 */
[----:B------:R-:W-:-:S09]  /*5a70*/  IMAD.MOV.U32 R24, RZ, RZ, R22 ;  /* 0x000000ffff187224 */ /* 0x000fd200078e0016 */
[----:B------:R-:W-:Y:S05]  /*5a80*/  WARPSYNC.COLLECTIVE R20, `(.L_x_2481) ;  /* 0x0000000014087348 */ /* 0x000fea0003c00000 */
[----:B------:R0:W1:Y:S02]  /*5a90*/  SHFL.BFLY P2, R22, R17, R18, R19 ;  /* 0x0c00001211167389 */ /* 0x0000640000040013 */
[----:B01----:R-:W-:Y:S01]  /*5aa0*/  ENDCOLLECTIVE ;  /* 0x000000000000791b */ /* 0x003fe20003800000 */
.L_x_2481:
[----:B------:R-:W-:-:S05]  /*5ab0*/  FADD.FTZ R12, R23, R24 ;  /* 0x00000018170c7221 */ /* 0x000fca0000010000 */
[----:B------:R-:W-:Y:S01]  /*5ac0*/  MOV R17, R12 ;  /* 0x0000000c00117202 */ /* 0x000fe20000000f00 */
[----:B------:R-:W-:-:S07]  /*5ad0*/  FADD.FTZ R16, R0, R22 ;  /* 0x0000001600107221 */ /* 0x000fce0000010000 */
[----:B------:R-:W-:Y:S05]  /*5ae0*/  WARPSYNC.COLLECTIVE R20, `(.L_x_2482) ;  /* 0x0000000014087348 */ /* 0x000fea0003c00000 */
[----:B------:R0:W1:Y:S02]  /*5af0*/  SHFL.BFLY P2, R22, R17, R18, R19 ;  /* 0x0c00001211167389 */ /* 0x0000640000040013 */
[----:B01----:R-:W-:Y:S01]  /*5b00*/  ENDCOLLECTIVE ;  /* 0x000000000000791b */ /* 0x003fe20003800000 */
.L_x_2482:
[----:B------:R-:W-:Y:S01]  /*5b10*/  MOV R25, R22 ;  /* 0x0000001600197202 */ /* 0x000fe20000000f00 */
[----:B------:R-:W-:Y:S06]  /*5b20*/  BRA `(.L_x_2483) ;  /* 0xffffffe800f87947 */ /* 0x000fec000383ffff */
.L_x_2453:
[----:B------:R-:W-:Y:S01]  /*5b30*/  BSSY B0, `(.L_x_2484) ;  /* 0x0000007000007945 */ /* 0x000fe20003800000 */
[----:B------:R-:W-:Y:S01]  /*5b40*/  IMAD.MOV.U32 R18, RZ, RZ, 0x8 ;  /* 0x00000008ff127424 */ /* 0x000fe200078e00ff */
[----:B------:R-:W-:Y:S02]  /*5b50*/  MOV R19, 0x101f ;  /* 0x0000101f00137802 */ /* 0x000fe40000000f00 */
[----:B------:R-:W-:-:S07]  /*5b60*/  MOV R20, 0xffff ;  /* 0x0000ffff00147802 */ /* 0x000fce0000000f00 */
[----:B01234-:R-:W-:Y:S05]  /*5b70*/  WARPSYNC.COLLECTIVE R20, `(.L_x_2485) ;  /* 0x0000000014087348 */ /* 0x01ffea0003c00000 */
[----:B---3--:R3:W0:Y:S02]  /*5b80*/  SHFL.BFLY P2, R22, R17, R18, R19 ;  /* 0x0c00001211167389 */ /* 0x0086240000040013 */
[----:B01234-:R-:W-:Y:S01]  /*5b90*/  ENDCOLLECTIVE ;  /* 0x000000000000791b */ /* 0x01ffe20003800000 */
.L_x_2485:
[----:B------:R-:W-:Y:S05]  /*5ba0*/  BSYNC B0 ;  /* 0x0000000000007941 */ /* 0x000fea0003800000 */
.L_x_2484:
        /* <DEDUP_REMOVED lines=10> */
.L_x_2486:
        /* <DEDUP_REMOVED lines=10> */
.L_x_2487:
[----:B------:R-:W-:-:S05]  /*5cf0*/  FADD.FTZ R12, R12, R15 ;  /* 0x0000000f0c0c7221 */ /* 0x000fca0000010000 */
[----:B------:R-:W-:Y:S01]  /*5d00*/  MOV R17, R12 ;  /* 0x0000000c00117202 */ /* 0x000fe20000000f00 */
[----:B------:R-:W-:-:S07]  /*5d10*/  IMAD.MOV.U32 R16, RZ, RZ, R22 ;  /* 0x000000ffff107224 */ /* 0x000fce00078e0016 */
[----:B------:R-:W-:Y:S05]  /*5d20*/  WARPSYNC.COLLECTIVE R20, `(.L_x_2488) ;  /* 0x0000000014087348 */ /* 0x000fea0003c00000 */
[----:B------:R0:W1:Y:S02]  /*5d30*/  SHFL.BFLY P2, R22, R17, R18, R19 ;  /* 0x0c00001211167389 */ /* 0x0000640000040013 */
[----:B01----:R-:W-:Y:S01]  /*5d40*/  ENDCOLLECTIVE ;  /* 0x000000000000791b */ /* 0x003fe20003800000 */
.L_x_2488:
[----:B------:R-:W-:Y:S01]  /*5d50*/  FADD.FTZ R15, R23, R16 ;  /* 0x00000010170f7221 */ /* 0x000fe20000010000 */
[----:B------:R-:W-:-:S04]  /*5d60*/  HFMA2.MMA R18, -RZ, RZ, 0, 1.1920928955078125e-07 ;  /* 0x00000002ff127435 */ /* 0x000fc800000001ff */
[----:B------:R-:W-:Y:S02]  /*5d70*/  MOV R17, R15 ;  /* 0x0000000f00117202 */ /* 0x000fe40000000f00 */
[----:B------:R-:W-:-:S07]  /*5d80*/  MOV R11, R22 ;  /* 0x00000016000b7202 */ /* 0x000fce0000000f00 */
[----:B------:R-:W-:Y:S05]  /*5d90*/  WARPSYNC.COLLECTIVE R20, `(.L_x_2489) ;  /* 0x0000000014087348 */ /* 0x000fea0003c00000 */
[----:B------:R0:W1:Y:S02]  /*5da0*/  SHFL.BFLY P2, R22, R17, R18, R19 ;  /* 0x0c00001211167389 */ /* 0x0000640000040013 */
[----:B01----:R-:W-:Y:S01]  /*5db0*/  ENDCOLLECTIVE ;  /* 0x000000000000791b */ /* 0x003fe20003800000 */
.L_x_2489:
[----:B------:R-:W-:-:S05]  /*5dc0*/  FADD.FTZ R16, R12, R11 ;  /* 0x0000000b0c107221 */ /* 0x000fca0000010000 */
[----:B------:R-:W-:Y:S01]  /*5dd0*/  MOV R17, R16 ;  /* 0x0000001000117202 */ /* 0x000fe20000000f00 */
[----:B------:R-:W-:-:S07]  /*5de0*/  IMAD.MOV.U32 R14, RZ, RZ, R22 ;  /* 0x000000ffff0e7224 */ /* 0x000fce00078e0016 */
[----:B------:R-:W-:Y:S05]  /*5df0*/  WARPSYNC.COLLECTIVE R20, `(.L_x_2490) ;  /* 0x0000000014087348 */ /* 0x000fea0003c00000 */
[----:B------:R0:W1:Y:S02]  /*5e00*/  SHFL.BFLY P2, R22, R17, R18, R19 ;  /* 0x0c00001211167389 */ /* 0x0000640000040013 */
[----:B01----:R-:W-:Y:S01]  /*5e10*/  ENDCOLLECTIVE ;  /* 0x000000000000791b */ /* 0x003fe20003800000 */
.L_x_2490:
[----:B------:R-:W-:Y:S01]  /*5e20*/  FADD.FTZ R14, R15, R14 ;  /* 0x0000000e0f0e7221 */ /* 0x000fe20000010000 */
[----:B------:R-:W-:-:S04]  /*5e30*/  HFMA2.MMA R18, -RZ, RZ, 0, 5.9604644775390625e-08 ;  /* 0x00000001ff127435 */ /* 0x000fc800000001ff */
[----:B------:R-:W-:Y:S02]  /*5e40*/  MOV R17, R14 ;  /* 0x0000000e00117202 */ /* 0x000fe40000000f00 */
[----:B------:R-:W-:-:S07]  /*5e50*/  MOV R25, R22 ;  /* 0x0000001600197202 */ /* 0x000fce0000000f00 */
[----:B------:R-:W-:Y:S05]  /*5e60*/  WARPSYNC.COLLECTIVE R20, `(.L_x_2491) ;  /* 0x0000000014087348 */ /* 0x000fea0003c00000 */
[----:B------:R0:W1:Y:S02]  /*5e70*/  SHFL.BFLY P2, R22, R17, R18, R19 ;  /* 0x0c00001211167389 */ /* 0x0000640000040013 */
[----:B01----:R-:W-:Y:S01]  /*5e80*/  ENDCOLLECTIVE ;  /* 0x000000000000791b */ /* 0x003fe20003800000 */
.L_x_2491:
[----:B------:R-:W-:-:S05]  /*5e90*/  FADD.FTZ R12, R16, R25 ;  /* 0x00000019100c7221 */ /* 0x000fca0000010000 */
[----:B------:R-:W-:Y:S01]  /*5ea0*/  MOV R17, R12 ;  /* 0x0000000c00117202 */ /* 0x000fe20000000f00 */
[----:B------:R-:W-:-:S07]  /*5eb0*/  IMAD.MOV.U32 R15, RZ, RZ, R22 ;  /* 0x000000ffff0f7224 */ /* 0x000fce00078e0016 */
[----:B------:R-:W-:Y:S05]  /*5ec0*/  WARPSYNC.COLLECTIVE R20, `(.L_x_2492) ;  /* 0x0000000014087348 */ /* 0x000fea0003c00000 */
[----:B------:R0:W1:Y:S02]  /*5ed0*/  SHFL.BFLY P2, R22, R17, R18, R19 ;  /* 0x0c00001211167389 */ /* 0x0000640000040013 */
[----:B01----:R-:W-:Y:S01]  /*5ee0*/  ENDCOLLECTIVE ;  /* 0x000000000000791b */ /* 0x003fe20003800000 */
.L_x_2492:
[----:B------:R-:W-:Y:S01]  /*5ef0*/  FADD.FTZ R16, R14, R15 ;  /* 0x0000000f0e107221 */ /* 0x000fe20000010000 */
[----:B------:R-:W-:Y:S01]  /*5f00*/  HFMA2.MMA R14, -RZ, RZ, 0, 0 ;  /* 0x00000000ff0e7435 */ /* 0x000fe200000001ff */
[----:B------:R-:W0:Y:S03]  /*5f10*/  @P0 LDS R18, [R21+0x780] ;  /* 0x0007800015120984 */ /* 0x000e260000000800 */
[----:B------:R-:W-:Y:S02]  /*5f20*/  @!P1 F2FP.F16.F32.PACK_AB R16, RZ, R16 ;  /* 0x00000010ff10923e */ /* 0x000fe400000000ff */
[----:B------:R-:W-:-:S05]  /*5f30*/  MOV R11, R22 ;  /* 0x00000016000b7202 */ /* 0x000fca0000000f00 */
[----:B------:R-:W-:Y:S01]  /*5f40*/  FADD.FTZ R12, R12, R11 ;  /* 0x0000000b0c0c7221 */ /* 0x000fe20000010000 */
[----:B------:R-:W-:Y:S01]  /*5f50*/  IMAD.MOV.U32 R11, RZ, RZ, RZ ;  /* 0x000000ffff0b7224 */ /* 0x000fe200078e00ff */
[----:B------:R-:W-:-:S03]  /*5f60*/  @P0 MOV R11, R10 ;  /* 0x0000000a000b0202 */ /* 0x000fc60000000f00 */
[----:B------:R-:W-:Y:S02]  /*5f70*/  @!P1 F2FP.F16.F32.PACK_AB R12, RZ, R12 ;  /* 0x0000000cff0c923e */ /* 0x000fe400000000ff */
[----:B------:R-:W-:Y:S02]  /*5f80*/  MOV R17, R11 ;  /* 0x0000000b00117202 */ /* 0x000fe40000000f00 */
[----:B0-----:R-:W-:Y:S01]  /*5f90*/  @P0 MOV R14, R18 ;  /* 0x00000012000e0202 */ /* 0x001fe20000000f00 */
[----:B------:R-:W-:-:S07]  /*5fa0*/  IMAD.MOV.U32 R18, RZ, RZ, 0x8 ;  /* 0x00000008ff127424 */ /* 0x000fce00078e00ff */
[----:B------:R-:W-:Y:S05]  /*5fb0*/  WARPSYNC.COLLECTIVE R20, `(.L_x_2493) ;  /* 0x0000000014087348 */ /* 0x000fea0003c00000 */
[----:B------:R0:W1:Y:S02]  /*5fc0*/  SHFL.BFLY P2, R22, R17, R18, R19 ;  /* 0x0c00001211167389 */ /* 0x0000640000040013 */
[----:B01----:R-:W-:Y:S01]  /*5fd0*/  ENDCOLLECTIVE ;  /* 0x000000000000791b */ /* 0x003fe20003800000 */
.L_x_2493:
[----:B------:R-:W-:Y:S02]  /*5fe0*/  MOV R17, R14 ;  /* 0x0000000e00117202 */ /* 0x000fe40000000f00 */
[----:B------:R-:W-:-:S07]  /*5ff0*/  MOV R10, R22 ;  /* 0x00000016000a7202 */ /* 0x000fce0000000f00 */
[----:B------:R-:W-:Y:S05]  /*6000*/  WARPSYNC.COLLECTIVE R20, `(.L_x_2494) ;  /* 0x0000000014087348 */ /* 0x000fea0003c00000 */
[----:B------:R0:W1:Y:S02]  /*6010*/  SHFL.BFLY P2, R22, R17, R18, R19 ;  /* 0x0c00001211167389 */ /* 0x0000640000040013 */
[----:B01----:R-:W-:Y:S01]  /*6020*/  ENDCOLLECTIVE ;  /* 0x000000000000791b */ /* 0x003fe20003800000 */
.L_x_2494:
[----:B------:R-:W-:-:S05]  /*6030*/  FADD.FTZ R10, R10, R11 ;  /* 0x0000000b0a0a7221 */ /* 0x000fca0000010000 */
[----:B------:R-:W-:Y:S01]  /*6040*/  MOV R17, R10 ;  /* 0x0000000a00117202 */ /* 0x000fe20000000f00 */
[----:B------:R-:W-:Y:S01]  /*6050*/  IMAD.MOV.U32 R18, RZ, RZ, 0x4 ;  /* 0x00000004ff127424 */ /* 0x000fe200078e00ff */
[----:B------:R-:W-:-:S07]  /*6060*/  MOV R21, R22 ;  /* 0x0000001600157202 */ /* 0x000fce0000000f00 */
[----:B------:R-:W-:Y:S05]  /*6070*/  WARPSYNC.COLLECTIVE R20, `(.L_x_2495) ;  /* 0x0000000014087348 */ /* 0x000fea0003c00000 */
[----:B------:R0:W1:Y:S02]  /*6080*/  SHFL.BFLY P2, R22, R17, R18, R19 ;  /* 0x0c00001211167389 */ /* 0x0000640000040013 */
[----:B01----:R-:W-:Y:S01]  /*6090*/  ENDCOLLECTIVE ;  /* 0x000000000000791b */ /* 0x003fe20003800000 */
.L_x_2495:
[----:B------:R-:W-:Y:S02]  /*60a0*/  FADD.FTZ R21, R21, R14 ;  /* 0x0000000e15157221 */ /* 0x000fe40000010000 */
[----:B------:R-:W0:Y:S03]  /*60b0*/  LDC.64 R14, c[0x0][0x220] ;  /* 0x00008800ff0e7b82 */ /* 0x000e260000000a00 */
[----:B------:R-:W-:Y:S01]  /*60c0*/  MOV R17, R21 ;  /* 0x0000001500117202 */ /* 0x000fe20000000f00 */
[----:B------:R-:W-:-:S07]  /*60d0*/  FADD.FTZ R11, R10, R22 ;  /* 0x000000160a0b7221 */ /* 0x000fce0000010000 */
[----:B0-----:R-:W-:Y:S05]  /*60e0*/  WARPSYNC.COLLECTIVE R20, `(.L_x_2496) ;  /* 0x0000000014087348 */ /* 0x001fea0003c00000 */
[----:B------:R1:W2:Y:S02]  /*60f0*/  SHFL.BFLY P2, R22, R17, R18, R19 ;  /* 0x0c00001211167389 */ /* 0x0002a40000040013 */
[----:B012---:R-:W-:Y:S01]  /*6100*/  ENDCOLLECTIVE ;  /* 0x000000000000791b */ /* 0x007fe20003800000 */
.L_x_2496:
[----:B------:R-:W-:Y:S01]  /*6110*/  HFMA2.MMA R18, -RZ, RZ, 0, 1.1920928955078125e-07 ;  /* 0x00000002ff127435 */ /* 0x000fe200000001ff */
[----:B------:R-:W-:Y:S02]  /*6120*/  MOV R17, R11 ;  /* 0x0000000b00117202 */ /* 0x000fe40000000f00 */
[----:B------:R-:W-:-:S08]  /*6130*/  MOV R24, R22 ;  /* 0x0000001600187202 */ /* 0x000fd00000000f00 */
[----:B------:R-:W-:Y:S05]  /*6140*/  WARPSYNC.COLLECTIVE R20, `(.L_x_2497) ;  /* 0x0000000014087348 */ /* 0x000fea0003c00000 */
[----:B------:R0:W1:Y:S02]  /*6150*/  SHFL.BFLY P2, R22, R17, R18, R19 ;  /* 0x0c00001211167389 */ /* 0x0000640000040013 */
[----:B01----:R-:W-:Y:S01]  /*6160*/  ENDCOLLECTIVE ;  /* 0x000000000000791b */ /* 0x003fe20003800000 */
.L_x_2497:
[----:B------:R-:W-:-:S04]  /*6170*/  FADD.FTZ R10, R21, R24 ;  /* 0x00000018150a7221 */ /* 0x000fc80000010000 */
[----:B------:R-:W-:Y:S02]  /*6180*/  IMAD.MOV.U32 R17, RZ, RZ, R10 ;  /* 0x000000ffff117224 */ /* 0x000fe400078e000a */
[----:B------:R-:W-:-:S07]  /*6190*/  FADD.FTZ R24, R11, R22 ;  /* 0x000000160b187221 */ /* 0x000fce0000010000 */
[----:B------:R-:W-:Y:S05]  /*61a0*/  WARPSYNC.COLLECTIVE R20, `(.L_x_2498) ;  /* 0x0000000014087348 */ /* 0x000fea0003c00000 */
[----:B------:R0:W1:Y:S02]  /*61b0*/  SHFL.BFLY P2, R22, R17, R18, R19 ;  /* 0x0c00001211167389 */ /* 0x0000640000040013 */
[----:B01----:R-:W-:Y:S01]  /*61c0*/  ENDCOLLECTIVE ;  /* 0x000000000000791b */ /* 0x003fe20003800000 */
.L_x_2498:
[----:B------:R-:W-:Y:S01]  /*61d0*/  HFMA2.MMA R18, -RZ, RZ, 0, 5.9604644775390625e-08 ;  /* 0x00000001ff127435 */ /* 0x000fe200000001ff */
[----:B------:R-:W-:Y:S02]  /*61e0*/  MOV R17, R24 ;  /* 0x0000001800117202 */ /* 0x000fe40000000f00 */
[----:B------:R-:W-:-:S08]  /*61f0*/  MOV R23, R22 ;  /* 0x0000001600177202 */ /* 0x000fd00000000f00 */
[----:B------:R-:W-:Y:S05]  /*6200*/  WARPSYNC.COLLECTIVE R20, `(.L_x_2499) ;  /* 0x0000000014087348 */ /* 0x000fea0003c00000 */
[----:B------:R0:W1:Y:S02]  /*6210*/  SHFL.BFLY P2, R22, R17, R18, R19 ;  /* 0x0c00001211167389 */ /* 0x0000640000040013 */
[----:B01----:R-:W-:Y:S01]  /*6220*/  ENDCOLLECTIVE ;  /* 0x000000000000791b */ /* 0x003fe20003800000 */
.L_x_2499:
[----:B------:R-:W-:Y:S02]  /*6230*/  FADD.FTZ R23, R10, R23 ;  /* 0x000000170a177221 */ /* 0x000fe40000010000 */
[----:B------:R-:W0:Y:S02]  /*6240*/  LDC.64 R10, c[0x0][0x218] ;  /* 0x00008600ff0a7b82 */ /* 0x000e240000000a00 */
[----:B------:R-:W-:Y:S01]  /*6250*/  IMAD.MOV.U32 R17, RZ, RZ, R23 ;  /* 0x000000ffff117224 */ /* 0x000fe200078e0017 */
[----:B------:R-:W-:-:S07]  /*6260*/  MOV R21, R22 ;  /* 0x0000001600157202 */ /* 0x000fce0000000f00 */
[----:B0-----:R-:W-:Y:S05]  /*6270*/  WARPSYNC.COLLECTIVE R20, `(.L_x_2500) ;  /* 0x0000000014087348 */ /* 0x001fea0003c00000 */
[----:B------:R1:W2:Y:S02]  /*6280*/  SHFL.BFLY P2, R22, R17, R18, R19 ;  /* 0x0c00001211167389 */ /* 0x0002a40000040013 */
[----:B012---:R-:W-:Y:S01]  /*6290*/  ENDCOLLECTIVE ;  /* 0x000000000000791b */ /* 0x007fe20003800000 */
.L_x_2500:
[----:B------:R-:W-:-:S05]  /*62a0*/  FADD.FTZ R21, R24, R21 ;  /* 0x0000001518157221 */ /* 0x000fca0000010000 */
[----:B------:R-:W-:Y:S02]  /*62b0*/  @!P1 F2FP.F16.F32.PACK_AB R21, RZ, R21 ;  /* 0x00000015ff15923e */ /* 0x000fe400000000ff */
[----:B------:R-:W-:Y:S02]  /*62c0*/  @P0 IADD3 R18, R0, 0x3c, RZ ;  /* 0x0000003c00120810 */ /* 0x000fe40007ffe0ff */
[----:B------:R-:W-:Y:S02]  /*62d0*/  @P0 LEA R19, R26, UR9, 0x7 ;  /* 0x000000091a130c11 */ /* 0x000fe4000f8e38ff */
[----:B------:R-:W-:-:S04]  /*62e0*/  @P0 LOP3.LUT R18, R18, R33, RZ, 0x3c, !PT ;  /* 0x0000002112120212 */ /* 0x000fc800078e3cff */
[----:B------:R-:W-:Y:S01]  /*62f0*/  @P0 LEA R24, R18, R19, 0x2 ;  /* 0x0000001312180211 */ /* 0x000fe200078e10ff */
[----:B------:R-:W-:Y:S02]  /*6300*/  IMAD.MOV.U32 R19, RZ, RZ, 0x101f ;  /* 0x0000101fff137424 */ /* 0x000fe400078e00ff */
[----:B------:R-:W-:Y:S01]  /*6310*/  FADD.FTZ R22, R23, R22 ;  /* 0x0000001617167221 */ /* 0x000fe20000010000 */
[C---:B------:R-:W-:Y:S01]  /*6320*/  IADD3 R23, R0.reuse, UR5, RZ ;  /* 0x0000000500177c10 */ /* 0x040fe2000fffe0ff */
[----:B------:R-:W0:Y:S01]  /*6330*/  @P0 LDS R18, [R24] ;  /* 0x0000000018120984 */ /* 0x000e220000000800 */
[----:B------:R-:W-:-:S03]  /*6340*/  @P0 IADD3 R0, R0, 0x5a, RZ ;  /* 0x0000005a00000810 */ /* 0x000fc60007ffe0ff */
        /* <DEDUP_REMOVED lines=14> */
[----:B------:R-:W-:-:S11]  /*6430*/  HFMA2.MMA R18, -RZ, RZ, 0, 4.76837158203125e-07 ;  /* 0x00000008ff127435 */ /* 0x000fd600000001ff */
[----:B------:R-:W-:Y:S05]  /*6440*/  WARPSYNC.COLLECTIVE R20, `(.L_x_2501) ;  /* 0x0000000014087348 */ /* 0x000fea0003c00000 */
[----:B------:R0:W1:Y:S02]  /*6450*/  SHFL.BFLY P2, R22, R17, R18, R19 ;  /* 0x0c00001211167389 */ /* 0x0000640000040013 */
[----:B01----:R-:W-:Y:S01]  /*6460*/  ENDCOLLECTIVE ;  /* 0x000000000000791b */ /* 0x003fe20003800000 */
.L_x_2501:
[----:B------:R-:W-:Y:S01]  /*6470*/  MOV R17, R16 ;  /* 0x0000001000117202 */ /* 0x000fe20000000f00 */
[----:B------:R-:W-:-:S07]  /*6480*/  FADD.FTZ R12, R22, R23 ;  /* 0x00000017160c7221 */ /* 0x000fce0000010000 */
[----:B------:R-:W-:Y:S05]  /*6490*/  WARPSYNC.COLLECTIVE R20, `(.L_x_2502) ;  /* 0x0000000014087348 */ /* 0x000fea0003c00000 */
[----:B------:R0:W1:Y:S02]  /*64a0*/  SHFL.BFLY P2, R22, R17, R18, R19 ;  /* 0x0c00001211167389 */ /* 0x0000640000040013 */
[----:B01----:R-:W-:Y:S01]  /*64b0*/  ENDCOLLECTIVE ;  /* 0x000000000000791b */ /* 0x003fe20003800000 */
.L_x_2502:
[----:B------:R-:W-:Y:S01]  /*64c0*/  HFMA2.MMA R18, -RZ, RZ, 0, 2.384185791015625e-07 ;  /* 0x00000004ff127435 */ /* 0x000fe200000001ff */
[----:B------:R-:W-:Y:S01]  /*64d0*/  MOV R17, R12 ;  /* 0x0000000c00117202 */ /* 0x000fe20000000f00 */
[----:B------:R-:W-:-:S09]  /*64e0*/  FADD.FTZ R16, R22, R16 ;  /* 0x0000001016107221 */ /* 0x000fd20000010000 */
[----:B------:R-:W-:Y:S05]  /*64f0*/  WARPSYNC.COLLECTIVE R20, `(.L_x_2503) ;  /* 0x0000000014087348 */ /* 0x000fea0003c00000 */
[----:B------:R0:W1:Y:S02]  /*6500*/  SHFL.BFLY P2, R22, R17, R18, R19 ;  /* 0x0c00001211167389 */ /* 0x0000640000040013 */
[----:B01----:R-:W-:Y:S01]  /*6510*/  ENDCOLLECTIVE ;  /* 0x000000000000791b */ /* 0x003fe20003800000 */
.L_x_2503:
[----:B------:R-:W-:Y:S01]  /*6520*/  MOV R17, R16 ;  /* 0x0000001000117202 */ /* 0x000fe20000000f00 */
[----:B------:R-:W-:-:S07]  /*6530*/  FADD.FTZ R12, R12, R22 ;  /* 0x000000160c0c7221 */ /* 0x000fce0000010000 */
[----:B------:R-:W-:Y:S05]  /*6540*/  WARPSYNC.COLLECTIVE R20, `(.L_x_2504) ;  /* 0x0000000014087348 */ /* 0x000fea0003c00000 */
[----:B------:R0:W1:Y:S02]  /*6550*/  SHFL.BFLY P2, R22, R17, R18, R19 ;  /* 0x0c00001211167389 */ /* 0x0000640000040013 */
[----:B01----:R-:W-:Y:S01]  /*6560*/  ENDCOLLECTIVE ;  /* 0x000000000000791b */ /* 0x003fe20003800000 */
.L_x_2504:
[----:B------:R-:W-:Y:S01]  /*6570*/  HFMA2.MMA R18, -RZ, RZ, 0, 1.1920928955078125e-07 ;  /* 0x00000002ff127435 */ /* 0x000fe200000001ff */
[----:B------:R-:W-:Y:S02]  /*6580*/  IMAD.MOV.U32 R17, RZ, RZ, R12 ;  /* 0x000000ffff117224 */ /* 0x000fe400078e000c */
[----:B------:R-:W-:-:S08]  /*6590*/  FADD.FTZ R16, R16, R22 ;  /* 0x0000001610107221 */ /* 0x000fd00000010000 */
[----:B------:R-:W-:Y:S05]  /*65a0*/  WARPSYNC.COLLECTIVE R20, `(.L_x_2505) ;  /* 0x0000000014087348 */ /* 0x000fea0003c00000 */
[----:B------:R0:W1:Y:S02]  /*65b0*/  SHFL.BFLY P2, R22, R17, R18, R19 ;  /* 0x0c00001211167389 */ /* 0x0000640000040013 */
[----:B01----:R-:W-:Y:S01]  /*65c0*/  ENDCOLLECTIVE ;  /* 0x000000000000791b */ /* 0x003fe20003800000 */
.L_x_2505:
[----:B------:R-:W-:Y:S02]  /*65d0*/  MOV R17, R16 ;  /* 0x0000001000117202 */ /* 0x000fe40000000f00 */
[----:B------:R-:W-:-:S07]  /*65e0*/  MOV R23, R22 ;  /* 0x0000001600177202 */ /* 0x000fce0000000f00 */
[----:B------:R-:W-:Y:S05]  /*65f0*/  WARPSYNC.COLLECTIVE R20, `(.L_x_2506) ;  /* 0x0000000014087348 */ /* 0x000fea0003c00000 */
[----:B------:R0:W1:Y:S02]  /*6600*/  SHFL.BFLY P2, R22, R17, R18, R19 ;  /* 0x0c00001211167389 */ /* 0x0000640000040013 */
[----:B01----:R-:W-:Y:S01]  /*6610*/  ENDCOLLECTIVE ;  /* 0x000000000000791b */ /* 0x003fe20003800000 */
.L_x_2506:
[----:B------:R-:W-:-:S05]  /*6620*/  FADD.FTZ R24, R12, R23 ;  /* 0x000000170c187221 */ /* 0x000fca0000010000 */
[----:B------:R-:W-:Y:S01]  /*6630*/  MOV R17, R24 ;  /* 0x0000001800117202 */ /* 0x000fe20000000f00 */
[----:B------:R-:W-:Y:S02]  /*6640*/  IMAD.MOV.U32 R18, RZ, RZ, 0x1 ;  /* 0x00000001ff127424 */ /* 0x000fe400078e00ff */
[----:B------:R-:W-:-:S07]  /*6650*/  FADD.FTZ R12, R16, R22 ;  /* 0x00000016100c7221 */ /* 0x000fce0000010000 */
[----:B------:R-:W-:Y:S05]  /*6660*/  WARPSYNC.COLLECTIVE R20, `(.L_x_2507) ;  /* 0x0000000014087348 */ /* 0x000fea0003c00000 */
[----:B------:R0:W1:Y:S02]  /*6670*/  SHFL.BFLY P2, R22, R17, R18, R19 ;  /* 0x0c00001211167389 */ /* 0x0000640000040013 */
[----:B01----:R-:W-:Y:S01]  /*6680*/  ENDCOLLECTIVE ;  /* 0x000000000000791b */ /* 0x003fe20003800000 */
.L_x_2507:
[----:B------:R-:W-:Y:S01]  /*6690*/  MOV R17, R12 ;  /* 0x0000000c00117202 */ /* 0x000fe20000000f00 */
[----:B------:R-:W-:-:S07]  /*66a0*/  FADD.FTZ R21, R24, R22 ;  /* 0x0000001618157221 */ /* 0x000fce0000010000 */
[----:B------:R-:W-:Y:S05]  /*66b0*/  WARPSYNC.COLLECTIVE R20, `(.L_x_2508) ;  /* 0x0000000014087348 */ /* 0x000fea0003c00000 */
[----:B------:R0:W1:Y:S02]  /*66c0*/  SHFL.BFLY P2, R22, R17, R18, R19 ;  /* 0x0c00001211167389 */ /* 0x0000640000040013 */
[----:B01----:R-:W-:Y:S01]  /*66d0*/  ENDCOLLECTIVE ;  /* 0x000000000000791b */ /* 0x003fe20003800000 */
.L_x_2508:
[----:B------:R-:W-:-:S05]  /*66e0*/  @!P1 F2FP.F16.F32.PACK_AB R21, RZ, R21 ;  /* 0x00000015ff15923e */ /* 0x000fca00000000ff */
[----:B------:R0:W-:Y:S01]  /*66f0*/  @!P1 STG.E.U16 desc[UR10][R10.64+0x78], R21 ;  /* 0x000078150a009986 */ /* 0x0001e2000c10150a */
[----:B------:R-:W-:Y:S01]  /*6700*/  IMAD.MOV.U32 R18, RZ, RZ, 0x8 ;  /* 0x00000008ff127424 */ /* 0x000fe200078e00ff */
        /* <DEDUP_REMOVED lines=11> */
[----:B0-----:R-:W-:-:S04]  /*67c0*/  @P0 MOV R25, R16 ;  /* 0x0000001000190202 */ /* 0x001fc80000000f00 */
[----:B------:R-:W-:Y:S02]  /*67d0*/  MOV R17, R25 ;  /* 0x0000001900117202 */ /* 0x000fe40000000f00 */
[----:B-12---:R-:W-:-:S07]  /*67e0*/  @P0 MOV R23, R0 ;  /* 0x0000000000170202 */ /* 0x006fce0000000f00 */
[----:B------:R-:W-:Y:S05]  /*67f0*/  WARPSYNC.COLLECTIVE R20, `(.L_x_2509) ;  /* 0x0000000014087348 */ /* 0x000fea0003c00000 */
[----:B------:R0:W1:Y:S02]  /*6800*/  SHFL.BFLY P2, R22, R17, R18, R19 ;  /* 0x0c00001211167389 */ /* 0x0000640000040013 */
[----:B01----:R-:W-:Y:S01]  /*6810*/  ENDCOLLECTIVE ;  /* 0x000000000000791b */ /* 0x003fe20003800000 */
.L_x_2509:
[----:B------:R-:W-:Y:S01]  /*6820*/  MOV R17, R23 ;  /* 0x0000001700117202 */ /* 0x000fe20000000f00 */
[----:B------:R-:W-:-:S07]  /*6830*/  FADD.FTZ R16, R22, R25 ;  /* 0x0000001916107221 */ /* 0x000fce0000010000 */
[----:B------:R-:W-:Y:S05]  /*6840*/  WARPSYNC.COLLECTIVE R20, `(.L_x_2510) ;  /* 0x0000000014087348 */ /* 0x000fea0003c00000 */
[----:B------:R0:W1:Y:S02]  /*6850*/  SHFL.BFLY P2, R22, R17, R18, R19 ;  /* 0x0c00001211167389 */ /* 0x0000640000040013 */
[----:B01----:R-:W-:Y:S01]  /*6860*/  ENDCOLLECTIVE ;  /* 0x000000000000791b */ /* 0x003fe20003800000 */
.L_x_2510:
[----:B------:R-:W-:Y:S01]  /*6870*/  HFMA2.MMA R18, -RZ, RZ, 0, 2.384185791015625e-07 ;  /* 0x00000004ff127435 */ /* 0x000fe200000001ff */
[----:B------:R-:W-:Y:S02]  /*6880*/  MOV R17, R16 ;  /* 0x0000001000117202 */ /* 0x000fe40000000f00 */
[----:B------:R-:W-:-:S08]  /*6890*/  MOV R0, R22 ;  /* 0x0000001600007202 */ /* 0x000fd00000000f00 */
[----:B------:R-:W-:Y:S05]  /*68a0*/  WARPSYNC.COLLECTIVE R20, `(.L_x_2511) ;  /* 0x0000000014087348 */ /* 0x000fea0003c00000 */
[----:B------:R0:W1:Y:S02]  /*68b0*/  SHFL.BFLY P2, R22, R17, R18, R19 ;  /* 0x0c00001211167389 */ /* 0x0000640000040013 */
[----:B01----:R-:W-:Y:S01]  /*68c0*/  ENDCOLLECTIVE ;  /* 0x000000000000791b */ /* 0x003fe20003800000 */
.L_x_2511:
[----:B------:R-:W-:-:S04]  /*68d0*/  FADD.FTZ R12, R0, R23 ;  /* 0x00000017000c7221 */ /* 0x000fc80000010000 */
[----:B------:R-:W-:Y:S02]  /*68e0*/  IMAD.MOV.U32 R17, RZ, RZ, R12 ;  /* 0x000000ffff117224 */ /* 0x000fe400078e000c */
[----:B------:R-:W-:-:S07]  /*68f0*/  FADD.FTZ R0, R16, R22 ;  /* 0x0000001610007221 */ /* 0x000fce0000010000 */
[----:B------:R-:W-:Y:S05]  /*6900*/  WARPSYNC.COLLECTIVE R20, `(.L_x_2512) ;  /* 0x0000000014087348 */ /* 0x000fea0003c00000 */
[----:B------:R0:W1:Y:S02]  /*6910*/  SHFL.BFLY P2, R22, R17, R18, R19 ;  /* 0x0c00001211167389 */ /* 0x0000640000040013 */
[----:B01----:R-:W-:Y:S01]  /*6920*/  ENDCOLLECTIVE ;  /* 0x000000000000791b */ /* 0x003fe20003800000 */
.L_x_2512:
[----:B------:R-:W-:Y:S01]  /*6930*/  HFMA2.MMA R18, -RZ, RZ, 0, 1.1920928955078125e-07 ;  /* 0x00000002ff127435 */ /* 0x000fe200000001ff */
[----:B------:R-:W-:Y:S02]  /*6940*/  MOV R17, R0 ;  /* 0x0000000000117202 */ /* 0x000fe40000000f00 */
[----:B------:R-:W-:-:S08]  /*6950*/  MOV R24, R22 ;  /* 0x0000001600187202 */ /* 0x000fd00000000f00 */
[----:B------:R-:W-:Y:S05]  /*6960*/  WARPSYNC.COLLECTIVE R20, `(.L_x_2513) ;  /* 0x0000000014087348 */ /* 0x000fea0003c00000 */
[----:B------:R0:W1:Y:S02]  /*6970*/  SHFL.BFLY P2, R22, R17, R18, R19 ;  /* 0x0c00001211167389 */ /* 0x0000640000040013 */
[----:B01----:R-:W-:Y:S01]  /*6980*/  ENDCOLLECTIVE ;  /* 0x000000000000791b */ /* 0x003fe20003800000 */
.L_x_2513:
[----:B------:R-:W-:-:S04]  /*6990*/  FADD.FTZ R24, R12, R24 ;  /* 0x000000180c187221 */ /* 0x000fc80000010000 */
[----:B------:R-:W-:Y:S01]  /*69a0*/  IMAD.MOV.U32 R17, RZ, RZ, R24 ;  /* 0x000000ffff117224 */ /* 0x000fe200078e0018 */
[----:B------:R-:W-:-:S07]  /*69b0*/  MOV R25, R22 ;  /* 0x0000001600197202 */ /* 0x000fce0000000f00 */
[----:B------:R-:W-:Y:S05]  /*69c0*/  WARPSYNC.COLLECTIVE R20, `(.L_x_2514) ;  /* 0x0000000014087348 */ /* 0x000fea0003c00000 */
[----:B------:R0:W1:Y:S02]  /*69d0*/  SHFL.BFLY P2, R22, R17, R18, R19 ;  /* 0x0c00001211167389 */ /* 0x0000640000040013 */
[----:B01----:R-:W-:Y:S01]  /*69e0*/  ENDCOLLECTIVE ;  /* 0x000000000000791b */ /* 0x003fe20003800000 */
.L_x_2514:
[----:B------:R-:W-:Y:S01]  /*69f0*/  FADD.FTZ R23, R0, R25 ;  /* 0x0000001900177221 */ /* 0x000fe20000010000 */
[----:B------:R-:W-:-:S04]  /*6a00*/  HFMA2.MMA R18, -RZ, RZ, 0, 5.9604644775390625e-08 ;  /* 0x00000001ff127435 */ /* 0x000fc800000001ff */
[----:B------:R-:W-:Y:S01]  /*6a10*/  MOV R17, R23 ;  /* 0x0000001700117202 */ /* 0x000fe20000000f00 */
[----:B------:R-:W-:-:S07]  /*6a20*/  FADD.FTZ R12, R24, R22 ;  /* 0x00000016180c7221 */ /* 0x000fce0000010000 */
[----:B------:R-:W-:Y:S05]  /*6a30*/  WARPSYNC.COLLECTIVE R20, `(.L_x_2515) ;  /* 0x0000000014087348 */ /* 0x000fea0003c00000 */
[----:B------:R0:W1:Y:S02]  /*6a40*/  SHFL.BFLY P2, R22, R17, R18, R19 ;  /* 0x0c00001211167389 */ /* 0x0000640000040013 */
[----:B01----:R-:W-:Y:S01]  /*6a50*/  ENDCOLLECTIVE ;  /* 0x000000000000791b */ /* 0x003fe20003800000 */
.L_x_2515:
[----:B------:R-:W-:Y:S01]  /*6a60*/  MOV R17, R12 ;  /* 0x0000000c00117202 */ /* 0x000fe20000000f00 */
[----:B------:R-:W-:-:S07]  /*6a70*/  FADD.FTZ R0, R23, R22 ;  /* 0x0000001617007221 */ /* 0x000fce0000010000 */
[----:B------:R-:W-:Y:S05]  /*6a80*/  WARPSYNC.COLLECTIVE R20, `(.L_x_2516) ;  /* 0x0000000014087348 */ /* 0x000fea0003c00000 */
[----:B------:R0:W1:Y:S02]  /*6a90*/  SHFL.BFLY P2, R22, R17, R18, R19 ;  /* 0x0c00001211167389 */ /* 0x0000640000040013 */
[----:B01----:R-:W-:Y:S01]  /*6aa0*/  ENDCOLLECTIVE ;  /* 0x000000000000791b */ /* 0x003fe20003800000 */
.L_x_2516:
[----:B------:R-:W-:Y:S01]  /*6ab0*/  MOV R21, R22 ;  /* 0x0000001600157202 */ /* 0x000fe20000000f00 */
[----:B------:R-:W-:Y:S06]  /*6ac0*/  BRA `(.L_x_2517) ;  /* 0xffffffe400747947 */ /* 0x000fec000383ffff */
.L_x_2518:
        /* <DEDUP_REMOVED lines=11> */
.L_x_3040:


//--------------------- .text._ZN13group_norm_v218gn_bwd_cuda_kernelI6__halfLi480ELi3ELi16ELi60ELi4096ELb1ELb1ELi64ELi960ELi960ELi4ELb1ELi5ELb1ELb0ELNS_15WgradSyncMethodE3ENS_16CompileConditionILi900EEEEEvPT_S6_S6_PKS5_S8_S8_S8_PKfflPfPj --------------------------
	.section	.text._ZN13group_norm_v218gn_bwd_cuda_kernelI6__halfLi480ELi3ELi16ELi60ELi4096ELb1ELb1ELi64ELi960ELi960ELi4ELb1ELi5ELb1ELb0ELNS_15WgradSyncMethodE3ENS_16CompileConditionILi900EEEEEvPT_S6_S6_PKS5_S8_S8_S8_PKfflPfPj,"ax",@progbits
	.align	128
        .global         _ZN13group_norm_v218gn_bwd_cuda_kernelI6__halfLi480ELi3ELi16ELi60ELi4096ELb1ELb1ELi64ELi960ELi960ELi4ELb1ELi5ELb1ELb0ELNS_15WgradSyncMethodE3ENS_16CompileConditionILi900EEEEEvPT_S6_S6_PKS5_S8_S8_S8_PKfflPfPj
        .type           _ZN13group_norm_v218gn_bwd_cuda_kernelI6__halfLi480ELi3ELi16ELi60ELi4096ELb1ELb1ELi64ELi960ELi960ELi4ELb1ELi5ELb1ELb0ELNS_15WgradSyncMethodE3ENS_16CompileConditionILi900EEEEEvPT_S6_S6_PKS5_S8_S8_S8_PKfflPfPj,@function
        .size           _ZN13group_norm_v218gn_bwd_cuda_kernelI6__halfLi480ELi3ELi16ELi60ELi4096ELb1ELb1ELi64ELi960ELi960ELi4ELb1ELi5ELb1ELb0ELNS_15WgradSyncMethodE3ENS_16CompileConditionILi900EEEEEvPT_S6_S6_PKS5_S8_S8_S8_PKfflPfPj,(.L_x_3041 - _ZN13group_norm_v218gn_bwd_cuda_kernelI6__halfLi480ELi3ELi16ELi60ELi4096ELb1ELb1ELi64ELi960ELi960ELi4ELb1ELi5ELb1ELb0ELNS_15WgradSyncMethodE3ENS_16CompileConditionILi900EEEEEvPT_S6_S6_PKS5_S8_S8_S8_PKfflPfPj)
        .other          _ZN13group_norm_v218gn_bwd_cuda_kernelI6__halfLi480ELi3ELi16ELi60ELi4096ELb1ELb1ELi64ELi960ELi960ELi4ELb1ELi5ELb1ELb0ELNS_15WgradSyncMethodE3ENS_16CompileConditionILi900EEEEEvPT_S6_S6_PKS5_S8_S8_S8_PKfflPfPj,@"STO_CUDA_ENTRY STV_DEFAULT"
_ZN13group_norm_v218gn_bwd_cuda_kernelI6__halfLi480ELi3ELi16ELi60ELi4096ELb1ELb1ELi64ELi960ELi960ELi4ELb1ELi5ELb1ELb0ELNS_15WgradSyncMethodE3ENS_16CompileConditionILi900EEEEEvPT_S6_S6_PKS5_S8_S8_S8_PKfflPfPj:
.text._ZN13group_norm_v218gn_bwd_cuda_kernelI6__halfLi480ELi3ELi16ELi60ELi4096ELb1ELb1ELi64ELi960ELi960ELi4ELb1ELi5ELb1ELb0ELNS_15WgradSyncMethodE3ENS_16CompileConditionILi900EEEEEvPT_S6_S6_PKS5_S8_S8_S8_PKfflPfPj:
        /* <DEDUP_REMOVED lines=29> */
.L_x_2521:
[----:B------:R-:W2:Y:S04]  /*01d0*/  LD.E.STRONG.GPU R0, desc[UR10][R2.64] ;  /* 0x0000000a02007980 */ /* 0x000ea8000c10f900 */
[----:B--2---:R-:W-:Y:S01]  /*01e0*/  CCTL.IVALL ;  /* 0x00000000ff00798f */ /* 0x004fe20002000000 */
[----:B------:R-:W-:Y:S05]  /*01f0*/  YIELD ;  /* 0x0000000000007946 */ /* 0x000fea0003800000 */
[----:B-----5:R-:W-:-:S04]  /*0200*/  LOP3.LUT R0, R0, R5, RZ, 0x3c, !PT ;  /* 0x0000000500007212 */ /* 0x020fc800078e3cff */
[----:B------:R-:W-:-:S13]  /*0210*/  ISETP.GT.AND P0, PT, R0, -0x1, PT ;  /* 0xffffffff0000780c */ /* 0x000fda0003f04270 */
[----:B------:R-:W-:Y:S05]  /*0220*/  @P0 BRA `(.L_x_2521) ;  /* 0xfffffffc00e80947 */ /* 0x000fea000383ffff */
.L_x_2520:
[----:B------:R-:W-:Y:S05]  /*0230*/  WARPSYNC.ALL ;  /* 0x0000000000007948 */ /* 0x000fea0003800000 */
[----:B------:R-:W-:Y:S06]  /*0240*/  BAR.SYNC.DEFER_BLOCKING 0x0 ;  /* 0x0000000000007b1d */ /* 0x000fec0000010000 */
[----:B------:R-:W-:Y:S05]  /*0250*/  BRA `(.L_x_2522) ;  /* 0x0000002c00287947 */ /* 0x000fea0003800000 */
.L_x_2519:
        /* <DEDUP_REMOVED lines=69> */
.L_x_2540:
        /* <DEDUP_REMOVED lines=27> */
.L_x_2523:
        /* <DEDUP_REMOVED lines=114> */
[----:B------:R-:W-:Y:S02]  /*0f80*/  LOP3.LUT R22, R22, 0x18, RZ, 0x3c, !PT ;  /* 0x0000001816167812 */ /* 0x000fe400078e3cff */
        /* <DEDUP_REMOVED lines=14> */
[----:B------:R-:W-:-:S05]  /*1070*/  IMAD R13, R13, 0x3c0, R33 ;  /* 0x000003c00d0d7824 */ /* 0x000fca00078e0221 */
[----:B------:R-:W-:Y:S01]  /*1080*/  SHF.L.U32 R13, R13, 0x1, RZ ;  /* 0x000000010d0d7819 */ /* 0x000fe200000006ff */
[----:B------:R-:W-:Y:S01]  /*1090*/  BAR.SYNC.DEFER_BLOCKING 0x0 ;  /* 0x0000000000007b1d */ /* 0x000fe20000010000 */
[----:B--2---:R-:W-:Y:S01]  /*10a0*/  IMAD R24, R36, 0x8, R22 ;  /* 0x0000000824187824 */ /* 0x004fe200078e0216 */
[----:B---3--:R-:W-:-:S05]  /*10b0*/  LEA R29, R34, R22, 0x3 ;  /* 0x00000016221d7211 */ /* 0x008fca00078e18ff */
[----:B------:R-:W1:Y:S01]  /*10c0*/  LDS.64 R24, [R24] ;  /* 0x0000000018187984 */ /* 0x000e620000000a00 */
[----:B------:R-:W2:Y:S03]  /*10d0*/  S2R R34, SR_TID.X ;  /* 0x0000000000227919 */ /* 0x000ea60000002100 */
[----:B------:R-:W3:Y:S01]  /*10e0*/  LDS.64 R22, [R29+0x1e00] ;  /* 0x001e00001d167984 */ /* 0x000ee20000000a00 */
[C---:B--2---:R-:W-:Y:S01]  /*10f0*/  VIADD R36, R34.reuse, 0x1e0 ;  /* 0x000001e022247836 */ /* 0x044fe20000000000 */
        /* <DEDUP_REMOVED lines=22> */
.L_x_2524:
        /* <DEDUP_REMOVED lines=13> */
[----:B------:R-:W-:-:S03]  /*1330*/  SHF.R.U32.HI R22, RZ, 0x2, R13 ;  /* 0x00000002ff167819 */ /* 0x000fc6000001160d */
[----:B------:R-:W-:Y:S02]  /*1340*/  IMAD.IADD R28, R26, 0x1, R23 ;  /* 0x000000011a1c7824 */ /* 0x000fe400078e0217 */
[----:B------:R-:W-:-:S03]  /*1350*/  IMAD R25, R22, R25, UR7 ;  /* 0x0000000716197e24 */ /* 0x000fc6000f8e0219 */
[----:B------:R-:W-:Y:S02]  /*1360*/  LDS.64 R22, [R28] ;  /* 0x000000001c167984 */ /* 0x000fe40000000a00 */
[----:B------:R-:W-:-:S05]  /*1370*/  IADD3 R27, R25, R26, RZ ;  /* 0x0000001a191b7210 */ /* 0x000fca0007ffe0ff */
[----:B------:R-:W0:Y:S02]  /*1380*/  LDS.64 R24, [R27] ;  /* 0x000000001b187984 */ /* 0x000e240000000a00 */
[----:B0-----:R-:W-:Y:S01]  /*1390*/  FADD.FTZ R24, RZ, R24 ;  /* 0x00000018ff187221 */ /* 0x001fe20000010000 */
[----:B------:R-:W-:-:S03]  /*13a0*/  FADD.FTZ R25, RZ, R25 ;  /* 0x00000019ff197221 */ /* 0x000fc60000010000 */
[----:B------:R-:W-:Y:S01]  /*13b0*/  FADD.FTZ R24, R24, R22 ;  /* 0x0000001618187221 */ /* 0x000fe20000010000 */
        /* <DEDUP_REMOVED lines=105> */
.L_x_2526:
[----:B------:R-:W-:Y:S05]  /*1a50*/  BSYNC B0 ;  /* 0x0000000000007941 */ /* 0x000fea0003800000 */
.L_x_2525:
        /* <DEDUP_REMOVED lines=9> */
[----:B------:R-:W-:Y:S01]  /*1af0*/  MOV R24, UR13 ;  /* 0x0000000d00187c02 */ /* 0x000fe20008000f00 */
[----:B------:R-:W-:Y:S02]  /*1b00*/  UIMAD UR5, UR5, UR4, UR9 ;  /* 0x00000004050572a4 */ /* 0x000fe4000f8e0209 */
[----:B------:R-:W-:-:S05]  /*1b10*/  IMAD.SHL.U32 R13, R13, 0x40, RZ ;  /* 0x000000400d0d7824 */ /* 0x000fca00078e00ff */
[----:B------:R-:W-:Y:S02]  /*1b20*/  LOP3.LUT R13, R13, 0xffffffc0, R24, 0xe2, !PT ;  /* 0xffffffc00d0d7812 */ /* 0x000fe400078ee218 */
[----:B------:R-:W-:-:S04]  /*1b30*/  MOV R24, UR5 ;  /* 0x0000000500187c02 */ /* 0x000fc80008000f00 */
[----:B------:R-:W-:Y:S02]  /*1b40*/  LEA R13, R24, R13, 0xa ;  /* 0x0000000d180d7211 */ /* 0x000fe400078e50ff */
[----:B------:R-:W0:Y:S03]  /*1b50*/  LDC.64 R24, c[0x0][0x260] ;  /* 0x00009800ff187b82 */ /* 0x000e260000000a00 */
[----:B------:R-:W-:-:S04]  /*1b60*/  IMAD.SHL.U32 R13, R13, 0x2, RZ ;  /* 0x000000020d0d7824 */ /* 0x000fc800078e00ff */
[----:B0-----:R-:W-:-:S05]  /*1b70*/  IMAD.WIDE.U32 R24, R13, 0x4, R24 ;  /* 0x000000040d187825 */ /* 0x001fca00078e0018 */
[----:B------:R0:W-:Y:S02]  /*1b80*/  STG.E.64 desc[UR10][R24.64], R22 ;  /* 0x0000001618007986 */ /* 0x0001e4000c101b0a */
.L_x_2528:
[----:B------:R-:W-:Y:S05]  /*1b90*/  BSYNC B0 ;  /* 0x0000000000007941 */ /* 0x000fea0003800000 */
.L_x_2527:
        /* <DEDUP_REMOVED lines=17> */
.L_x_2531:
[----:B------:R-:W2:Y:S04]  /*1cb0*/  LD.E.STRONG.GPU R24, desc[UR10][R22.64] ;  /* 0x0000000a16187980 */ /* 0x000ea8000c10f900 */
[----:B--2---:R-:W-:Y:S01]  /*1cc0*/  CCTL.IVALL ;  /* 0x00000000ff00798f */ /* 0x004fe20002000000 */
[----:B------:R-:W-:Y:S05]  /*1cd0*/  YIELD ;  /* 0x0000000000007946 */ /* 0x000fea0003800000 */
[----:B-----5:R-:W-:-:S04]  /*1ce0*/  LOP3.LUT R24, R24, R13, RZ, 0x3c, !PT ;  /* 0x0000000d18187212 */ /* 0x020fc800078e3cff */
[----:B------:R-:W-:-:S13]  /*1cf0*/  ISETP.GT.AND P0, PT, R24, -0x1, PT ;  /* 0xffffffff1800780c */ /* 0x000fda0003f04270 */
[----:B------:R-:W-:Y:S05]  /*1d00*/  @P0 BRA `(.L_x_2531) ;  /* 0xfffffffc00e80947 */ /* 0x000fea000383ffff */
.L_x_2530:
[----:B------:R-:W-:Y:S05]  /*1d10*/  WARPSYNC.ALL ;  /* 0x0000000000007948 */ /* 0x000fea0003800000 */
[----:B------:R-:W-:Y:S06]  /*1d20*/  BAR.SYNC.DEFER_BLOCKING 0x0 ;  /* 0x0000000000007b1d */ /* 0x000fec0000010000 */
[----:B------:R-:W-:Y:S05]  /*1d30*/  BRA `(.L_x_2532) ;  /* 0x0000000000647947 */ /* 0x000fea0003800000 */
.L_x_2529:
        /* <DEDUP_REMOVED lines=17> */
.L_x_2534:
[----:B------:R-:W2:Y:S04]  /*1e50*/  LD.E.STRONG.GPU R24, desc[UR10][R22.64] ;  /* 0x0000000a16187980 */ /* 0x000ea8000c10f900 */
[----:B--2---:R-:W-:Y:S01]  /*1e60*/  CCTL.IVALL ;  /* 0x00000000ff00798f */ /* 0x004fe20002000000 */
[----:B------:R-:W-:Y:S05]  /*1e70*/  YIELD ;  /* 0x0000000000007946 */ /* 0x000fea0003800000 */
[----:B-----5:R-:W-:-:S04]  /*1e80*/  LOP3.LUT R24, R24, R13, RZ, 0x3c, !PT ;  /* 0x0000000d18187212 */ /* 0x020fc800078e3cff */
[----:B------:R-:W-:-:S13]  /*1e90*/  ISETP.GT.AND P0, PT, R24, -0x1, PT ;  /* 0xffffffff1800780c */ /* 0x000fda0003f04270 */
[----:B------:R-:W-:Y:S05]  /*1ea0*/  @P0 BRA `(.L_x_2534) ;  /* 0xfffffffc00e80947 */ /* 0x000fea000383ffff */
.L_x_2533:
[----:B------:R-:W-:Y:S05]  /*1eb0*/  WARPSYNC.ALL ;  /* 0x0000000000007948 */ /* 0x000fea0003800000 */
[----:B------:R-:W-:Y:S06]  /*1ec0*/  BAR.SYNC.DEFER_BLOCKING 0x0 ;  /* 0x0000000000007b1d */ /* 0x000fec0000010000 */
.L_x_2532:
        /* <DEDUP_REMOVED lines=11> */
[----:B------:R-:W-:Y:S02]  /*1f80*/  LOP3.LUT R13, R13, 0x7fffffc0, RZ, 0xc0, !PT ;  /* 0x7fffffc00d0d7812 */ /* 0x000fe400078ec0ff */
[----:B------:R-:W-:-:S04]  /*1f90*/  MOV R26, UR5 ;  /* 0x00000005001a7c02 */ /* 0x000fc80008000f00 */
[----:B------:R-:W-:-:S05]  /*1fa0*/  LEA R13, R26, R13, 0xa ;  /* 0x0000000d1a0d7211 */ /* 0x000fca00078e50ff */
[----:B------:R-:W-:-:S05]  /*1fb0*/  IMAD.IADD R13, R13, 0x1, R24 ;  /* 0x000000010d0d7824 */ /* 0x000fca00078e0218 */
[----:B------:R-:W-:-:S04]  /*1fc0*/  SHF.L.U32 R13, R13, 0x1, RZ ;  /* 0x000000010d0d7819 */ /* 0x000fc800000006ff */
[C---:B------:R-:W-:Y:S01]  /*1fd0*/  IADD3 R26, R13.reuse, 0x20, RZ ;  /* 0x000000200d1a7810 */ /* 0x040fe20007ffe0ff */
[C---:B0-----:R-:W-:Y:S01]  /*1fe0*/  IMAD.WIDE.U32 R28, R13.reuse, 0x4, R22 ;  /* 0x000000040d1c7825 */ /* 0x041fe200078e0016 */
[----:B------:R-:W-:-:S03]  /*1ff0*/  IADD3 R24, R13, 0x40, RZ ;  /* 0x000000400d187810 */ /* 0x000fc60007ffe0ff */
[--C-:B------:R-:W-:Y:S02]  /*2000*/  IMAD.WIDE.U32 R26, R26, 0x4, R22.reuse ;  /* 0x000000041a1a7825 */ /* 0x100fe400078e0016 */
[----:B------:R-:W2:Y:S02]  /*2010*/  LDG.E.64 R28, desc[UR10][R28.64] ;  /* 0x0000000a1c1c7981 */ /* 0x000ea4000c1e1b00 */
[----:B------:R-:W-:Y:S02]  /*2020*/  VIADD R13, R13, 0x60 ;  /* 0x000000600d0d7836 */ /* 0x000fe40000000000 */
[--C-:B------:R-:W-:Y:S01]  /*2030*/  IMAD.WIDE.U32 R24, R24, 0x4, R22.reuse ;  /* 0x0000000418187825 */ /* 0x100fe200078e0016 */
[----:B------:R-:W3:Y:S03]  /*2040*/  LDG.E.64 R26, desc[UR10][R26.64] ;  /* 0x0000000a1a1a7981 */ /* 0x000ee6000c1e1b00 */
        /* <DEDUP_REMOVED lines=11> */
.L_x_2536:
[----:B------:R-:W-:Y:S05]  /*2100*/  BSYNC B0 ;  /* 0x0000000000007941 */ /* 0x000fea0003800000 */
.L_x_2535:
        /* <DEDUP_REMOVED lines=28> */
.L_x_2538:
[----:B------:R-:W-:Y:S05]  /*22d0*/  BSYNC B0 ;  /* 0x0000000000007941 */ /* 0x000fea0003800000 */
.L_x_2537:
        /* <DEDUP_REMOVED lines=10> */
.L_x_2539:
[----:B-1----:R-:W-:-:S04]  /*2380*/  MOV R24, UR5 ;  /* 0x0000000500187c02 */ /* 0x002fc80008000f00 */
        /* <DEDUP_REMOVED lines=183> */
.L_x_2522:
        /* <DEDUP_REMOVED lines=71> */
.L_x_2557:
        /* <DEDUP_REMOVED lines=44> */
.L_x_2544:
[----:B------:R-:W-:Y:S05]  /*3630*/  BSYNC B1 ;  /* 0x0000000000017941 */ /* 0x000fea0003800000 */
.L_x_2543:
        /* <DEDUP_REMOVED lines=20> */
.L_x_2547:
        /* <DEDUP_REMOVED lines=55> */
.L_x_2546:
[----:B------:R-:W-:Y:S05]  /*3af0*/  BSYNC B1 ;  /* 0x0000000000017941 */ /* 0x000fea0003800000 */
.L_x_2545:
        /* <DEDUP_REMOVED lines=36> */
.L_x_2549:
[----:B------:R-:W-:Y:S05]  /*3d40*/  BSYNC B1 ;  /* 0x0000000000017941 */ /* 0x000fea0003800000 */
.L_x_2548:
        /* <DEDUP_REMOVED lines=15> */
.L_x_2542:
[----:B------:R-:W-:Y:S05]  /*3e40*/  BSYNC B0 ;  /* 0x0000000000007941 */ /* 0x000fea0003800000 */
.L_x_2541:
        /* <DEDUP_REMOVED lines=39> */
.L_x_2566:
        /* <DEDUP_REMOVED lines=43> */
.L_x_2576:
        /* <DEDUP_REMOVED lines=38> */
.L_x_2586:
        /* <DEDUP_REMOVED lines=8> */
.L_x_2552:
[----:B------:R-:W-:Y:S05]  /*4650*/  BSYNC B0 ;  /* 0x0000000000007941 */ /* 0x000fea0003800000 */
.L_x_2551:
        /* <DEDUP_REMOVED lines=144> */
.L_x_2620:
[----:B----4-:R-:W-:Y:S01]  /*4f60*/  FADD.FTZ R12, R12, R21 ;  /* 0x000000150c0c7221 */ /* 0x010fe20000010000 */
[----:B------:R-:W-:-:S04]  /*4f70*/  @!P1 F2FP.F16.F32.PACK_AB R0, RZ, R0 ;  /* 0x00000000ff00923e */ /* 0x000fc800000000ff */
[----:B------:R-:W-:Y:S01]  /*4f80*/  @!P1 F2FP.F16.F32.PACK_AB R12, RZ, R12 ;  /* 0x0000000cff0c923e */ /* 0x000fe200000000ff */
[----:B------:R1:W-:Y:S04]  /*4f90*/  @!P1 STG.E.U16 desc[UR10][R10.64+0xb4], R0 ;  /* 0x0000b4000a009986 */ /* 0x0003e8000c10150a */
[----:B------:R1:W-:Y:S02]  /*4fa0*/  @!P1 STG.E.U16 desc[UR10][R14.64+0xb4], R12 ;  /* 0x0000b40c0e009986 */ /* 0x0003e4000c10150a */
.L_x_2550:
[----:B------:R-:W-:Y:S05]  /*4fb0*/  WARPSYNC.ALL ;  /* 0x0000000000007948 */ /* 0x000fea0003800000 */
[----:B------:R-:W-:Y:S01]  /*4fc0*/  UISETP.GE.AND UP0, UPT, UR5, -0x2440, UPT ;  /* 0xffffdbc00500788c */ /* 0x000fe2000bf06270 */
[----:B------:R-:W-:Y:S01]  /*4fd0*/  BAR.SYNC.DEFER_BLOCKING 0x0 ;  /* 0x0000000000007b1d */ /* 0x000fe20000010000 */
[----:B------:R-:W-:-:S04]  /*4fe0*/  UIADD3 UR5, UR5, 0x2800, URZ ;  /* 0x0000280005057890 */ /* 0x000fc8000fffe03f */
[----:B------:R-:W-:-:S13]  /*4ff0*/  PLOP3.LUT P0, PT, PT, PT, UP0, 0x80, 0x0 ;  /* 0x000000000000781c */ /* 0x000fda0003f0f008 */
[----:B------:R-:W-:Y:S05]  /*5000*/  @!P0 BRA `(.L_x_2557) ;  /* 0xffffffe000d88947 */ /* 0x000fea000383ffff */
[----:B------:R-:W-:Y:S05]  /*5010*/  EXIT ;  /* 0x000000000000794d */ /* 0x000fea0003800000 */
.L_x_2553:
[----:B------:R-:W-:Y:S01]  /*5020*/  MOV R18, 0x8 ;  /* 0x0000000800127802 */ /* 0x000fe20000000f00 */
[----:B------:R-:W-:Y:S01]  /*5030*/  IMAD.MOV.U32 R20, RZ, RZ, 0xffff ;  /* 0x0000ffffff147424 */ /* 0x000fe200078e00ff */
[----:B------:R-:W-:-:S07]  /*5040*/  MOV R19, 0x101f ;  /* 0x0000101f00137802 */ /* 0x000fce0000000f00 */
[----:B012---:R-:W-:Y:S05]  /*5050*/  WARPSYNC.COLLECTIVE R20, `(.L_x_2558) ;  /* 0x0000000014087348 */ /* 0x007fea0003c00000 */
[----:B-1----:R1:W3:Y:S02]  /*5060*/  SHFL.BFLY P2, R22, R17, R18, R19 ;  /* 0x0c00001211167389 */ /* 0x0022e40000040013 */
[----:B0123--:R-:W-:Y:S01]  /*5070*/  ENDCOLLECTIVE ;  /* 0x000000000000791b */ /* 0x00ffe20003800000 */
.L_x_2558:
[----:B------:R-:W-:Y:S01]  /*5080*/  FADD.FTZ R10, R22, R17 ;  /* 0x00000011160a7221 */ /* 0x000fe20000010000 */
[----:B------:R-:W-:-:S07]  /*5090*/  MOV R17, R0 ;  /* 0x0000000000117202 */ /* 0x000fce0000000f00 */
[----:B------:R-:W-:Y:S05]  /*50a0*/  WARPSYNC.COLLECTIVE R20, `(.L_x_2559) ;  /* 0x0000000014087348 */ /* 0x000fea0003c00000 */
[----:B------:R0:W1:Y:S02]  /*50b0*/  SHFL.BFLY P2, R22, R17, R18, R19 ;  /* 0x0c00001211167389 */ /* 0x0000640000040013 */
[----:B01----:R-:W-:Y:S01]  /*50c0*/  ENDCOLLECTIVE ;  /* 0x000000000000791b */ /* 0x003fe20003800000 */
.L_x_2559:
[----:B------:R-:W-:Y:S02]  /*50d0*/  MOV R17, R10 ;  /* 0x0000000a00117202 */ /* 0x000fe40000000f00 */
[----:B------:R-:W-:Y:S02]  /*50e0*/  MOV R18, 0x4 ;  /* 0x0000000400127802 */ /* 0x000fe40000000f00 */
[----:B------:R-:W-:-:S07]  /*50f0*/  MOV R11, R22 ;  /* 0x00000016000b7202 */ /* 0x000fce0000000f00 */
[----:B------:R-:W-:Y:S05]  /*5100*/  WARPSYNC.COLLECTIVE R20, `(.L_x_2560) ;  /* 0x0000000014087348 */ /* 0x000fea0003c00000 */
[----:B------:R0:W1:Y:S02]  /*5110*/  SHFL.BFLY P2, R22, R17, R18, R19 ;  /* 0x0c00001211167389 */ /* 0x0000640000040013 */
[----:B01----:R-:W-:Y:S01]  /*5120*/  ENDCOLLECTIVE ;  /* 0x000000000000791b */ /* 0x003fe20003800000 */
.L_x_2560:
[----:B------:R-:W-:-:S04]  /*5130*/  FADD.FTZ R11, R11, R0 ;  /* 0x000000000b0b7221 */ /* 0x000fc80000010000 */
[----:B------:R-:W-:Y:S02]  /*5140*/  IMAD.MOV.U32 R17, RZ, RZ, R11 ;  /* 0x000000ffff117224 */ /* 0x000fe400078e000b */
[----:B------:R-:W-:-:S07]  /*5150*/  FADD.FTZ R14, R10, R22 ;  /* 0x000000160a0e7221 */ /* 0x000fce0000010000 */
[----:B------:R-:W-:Y:S05]  /*5160*/  WARPSYNC.COLLECTIVE R20, `(.L_x_2561) ;  /* 0x0000000014087348 */ /* 0x000fea0003c00000 */
[----:B------:R0:W1:Y:S02]  /*5170*/  SHFL.BFLY P2, R22, R17, R18, R19 ;  /* 0x0c00001211167389 */ /* 0x0000640000040013 */
[----:B01----:R-:W-:Y:S01]  /*5180*/  ENDCOLLECTIVE ;  /* 0x000000000000791b */ /* 0x003fe20003800000 */
.L_x_2561:
[----:B------:R-:W-:Y:S02]  /*5190*/  MOV R17, R14 ;  /* 0x0000000e00117202 */ /* 0x000fe40000000f00 */
[----:B------:R-:W-:Y:S02]  /*51a0*/  MOV R18, 0x2 ;  /* 0x0000000200127802 */ /* 0x000fe40000000f00 */
[----:B------:R-:W-:-:S07]  /*51b0*/  MOV R12, R22 ;  /* 0x00000016000c7202 */ /* 0x000fce0000000f00 */
[----:B------:R-:W-:Y:S05]  /*51c0*/  WARPSYNC.COLLECTIVE R20, `(.L_x_2562) ;  /* 0x0000000014087348 */ /* 0x000fea0003c00000 */
[----:B------:R0:W1:Y:S02]  /*51d0*/  SHFL.BFLY P2, R22, R17, R18, R19 ;  /* 0x0c00001211167389 */ /* 0x0000640000040013 */
[----:B01----:R-:W-:Y:S01]  /*51e0*/  ENDCOLLECTIVE ;  /* 0x000000000000791b */ /* 0x003fe20003800000 */
.L_x_2562:
[----:B------:R-:W-:-:S05]  /*51f0*/  FADD.FTZ R15, R11, R12 ;  /* 0x0000000c0b0f7221 */ /* 0x000fca0000010000 */
[----:B------:R-:W-:Y:S01]  /*5200*/  MOV R17, R15 ;  /* 0x0000000f00117202 */ /* 0x000fe20000000f00 */
[----:B------:R-:W-:-:S07]  /*5210*/  FADD.FTZ R10, R14, R22 ;  /* 0x000000160e0a7221 */ /* 0x000fce0000010000 */
[----:B------:R-:W-:Y:S05]  /*5220*/  WARPSYNC.COLLECTIVE R20, `(.L_x_2563) ;  /* 0x0000000014087348 */ /* 0x000fea0003c00000 */
[----:B------:R0:W1:Y:S02]  /*5230*/  SHFL.BFLY P2, R22, R17, R18, R19 ;  /* 0x0c00001211167389 */ /* 0x0000640000040013 */
[----:B01----:R-:W-:Y:S01]  /*5240*/  ENDCOLLECTIVE ;  /* 0x000000000000791b */ /* 0x003fe20003800000 */
.L_x_2563:
[----:B------:R-:W-:Y:S02]  /*5250*/  MOV R17, R10 ;  /* 0x0000000a00117202 */ /* 0x000fe40000000f00 */
[----:B------:R-:W-:Y:S01]  /*5260*/  MOV R18, 0x1 ;  /* 0x0000000100127802 */ /* 0x000fe20000000f00 */
[----:B------:R-:W-:-:S07]  /*5270*/  IMAD.MOV.U32 R0, RZ, RZ, R22 ;  /* 0x000000ffff007224 */ /* 0x000fce00078e0016 */
[----:B------:R-:W-:Y:S05]  /*5280*/  WARPSYNC.COLLECTIVE R20, `(.L_x_2564) ;  /* 0x0000000014087348 */ /* 0x000fea0003c00000 */
[----:B------:R0:W1:Y:S02]  /*5290*/  SHFL.BFLY P2, R22, R17, R18, R19 ;  /* 0x0c00001211167389 */ /* 0x0000640000040013 */
[----:B01----:R-:W-:Y:S01]  /*52a0*/  ENDCOLLECTIVE ;  /* 0x000000000000791b */ /* 0x003fe20003800000 */
.L_x_2564:
[----:B------:R-:W-:-:S05]  /*52b0*/  FADD.FTZ R0, R15, R0 ;  /* 0x000000000f007221 */ /* 0x000fca0000010000 */
[----:B------:R-:W-:Y:S01]  /*52c0*/  MOV R17, R0 ;  /* 0x0000000000117202 */ /* 0x000fe20000000f00 */
[----:B------:R-:W-:-:S07]  /*52d0*/  FADD.FTZ R12, R10, R22 ;  /* 0x000000160a0c7221 */ /* 0x000fce0000010000 */
[----:B------:R-:W-:Y:S05]  /*52e0*/  WARPSYNC.COLLECTIVE R20, `(.L_x_2565) ;  /* 0x0000000014087348 */ /* 0x000fea0003c00000 */
[----:B------:R0:W1:Y:S02]  /*52f0*/  SHFL.BFLY P2, R22, R17, R18, R19 ;  /* 0x0c00001211167389 */ /* 0x0000640000040013 */
[----:B01----:R-:W-:Y:S01]  /*5300*/  ENDCOLLECTIVE ;  /* 0x000000000000791b */ /* 0x003fe20003800000 */
.L_x_2565:
[----:B------:R-:W-:Y:S01]  /*5310*/  MOV R21, R22 ;  /* 0x0000001600157202 */ /* 0x000fe20000000f00 */
[----:B------:R-:W-:Y:S06]  /*5320*/  BRA `(.L_x_2566) ;  /* 0xffffffec00647947 */ /* 0x000fec000383ffff */
.L_x_2554:
[----:B------:R-:W-:Y:S01]  /*5330*/  BSSY B1, `(.L_x_2567) ;  /* 0x0000007000017945 */ /* 0x000fe20003800000 */
[----:B------:R-:W-:Y:S01]  /*5340*/  IMAD.MOV.U32 R18, RZ, RZ, 0x8 ;  /* 0x00000008ff127424 */ /* 0x000fe200078e00ff */
[----:B------:R-:W-:Y:S02]  /*5350*/  MOV R19, 0x101f ;  /* 0x0000101f00137802 */ /* 0x000fe40000000f00 */
[----:B------:R-:W-:-:S07]  /*5360*/  MOV R20, 0xffff ;  /* 0x0000ffff00147802 */ /* 0x000fce0000000f00 */
[----:B01234-:R-:W-:Y:S05]  /*5370*/  WARPSYNC.COLLECTIVE R20, `(.L_x_2568) ;  /* 0x0000000014087348 */ /* 0x01ffea0003c00000 */
[----:B----4-:R4:W0:Y:S02]  /*5380*/  SHFL.BFLY P2, R22, R17, R18, R19 ;  /* 0x0c00001211167389 */ /* 0x0108240000040013 */
[----:B01234-:R-:W-:Y:S01]  /*5390*/  ENDCOLLECTIVE ;  /* 0x000000000000791b */ /* 0x01ffe20003800000 */
.L_x_2568:
[----:B------:R-:W-:Y:S05]  /*53a0*/  BSYNC B1 ;  /* 0x0000000000017941 */ /* 0x000fea0003800000 */
.L_x_2567:
        /* <DEDUP_REMOVED lines=8> */
.L_x_2569:
[----:B------:R-:W-:Y:S01]  /*5430*/  HFMA2.MMA R18, -RZ, RZ, 0, 2.384185791015625e-07 ;  /* 0x00000004ff127435 */ /* 0x000fe200000001ff */
[----:B------:R-:W-:Y:S02]  /*5440*/  MOV R17, R12 ;  /* 0x0000000c00117202 */ /* 0x000fe40000000f00 */
[----:B------:R-:W-:-:S08]  /*5450*/  MOV R21, R22 ;  /* 0x0000001600157202 */ /* 0x000fd00000000f00 */
[----:B------:R-:W-:Y:S05]  /*5460*/  WARPSYNC.COLLECTIVE R20, `(.L_x_2570) ;  /* 0x0000000014087348 */ /* 0x000fea0003c00000 */
[----:B------:R0:W1:Y:S02]  /*5470*/  SHFL.BFLY P2, R22, R17, R18, R19 ;  /* 0x0c00001211167389 */ /* 0x0000640000040013 */
[----:B01----:R-:W-:Y:S01]  /*5480*/  ENDCOLLECTIVE ;  /* 0x000000000000791b */ /* 0x003fe20003800000 */
.L_x_2570:
[----:B------:R-:W-:-:S04]  /*5490*/  FADD.FTZ R16, R21, R0 ;  /* 0x0000000015107221 */ /* 0x000fc80000010000 */
[----:B------:R-:W-:Y:S02]  /*54a0*/  IMAD.MOV.U32 R17, RZ, RZ, R16 ;  /* 0x000000ffff117224 */ /* 0x000fe400078e0010 */
[----:B------:R-:W-:-:S07]  /*54b0*/  FADD.FTZ R21, R12, R22 ;  /* 0x000000160c157221 */ /* 0x000fce0000010000 */
[----:B------:R-:W-:Y:S05]  /*54c0*/  WARPSYNC.COLLECTIVE R20, `(.L_x_2571) ;  /* 0x0000000014087348 */ /* 0x000fea0003c00000 */
[----:B------:R0:W1:Y:S02]  /*54d0*/  SHFL.BFLY P2, R22, R17, R18, R19 ;  /* 0x0c00001211167389 */ /* 0x0000640000040013 */
[----:B01----:R-:W-:Y:S01]  /*54e0*/  ENDCOLLECTIVE ;  /* 0x000000000000791b */ /* 0x003fe20003800000 */
.L_x_2571:
[----:B------:R-:W-:Y:S01]  /*54f0*/  HFMA2.MMA R18, -RZ, RZ, 0, 1.1920928955078125e-07 ;  /* 0x00000002ff127435 */ /* 0x000fe200000001ff */
[----:B------:R-:W-:Y:S02]  /*5500*/  MOV R17, R21 ;  /* 0x0000001500117202 */ /* 0x000fe40000000f00 */
[----:B------:R-:W-:-:S08]  /*5510*/  MOV R23, R22 ;  /* 0x0000001600177202 */ /* 0x000fd00000000f00 */
[----:B------:R-:W-:Y:S05]  /*5520*/  WARPSYNC.COLLECTIVE R20, `(.L_x_2572) ;  /* 0x0000000014087348 */ /* 0x000fea0003c00000 */
[----:B------:R0:W1:Y:S02]  /*5530*/  SHFL.BFLY P2, R22, R17, R18, R19 ;  /* 0x0c00001211167389 */ /* 0x0000640000040013 */
[----:B01----:R-:W-:Y:S01]  /*5540*/  ENDCOLLECTIVE ;  /* 0x000000000000791b */ /* 0x003fe20003800000 */
.L_x_2572:
[----:B------:R-:W-:-:S05]  /*5550*/  FADD.FTZ R23, R16, R23 ;  /* 0x0000001710177221 */ /* 0x000fca0000010000 */
[----:B------:R-:W-:Y:S01]  /*5560*/  MOV R17, R23 ;  /* 0x0000001700117202 */ /* 0x000fe20000000f00 */
[----:B------:R-:W-:-:S07]  /*5570*/  FADD.FTZ R0, R21, R22 ;  /* 0x0000001615007221 */ /* 0x000fce0000010000 */
[----:B------:R-:W-:Y:S05]  /*5580*/  WARPSYNC.COLLECTIVE R20, `(.L_x_2573) ;  /* 0x0000000014087348 */ /* 0x000fea0003c00000 */
[----:B------:R0:W1:Y:S02]  /*5590*/  SHFL.BFLY P2, R22, R17, R18, R19 ;  /* 0x0c00001211167389 */ /* 0x0000640000040013 */
[----:B01----:R-:W-:Y:S01]  /*55a0*/  ENDCOLLECTIVE ;  /* 0x000000000000791b */ /* 0x003fe20003800000 */
.L_x_2573:
[----:B------:R-:W-:Y:S01]  /*55b0*/  HFMA2.MMA R18, -RZ, RZ, 0, 5.9604644775390625e-08 ;  /* 0x00000001ff127435 */ /* 0x000fe200000001ff */
[----:B------:R-:W-:Y:S01]  /*55c0*/  MOV R17, R0 ;  /* 0x0000000000117202 */ /* 0x000fe20000000f00 */
[----:B------:R-:W-:-:S09]  /*55d0*/  IMAD.MOV.U32 R24, RZ, RZ, R22 ;  /* 0x000000ffff187224 */ /* 0x000fd200078e0016 */
[----:B------:R-:W-:Y:S05]  /*55e0*/  WARPSYNC.COLLECTIVE R20, `(.L_x_2574) ;  /* 0x0000000014087348 */ /* 0x000fea0003c00000 */
[----:B------:R0:W1:Y:S02]  /*55f0*/  SHFL.BFLY P2, R22, R17, R18, R19 ;  /* 0x0c00001211167389 */ /* 0x0000640000040013 */
[----:B01----:R-:W-:Y:S01]  /*5600*/  ENDCOLLECTIVE ;  /* 0x000000000000791b */ /* 0x003fe20003800000 */
.L_x_2574:
[----:B------:R-:W-:-:S05]  /*5610*/  FADD.FTZ R12, R23, R24 ;  /* 0x00000018170c7221 */ /* 0x000fca0000010000 */
[----:B------:R-:W-:Y:S01]  /*5620*/  MOV R17, R12 ;  /* 0x0000000c00117202 */ /* 0x000fe20000000f00 */
[----:B------:R-:W-:-:S07]  /*5630*/  FADD.FTZ R16, R0, R22 ;  /* 0x0000001600107221 */ /* 0x000fce0000010000 */
[----:B------:R-:W-:Y:S05]  /*5640*/  WARPSYNC.COLLECTIVE R20, `(.L_x_2575) ;  /* 0x0000000014087348 */ /* 0x000fea0003c00000 */
[----:B------:R0:W1:Y:S02]  /*5650*/  SHFL.BFLY P2, R22, R17, R18, R19 ;  /* 0x0c00001211167389 */ /* 0x0000640000040013 */
[----:B01----:R-:W-:Y:S01]  /*5660*/  ENDCOLLECTIVE ;  /* 0x000000000000791b */ /* 0x003fe20003800000 */
.L_x_2575:
[----:B------:R-:W-:Y:S01]  /*5670*/  MOV R25, R22 ;  /* 0x0000001600197202 */ /* 0x000fe20000000f00 */
[----:B------:R-:W-:Y:S06]  /*5680*/  BRA `(.L_x_2576) ;  /* 0xffffffec00387947 */ /* 0x000fec000383ffff */
.L_x_2555:
[----:B------:R-:W-:Y:S01]  /*5690*/  BSSY B1, `(.L_x_2577) ;  /* 0x0000007000017945 */ /* 0x000fe20003800000 */
[----:B------:R-:W-:Y:S01]  /*56a0*/  IMAD.MOV.U32 R18, RZ, RZ, 0x8 ;  /* 0x00000008ff127424 */ /* 0x000fe200078e00ff */
[----:B------:R-:W-:Y:S02]  /*56b0*/  MOV R19, 0x101f ;  /* 0x0000101f00137802 */ /* 0x000fe40000000f00 */
[----:B------:R-:W-:-:S07]  /*56c0*/  MOV R20, 0xffff ;  /* 0x0000ffff00147802 */ /* 0x000fce0000000f00 */
[----:B01234-:R-:W-:Y:S05]  /*56d0*/  WARPSYNC.COLLECTIVE R20, `(.L_x_2578) ;  /* 0x0000000014087348 */ /* 0x01ffea0003c00000 */
[----:B0-----:R0:W0:Y:S02]  /*56e0*/  SHFL.BFLY P2, R22, R17, R18, R19 ;  /* 0x0c00001211167389 */ /* 0x0010240000040013 */
[----:B01234-:R-:W-:Y:S01]  /*56f0*/  ENDCOLLECTIVE ;  /* 0x000000000000791b */ /* 0x01ffe20003800000 */
.L_x_2578:
[----:B------:R-:W-:Y:S05]  /*5700*/  BSYNC B1 ;  /* 0x0000000000017941 */ /* 0x000fea0003800000 */
.L_x_2577:
        /* <DEDUP_REMOVED lines=8> */
.L_x_2579:
[----:B------:R-:W-:Y:S01]  /*5790*/  HFMA2.MMA R18, -RZ, RZ, 0, 2.384185791015625e-07 ;  /* 0x00000004ff127435 */ /* 0x000fe200000001ff */
[----:B------:R-:W-:Y:S02]  /*57a0*/  MOV R17, R12 ;  /* 0x0000000c00117202 */ /* 0x000fe40000000f00 */
[----:B------:R-:W-:-:S08]  /*57b0*/  MOV R21, R22 ;  /* 0x0000001600157202 */ /* 0x000fd00000000f00 */
[----:B------:R-:W-:Y:S05]  /*57c0*/  WARPSYNC.COLLECTIVE R20, `(.L_x_2580) ;  /* 0x0000000014087348 */ /* 0x000fea0003c00000 */
[----:B------:R0:W1:Y:S02]  /*57d0*/  SHFL.BFLY P2, R22, R17, R18, R19 ;  /* 0x0c00001211167389 */ /* 0x0000640000040013 */
[----:B01----:R-:W-:Y:S01]  /*57e0*/  ENDCOLLECTIVE ;  /* 0x000000000000791b */ /* 0x003fe20003800000 */
.L_x_2580:
[----:B------:R-:W-:-:S04]  /*57f0*/  FADD.FTZ R16, R21, R0 ;  /* 0x0000000015107221 */ /* 0x000fc80000010000 */
[----:B------:R-:W-:Y:S02]  /*5800*/  IMAD.MOV.U32 R17, RZ, RZ, R16 ;  /* 0x000000ffff117224 */ /* 0x000fe400078e0010 */
[----:B------:R-:W-:-:S07]  /*5810*/  FADD.FTZ R21, R12, R22 ;  /* 0x000000160c157221 */ /* 0x000fce0000010000 */
[----:B------:R-:W-:Y:S05]  /*5820*/  WARPSYNC.COLLECTIVE R20, `(.L_x_2581) ;  /* 0x0000000014087348 */ /* 0x000fea0003c00000 */
[----:B------:R0:W1:Y:S02]  /*5830*/  SHFL.BFLY P2, R22, R17, R18, R19 ;  /* 0x0c00001211167389 */ /* 0x0000640000040013 */
[----:B01----:R-:W-:Y:S01]  /*5840*/  ENDCOLLECTIVE ;  /* 0x000000000000791b */ /* 0x003fe20003800000 */
.L_x_2581:
[----:B------:R-:W-:Y:S01]  /*5850*/  HFMA2.MMA R18, -RZ, RZ, 0, 1.1920928955078125e-07 ;  /* 0x00000002ff127435 */ /* 0x000fe200000001ff */
[----:B------:R-:W-:Y:S02]  /*5860*/  MOV R17, R21 ;  /* 0x0000001500117202 */ /* 0x000fe40000000f00 */
[----:B------:R-:W-:-:S08]  /*5870*/  MOV R23, R22 ;  /* 0x0000001600177202 */ /* 0x000fd00000000f00 */
[----:B------:R-:W-:Y:S05]  /*5880*/  WARPSYNC.COLLECTIVE R20, `(.L_x_2582) ;  /* 0x0000000014087348 */ /* 0x000fea0003c00000 */
[----:B------:R0:W1:Y:S02]  /*5890*/  SHFL.BFLY P2, R22, R17, R18, R19 ;  /* 0x0c00001211167389 */ /* 0x0000640000040013 */
[----:B01----:R-:W-:Y:S01]  /*58a0*/  ENDCOLLECTIVE ;  /* 0x000000000000791b */ /* 0x003fe20003800000 */
.L_x_2582:
[----:B------:R-:W-:-:S05]  /*58b0*/  FADD.FTZ R23, R16, R23 ;  /* 0x0000001710177221 */ /* 0x000fca0000010000 */
[----:B------:R-:W-:Y:S01]  /*58c0*/  MOV R17, R23 ;  /* 0x0000001700117202 */ /* 0x000fe20000000f00 */
[----:B------:R-:W-:-:S07]  /*58d0*/  FADD.FTZ R0, R21, R22 ;  /* 0x0000001615007221 */ /* 0x000fce0000010000 */
[----:B------:R-:W-:Y:S05]  /*58e0*/  WARPSYNC.COLLECTIVE R20, `(.L_x_2583) ;  /* 0x0000000014087348 */ /* 0x000fea0003c00000 */
[----:B------:R0:W1:Y:S02]  /*58f0*/  SHFL.BFLY P2, R22, R17, R18, R19 ;  /* 0x0c00001211167389 */ /* 0x0000640000040013 */
[----:B01----:R-:W-:Y:S01]  /*5900*/  ENDCOLLECTIVE ;  /* 0x000000000000791b */ /* 0x003fe20003800000 */
.L_x_2583:
[----:B------:R-:W-:Y:S01]  /*5910*/  HFMA2.MMA R18, -RZ, RZ, 0, 5.9604644775390625e-08 ;  /* 0x00000001ff127435 */ /* 0x000fe200000001ff */
[----:B------:R-:W-:Y:S01]  /*5920*/  MOV R17, R0 ;  /* 0x0000000000117202 */ /* 0x000fe20000000f00 */
[----:B------:R-:W-:-:S09]  /*5930*/  IMAD.MOV.U32 R24, RZ, RZ, R22 ;  /* 0x000000ffff187224 */ /* 0x000fd200078e0016 */
[----:B------:R-:W-:Y:S05]  /*5940*/  WARPSYNC.COLLECTIVE R20, `(.L_x_2584) ;  /* 0x0000000014087348 */ /* 0x000fea0003c00000 */
[----:B------:R0:W1:Y:S02]  /*5950*/  SHFL.BFLY P2, R22, R17, R18, R19 ;  /* 0x0c00001211167389 */ /* 0x0000640000040013 */
[----:B01----:R-:W-:Y:S01]  /*5960*/  ENDCOLLECTIVE ;  /* 0x000000000000791b */ /* 0x003fe20003800000 */
.L_x_2584:
[----:B------:R-:W-:-:S05]  /*5970*/  FADD.FTZ R12, R23, R24 ;  /* 0x00000018170c7221 */ /* 0x000fca0000010000 */
[----:B------:R-:W-:Y:S01]  /*5980*/  MOV R17, R12 ;  /* 0x0000000c00117202 */ /* 0x000fe20000000f00 */
[----:B------:R-:W-:-:S07]  /*5990*/  FADD.FTZ R16, R0, R22 ;  /* 0x0000001600107221 */ /* 0x000fce0000010000 */
[----:B------:R-:W-:Y:S05]  /*59a0*/  WARPSYNC.COLLECTIVE R20, `(.L_x_2585) ;  /* 0x0000000014087348 */ /* 0x000fea0003c00000 */
[----:B------:R0:W1:Y:S02]  /*59b0*/  SHFL.BFLY P2, R22, R17, R18, R19 ;  /* 0x0c00001211167389 */ /* 0x0000640000040013 */
[----:B01----:R-:W-:Y:S01]  /*59c0*/  ENDCOLLECTIVE ;  /* 0x000000000000791b */ /* 0x003fe20003800000 */
.L_x_2585:
[----:B------:R-:W-:Y:S01]  /*59d0*/  MOV R25, R22 ;  /* 0x0000001600197202 */ /* 0x000fe20000000f00 */
[----:B------:R-:W-:Y:S06]  /*59e0*/  BRA `(.L_x_2586) ;  /* 0xffffffe800f87947 */ /* 0x000fec000383ffff */
.L_x_2556:
[----:B------:R-:W-:Y:S01]  /*59f0*/  BSSY B0, `(.L_x_2587) ;  /* 0x0000007000007945 */ /* 0x000fe20003800000 */
[----:B------:R-:W-:Y:S01]  /*5a00*/  IMAD.MOV.U32 R18, RZ, RZ, 0x8 ;  /* 0x00000008ff127424 */ /* 0x000fe200078e00ff */
[----:B------:R-:W-:Y:S02]  /*5a10*/  MOV R19, 0x101f ;  /* 0x0000101f00137802 */ /* 0x000fe40000000f00 */
[----:B------:R-:W-:-:S07]  /*5a20*/  MOV R20, 0xffff ;  /* 0x0000ffff00147802 */ /* 0x000fce0000000f00 */
[----:B01234-:R-:W-:Y:S05]  /*5a30*/  WARPSYNC.COLLECTIVE R20, `(.L_x_2588) ;  /* 0x0000000014087348 */ /* 0x01ffea0003c00000 */
[----:B---3--:R3:W0:Y:S02]  /*5a40*/  SHFL.BFLY P2, R22, R17, R18, R19 ;  /* 0x0c00001211167389 */ /* 0x0086240000040013 */
[----:B01234-:R-:W-:Y:S01]  /*5a50*/  ENDCOLLECTIVE ;  /* 0x000000000000791b */ /* 0x01ffe20003800000 */
.L_x_2588:
[----:B------:R-:W-:Y:S05]  /*5a60*/  BSYNC B0 ;  /* 0x0000000000007941 */ /* 0x000fea0003800000 */
.L_x_2587:
        /* <DEDUP_REMOVED lines=10> */
.L_x_2589:
        /* <DEDUP_REMOVED lines=10> */
.L_x_2590:
[----:B------:R-:W-:-:S05]  /*5bb0*/  FADD.FTZ R12, R12, R15 ;  /* 0x0000000f0c0c7221 */ /* 0x000fca0000010000 */
[----:B------:R-:W-:Y:S01]  /*5bc0*/  MOV R17, R12 ;  /* 0x0000000c00117202 */ /* 0x000fe20000000f00 */
[----:B------:R-:W-:-:S07]  /*5bd0*/  IMAD.MOV.U32 R16, RZ, RZ, R22 ;  /* 0x000000ffff107224 */ /* 0x000fce00078e0016 */
[----:B------:R-:W-:Y:S05]  /*5be0*/  WARPSYNC.COLLECTIVE R20, `(.L_x_2591) ;  /* 0x0000000014087348 */ /* 0x000fea0003c00000 */
[----:B------:R0:W1:Y:S02]  /*5bf0*/  SHFL.BFLY P2, R22, R17, R18, R19 ;  /* 0x0c00001211167389 */ /* 0x0000640000040013 */
[----:B01----:R-:W-:Y:S01]  /*5c00*/  ENDCOLLECTIVE ;  /* 0x000000000000791b */ /* 0x003fe20003800000 */
.L_x_2591:
[----:B------:R-:W-:Y:S01]  /*5c10*/  FADD.FTZ R15, R23, R16 ;  /* 0x00000010170f7221 */ /* 0x000fe20000010000 */
[----:B------:R-:W-:-:S04]  /*5c20*/  HFMA2.MMA R18, -RZ, RZ, 0, 1.1920928955078125e-07 ;  /* 0x00000002ff127435 */ /* 0x000fc800000001ff */
[----:B------:R-:W-:Y:S02]  /*5c30*/  MOV R17, R15 ;  /* 0x0000000f00117202 */ /* 0x000fe40000000f00 */
[----:B------:R-:W-:-:S07]  /*5c40*/  MOV R11, R22 ;  /* 0x00000016000b7202 */ /* 0x000fce0000000f00 */
[----:B------:R-:W-:Y:S05]  /*5c50*/  WARPSYNC.COLLECTIVE R20, `(.L_x_2592) ;  /* 0x0000000014087348 */ /* 0x000fea0003c00000 */
[----:B------:R0:W1:Y:S02]  /*5c60*/  SHFL.BFLY P2, R22, R17, R18, R19 ;  /* 0x0c00001211167389 */ /* 0x0000640000040013 */
[----:B01----:R-:W-:Y:S01]  /*5c70*/  ENDCOLLECTIVE ;  /* 0x000000000000791b */ /* 0x003fe20003800000 */
.L_x_2592:
[----:B------:R-:W-:-:S05]  /*5c80*/  FADD.FTZ R16, R12, R11 ;  /* 0x0000000b0c107221 */ /* 0x000fca0000010000 */
[----:B------:R-:W-:Y:S01]  /*5c90*/  MOV R17, R16 ;  /* 0x0000001000117202 */ /* 0x000fe20000000f00 */
[----:B------:R-:W-:-:S07]  /*5ca0*/  IMAD.MOV.U32 R14, RZ, RZ, R22 ;  /* 0x000000ffff0e7224 */ /* 0x000fce00078e0016 */
[----:B------:R-:W-:Y:S05]  /*5cb0*/  WARPSYNC.COLLECTIVE R20, `(.L_x_2593) ;  /* 0x0000000014087348 */ /* 0x000fea0003c00000 */
[----:B------:R0:W1:Y:S02]  /*5cc0*/  SHFL.BFLY P2, R22, R17, R18, R19 ;  /* 0x0c00001211167389 */ /* 0x0000640000040013 */
[----:B01----:R-:W-:Y:S01]  /*5cd0*/  ENDCOLLECTIVE ;  /* 0x000000000000791b */ /* 0x003fe20003800000 */
.L_x_2593:
[----:B------:R-:W-:Y:S01]  /*5ce0*/  FADD.FTZ R14, R15, R14 ;  /* 0x0000000e0f0e7221 */ /* 0x000fe20000010000 */
[----:B------:R-:W-:-:S04]  /*5cf0*/  HFMA2.MMA R18, -RZ, RZ, 0, 5.9604644775390625e-08 ;  /* 0x00000001ff127435 */ /* 0x000fc800000001ff */
[----:B------:R-:W-:Y:S02]  /*5d00*/  MOV R17, R14 ;  /* 0x0000000e00117202 */ /* 0x000fe40000000f00 */
[----:B------:R-:W-:-:S07]  /*5d10*/  MOV R25, R22 ;  /* 0x0000001600197202 */ /* 0x000fce0000000f00 */
[----:B------:R-:W-:Y:S05]  /*5d20*/  WARPSYNC.COLLECTIVE R20, `(.L_x_2594) ;  /* 0x0000000014087348 */ /* 0x000fea0003c00000 */
[----:B------:R0:W1:Y:S02]  /*5d30*/  SHFL.BFLY P2, R22, R17, R18, R19 ;  /* 0x0c00001211167389 */ /* 0x0000640000040013 */
[----:B01----:R-:W-:Y:S01]  /*5d40*/  ENDCOLLECTIVE ;  /* 0x000000000000791b */ /* 0x003fe20003800000 */
.L_x_2594:
[----:B------:R-:W-:-:S05]  /*5d50*/  FADD.FTZ R12, R16, R25 ;  /* 0x00000019100c7221 */ /* 0x000fca0000010000 */
[----:B------:R-:W-:Y:S01]  /*5d60*/  MOV R17, R12 ;  /* 0x0000000c00117202 */ /* 0x000fe20000000f00 */
[----:B------:R-:W-:-:S07]  /*5d70*/  IMAD.MOV.U32 R15, RZ, RZ, R22 ;  /* 0x000000ffff0f7224 */ /* 0x000fce00078e0016 */
[----:B------:R-:W-:Y:S05]  /*5d80*/  WARPSYNC.COLLECTIVE R20, `(.L_x_2595) ;  /* 0x0000000014087348 */ /* 0x000fea0003c00000 */
[----:B------:R0:W1:Y:S02]  /*5d90*/  SHFL.BFLY P2, R22, R17, R18, R19 ;  /* 0x0c00001211167389 */ /* 0x0000640000040013 */
[----:B01----:R-:W-:Y:S01]  /*5da0*/  ENDCOLLECTIVE ;  /* 0x000000000000791b */ /* 0x003fe20003800000 */
.L_x_2595:
        /* <DEDUP_REMOVED lines=15> */
.L_x_2596:
[----:B------:R-:W-:Y:S02]  /*5ea0*/  MOV R17, R14 ;  /* 0x0000000e00117202 */ /* 0x000fe40000000f00 */
[----:B------:R-:W-:-:S07]  /*5eb0*/  MOV R10, R22 ;  /* 0x00000016000a7202 */ /* 0x000fce0000000f00 */
[----:B------:R-:W-:Y:S05]  /*5ec0*/  WARPSYNC.COLLECTIVE R20, `(.L_x_2597) ;  /* 0x0000000014087348 */ /* 0x000fea0003c00000 */
[----:B------:R0:W1:Y:S02]  /*5ed0*/  SHFL.BFLY P2, R22, R17, R18, R19 ;  /* 0x0c00001211167389 */ /* 0x0000640000040013 */
[----:B01----:R-:W-:Y:S01]  /*5ee0*/  ENDCOLLECTIVE ;  /* 0x000000000000791b */ /* 0x003fe20003800000 */
.L_x_2597:
[----:B------:R-:W-:-:S05]  /*5ef0*/  FADD.FTZ R10, R10, R11 ;  /* 0x0000000b0a0a7221 */ /* 0x000fca0000010000 */
[----:B------:R-:W-:Y:S01]  /*5f00*/  MOV R17, R10 ;  /* 0x0000000a00117202 */ /* 0x000fe20000000f00 */
[----:B------:R-:W-:Y:S01]  /*5f10*/  IMAD.MOV.U32 R18, RZ, RZ, 0x4 ;  /* 0x00000004ff127424 */ /* 0x000fe200078e00ff */
[----:B------:R-:W-:-:S07]  /*5f20*/  MOV R21, R22 ;  /* 0x0000001600157202 */ /* 0x000fce0000000f00 */
[----:B------:R-:W-:Y:S05]  /*5f30*/  WARPSYNC.COLLECTIVE R20, `(.L_x_2598) ;  /* 0x0000000014087348 */ /* 0x000fea0003c00000 */
[----:B------:R0:W1:Y:S02]  /*5f40*/  SHFL.BFLY P2, R22, R17, R18, R19 ;  /* 0x0c00001211167389 */ /* 0x0000640000040013 */
[----:B01----:R-:W-:Y:S01]  /*5f50*/  ENDCOLLECTIVE ;  /* 0x000000000000791b */ /* 0x003fe20003800000 */
.L_x_2598:
[----:B------:R-:W-:Y:S02]  /*5f60*/  FADD.FTZ R21, R21, R14 ;  /* 0x0000000e15157221 */ /* 0x000fe40000010000 */
[----:B------:R-:W0:Y:S03]  /*5f70*/  LDC.64 R14, c[0x0][0x220] ;  /* 0x00008800ff0e7b82 */ /* 0x000e260000000a00 */
[----:B------:R-:W-:Y:S01]  /*5f80*/  MOV R17, R21 ;  /* 0x0000001500117202 */ /* 0x000fe20000000f00 */
[----:B------:R-:W-:-:S07]  /*5f90*/  FADD.FTZ R11, R10, R22 ;  /* 0x000000160a0b7221 */ /* 0x000fce0000010000 */
[----:B0-----:R-:W-:Y:S05]  /*5fa0*/  WARPSYNC.COLLECTIVE R20, `(.L_x_2599) ;  /* 0x0000000014087348 */ /* 0x001fea0003c00000 */
[----:B------:R1:W2:Y:S02]  /*5fb0*/  SHFL.BFLY P2, R22, R17, R18, R19 ;  /* 0x0c00001211167389 */ /* 0x0002a40000040013 */
[----:B012---:R-:W-:Y:S01]  /*5fc0*/  ENDCOLLECTIVE ;  /* 0x000000000000791b */ /* 0x007fe20003800000 */
.L_x_2599:
[----:B------:R-:W-:Y:S01]  /*5fd0*/  HFMA2.MMA R18, -RZ, RZ, 0, 1.1920928955078125e-07 ;  /* 0x00000002ff127435 */ /* 0x000fe200000001ff */
[----:B------:R-:W-:Y:S02]  /*5fe0*/  MOV R17, R11 ;  /* 0x0000000b00117202 */ /* 0x000fe40000000f00 */
[----:B------:R-:W-:-:S08]  /*5ff0*/  MOV R24, R22 ;  /* 0x0000001600187202 */ /* 0x000fd00000000f00 */
[----:B------:R-:W-:Y:S05]  /*6000*/  WARPSYNC.COLLECTIVE R20, `(.L_x_2600) ;  /* 0x0000000014087348 */ /* 0x000fea0003c00000 */
[----:B------:R0:W1:Y:S02]  /*6010*/  SHFL.BFLY P2, R22, R17, R18, R19 ;  /* 0x0c00001211167389 */ /* 0x0000640000040013 */
[----:B01----:R-:W-:Y:S01]  /*6020*/  ENDCOLLECTIVE ;  /* 0x000000000000791b */ /* 0x003fe20003800000 */
.L_x_2600:
[----:B------:R-:W-:-:S04]  /*6030*/  FADD.FTZ R10, R21, R24 ;  /* 0x00000018150a7221 */ /* 0x000fc80000010000 */
[----:B------:R-:W-:Y:S02]  /*6040*/  IMAD.MOV.U32 R17, RZ, RZ, R10 ;  /* 0x000000ffff117224 */ /* 0x000fe400078e000a */
[----:B------:R-:W-:-:S07]  /*6050*/  FADD.FTZ R24, R11, R22 ;  /* 0x000000160b187221 */ /* 0x000fce0000010000 */
[----:B------:R-:W-:Y:S05]  /*6060*/  WARPSYNC.COLLECTIVE R20, `(.L_x_2601) ;  /* 0x0000000014087348 */ /* 0x000fea0003c00000 */
[----:B------:R0:W1:Y:S02]  /*6070*/  SHFL.BFLY P2, R22, R17, R18, R19 ;  /* 0x0c00001211167389 */ /* 0x0000640000040013 */
[----:B01----:R-:W-:Y:S01]  /*6080*/  ENDCOLLECTIVE ;  /* 0x000000000000791b */ /* 0x003fe20003800000 */
.L_x_2601:
[----:B------:R-:W-:Y:S01]  /*6090*/  HFMA2.MMA R18, -RZ, RZ, 0, 5.9604644775390625e-08 ;  /* 0x00000001ff127435 */ /* 0x000fe200000001ff */
[----:B------:R-:W-:Y:S02]  /*60a0*/  MOV R17, R24 ;  /* 0x0000001800117202 */ /* 0x000fe40000000f00 */
[----:B------:R-:W-:-:S08]  /*60b0*/  MOV R23, R22 ;  /* 0x0000001600177202 */ /* 0x000fd00000000f00 */
[----:B------:R-:W-:Y:S05]  /*60c0*/  WARPSYNC.COLLECTIVE R20, `(.L_x_2602) ;  /* 0x0000000014087348 */ /* 0x000fea0003c00000 */
[----:B------:R0:W1:Y:S02]  /*60d0*/  SHFL.BFLY P2, R22, R17, R18, R19 ;  /* 0x0c00001211167389 */ /* 0x0000640000040013 */
[----:B01----:R-:W-:Y:S01]  /*60e0*/  ENDCOLLECTIVE ;  /* 0x000000000000791b */ /* 0x003fe20003800000 */
.L_x_2602:
[----:B------:R-:W-:Y:S02]  /*60f0*/  FADD.FTZ R23, R10, R23 ;  /* 0x000000170a177221 */ /* 0x000fe40000010000 */
[----:B------:R-:W0:Y:S02]  /*6100*/  LDC.64 R10, c[0x0][0x218] ;  /* 0x00008600ff0a7b82 */ /* 0x000e240000000a00 */
[----:B------:R-:W-:Y:S01]  /*6110*/  IMAD.MOV.U32 R17, RZ, RZ, R23 ;  /* 0x000000ffff117224 */ /* 0x000fe200078e0017 */
[----:B------:R-:W-:-:S07]  /*6120*/  MOV R21, R22 ;  /* 0x0000001600157202 */ /* 0x000fce0000000f00 */
[----:B0-----:R-:W-:Y:S05]  /*6130*/  WARPSYNC.COLLECTIVE R20, `(.L_x_2603) ;  /* 0x0000000014087348 */ /* 0x001fea0003c00000 */
[----:B------:R1:W2:Y:S02]  /*6140*/  SHFL.BFLY P2, R22, R17, R18, R19 ;  /* 0x0c00001211167389 */ /* 0x0002a40000040013 */
[----:B012---:R-:W-:Y:S01]  /*6150*/  ENDCOLLECTIVE ;  /* 0x000000000000791b */ /* 0x007fe20003800000 */
.L_x_2603:
        /* <DEDUP_REMOVED lines=29> */
.L_x_2604:
[----:B------:R-:W-:Y:S01]  /*6330*/  MOV R17, R16 ;  /* 0x0000001000117202 */ /* 0x000fe20000000f00 */
[----:B------:R-:W-:-:S07]  /*6340*/  FADD.FTZ R12, R22, R23 ;  /* 0x00000017160c7221 */ /* 0x000fce0000010000 */
[----:B------:R-:W-:Y:S05]  /*6350*/  WARPSYNC.COLLECTIVE R20, `(.L_x_2605) ;  /* 0x0000000014087348 */ /* 0x000fea0003c00000 */
[----:B------:R0:W1:Y:S02]  /*6360*/  SHFL.BFLY P2, R22, R17, R18, R19 ;  /* 0x0c00001211167389 */ /* 0x0000640000040013 */
[----:B01----:R-:W-:Y:S01]  /*6370*/  ENDCOLLECTIVE ;  /* 0x000000000000791b */ /* 0x003fe20003800000 */
.L_x_2605:
[----:B------:R-:W-:Y:S01]  /*6380*/  HFMA2.MMA R18, -RZ, RZ, 0, 2.384185791015625e-07 ;  /* 0x00000004ff127435 */ /* 0x000fe200000001ff */
[----:B------:R-:W-:Y:S01]  /*6390*/  MOV R17, R12 ;  /* 0x0000000c00117202 */ /* 0x000fe20000000f00 */
[----:B------:R-:W-:-:S09]  /*63a0*/  FADD.FTZ R16, R22, R16 ;  /* 0x0000001016107221 */ /* 0x000fd20000010000 */
[----:B------:R-:W-:Y:S05]  /*63b0*/  WARPSYNC.COLLECTIVE R20, `(.L_x_2606) ;  /* 0x0000000014087348 */ /* 0x000fea0003c00000 */
[----:B------:R0:W1:Y:S02]  /*63c0*/  SHFL.BFLY P2, R22, R17, R18, R19 ;  /* 0x0c00001211167389 */ /* 0x0000640000040013 */
[----:B01----:R-:W-:Y:S01]  /*63d0*/  ENDCOLLECTIVE ;  /* 0x000000000000791b */ /* 0x003fe20003800000 */
.L_x_2606:
[----:B------:R-:W-:Y:S01]  /*63e0*/  MOV R17, R16 ;  /* 0x0000001000117202 */ /* 0x000fe20000000f00 */
[----:B------:R-:W-:-:S07]  /*63f0*/  FADD.FTZ R12, R12, R22 ;  /* 0x000000160c0c7221 */ /* 0x000fce0000010000 */
[----:B------:R-:W-:Y:S05]  /*6400*/  WARPSYNC.COLLECTIVE R20, `(.L_x_2607) ;  /* 0x0000000014087348 */ /* 0x000fea0003c00000 */
[----:B------:R0:W1:Y:S02]  /*6410*/  SHFL.BFLY P2, R22, R17, R18, R19 ;  /* 0x0c00001211167389 */ /* 0x0000640000040013 */
[----:B01----:R-:W-:Y:S01]  /*6420*/  ENDCOLLECTIVE ;  /* 0x000000000000791b */ /* 0x003fe20003800000 */
.L_x_2607:
[----:B------:R-:W-:Y:S01]  /*6430*/  HFMA2.MMA R18, -RZ, RZ, 0, 1.1920928955078125e-07 ;  /* 0x00000002ff127435 */ /* 0x000fe200000001ff */
[----:B------:R-:W-:Y:S02]  /*6440*/  IMAD.MOV.U32 R17, RZ, RZ, R12 ;  /* 0x000000ffff117224 */ /* 0x000fe400078e000c */
[----:B------:R-:W-:-:S08]  /*6450*/  FADD.FTZ R16, R16, R22 ;  /* 0x0000001610107221 */ /* 0x000fd00000010000 */
[----:B------:R-:W-:Y:S05]  /*6460*/  WARPSYNC.COLLECTIVE R20, `(.L_x_2608) ;  /* 0x0000000014087348 */ /* 0x000fea0003c00000 */
[----:B------:R0:W1:Y:S02]  /*6470*/  SHFL.BFLY P2, R22, R17, R18, R19 ;  /* 0x0c00001211167389 */ /* 0x0000640000040013 */
[----:B01----:R-:W-:Y:S01]  /*6480*/  ENDCOLLECTIVE ;  /* 0x000000000000791b */ /* 0x003fe20003800000 */
.L_x_2608:
[----:B------:R-:W-:Y:S02]  /*6490*/  MOV R17, R16 ;  /* 0x0000001000117202 */ /* 0x000fe40000000f00 */
[----:B------:R-:W-:-:S07]  /*64a0*/  MOV R23, R22 ;  /* 0x0000001600177202 */ /* 0x000fce0000000f00 */
[----:B------:R-:W-:Y:S05]  /*64b0*/  WARPSYNC.COLLECTIVE R20, `(.L_x_2609) ;  /* 0x0000000014087348 */ /* 0x000fea0003c00000 */
[----:B------:R0:W1:Y:S02]  /*64c0*/  SHFL.BFLY P2, R22, R17, R18, R19 ;  /* 0x0c00001211167389 */ /* 0x0000640000040013 */
[----:B01----:R-:W-:Y:S01]  /*64d0*/  ENDCOLLECTIVE ;  /* 0x000000000000791b */ /* 0x003fe20003800000 */
.L_x_2609:
[----:B------:R-:W-:-:S05]  /*64e0*/  FADD.FTZ R24, R12, R23 ;  /* 0x000000170c187221 */ /* 0x000fca0000010000 */
[----:B------:R-:W-:Y:S01]  /*64f0*/  MOV R17, R24 ;  /* 0x0000001800117202 */ /* 0x000fe20000000f00 */
[----:B------:R-:W-:Y:S02]  /*6500*/  IMAD.MOV.U32 R18, RZ, RZ, 0x1 ;  /* 0x00000001ff127424 */ /* 0x000fe400078e00ff */
[----:B------:R-:W-:-:S07]  /*6510*/  FADD.FTZ R12, R16, R22 ;  /* 0x00000016100c7221 */ /* 0x000fce0000010000 */
[----:B------:R-:W-:Y:S05]  /*6520*/  WARPSYNC.COLLECTIVE R20, `(.L_x_2610) ;  /* 0x0000000014087348 */ /* 0x000fea0003c00000 */
[----:B------:R0:W1:Y:S02]  /*6530*/  SHFL.BFLY P2, R22, R17, R18, R19 ;  /* 0x0c00001211167389 */ /* 0x0000640000040013 */
[----:B01----:R-:W-:Y:S01]  /*6540*/  ENDCOLLECTIVE ;  /* 0x000000000000791b */ /* 0x003fe20003800000 */
.L_x_2610:
[----:B------:R-:W-:Y:S01]  /*6550*/  MOV R17, R12 ;  /* 0x0000000c00117202 */ /* 0x000fe20000000f00 */
[----:B------:R-:W-:-:S07]  /*6560*/  FADD.FTZ R21, R24, R22 ;  /* 0x0000001618157221 */ /* 0x000fce0000010000 */
[----:B------:R-:W-:Y:S05]  /*6570*/  WARPSYNC.COLLECTIVE R20, `(.L_x_2611) ;  /* 0x0000000014087348 */ /* 0x000fea0003c00000 */
[----:B------:R0:W1:Y:S02]  /*6580*/  SHFL.BFLY P2, R22, R17, R18, R19 ;  /* 0x0c00001211167389 */ /* 0x0000640000040013 */
[----:B01----:R-:W-:Y:S01]  /*6590*/  ENDCOLLECTIVE ;  /* 0x000000000000791b */ /* 0x003fe20003800000 */
.L_x_2611:
        /* <DEDUP_REMOVED lines=20> */
.L_x_2612:
[----:B------:R-:W-:Y:S01]  /*66e0*/  MOV R17, R23 ;  /* 0x0000001700117202 */ /* 0x000fe20000000f00 */
[----:B------:R-:W-:-:S07]  /*66f0*/  FADD.FTZ R16, R22, R25 ;  /* 0x0000001916107221 */ /* 0x000fce0000010000 */
[----:B------:R-:W-:Y:S05]  /*6700*/  WARPSYNC.COLLECTIVE R20, `(.L_x_2613) ;  /* 0x0000000014087348 */ /* 0x000fea0003c00000 */
[----:B------:R0:W1:Y:S02]  /*6710*/  SHFL.BFLY P2, R22, R17, R18, R19 ;  /* 0x0c00001211167389 */ /* 0x0000640000040013 */
[----:B01----:R-:W-:Y:S01]  /*6720*/  ENDCOLLECTIVE ;  /* 0x000000000000791b */ /* 0x003fe20003800000 */
.L_x_2613:
[----:B------:R-:W-:Y:S01]  /*6730*/  HFMA2.MMA R18, -RZ, RZ, 0, 2.384185791015625e-07 ;  /* 0x00000004ff127435 */ /* 0x000fe200000001ff */
[----:B------:R-:W-:Y:S02]  /*6740*/  MOV R17, R16 ;  /* 0x0000001000117202 */ /* 0x000fe40000000f00 */
[----:B------:R-:W-:-:S08]  /*6750*/  MOV R0, R22 ;  /* 0x0000001600007202 */ /* 0x000fd00000000f00 */
[----:B------:R-:W-:Y:S05]  /*6760*/  WARPSYNC.COLLECTIVE R20, `(.L_x_2614) ;  /* 0x0000000014087348 */ /* 0x000fea0003c00000 */
[----:B------:R0:W1:Y:S02]  /*6770*/  SHFL.BFLY P2, R22, R17, R18, R19 ;  /* 0x0c00001211167389 */ /* 0x0000640000040013 */
[----:B01----:R-:W-:Y:S01]  /*6780*/  ENDCOLLECTIVE ;  /* 0x000000000000791b */ /* 0x003fe20003800000 */
.L_x_2614:
[----:B------:R-:W-:-:S04]  /*6790*/  FADD.FTZ R12, R0, R23 ;  /* 0x00000017000c7221 */ /* 0x000fc80000010000 */
[----:B------:R-:W-:Y:S02]  /*67a0*/  IMAD.MOV.U32 R17, RZ, RZ, R12 ;  /* 0x000000ffff117224 */ /* 0x000fe400078e000c */
[----:B------:R-:W-:-:S07]  /*67b0*/  FADD.FTZ R0, R16, R22 ;  /* 0x0000001610007221 */ /* 0x000fce0000010000 */
[----:B------:R-:W-:Y:S05]  /*67c0*/  WARPSYNC.COLLECTIVE R20, `(.L_x_2615) ;  /* 0x0000000014087348 */ /* 0x000fea0003c00000 */
[----:B------:R0:W1:Y:S02]  /*67d0*/  SHFL.BFLY P2, R22, R17, R18, R19 ;  /* 0x0c00001211167389 */ /* 0x0000640000040013 */
[----:B01----:R-:W-:Y:S01]  /*67e0*/  ENDCOLLECTIVE ;  /* 0x000000000000791b */ /* 0x003fe20003800000 */
.L_x_2615:
[----:B------:R-:W-:Y:S01]  /*67f0*/  HFMA2.MMA R18, -RZ, RZ, 0, 1.1920928955078125e-07 ;  /* 0x00000002ff127435 */ /* 0x000fe200000001ff */
[----:B------:R-:W-:Y:S02]  /*6800*/  MOV R17, R0 ;  /* 0x0000000000117202 */ /* 0x000fe40000000f00 */
[----:B------:R-:W-:-:S08]  /*6810*/  MOV R24, R22 ;  /* 0x0000001600187202 */ /* 0x000fd00000000f00 */
[----:B------:R-:W-:Y:S05]  /*6820*/  WARPSYNC.COLLECTIVE R20, `(.L_x_2616) ;  /* 0x0000000014087348 */ /* 0x000fea0003c00000 */
[----:B------:R0:W1:Y:S02]  /*6830*/  SHFL.BFLY P2, R22, R17, R18, R19 ;  /* 0x0c00001211167389 */ /* 0x0000640000040013 */
[----:B01----:R-:W-:Y:S01]  /*6840*/  ENDCOLLECTIVE ;  /* 0x000000000000791b */ /* 0x003fe20003800000 */
.L_x_2616:
[----:B------:R-:W-:-:S04]  /*6850*/  FADD.FTZ R24, R12, R24 ;  /* 0x000000180c187221 */ /* 0x000fc80000010000 */
[----:B------:R-:W-:Y:S01]  /*6860*/  IMAD.MOV.U32 R17, RZ, RZ, R24 ;  /* 0x000000ffff117224 */ /* 0x000fe200078e0018 */
[----:B------:R-:W-:-:S07]  /*6870*/  MOV R25, R22 ;  /* 0x0000001600197202 */ /* 0x000fce0000000f00 */
[----:B------:R-:W-:Y:S05]  /*6880*/  WARPSYNC.COLLECTIVE R20, `(.L_x_2617) ;  /* 0x0000000014087348 */ /* 0x000fea0003c00000 */
[----:B------:R0:W1:Y:S02]  /*6890*/  SHFL.BFLY P2, R22, R17, R18, R19 ;  /* 0x0c00001211167389 */ /* 0x0000640000040013 */
[----:B01----:R-:W-:Y:S01]  /*68a0*/  ENDCOLLECTIVE ;  /* 0x000000000000791b */ /* 0x003fe20003800000 */
.L_x_2617:
[----:B------:R-:W-:Y:S01]  /*68b0*/  FADD.FTZ R23, R0, R25 ;  /* 0x0000001900177221 */ /* 0x000fe20000010000 */
[----:B------:R-:W-:-:S04]  /*68c0*/  HFMA2.MMA R18, -RZ, RZ, 0, 5.9604644775390625e-08 ;  /* 0x00000001ff127435 */ /* 0x000fc800000001ff */
[----:B------:R-:W-:Y:S01]  /*68d0*/  MOV R17, R23 ;  /* 0x0000001700117202 */ /* 0x000fe20000000f00 */
[----:B------:R-:W-:-:S07]  /*68e0*/  FADD.FTZ R12, R24, R22 ;  /* 0x00000016180c7221 */ /* 0x000fce0000010000 */
[----:B------:R-:W-:Y:S05]  /*68f0*/  WARPSYNC.COLLECTIVE R20, `(.L_x_2618) ;  /* 0x0000000014087348 */ /* 0x000fea0003c00000 */
[----:B------:R0:W1:Y:S02]  /*6900*/  SHFL.BFLY P2, R22, R17, R18, R19 ;  /* 0x0c00001211167389 */ /* 0x0000640000040013 */
[----:B01----:R-:W-:Y:S01]  /*6910*/  ENDCOLLECTIVE ;  /* 0x000000000000791b */ /* 0x003fe20003800000 */
.L_x_2618:
[----:B------:R-:W-:Y:S01]  /*6920*/  MOV R17, R12 ;  /* 0x0000000c00117202 */ /* 0x000fe20000000f00 */
[----:B------:R-:W-:-:S07]  /*6930*/  FADD.FTZ R0, R23, R22 ;  /* 0x0000001617007221 */ /* 0x000fce0000010000 */
[----:B------:R-:W-:Y:S05]  /*6940*/  WARPSYNC.COLLECTIVE R20, `(.L_x_2619) ;  /* 0x0000000014087348 */ /* 0x000fea0003c00000 */
[----:B------:R0:W1:Y:S02]  /*6950*/  SHFL.BFLY P2, R22, R17, R18, R19 ;  /* 0x0c00001211167389 */ /* 0x0000640000040013 */
[----:B01----:R-:W-:Y:S01]  /*6960*/  ENDCOLLECTIVE ;  /* 0x000000000000791b */ /* 0x003fe20003800000 */
.L_x_2619:
[----:B------:R-:W-:Y:S01]  /*6970*/  MOV R21, R22 ;  /* 0x0000001600157202 */ /* 0x000fe20000000f00 */
[----:B------:R-:W-:Y:S06]  /*6980*/  BRA `(.L_x_2620) ;  /* 0xffffffe400747947 */ /* 0x000fec000383ffff */
.L_x_2621:
        /* <DEDUP_REMOVED lines=15> */
.L_x_3041:


//--------------------- .text._ZN13group_norm_v218gn_bwd_cuda_kernelI6__halfLi480ELi3ELi16ELi60ELi4096ELb1ELb1ELi128ELi960ELi960ELi4ELb1ELi10ELb1ELb0ELNS_15WgradSyncMethodE3ENS_16CompileConditionILi900EEEEEvPT_S6_S6_PKS5_S8_S8_S8_PKfflPfPj --------------------------
	.section	.text._ZN13group_norm_v218gn_bwd_cuda_kernelI6__halfLi480ELi3ELi16ELi60ELi4096ELb1ELb1ELi128ELi960ELi960ELi4ELb1ELi10ELb1ELb0ELNS_15WgradSyncMethodE3ENS_16CompileConditionILi900EEEEEvPT_S6_S6_PKS5_S8_S8_S8_PKfflPfPj,"ax",@progbits
	.align	128
        .global         _ZN13group_norm_v218gn_bwd_cuda_kernelI6__halfLi480ELi3ELi16ELi60ELi4096ELb1ELb1ELi128ELi960ELi960ELi4ELb1ELi10ELb1ELb0ELNS_15WgradSyncMethodE3ENS_16CompileConditionILi900EEEEEvPT_S6_S6_PKS5_S8_S8_S8_PKfflPfPj
        .type           _ZN13group_norm_v218gn_bwd_cuda_kernelI6__halfLi480ELi3ELi16ELi60ELi4096ELb1ELb1ELi128ELi960ELi960ELi4ELb1ELi10ELb1ELb0ELNS_15WgradSyncMethodE3ENS_16CompileConditionILi900EEEEEvPT_S6_S6_PKS5_S8_S8_S8_PKfflPfPj,@function
        .size           _ZN13group_norm_v218gn_bwd_cuda_kernelI6__halfLi480ELi3ELi16ELi60ELi4096ELb1ELb1ELi128ELi960ELi960ELi4ELb1ELi10ELb1ELb0ELNS_15WgradSyncMethodE3ENS_16CompileConditionILi900EEEEEvPT_S6_S6_PKS5_S8_S8_S8_PKfflPfPj,(.L_x_3042 - _ZN13group_norm_v218gn_bwd_cuda_kernelI6__halfLi480ELi3ELi16ELi60ELi4096ELb1ELb1ELi128ELi960ELi960ELi4ELb1ELi10ELb1ELb0ELNS_15WgradSyncMethodE3ENS_16CompileConditionILi900EEEEEvPT_S6_S6_PKS5_S8_S8_S8_PKfflPfPj)
        .other          _ZN13group_norm_v218gn_bwd_cuda_kernelI6__halfLi480ELi3ELi16ELi60ELi4096ELb1ELb1ELi128ELi960ELi960ELi4ELb1ELi10ELb1ELb0ELNS_15WgradSyncMethodE3ENS_16CompileConditionILi900EEEEEvPT_S6_S6_PKS5_S8_S8_S8_PKfflPfPj,@"STO_CUDA_ENTRY STV_DEFAULT"
_ZN13group_norm_v218gn_bwd_cuda_kernelI6__halfLi480ELi3ELi16ELi60ELi4096ELb1ELb1ELi128ELi960ELi960ELi4ELb1ELi10ELb1ELb0ELNS_15WgradSyncMethodE3ENS_16CompileConditionILi900EEEEEvPT_S6_S6_PKS5_S8_S8_S8_PKfflPfPj:
.text._ZN13group_norm_v218gn_bwd_cuda_kernelI6__halfLi480ELi3ELi16ELi60ELi4096ELb1ELb1ELi128ELi960ELi960ELi4ELb1ELi10ELb1ELb0ELNS_15WgradSyncMethodE3ENS_16CompileConditionILi900EEEEEvPT_S6_S6_PKS5_S8_S8_S8_PKfflPfPj:
        /* <DEDUP_REMOVED lines=29> */
.L_x_2624:
[----:B------:R-:W2:Y:S04]  /*01d0*/  LD.E.STRONG.GPU R0, desc[UR12][R2.64] ;  /* 0x0000000c02007980 */ /* 0x000ea8000c10f900 */
[----:B--2---:R-:W-:Y:S01]  /*01e0*/  CCTL.IVALL ;  /* 0x00000000ff00798f */ /* 0x004fe20002000000 */
[----:B------:R-:W-:Y:S05]  /*01f0*/  YIELD ;  /* 0x0000000000007946 */ /* 0x000fea0003800000 */
[----:B-----5:R-:W-:-:S04]  /*0200*/  LOP3.LUT R0, R0, R5, RZ, 0x3c, !PT ;  /* 0x0000000500007212 */ /* 0x020fc800078e3cff */
[----:B------:R-:W-:-:S13]  /*0210*/  ISETP.GT.AND P0, PT, R0, -0x1, PT ;  /* 0xffffffff0000780c */ /* 0x000fda0003f04270 */
[----:B------:R-:W-:Y:S05]  /*0220*/  @P0 BRA `(.L_x_2624) ;  /* 0xfffffffc00e80947 */ /* 0x000fea000383ffff */
.L_x_2623:
[----:B------:R-:W-:Y:S05]  /*0230*/  WARPSYNC.ALL ;  /* 0x0000000000007948 */ /* 0x000fea0003800000 */
[----:B------:R-:W-:Y:S06]  /*0240*/  BAR.SYNC.DEFER_BLOCKING 0x0 ;  /* 0x0000000000007b1d */ /* 0x000fec0000010000 */
[----:B------:R-:W-:Y:S05]  /*0250*/  BRA `(.L_x_2625) ;  /* 0x0000002800d87947 */ /* 0x000fea0003800000 */
.L_x_2622:
        /* <DEDUP_REMOVED lines=69> */
.L_x_2639:
[----:B--2---:R-:W2:Y:S01]  /*06b0*/  LDL R12, [R1] ;  /* 0x00000000010c7983 */ /* 0x004ea20000100800 */
[----:B------:R-:W-:Y:S01]  /*06c0*/  MOV R8, UR10 ;  /* 0x0000000a00087c02 */ /* 0x000fe20008000f00 */
[----:B------:R-:W-:Y:S01]  /*06d0*/  IMAD.U32 R9, RZ, RZ, UR10 ;  /* 0x0000000aff097e24 */ /* 0x000fe2000f8e00ff */
[----:B------:R-:W-:Y:S01]  /*06e0*/  MOV R10, UR6 ;  /* 0x00000006000a7c02 */ /* 0x000fe20008000f00 */
[----:B------:R-:W-:Y:S01]  /*06f0*/  ULDC.64 UR14, c[0x0][0x248] ;  /* 0x00009200000e7ab9 */ /* 0x000fe20000000a00 */
[----:B------:R-:W0:Y:S01]  /*0700*/  S2R R22, SR_TID.X ;  /* 0x0000000000167919 */ /* 0x000e220000002100 */
[----:B------:R-:W-:Y:S01]  /*0710*/  ULDC UR5, c[0x0][0x250] ;  /* 0x0000940000057ab9 */ /* 0x000fe20000000800 */
[----:B------:R-:W-:Y:S01]  /*0720*/  IMAD.MOV.U32 R11, RZ, RZ, RZ ;  /* 0x000000ffff0b7224 */ /* 0x000fe200078e00ff */
        /* <DEDUP_REMOVED lines=19> */
.L_x_2626:
        /* <DEDUP_REMOVED lines=160> */
.L_x_2627:
        /* <DEDUP_REMOVED lines=127> */
.L_x_2629:
[----:B------:R-:W-:Y:S05]  /*1a50*/  BSYNC B0 ;  /* 0x0000000000007941 */ /* 0x000fea0003800000 */
.L_x_2628:
        /* <DEDUP_REMOVED lines=19> */
.L_x_2631:
[----:B------:R-:W-:Y:S05]  /*1b90*/  BSYNC B0 ;  /* 0x0000000000007941 */ /* 0x000fea0003800000 */
.L_x_2630:
        /* <DEDUP_REMOVED lines=17> */
.L_x_2634:
[----:B------:R-:W2:Y:S04]  /*1cb0*/  LD.E.STRONG.GPU R24, desc[UR12][R22.64] ;  /* 0x0000000c16187980 */ /* 0x000ea8000c10f900 */
[----:B--2---:R-:W-:Y:S01]  /*1cc0*/  CCTL.IVALL ;  /* 0x00000000ff00798f */ /* 0x004fe20002000000 */
[----:B------:R-:W-:Y:S05]  /*1cd0*/  YIELD ;  /* 0x0000000000007946 */ /* 0x000fea0003800000 */
[----:B-----5:R-:W-:-:S04]  /*1ce0*/  LOP3.LUT R24, R24, R13, RZ, 0x3c, !PT ;  /* 0x0000000d18187212 */ /* 0x020fc800078e3cff */
[----:B------:R-:W-:-:S13]  /*1cf0*/  ISETP.GT.AND P0, PT, R24, -0x1, PT ;  /* 0xffffffff1800780c */ /* 0x000fda0003f04270 */
[----:B------:R-:W-:Y:S05]  /*1d00*/  @P0 BRA `(.L_x_2634) ;  /* 0xfffffffc00e80947 */ /* 0x000fea000383ffff */
.L_x_2633:
[----:B------:R-:W-:Y:S05]  /*1d10*/  WARPSYNC.ALL ;  /* 0x0000000000007948 */ /* 0x000fea0003800000 */
[----:B------:R-:W-:Y:S06]  /*1d20*/  BAR.SYNC.DEFER_BLOCKING 0x0 ;  /* 0x0000000000007b1d */ /* 0x000fec0000010000 */
[----:B------:R-:W-:Y:S05]  /*1d30*/  BRA `(.L_x_2635) ;  /* 0x0000000000647947 */ /* 0x000fea0003800000 */
.L_x_2632:
        /* <DEDUP_REMOVED lines=17> */
.L_x_2637:
[----:B------:R-:W2:Y:S04]  /*1e50*/  LD.E.STRONG.GPU R24, desc[UR12][R22.64] ;  /* 0x0000000c16187980 */ /* 0x000ea8000c10f900 */
[----:B--2---:R-:W-:Y:S01]  /*1e60*/  CCTL.IVALL ;  /* 0x00000000ff00798f */ /* 0x004fe20002000000 */
[----:B------:R-:W-:Y:S05]  /*1e70*/  YIELD ;  /* 0x0000000000007946 */ /* 0x000fea0003800000 */
[----:B-----5:R-:W-:-:S04]  /*1e80*/  LOP3.LUT R24, R24, R13, RZ, 0x3c, !PT ;  /* 0x0000000d18187212 */ /* 0x020fc800078e3cff */
[----:B------:R-:W-:-:S13]  /*1e90*/  ISETP.GT.AND P0, PT, R24, -0x1, PT ;  /* 0xffffffff1800780c */ /* 0x000fda0003f04270 */
[----:B------:R-:W-:Y:S05]  /*1ea0*/  @P0 BRA `(.L_x_2637) ;  /* 0xfffffffc00e80947 */ /* 0x000fea000383ffff */
.L_x_2636:
[----:B------:R-:W-:Y:S05]  /*1eb0*/  WARPSYNC.ALL ;  /* 0x0000000000007948 */ /* 0x000fea0003800000 */
[----:B------:R-:W-:Y:S06]  /*1ec0*/  BAR.SYNC.DEFER_BLOCKING 0x0 ;  /* 0x0000000000007b1d */ /* 0x000fec0000010000 */
.L_x_2635:
        /* <DEDUP_REMOVED lines=9> */
[----:B------:R-:W-:-:S05]  /*1f60*/  @!P0 IMAD.SHL.U32 R24, R31, 0x2, RZ ;  /* 0x000000021f188824 */ /* 0x000fca00078e00ff */
[----:B------:R-:W-:Y:S01]  /*1f70*/  @!P0 LOP3.LUT R24, R24, 0x7fffffe0, RZ, 0xc0, !PT ;  /* 0x7fffffe018188812 */ /* 0x000fe200078ec0ff */
[----:B-1----:R-:W-:Y:S02]  /*1f80*/  @!P0 IMAD R13, R13, R22, UR9 ;  /* 0x000000090d0d8e24 */ /* 0x002fe4000f8e0216 */
[----:B------:R-:W1:Y:S03]  /*1f90*/  @!P0 LDC.64 R22, c[0x0][0x260] ;  /* 0x00009800ff168b82 */ /* 0x000e660000000a00 */
[----:B------:R-:W-:Y:S02]  /*1fa0*/  @!P0 LEA R13, R13, R24, 0x9 ;  /* 0x000000180d0d8211 */ /* 0x000fe400078e48ff */
        /* <DEDUP_REMOVED lines=41> */
.L_x_2638:
[----:B0-2---:R-:W-:-:S05]  /*2240*/  MOV R24, UR5 ;  /* 0x0000000500187c02 */ /* 0x005fca0008000f00 */
        /* <DEDUP_REMOVED lines=30> */
[----:B---3--:R-:W-:-:S05]  /*2430*/  HADD2.F32 R32, -RZ, R26.H0_H0 ;  /* 0x2000001aff207230 */ /* 0x008fca0000004100 */
        /* <DEDUP_REMOVED lines=152> */
.L_x_2625:
        /* <DEDUP_REMOVED lines=31> */
[C---:B------:R-:W-:Y:S01]  /*2fb0*/  IMAD.SHL.U32 R0, R34.reuse, 0x2, RZ ;  /* 0x0000000222007824 */ /* 0x040fe200078e00ff */
[----:B------:R-:W-:Y:S01]  /*2fc0*/  LOP3.LUT R11, RZ, R35, RZ, 0x33, !PT ;  /* 0x00000023ff0b7212 */ /* 0x000fe200078e33ff */
[----:B------:R-:W-:Y:S01]  /*2fd0*/  USHF.L.U64.HI UR8, UR7, 0x5, UR8 ;  /* 0x0000000507087899 */ /* 0x000fe20008010208 */
[----:B------:R-:W-:Y:S01]  /*2fe0*/  VIMNMX.U32 R8, R37, 0x20, !PT ;  /* 0x0000002025087848 */ /* 0x000fe20007fe0000 */
[----:B------:R-:W-:Y:S01]  /*2ff0*/  IMAD.WIDE.U32 R4, R13, -0x77777777, RZ ;  /* 0x888888890d047825 */ /* 0x000fe200078e00ff */
[----:B------:R-:W-:Y:S01]  /*3000*/  LEA R3, R34, UR9, 0x7 ;  /* 0x0000000922037c11 */ /* 0x000fe2000f8e38ff */
[----:B------:R-:W-:Y:S01]  /*3010*/  USHF.L.U32 UR7, UR7, 0x5, URZ ;  /* 0x0000000507077899 */ /* 0x000fe2000800063f */
[----:B------:R-:W-:-:S02]  /*3020*/  LOP3.LUT R0, R0, 0x1f, R12, 0x78, !PT ;  /* 0x0000001f00007812 */ /* 0x000fc400078e780c */
[----:B------:R-:W-:Y:S01]  /*3030*/  SHF.L.U32 R33, R12, 0x1, RZ ;  /* 0x000000010c217819 */ /* 0x000fe200000006ff */
[----:B------:R-:W-:Y:S01]  /*3040*/  IMAD.WIDE.U32 R6, P0, R2, -0x77777778, R4 ;  /* 0x8888888802067825 */ /* 0x000fe20007800004 */
[----:B------:R-:W-:Y:S02]  /*3050*/  LEA R3, R0, R3, 0x2 ;  /* 0x0000000300037211 */ /* 0x000fe400078e10ff */
[----:B------:R-:W-:Y:S01]  /*3060*/  LOP3.LUT R33, R33, 0x1e, RZ, 0xc0, !PT ;  /* 0x0000001e21217812 */ /* 0x000fe200078ec0ff */
[----:B------:R-:W-:Y:S01]  /*3070*/  IMAD.WIDE.U32 R4, R2, -0x77777777, RZ ;  /* 0x8888888902047825 */ /* 0x000fe200078e00ff */
[----:B------:R-:W-:Y:S02]  /*3080*/  IADD3.X R9, RZ, RZ, RZ, P0, !PT ;  /* 0x000000ffff097210 */ /* 0x000fe400007fe4ff */
[----:B------:R-:W-:Y:S01]  /*3090*/  SHF.L.U32 R0, R12, 0x7, RZ ;  /* 0x000000070c007819 */ /* 0x000fe200000006ff */
[----:B------:R-:W-:Y:S01]  /*30a0*/  IMAD.IADD R4, R8, 0x1, R11 ;  /* 0x0000000108047824 */ /* 0x000fe200078e020b */
[----:B------:R-:W-:-:S02]  /*30b0*/  IADD3 RZ, P0, R5, R6, RZ ;  /* 0x0000000605ff7210 */ /* 0x000fc40007f1e0ff */
[----:B------:R-:W-:Y:S02]  /*30c0*/  MOV R8, R7 ;  /* 0x0000000700087202 */ /* 0x000fe40000000f00 */
[-C--:B------:R-:W-:Y:S01]  /*30d0*/  LOP3.LUT R15, R10, R33.reuse, RZ, 0x3c, !PT ;  /* 0x000000210a0f7212 */ /* 0x080fe200078e3cff */
[----:B------:R-:W-:Y:S01]  /*30e0*/  IMAD.WIDE.U32 R10, R4, -0x77777777, RZ ;  /* 0x88888889040a7825 */ /* 0x000fe200078e00ff */
[----:B------:R-:W-:Y:S02]  /*30f0*/  LOP3.LUT R0, R0, 0x780, RZ, 0xc0, !PT ;  /* 0x0000078000007812 */ /* 0x000fe400078ec0ff */
[----:B------:R-:W-:Y:S01]  /*3100*/  LOP3.LUT R7, R37, R33, RZ, 0x3c, !PT ;  /* 0x0000002125077212 */ /* 0x000fe200078e3cff */
[----:B------:R-:W-:Y:S01]  /*3110*/  IMAD.WIDE.U32.X R8, R13, -0x77777778, R8, P0 ;  /* 0x888888880d087825 */ /* 0x000fe200000e0408 */
[----:B------:R-:W-:Y:S02]  /*3120*/  IADD3 R0, R0, UR9, RZ ;  /* 0x0000000900007c10 */ /* 0x000fe4000fffe0ff */
[----:B------:R-:W-:-:S02]  /*3130*/  IADD3 R32, P2, R34, 0x2d, RZ ;  /* 0x0000002d22207810 */ /* 0x000fc40007f5e0ff */
[----:B------:R-:W-:Y:S02]  /*3140*/  SHF.R.U64 R9, R8, 0x3, R9 ;  /* 0x0000000308097819 */ /* 0x000fe40000001209 */
[----:B------:R-:W-:Y:S01]  /*3150*/  LOP3.LUT R5, R35, R33, RZ, 0x3c, !PT ;  /* 0x0000002123057212 */ /* 0x000fe200078e3cff */
[----:B------:R-:W-:Y:S01]  /*3160*/  IMAD.X R31, RZ, RZ, RZ, P2 ;  /* 0x000000ffff1f7224 */ /* 0x000fe200010e06ff */
[----:B------:R-:W-:Y:S02]  /*3170*/  LEA.HI R10, R11, 0x1, RZ, 0x1c ;  /* 0x000000010b0a7811 */ /* 0x000fe400078fe0ff */
        /* <DEDUP_REMOVED lines=9> */
[----:B------:R-:W-:-:S02]  /*3210*/  LOP3.LUT R8, R10, 0x3, RZ, 0xc0, !PT ;  /* 0x000000030a087812 */ /* 0x000fc400078ec0ff */
[----:B------:R-:W-:-:S07]  /*3220*/  LOP3.LUT R9, R9, 0x3, RZ, 0xc0, !PT ;  /* 0x0000000309097812 */ /* 0x000fce00078ec0ff */
.L_x_2656:
        /* <DEDUP_REMOVED lines=44> */
.L_x_2643:
[----:B------:R-:W-:Y:S05]  /*34f0*/  BSYNC B1 ;  /* 0x0000000000017941 */ /* 0x000fea0003800000 */
.L_x_2642:
        /* <DEDUP_REMOVED lines=20> */
.L_x_2646:
        /* <DEDUP_REMOVED lines=55> */
.L_x_2645:
[----:B------:R-:W-:Y:S05]  /*39b0*/  BSYNC B1 ;  /* 0x0000000000017941 */ /* 0x000fea0003800000 */
.L_x_2644:
        /* <DEDUP_REMOVED lines=36> */
.L_x_2648:
[----:B------:R-:W-:Y:S05]  /*3c00*/  BSYNC B1 ;  /* 0x0000000000017941 */ /* 0x000fea0003800000 */
.L_x_2647:
        /* <DEDUP_REMOVED lines=15> */
.L_x_2641:
[----:B------:R-:W-:Y:S05]  /*3d00*/  BSYNC B0 ;  /* 0x0000000000007941 */ /* 0x000fea0003800000 */
.L_x_2640:
        /* <DEDUP_REMOVED lines=39> */
.L_x_2665:
        /* <DEDUP_REMOVED lines=43> */
.L_x_2675:
        /* <DEDUP_REMOVED lines=38> */
.L_x_2685:
        /* <DEDUP_REMOVED lines=8> */
.L_x_2651:
[----:B------:R-:W-:Y:S05]  /*4510*/  BSYNC B0 ;  /* 0x0000000000007941 */ /* 0x000fea0003800000 */
.L_x_2650:
        /* <DEDUP_REMOVED lines=144> */
.L_x_2719:
[----:B----4-:R-:W-:Y:S01]  /*4e20*/  FADD.FTZ R12, R12, R21 ;  /* 0x000000150c0c7221 */ /* 0x010fe20000010000 */
[----:B------:R-:W-:-:S04]  /*4e30*/  @!P1 F2FP.F16.F32.PACK_AB R0, RZ, R0 ;  /* 0x00000000ff00923e */ /* 0x000fc800000000ff */
[----:B------:R-:W-:Y:S01]  /*4e40*/  @!P1 F2FP.F16.F32.PACK_AB R12, RZ, R12 ;  /* 0x0000000cff0c923e */ /* 0x000fe200000000ff */
[----:B------:R1:W-:Y:S04]  /*4e50*/  @!P1 STG.E.U16 desc[UR12][R10.64+0xb4], R0 ;  /* 0x0000b4000a009986 */ /* 0x0003e8000c10150c */
[----:B------:R1:W-:Y:S02]  /*4e60*/  @!P1 STG.E.U16 desc[UR12][R14.64+0xb4], R12 ;  /* 0x0000b40c0e009986 */ /* 0x0003e4000c10150c */
.L_x_2649:
[----:B------:R-:W-:Y:S05]  /*4e70*/  WARPSYNC.ALL ;  /* 0x0000000000007948 */ /* 0x000fea0003800000 */
[----:B------:R-:W-:Y:S01]  /*4e80*/  UISETP.GE.AND UP0, UPT, UR5, -0x2440, UPT ;  /* 0xffffdbc00500788c */ /* 0x000fe2000bf06270 */
[----:B------:R-:W-:Y:S01]  /*4e90*/  BAR.SYNC.DEFER_BLOCKING 0x0 ;  /* 0x0000000000007b1d */ /* 0x000fe20000010000 */
[----:B------:R-:W-:-:S04]  /*4ea0*/  UIADD3 UR5, UR5, 0x2800, URZ ;  /* 0x0000280005057890 */ /* 0x000fc8000fffe03f */
[----:B------:R-:W-:-:S13]  /*4eb0*/  PLOP3.LUT P0, PT, PT, PT, UP0, 0x80, 0x0 ;  /* 0x000000000000781c */ /* 0x000fda0003f0f008 */
[----:B------:R-:W-:Y:S05]  /*4ec0*/  @!P0 BRA `(.L_x_2656) ;  /* 0xffffffe000d88947 */ /* 0x000fea000383ffff */
[----:B------:R-:W-:Y:S05]  /*4ed0*/  EXIT ;  /* 0x000000000000794d */ /* 0x000fea0003800000 */
.L_x_2652:
[----:B------:R-:W-:Y:S01]  /*4ee0*/  MOV R18, 0x8 ;  /* 0x0000000800127802 */ /* 0x000fe20000000f00 */
[----:B------:R-:W-:Y:S01]  /*4ef0*/  IMAD.MOV.U32 R20, RZ, RZ, 0xffff ;  /* 0x0000ffffff147424 */ /* 0x000fe200078e00ff */
[----:B------:R-:W-:-:S07]  /*4f00*/  MOV R19, 0x101f ;  /* 0x0000101f00137802 */ /* 0x000fce0000000f00 */
[----:B012---:R-:W-:Y:S05]  /*4f10*/  WARPSYNC.COLLECTIVE R20, `(.L_x_2657) ;  /* 0x0000000014087348 */ /* 0x007fea0003c00000 */
[----:B-1----:R1:W3:Y:S02]  /*4f20*/  SHFL.BFLY P2, R22, R17, R18, R19 ;  /* 0x0c00001211167389 */ /* 0x0022e40000040013 */
[----:B0123--:R-:W-:Y:S01]  /*4f30*/  ENDCOLLECTIVE ;  /* 0x000000000000791b */ /* 0x00ffe20003800000 */
.L_x_2657:
[----:B------:R-:W-:Y:S01]  /*4f40*/  FADD.FTZ R10, R22, R17 ;  /* 0x00000011160a7221 */ /* 0x000fe20000010000 */
[----:B------:R-:W-:-:S07]  /*4f50*/  MOV R17, R0 ;  /* 0x0000000000117202 */ /* 0x000fce0000000f00 */
[----:B------:R-:W-:Y:S05]  /*4f60*/  WARPSYNC.COLLECTIVE R20, `(.L_x_2658) ;  /* 0x0000000014087348 */ /* 0x000fea0003c00000 */
[----:B------:R0:W1:Y:S02]  /*4f70*/  SHFL.BFLY P2, R22, R17, R18, R19 ;  /* 0x0c00001211167389 */ /* 0x0000640000040013 */
[----:B01----:R-:W-:Y:S01]  /*4f80*/  ENDCOLLECTIVE ;  /* 0x000000000000791b */ /* 0x003fe20003800000 */
.L_x_2658:
[----:B------:R-:W-:Y:S02]  /*4f90*/  MOV R17, R10 ;  /* 0x0000000a00117202 */ /* 0x000fe40000000f00 */
[----:B------:R-:W-:Y:S02]  /*4fa0*/  MOV R18, 0x4 ;  /* 0x0000000400127802 */ /* 0x000fe40000000f00 */
[----:B------:R-:W-:-:S07]  /*4fb0*/  MOV R11, R22 ;  /* 0x00000016000b7202 */ /* 0x000fce0000000f00 */
[----:B------:R-:W-:Y:S05]  /*4fc0*/  WARPSYNC.COLLECTIVE R20, `(.L_x_2659) ;  /* 0x0000000014087348 */ /* 0x000fea0003c00000 */
[----:B------:R0:W1:Y:S02]  /*4fd0*/  SHFL.BFLY P2, R22, R17, R18, R19 ;  /* 0x0c00001211167389 */ /* 0x0000640000040013 */
[----:B01----:R-:W-:Y:S01]  /*4fe0*/  ENDCOLLECTIVE ;  /* 0x000000000000791b */ /* 0x003fe20003800000 */
.L_x_2659:
[----:B------:R-:W-:-:S04]  /*4ff0*/  FADD.FTZ R11, R11, R0 ;  /* 0x000000000b0b7221 */ /* 0x000fc80000010000 */
[----:B------:R-:W-:Y:S02]  /*5000*/  IMAD.MOV.U32 R17, RZ, RZ, R11 ;  /* 0x000000ffff117224 */ /* 0x000fe400078e000b */
[----:B------:R-:W-:-:S07]  /*5010*/  FADD.FTZ R14, R10, R22 ;  /* 0x000000160a0e7221 */ /* 0x000fce0000010000 */
[----:B------:R-:W-:Y:S05]  /*5020*/  WARPSYNC.COLLECTIVE R20, `(.L_x_2660) ;  /* 0x0000000014087348 */ /* 0x000fea0003c00000 */
[----:B------:R0:W1:Y:S02]  /*5030*/  SHFL.BFLY P2, R22, R17, R18, R19 ;  /* 0x0c00001211167389 */ /* 0x0000640000040013 */
[----:B01----:R-:W-:Y:S01]  /*5040*/  ENDCOLLECTIVE ;  /* 0x000000000000791b */ /* 0x003fe20003800000 */
.L_x_2660:
[----:B------:R-:W-:Y:S02]  /*5050*/  MOV R17, R14 ;  /* 0x0000000e00117202 */ /* 0x000fe40000000f00 */
[----:B------:R-:W-:Y:S02]  /*5060*/  MOV R18, 0x2 ;  /* 0x0000000200127802 */ /* 0x000fe40000000f00 */
[----:B------:R-:W-:-:S07]  /*5070*/  MOV R12, R22 ;  /* 0x00000016000c7202 */ /* 0x000fce0000000f00 */
[----:B------:R-:W-:Y:S05]  /*5080*/  WARPSYNC.COLLECTIVE R20, `(.L_x_2661) ;  /* 0x0000000014087348 */ /* 0x000fea0003c00000 */
[----:B------:R0:W1:Y:S02]  /*5090*/  SHFL.BFLY P2, R22, R17, R18, R19 ;  /* 0x0c00001211167389 */ /* 0x0000640000040013 */
[----:B01----:R-:W-:Y:S01]  /*50a0*/  ENDCOLLECTIVE ;  /* 0x000000000000791b */ /* 0x003fe20003800000 */
.L_x_2661:
[----:B------:R-:W-:-:S05]  /*50b0*/  FADD.FTZ R15, R11, R12 ;  /* 0x0000000c0b0f7221 */ /* 0x000fca0000010000 */
[----:B------:R-:W-:Y:S01]  /*50c0*/  MOV R17, R15 ;  /* 0x0000000f00117202 */ /* 0x000fe20000000f00 */
[----:B------:R-:W-:-:S07]  /*50d0*/  FADD.FTZ R10, R14, R22 ;  /* 0x000000160e0a7221 */ /* 0x000fce0000010000 */
[----:B------:R-:W-:Y:S05]  /*50e0*/  WARPSYNC.COLLECTIVE R20, `(.L_x_2662) ;  /* 0x0000000014087348 */ /* 0x000fea0003c00000 */
[----:B------:R0:W1:Y:S02]  /*50f0*/  SHFL.BFLY P2, R22, R17, R18, R19 ;  /* 0x0c00001211167389 */ /* 0x0000640000040013 */
[----:B01----:R-:W-:Y:S01]  /*5100*/  ENDCOLLECTIVE ;  /* 0x000000000000791b */ /* 0x003fe20003800000 */
.L_x_2662:
[----:B------:R-:W-:Y:S02]  /*5110*/  MOV R17, R10 ;  /* 0x0000000a00117202 */ /* 0x000fe40000000f00 */
[----:B------:R-:W-:Y:S01]  /*5120*/  MOV R18, 0x1 ;  /* 0x0000000100127802 */ /* 0x000fe20000000f00 */
[----:B------:R-:W-:-:S07]  /*5130*/  IMAD.MOV.U32 R0, RZ, RZ, R22 ;  /* 0x000000ffff007224 */ /* 0x000fce00078e0016 */
[----:B------:R-:W-:Y:S05]  /*5140*/  WARPSYNC.COLLECTIVE R20, `(.L_x_2663) ;  /* 0x0000000014087348 */ /* 0x000fea0003c00000 */
[----:B------:R0:W1:Y:S02]  /*5150*/  SHFL.BFLY P2, R22, R17, R18, R19 ;  /* 0x0c00001211167389 */ /* 0x0000640000040013 */
[----:B01----:R-:W-:Y:S01]  /*5160*/  ENDCOLLECTIVE ;  /* 0x000000000000791b */ /* 0x003fe20003800000 */
.L_x_2663:
[----:B------:R-:W-:-:S05]  /*5170*/  FADD.FTZ R0, R15, R0 ;  /* 0x000000000f007221 */ /* 0x000fca0000010000 */
[----:B------:R-:W-:Y:S01]  /*5180*/  MOV R17, R0 ;  /* 0x0000000000117202 */ /* 0x000fe20000000f00 */
[----:B------:R-:W-:-:S07]  /*5190*/  FADD.FTZ R12, R10, R22 ;  /* 0x000000160a0c7221 */ /* 0x000fce0000010000 */
[----:B------:R-:W-:Y:S05]  /*51a0*/  WARPSYNC.COLLECTIVE R20, `(.L_x_2664) ;  /* 0x0000000014087348 */ /* 0x000fea0003c00000 */
[----:B------:R0:W1:Y:S02]  /*51b0*/  SHFL.BFLY P2, R22, R17, R18, R19 ;  /* 0x0c00001211167389 */ /* 0x0000640000040013 */
[----:B01----:R-:W-:Y:S01]  /*51c0*/  ENDCOLLECTIVE ;  /* 0x000000000000791b */ /* 0x003fe20003800000 */
.L_x_2664:
[----:B------:R-:W-:Y:S01]  /*51d0*/  MOV R21, R22 ;  /* 0x0000001600157202 */ /* 0x000fe20000000f00 */
[----:B------:R-:W-:Y:S06]  /*51e0*/  BRA `(.L_x_2665) ;  /* 0xffffffec00647947 */ /* 0x000fec000383ffff */
.L_x_2653:
[----:B------:R-:W-:Y:S01]  /*51f0*/  BSSY B1, `(.L_x_2666) ;  /* 0x0000007000017945 */ /* 0x000fe20003800000 */
[----:B------:R-:W-:Y:S01]  /*5200*/  IMAD.MOV.U32 R18, RZ, RZ, 0x8 ;  /* 0x00000008ff127424 */ /* 0x000fe200078e00ff */
[----:B------:R-:W-:Y:S02]  /*5210*/  MOV R19, 0x101f ;  /* 0x0000101f00137802 */ /* 0x000fe40000000f00 */
[----:B------:R-:W-:-:S07]  /*5220*/  MOV R20, 0xffff ;  /* 0x0000ffff00147802 */ /* 0x000fce0000000f00 */
[----:B01234-:R-:W-:Y:S05]  /*5230*/  WARPSYNC.COLLECTIVE R20, `(.L_x_2667) ;  /* 0x0000000014087348 */ /* 0x01ffea0003c00000 */
[----:B---3--:R3:W0:Y:S02]  /*5240*/  SHFL.BFLY P2, R22, R17, R18, R19 ;  /* 0x0c00001211167389 */ /* 0x0086240000040013 */
[----:B01234-:R-:W-:Y:S01]  /*5250*/  ENDCOLLECTIVE ;  /* 0x000000000000791b */ /* 0x01ffe20003800000 */
.L_x_2667:
[----:B------:R-:W-:Y:S05]  /*5260*/  BSYNC B1 ;  /* 0x0000000000017941 */ /* 0x000fea0003800000 */
.L_x_2666:
        /* <DEDUP_REMOVED lines=8> */
.L_x_2668:
[----:B------:R-:W-:Y:S01]  /*52f0*/  HFMA2.MMA R18, -RZ, RZ, 0, 2.384185791015625e-07 ;  /* 0x00000004ff127435 */ /* 0x000fe200000001ff */
[----:B------:R-:W-:Y:S02]  /*5300*/  MOV R17, R12 ;  /* 0x0000000c00117202 */ /* 0x000fe40000000f00 */
[----:B------:R-:W-:-:S08]  /*5310*/  MOV R21, R22 ;  /* 0x0000001600157202 */ /* 0x000fd00000000f00 */
[----:B------:R-:W-:Y:S05]  /*5320*/  WARPSYNC.COLLECTIVE R20, `(.L_x_2669) ;  /* 0x0000000014087348 */ /* 0x000fea0003c00000 */
[----:B------:R0:W1:Y:S02]  /*5330*/  SHFL.BFLY P2, R22, R17, R18, R19 ;  /* 0x0c00001211167389 */ /* 0x0000640000040013 */
[----:B01----:R-:W-:Y:S01]  /*5340*/  ENDCOLLECTIVE ;  /* 0x000000000000791b */ /* 0x003fe20003800000 */
.L_x_2669:
[----:B------:R-:W-:-:S04]  /*5350*/  FADD.FTZ R16, R21, R0 ;  /* 0x0000000015107221 */ /* 0x000fc80000010000 */
[----:B------:R-:W-:Y:S02]  /*5360*/  IMAD.MOV.U32 R17, RZ, RZ, R16 ;  /* 0x000000ffff117224 */ /* 0x000fe400078e0010 */
[----:B------:R-:W-:-:S07]  /*5370*/  FADD.FTZ R21, R12, R22 ;  /* 0x000000160c157221 */ /* 0x000fce0000010000 */
[----:B------:R-:W-:Y:S05]  /*5380*/  WARPSYNC.COLLECTIVE R20, `(.L_x_2670) ;  /* 0x0000000014087348 */ /* 0x000fea0003c00000 */
[----:B------:R0:W1:Y:S02]  /*5390*/  SHFL.BFLY P2, R22, R17, R18, R19 ;  /* 0x0c00001211167389 */ /* 0x0000640000040013 */
[----:B01----:R-:W-:Y:S01]  /*53a0*/  ENDCOLLECTIVE ;  /* 0x000000000000791b */ /* 0x003fe20003800000 */
.L_x_2670:
[----:B------:R-:W-:Y:S01]  /*53b0*/  HFMA2.MMA R18, -RZ, RZ, 0, 1.1920928955078125e-07 ;  /* 0x00000002ff127435 */ /* 0x000fe200000001ff */
[----:B------:R-:W-:Y:S02]  /*53c0*/  MOV R17, R21 ;  /* 0x0000001500117202 */ /* 0x000fe40000000f00 */
[----:B------:R-:W-:-:S08]  /*53d0*/  MOV R23, R22 ;  /* 0x0000001600177202 */ /* 0x000fd00000000f00 */
[----:B------:R-:W-:Y:S05]  /*53e0*/  WARPSYNC.COLLECTIVE R20, `(.L_x_2671) ;  /* 0x0000000014087348 */ /* 0x000fea0003c00000 */
[----:B------:R0:W1:Y:S02]  /*53f0*/  SHFL.BFLY P2, R22, R17, R18, R19 ;  /* 0x0c00001211167389 */ /* 0x0000640000040013 */
[----:B01----:R-:W-:Y:S01]  /*5400*/  ENDCOLLECTIVE ;  /* 0x000000000000791b */ /* 0x003fe20003800000 */
.L_x_2671:
[----:B------:R-:W-:-:S05]  /*5410*/  FADD.FTZ R23, R16, R23 ;  /* 0x0000001710177221 */ /* 0x000fca0000010000 */
[----:B------:R-:W-:Y:S01]  /*5420*/  MOV R17, R23 ;  /* 0x0000001700117202 */ /* 0x000fe20000000f00 */
[----:B------:R-:W-:-:S07]  /*5430*/  FADD.FTZ R0, R21, R22 ;  /* 0x0000001615007221 */ /* 0x000fce0000010000 */
[----:B------:R-:W-:Y:S05]  /*5440*/  WARPSYNC.COLLECTIVE R20, `(.L_x_2672) ;  /* 0x0000000014087348 */ /* 0x000fea0003c00000 */
[----:B------:R0:W1:Y:S02]  /*5450*/  SHFL.BFLY P2, R22, R17, R18, R19 ;  /* 0x0c00001211167389 */ /* 0x0000640000040013 */
[----:B01----:R-:W-:Y:S01]  /*5460*/  ENDCOLLECTIVE ;  /* 0x000000000000791b */ /* 0x003fe20003800000 */
.L_x_2672:
[----:B------:R-:W-:Y:S01]  /*5470*/  HFMA2.MMA R18, -RZ, RZ, 0, 5.9604644775390625e-08 ;  /* 0x00000001ff127435 */ /* 0x000fe200000001ff */
[----:B------:R-:W-:Y:S01]  /*5480*/  MOV R17, R0 ;  /* 0x0000000000117202 */ /* 0x000fe20000000f00 */
[----:B------:R-:W-:-:S09]  /*5490*/  IMAD.MOV.U32 R24, RZ, RZ, R22 ;  /* 0x000000ffff187224 */ /* 0x000fd200078e0016 */
[----:B------:R-:W-:Y:S05]  /*54a0*/  WARPSYNC.COLLECTIVE R20, `(.L_x_2673) ;  /* 0x0000000014087348 */ /* 0x000fea0003c00000 */
[----:B------:R0:W1:Y:S02]  /*54b0*/  SHFL.BFLY P2, R22, R17, R18, R19 ;  /* 0x0c00001211167389 */ /* 0x0000640000040013 */
[----:B01----:R-:W-:Y:S01]  /*54c0*/  ENDCOLLECTIVE ;  /* 0x000000000000791b */ /* 0x003fe20003800000 */
.L_x_2673:
[----:B------:R-:W-:-:S05]  /*54d0*/  FADD.FTZ R12, R23, R24 ;  /* 0x00000018170c7221 */ /* 0x000fca0000010000 */
[----:B------:R-:W-:Y:S01]  /*54e0*/  MOV R17, R12 ;  /* 0x0000000c00117202 */ /* 0x000fe20000000f00 */
[----:B------:R-:W-:-:S07]  /*54f0*/  FADD.FTZ R16, R0, R22 ;  /* 0x0000001600107221 */ /* 0x000fce0000010000 */
[----:B------:R-:W-:Y:S05]  /*5500*/  WARPSYNC.COLLECTIVE R20, `(.L_x_2674) ;  /* 0x0000000014087348 */ /* 0x000fea0003c00000 */
[----:B------:R0:W1:Y:S02]  /*5510*/  SHFL.BFLY P2, R22, R17, R18, R19 ;  /* 0x0c00001211167389 */ /* 0x0000640000040013 */
[----:B01----:R-:W-:Y:S01]  /*5520*/  ENDCOLLECTIVE ;  /* 0x000000000000791b */ /* 0x003fe20003800000 */
.L_x_2674:
[----:B------:R-:W-:Y:S01]  /*5530*/  MOV R25, R22 ;  /* 0x0000001600197202 */ /* 0x000fe20000000f00 */
[----:B------:R-:W-:Y:S06]  /*5540*/  BRA `(.L_x_2675) ;  /* 0xffffffec00387947 */ /* 0x000fec000383ffff */
.L_x_2654:
[----:B------:R-:W-:Y:S01]  /*5550*/  BSSY B1, `(.L_x_2676) ;  /* 0x0000007000017945 */ /* 0x000fe20003800000 */
[----:B------:R-:W-:Y:S01]  /*5560*/  IMAD.MOV.U32 R18, RZ, RZ, 0x8 ;  /* 0x00000008ff127424 */ /* 0x000fe200078e00ff */
[----:B------:R-:W-:Y:S02]  /*5570*/  MOV R19, 0x101f ;  /* 0x0000101f00137802 */ /* 0x000fe40000000f00 */
[----:B------:R-:W-:-:S07]  /*5580*/  MOV R20, 0xffff ;  /* 0x0000ffff00147802 */ /* 0x000fce0000000f00 */
[----:B01234-:R-:W-:Y:S05]  /*5590*/  WARPSYNC.COLLECTIVE R20, `(.L_x_2677) ;  /* 0x0000000014087348 */ /* 0x01ffea0003c00000 */
[----:B0-----:R0:W0:Y:S02]  /*55a0*/  SHFL.BFLY P2, R22, R17, R18, R19 ;  /* 0x0c00001211167389 */ /* 0x0010240000040013 */
[----:B01234-:R-:W-:Y:S01]  /*55b0*/  ENDCOLLECTIVE ;  /* 0x000000000000791b */ /* 0x01ffe20003800000 */
.L_x_2677:
[----:B------:R-:W-:Y:S05]  /*55c0*/  BSYNC B1 ;  /* 0x0000000000017941 */ /* 0x000fea0003800000 */
.L_x_2676:
        /* <DEDUP_REMOVED lines=8> */
.L_x_2678:
[----:B------:R-:W-:Y:S01]  /*5650*/  HFMA2.MMA R18, -RZ, RZ, 0, 2.384185791015625e-07 ;  /* 0x00000004ff127435 */ /* 0x000fe200000001ff */
[----:B------:R-:W-:Y:S02]  /*5660*/  MOV R17, R12 ;  /* 0x0000000c00117202 */ /* 0x000fe40000000f00 */
[----:B------:R-:W-:-:S08]  /*5670*/  MOV R21, R22 ;  /* 0x0000001600157202 */ /* 0x000fd00000000f00 */
[----:B------:R-:W-:Y:S05]  /*5680*/  WARPSYNC.COLLECTIVE R20, `(.L_x_2679) ;  /* 0x0000000014087348 */ /* 0x000fea0003c00000 */
[----:B------:R0:W1:Y:S02]  /*5690*/  SHFL.BFLY P2, R22, R17, R18, R19 ;  /* 0x0c00001211167389 */ /* 0x0000640000040013 */
[----:B01----:R-:W-:Y:S01]  /*56a0*/  ENDCOLLECTIVE ;  /* 0x000000000000791b */ /* 0x003fe20003800000 */
.L_x_2679:
[----:B------:R-:W-:-:S04]  /*56b0*/  FADD.FTZ R16, R21, R0 ;  /* 0x0000000015107221 */ /* 0x000fc80000010000 */
[----:B------:R-:W-:Y:S02]  /*56c0*/  IMAD.MOV.U32 R17, RZ, RZ, R16 ;  /* 0x000000ffff117224 */ /* 0x000fe400078e0010 */
[----:B------:R-:W-:-:S07]  /*56d0*/  FADD.FTZ R21, R12, R22 ;  /* 0x000000160c157221 */ /* 0x000fce0000010000 */
[----:B------:R-:W-:Y:S05]  /*56e0*/  WARPSYNC.COLLECTIVE R20, `(.L_x_2680) ;  /* 0x0000000014087348 */ /* 0x000fea0003c00000 */
[----:B------:R0:W1:Y:S02]  /*56f0*/  SHFL.BFLY P2, R22, R17, R18, R19 ;  /* 0x0c00001211167389 */ /* 0x0000640000040013 */
[----:B01----:R-:W-:Y:S01]  /*5700*/  ENDCOLLECTIVE ;  /* 0x000000000000791b */ /* 0x003fe20003800000 */
.L_x_2680:
[----:B------:R-:W-:Y:S01]  /*5710*/  HFMA2.MMA R18, -RZ, RZ, 0, 1.1920928955078125e-07 ;  /* 0x00000002ff127435 */ /* 0x000fe200000001ff */
[----:B------:R-:W-:Y:S02]  /*5720*/  MOV R17, R21 ;  /* 0x0000001500117202 */ /* 0x000fe40000000f00 */
[----:B------:R-:W-:-:S08]  /*5730*/  MOV R23, R22 ;  /* 0x0000001600177202 */ /* 0x000fd00000000f00 */
[----:B------:R-:W-:Y:S05]  /*5740*/  WARPSYNC.COLLECTIVE R20, `(.L_x_2681) ;  /* 0x0000000014087348 */ /* 0x000fea0003c00000 */
[----:B------:R0:W1:Y:S02]  /*5750*/  SHFL.BFLY P2, R22, R17, R18, R19 ;  /* 0x0c00001211167389 */ /* 0x0000640000040013 */
[----:B01----:R-:W-:Y:S01]  /*5760*/  ENDCOLLECTIVE ;  /* 0x000000000000791b */ /* 0x003fe20003800000 */
.L_x_2681:
[----:B------:R-:W-:-:S05]  /*5770*/  FADD.FTZ R23, R16, R23 ;  /* 0x0000001710177221 */ /* 0x000fca0000010000 */
[----:B------:R-:W-:Y:S01]  /*5780*/  MOV R17, R23 ;  /* 0x0000001700117202 */ /* 0x000fe20000000f00 */
[----:B------:R-:W-:-:S07]  /*5790*/  FADD.FTZ R0, R21, R22 ;  /* 0x0000001615007221 */ /* 0x000fce0000010000 */
[----:B------:R-:W-:Y:S05]  /*57a0*/  WARPSYNC.COLLECTIVE R20, `(.L_x_2682) ;  /* 0x0000000014087348 */ /* 0x000fea0003c00000 */
[----:B------:R0:W1:Y:S02]  /*57b0*/  SHFL.BFLY P2, R22, R17, R18, R19 ;  /* 0x0c00001211167389 */ /* 0x0000640000040013 */
[----:B01----:R-:W-:Y:S01]  /*57c0*/  ENDCOLLECTIVE ;  /* 0x000000000000791b */ /* 0x003fe20003800000 */
.L_x_2682:
[----:B------:R-:W-:Y:S01]  /*57d0*/  HFMA2.MMA R18, -RZ, RZ, 0, 5.9604644775390625e-08 ;  /* 0x00000001ff127435 */ /* 0x000fe200000001ff */
[----:B------:R-:W-:Y:S01]  /*57e0*/  MOV R17, R0 ;  /* 0x0000000000117202 */ /* 0x000fe20000000f00 */
[----:B------:R-:W-:-:S09]  /*57f0*/  IMAD.MOV.U32 R24, RZ, RZ, R22 ;  /* 0x000000ffff187224 */ /* 0x000fd200078e0016 */
[----:B------:R-:W-:Y:S05]  /*5800*/  WARPSYNC.COLLECTIVE R20, `(.L_x_2683) ;  /* 0x0000000014087348 */ /* 0x000fea0003c00000 */
[----:B------:R0:W1:Y:S02]  /*5810*/  SHFL.BFLY P2, R22, R17, R18, R19 ;  /* 0x0c00001211167389 */ /* 0x0000640000040013 */
[----:B01----:R-:W-:Y:S01]  /*5820*/  ENDCOLLECTIVE ;  /* 0x000000000000791b */ /* 0x003fe20003800000 */
.L_x_2683:
[----:B------:R-:W-:-:S05]  /*5830*/  FADD.FTZ R12, R23, R24 ;  /* 0x00000018170c7221 */ /* 0x000fca0000010000 */
[----:B------:R-:W-:Y:S01]  /*5840*/  MOV R17, R12 ;  /* 0x0000000c00117202 */ /* 0x000fe20000000f00 */
[----:B------:R-:W-:-:S07]  /*5850*/  FADD.FTZ R16, R0, R22 ;  /* 0x0000001600107221 */ /* 0x000fce0000010000 */
[----:B------:R-:W-:Y:S05]  /*5860*/  WARPSYNC.COLLECTIVE R20, `(.L_x_2684) ;  /* 0x0000000014087348 */ /* 0x000fea0003c00000 */
[----:B------:R0:W1:Y:S02]  /*5870*/  SHFL.BFLY P2, R22, R17, R18, R19 ;  /* 0x0c00001211167389 */ /* 0x0000640000040013 */
[----:B01----:R-:W-:Y:S01]  /*5880*/  ENDCOLLECTIVE ;  /* 0x000000000000791b */ /* 0x003fe20003800000 */
.L_x_2684:
[----:B------:R-:W-:Y:S01]  /*5890*/  MOV R25, R22 ;  /* 0x0000001600197202 */ /* 0x000fe20000000f00 */
[----:B------:R-:W-:Y:S06]  /*58a0*/  BRA `(.L_x_2685) ;  /* 0xffffffe800f87947 */ /* 0x000fec000383ffff */
.L_x_2655:
[----:B------:R-:W-:Y:S01]  /*58b0*/  BSSY B0, `(.L_x_2686) ;  /* 0x0000007000007945 */ /* 0x000fe20003800000 */
[----:B------:R-:W-:Y:S01]  /*58c0*/  IMAD.MOV.U32 R18, RZ, RZ, 0x8 ;  /* 0x00000008ff127424 */ /* 0x000fe200078e00ff */
[----:B------:R-:W-:Y:S02]  /*58d0*/  MOV R19, 0x101f ;  /* 0x0000101f00137802 */ /* 0x000fe40000000f00 */
[----:B------:R-:W-:-:S07]  /*58e0*/  MOV R20, 0xffff ;  /* 0x0000ffff00147802 */ /* 0x000fce0000000f00 */
[----:B01234-:R-:W-:Y:S05]  /*58f0*/  WARPSYNC.COLLECTIVE R20, `(.L_x_2687) ;  /* 0x0000000014087348 */ /* 0x01ffea0003c00000 */
[----:B---3--:R3:W0:Y:S02]  /*5900*/  SHFL.BFLY P2, R22, R17, R18, R19 ;  /* 0x0c00001211167389 */ /* 0x0086240000040013 */
[----:B01234-:R-:W-:Y:S01]  /*5910*/  ENDCOLLECTIVE ;  /* 0x000000000000791b */ /* 0x01ffe20003800000 */
.L_x_2687:
[----:B------:R-:W-:Y:S05]  /*5920*/  BSYNC B0 ;  /* 0x0000000000007941 */ /* 0x000fea0003800000 */
.L_x_2686:
        /* <DEDUP_REMOVED lines=10> */
.L_x_2688:
        /* <DEDUP_REMOVED lines=10> */
.L_x_2689:
[----:B------:R-:W-:-:S05]  /*5a70*/  FADD.FTZ R12, R12, R15 ;  /* 0x0000000f0c0c7221 */ /* 0x000fca0000010000 */
[----:B------:R-:W-:Y:S01]  /*5a80*/  MOV R17, R12 ;  /* 0x0000000c00117202 */ /* 0x000fe20000000f00 */
[----:B------:R-:W-:-:S07]  /*5a90*/  IMAD.MOV.U32 R16, RZ, RZ, R22 ;  /* 0x000000ffff107224 */ /* 0x000fce00078e0016 */
[----:B------:R-:W-:Y:S05]  /*5aa0*/  WARPSYNC.COLLECTIVE R20, `(.L_x_2690) ;  /* 0x0000000014087348 */ /* 0x000fea0003c00000 */
[----:B------:R0:W1:Y:S02]  /*5ab0*/  SHFL.BFLY P2, R22, R17, R18, R19 ;  /* 0x0c00001211167389 */ /* 0x0000640000040013 */
[----:B01----:R-:W-:Y:S01]  /*5ac0*/  ENDCOLLECTIVE ;  /* 0x000000000000791b */ /* 0x003fe20003800000 */
.L_x_2690:
[----:B------:R-:W-:Y:S01]  /*5ad0*/  FADD.FTZ R15, R23, R16 ;  /* 0x00000010170f7221 */ /* 0x000fe20000010000 */
[----:B------:R-:W-:-:S04]  /*5ae0*/  HFMA2.MMA R18, -RZ, RZ, 0, 1.1920928955078125e-07 ;  /* 0x00000002ff127435 */ /* 0x000fc800000001ff */
[----:B------:R-:W-:Y:S02]  /*5af0*/  MOV R17, R15 ;  /* 0x0000000f00117202 */ /* 0x000fe40000000f00 */
[----:B------:R-:W-:-:S07]  /*5b00*/  MOV R11, R22 ;  /* 0x00000016000b7202 */ /* 0x000fce0000000f00 */
[----:B------:R-:W-:Y:S05]  /*5b10*/  WARPSYNC.COLLECTIVE R20, `(.L_x_2691) ;  /* 0x0000000014087348 */ /* 0x000fea0003c00000 */
[----:B------:R0:W1:Y:S02]  /*5b20*/  SHFL.BFLY P2, R22, R17, R18, R19 ;  /* 0x0c00001211167389 */ /* 0x0000640000040013 */
[----:B01----:R-:W-:Y:S01]  /*5b30*/  ENDCOLLECTIVE ;  /* 0x000000000000791b */ /* 0x003fe20003800000 */
.L_x_2691:
[----:B------:R-:W-:-:S05]  /*5b40*/  FADD.FTZ R16, R12, R11 ;  /* 0x0000000b0c107221 */ /* 0x000fca0000010000 */
[----:B------:R-:W-:Y:S01]  /*5b50*/  MOV R17, R16 ;  /* 0x0000001000117202 */ /* 0x000fe20000000f00 */
[----:B------:R-:W-:-:S07]  /*5b60*/  IMAD.MOV.U32 R14, RZ, RZ, R22 ;  /* 0x000000ffff0e7224 */ /* 0x000fce00078e0016 */
[----:B------:R-:W-:Y:S05]  /*5b70*/  WARPSYNC.COLLECTIVE R20, `(.L_x_2692) ;  /* 0x0000000014087348 */ /* 0x000fea0003c00000 */
[----:B------:R0:W1:Y:S02]  /*5b80*/  SHFL.BFLY P2, R22, R17, R18, R19 ;  /* 0x0c00001211167389 */ /* 0x0000640000040013 */
[----:B01----:R-:W-:Y:S01]  /*5b90*/  ENDCOLLECTIVE ;  /* 0x000000000000791b */ /* 0x003fe20003800000 */
.L_x_2692:
[----:B------:R-:W-:Y:S01]  /*5ba0*/  FADD.FTZ R14, R15, R14 ;  /* 0x0000000e0f0e7221 */ /* 0x000fe20000010000 */
[----:B------:R-:W-:-:S04]  /*5bb0*/  HFMA2.MMA R18, -RZ, RZ, 0, 5.9604644775390625e-08 ;  /* 0x00000001ff127435 */ /* 0x000fc800000001ff */
[----:B------:R-:W-:Y:S02]  /*5bc0*/  MOV R17, R14 ;  /* 0x0000000e00117202 */ /* 0x000fe40000000f00 */
[----:B------:R-:W-:-:S07]  /*5bd0*/  MOV R25, R22 ;  /* 0x0000001600197202 */ /* 0x000fce0000000f00 */
[----:B------:R-:W-:Y:S05]  /*5be0*/  WARPSYNC.COLLECTIVE R20, `(.L_x_2693) ;  /* 0x0000000014087348 */ /* 0x000fea0003c00000 */
[----:B------:R0:W1:Y:S02]  /*5bf0*/  SHFL.BFLY P2, R22, R17, R18, R19 ;  /* 0x0c00001211167389 */ /* 0x0000640000040013 */
[----:B01----:R-:W-:Y:S01]  /*5c00*/  ENDCOLLECTIVE ;  /* 0x000000000000791b */ /* 0x003fe20003800000 */
.L_x_2693:
[----:B------:R-:W-:-:S05]  /*5c10*/  FADD.FTZ R12, R16, R25 ;  /* 0x00000019100c7221 */ /* 0x000fca0000010000 */
[----:B------:R-:W-:Y:S01]  /*5c20*/  MOV R17, R12 ;  /* 0x0000000c00117202 */ /* 0x000fe20000000f00 */
[----:B------:R-:W-:-:S07]  /*5c30*/  IMAD.MOV.U32 R15, RZ, RZ, R22 ;  /* 0x000000ffff0f7224 */ /* 0x000fce00078e0016 */
[----:B------:R-:W-:Y:S05]  /*5c40*/  WARPSYNC.COLLECTIVE R20, `(.L_x_2694) ;  /* 0x0000000014087348 */ /* 0x000fea0003c00000 */
[----:B------:R0:W1:Y:S02]  /*5c50*/  SHFL.BFLY P2, R22, R17, R18, R19 ;  /* 0x0c00001211167389 */ /* 0x0000640000040013 */
[----:B01----:R-:W-:Y:S01]  /*5c60*/  ENDCOLLECTIVE ;  /* 0x000000000000791b */ /* 0x003fe20003800000 */
.L_x_2694:
        /* <DEDUP_REMOVED lines=15> */
.L_x_2695:
[----:B------:R-:W-:Y:S02]  /*5d60*/  MOV R17, R14 ;  /* 0x0000000e00117202 */ /* 0x000fe40000000f00 */
[----:B------:R-:W-:-:S07]  /*5d70*/  MOV R10, R22 ;  /* 0x00000016000a7202 */ /* 0x000fce0000000f00 */
[----:B------:R-:W-:Y:S05]  /*5d80*/  WARPSYNC.COLLECTIVE R20, `(.L_x_2696) ;  /* 0x0000000014087348 */ /* 0x000fea0003c00000 */
[----:B------:R0:W1:Y:S02]  /*5d90*/  SHFL.BFLY P2, R22, R17, R18, R19 ;  /* 0x0c00001211167389 */ /* 0x0000640000040013 */
[----:B01----:R-:W-:Y:S01]  /*5da0*/  ENDCOLLECTIVE ;  /* 0x000000000000791b */ /* 0x003fe20003800000 */
.L_x_2696:
[----:B------:R-:W-:-:S05]  /*5db0*/  FADD.FTZ R10, R10, R11 ;  /* 0x0000000b0a0a7221 */ /* 0x000fca0000010000 */
[----:B------:R-:W-:Y:S01]  /*5dc0*/  MOV R17, R10 ;  /* 0x0000000a00117202 */ /* 0x000fe20000000f00 */
[----:B------:R-:W-:Y:S01]  /*5dd0*/  IMAD.MOV.U32 R18, RZ, RZ, 0x4 ;  /* 0x00000004ff127424 */ /* 0x000fe200078e00ff */
[----:B------:R-:W-:-:S07]  /*5de0*/  MOV R21, R22 ;  /* 0x0000001600157202 */ /* 0x000fce0000000f00 */
[----:B------:R-:W-:Y:S05]  /*5df0*/  WARPSYNC.COLLECTIVE R20, `(.L_x_2697) ;  /* 0x0000000014087348 */ /* 0x000fea0003c00000 */
[----:B------:R0:W1:Y:S02]  /*5e00*/  SHFL.BFLY P2, R22, R17, R18, R19 ;  /* 0x0c00001211167389 */ /* 0x0000640000040013 */
[----:B01----:R-:W-:Y:S01]  /*5e10*/  ENDCOLLECTIVE ;  /* 0x000000000000791b */ /* 0x003fe20003800000 */
.L_x_2697:
[----:B------:R-:W-:Y:S02]  /*5e20*/  FADD.FTZ R21, R21, R14 ;  /* 0x0000000e15157221 */ /* 0x000fe40000010000 */
[----:B------:R-:W0:Y:S03]  /*5e30*/  LDC.64 R14, c[0x0][0x220] ;  /* 0x00008800ff0e7b82 */ /* 0x000e260000000a00 */
[----:B------:R-:W-:Y:S01]  /*5e40*/  MOV R17, R21 ;  /* 0x0000001500117202 */ /* 0x000fe20000000f00 */
[----:B------:R-:W-:-:S07]  /*5e50*/  FADD.FTZ R11, R10, R22 ;  /* 0x000000160a0b7221 */ /* 0x000fce0000010000 */
[----:B0-----:R-:W-:Y:S05]  /*5e60*/  WARPSYNC.COLLECTIVE R20, `(.L_x_2698) ;  /* 0x0000000014087348 */ /* 0x001fea0003c00000 */
[----:B------:R1:W2:Y:S02]  /*5e70*/  SHFL.BFLY P2, R22, R17, R18, R19 ;  /* 0x0c00001211167389 */ /* 0x0002a40000040013 */
[----:B012---:R-:W-:Y:S01]  /*5e80*/  ENDCOLLECTIVE ;  /* 0x000000000000791b */ /* 0x007fe20003800000 */
.L_x_2698:
[----:B------:R-:W-:Y:S01]  /*5e90*/  HFMA2.MMA R18, -RZ, RZ, 0, 1.1920928955078125e-07 ;  /* 0x00000002ff127435 */ /* 0x000fe200000001ff */
[----:B------:R-:W-:Y:S02]  /*5ea0*/  MOV R17, R11 ;  /* 0x0000000b00117202 */ /* 0x000fe40000000f00 */
[----:B------:R-:W-:-:S08]  /*5eb0*/  MOV R24, R22 ;  /* 0x0000001600187202 */ /* 0x000fd00000000f00 */
[----:B------:R-:W-:Y:S05]  /*5ec0*/  WARPSYNC.COLLECTIVE R20, `(.L_x_2699) ;  /* 0x0000000014087348 */ /* 0x000fea0003c00000 */
[----:B------:R0:W1:Y:S02]  /*5ed0*/  SHFL.BFLY P2, R22, R17, R18, R19 ;  /* 0x0c00001211167389 */ /* 0x0000640000040013 */
[----:B01----:R-:W-:Y:S01]  /*5ee0*/  ENDCOLLECTIVE ;  /* 0x000000000000791b */ /* 0x003fe20003800000 */
.L_x_2699:
[----:B------:R-:W-:-:S04]  /*5ef0*/  FADD.FTZ R10, R21, R24 ;  /* 0x00000018150a7221 */ /* 0x000fc80000010000 */
[----:B------:R-:W-:Y:S02]  /*5f00*/  IMAD.MOV.U32 R17, RZ, RZ, R10 ;  /* 0x000000ffff117224 */ /* 0x000fe400078e000a */
[----:B------:R-:W-:-:S07]  /*5f10*/  FADD.FTZ R24, R11, R22 ;  /* 0x000000160b187221 */ /* 0x000fce0000010000 */
[----:B------:R-:W-:Y:S05]  /*5f20*/  WARPSYNC.COLLECTIVE R20, `(.L_x_2700) ;  /* 0x0000000014087348 */ /* 0x000fea0003c00000 */
[----:B------:R0:W1:Y:S02]  /*5f30*/  SHFL.BFLY P2, R22, R17, R18, R19 ;  /* 0x0c00001211167389 */ /* 0x0000640000040013 */
[----:B01----:R-:W-:Y:S01]  /*5f40*/  ENDCOLLECTIVE ;  /* 0x000000000000791b */ /* 0x003fe20003800000 */
.L_x_2700:
[----:B------:R-:W-:Y:S01]  /*5f50*/  HFMA2.MMA R18, -RZ, RZ, 0, 5.9604644775390625e-08 ;  /* 0x00000001ff127435 */ /* 0x000fe200000001ff */
[----:B------:R-:W-:Y:S02]  /*5f60*/  MOV R17, R24 ;  /* 0x0000001800117202 */ /* 0x000fe40000000f00 */
[----:B------:R-:W-:-:S08]  /*5f70*/  MOV R23, R22 ;  /* 0x0000001600177202 */ /* 0x000fd00000000f00 */
[----:B------:R-:W-:Y:S05]  /*5f80*/  WARPSYNC.COLLECTIVE R20, `(.L_x_2701) ;  /* 0x0000000014087348 */ /* 0x000fea0003c00000 */
[----:B------:R0:W1:Y:S02]  /*5f90*/  SHFL.BFLY P2, R22, R17, R18, R19 ;  /* 0x0c00001211167389 */ /* 0x0000640000040013 */
[----:B01----:R-:W-:Y:S01]  /*5fa0*/  ENDCOLLECTIVE ;  /* 0x000000000000791b */ /* 0x003fe20003800000 */
.L_x_2701:
[----:B------:R-:W-:Y:S02]  /*5fb0*/  FADD.FTZ R23, R10, R23 ;  /* 0x000000170a177221 */ /* 0x000fe40000010000 */
[----:B------:R-:W0:Y:S02]  /*5fc0*/  LDC.64 R10, c[0x0][0x218] ;  /* 0x00008600ff0a7b82 */ /* 0x000e240000000a00 */
[----:B------:R-:W-:Y:S01]  /*5fd0*/  IMAD.MOV.U32 R17, RZ, RZ, R23 ;  /* 0x000000ffff117224 */ /* 0x000fe200078e0017 */
[----:B------:R-:W-:-:S07]  /*5fe0*/  MOV R21, R22 ;  /* 0x0000001600157202 */ /* 0x000fce0000000f00 */
[----:B0-----:R-:W-:Y:S05]  /*5ff0*/  WARPSYNC.COLLECTIVE R20, `(.L_x_2702) ;  /* 0x0000000014087348 */ /* 0x001fea0003c00000 */
[----:B------:R1:W2:Y:S02]  /*6000*/  SHFL.BFLY P2, R22, R17, R18, R19 ;  /* 0x0c00001211167389 */ /* 0x0002a40000040013 */
[----:B012---:R-:W-:Y:S01]  /*6010*/  ENDCOLLECTIVE ;  /* 0x000000000000791b */ /* 0x007fe20003800000 */
.L_x_2702:
        /* <DEDUP_REMOVED lines=29> */
.L_x_2703:
[----:B------:R-:W-:Y:S01]  /*61f0*/  MOV R17, R16 ;  /* 0x0000001000117202 */ /* 0x000fe20000000f00 */
[----:B------:R-:W-:-:S07]  /*6200*/  FADD.FTZ R12, R22, R23 ;  /* 0x00000017160c7221 */ /* 0x000fce0000010000 */
[----:B------:R-:W-:Y:S05]  /*6210*/  WARPSYNC.COLLECTIVE R20, `(.L_x_2704) ;  /* 0x0000000014087348 */ /* 0x000fea0003c00000 */
[----:B------:R0:W1:Y:S02]  /*6220*/  SHFL.BFLY P2, R22, R17, R18, R19 ;  /* 0x0c00001211167389 */ /* 0x0000640000040013 */
[----:B01----:R-:W-:Y:S01]  /*6230*/  ENDCOLLECTIVE ;  /* 0x000000000000791b */ /* 0x003fe20003800000 */
.L_x_2704:
[----:B------:R-:W-:Y:S01]  /*6240*/  HFMA2.MMA R18, -RZ, RZ, 0, 2.384185791015625e-07 ;  /* 0x00000004ff127435 */ /* 0x000fe200000001ff */
[----:B------:R-:W-:Y:S01]  /*6250*/  MOV R17, R12 ;  /* 0x0000000c00117202 */ /* 0x000fe20000000f00 */
[----:B------:R-:W-:-:S09]  /*6260*/  FADD.FTZ R16, R22, R16 ;  /* 0x0000001016107221 */ /* 0x000fd20000010000 */
[----:B------:R-:W-:Y:S05]  /*6270*/  WARPSYNC.COLLECTIVE R20, `(.L_x_2705) ;  /* 0x0000000014087348 */ /* 0x000fea0003c00000 */
[----:B------:R0:W1:Y:S02]  /*6280*/  SHFL.BFLY P2, R22, R17, R18, R19 ;  /* 0x0c00001211167389 */ /* 0x0000640000040013 */
[----:B01----:R-:W-:Y:S01]  /*6290*/  ENDCOLLECTIVE ;  /* 0x000000000000791b */ /* 0x003fe20003800000 */
.L_x_2705:
[----:B------:R-:W-:Y:S01]  /*62a0*/  MOV R17, R16 ;  /* 0x0000001000117202 */ /* 0x000fe20000000f00 */
[----:B------:R-:W-:-:S07]  /*62b0*/  FADD.FTZ R12, R12, R22 ;  /* 0x000000160c0c7221 */ /* 0x000fce0000010000 */
[----:B------:R-:W-:Y:S05]  /*62c0*/  WARPSYNC.COLLECTIVE R20, `(.L_x_2706) ;  /* 0x0000000014087348 */ /* 0x000fea0003c00000 */
[----:B------:R0:W1:Y:S02]  /*62d0*/  SHFL.BFLY P2, R22, R17, R18, R19 ;  /* 0x0c00001211167389 */ /* 0x0000640000040013 */
[----:B01----:R-:W-:Y:S01]  /*62e0*/  ENDCOLLECTIVE ;  /* 0x000000000000791b */ /* 0x003fe20003800000 */
.L_x_2706:
[----:B------:R-:W-:Y:S01]  /*62f0*/  HFMA2.MMA R18, -RZ, RZ, 0, 1.1920928955078125e-07 ;  /* 0x00000002ff127435 */ /* 0x000fe200000001ff */
[----:B------:R-:W-:Y:S02]  /*6300*/  IMAD.MOV.U32 R17, RZ, RZ, R12 ;  /* 0x000000ffff117224 */ /* 0x000fe400078e000c */
[----:B------:R-:W-:-:S08]  /*6310*/  FADD.FTZ R16, R16, R22 ;  /* 0x0000001610107221 */ /* 0x000fd00000010000 */
[----:B------:R-:W-:Y:S05]  /*6320*/  WARPSYNC.COLLECTIVE R20, `(.L_x_2707) ;  /* 0x0000000014087348 */ /* 0x000fea0003c00000 */
[----:B------:R0:W1:Y:S02]  /*6330*/  SHFL.BFLY P2, R22, R17, R18, R19 ;  /* 0x0c00001211167389 */ /* 0x0000640000040013 */
[----:B01----:R-:W-:Y:S01]  /*6340*/  ENDCOLLECTIVE ;  /* 0x000000000000791b */ /* 0x003fe20003800000 */
.L_x_2707:
[----:B------:R-:W-:Y:S02]  /*6350*/  MOV R17, R16 ;  /* 0x0000001000117202 */ /* 0x000fe40000000f00 */
[----:B------:R-:W-:-:S07]  /*6360*/  MOV R23, R22 ;  /* 0x0000001600177202 */ /* 0x000fce0000000f00 */
[----:B------:R-:W-:Y:S05]  /*6370*/  WARPSYNC.COLLECTIVE R20, `(.L_x_2708) ;  /* 0x0000000014087348 */ /* 0x000fea0003c00000 */
[----:B------:R0:W1:Y:S02]  /*6380*/  SHFL.BFLY P2, R22, R17, R18, R19 ;  /* 0x0c00001211167389 */ /* 0x0000640000040013 */
[----:B01----:R-:W-:Y:S01]  /*6390*/  ENDCOLLECTIVE ;  /* 0x000000000000791b */ /* 0x003fe20003800000 */
.L_x_2708:
[----:B------:R-:W-:-:S05]  /*63a0*/  FADD.FTZ R24, R12, R23 ;  /* 0x000000170c187221 */ /* 0x000fca0000010000 */
[----:B------:R-:W-:Y:S01]  /*63b0*/  MOV R17, R24 ;  /* 0x0000001800117202 */ /* 0x000fe20000000f00 */
[----:B------:R-:W-:Y:S02]  /*63c0*/  IMAD.MOV.U32 R18, RZ, RZ, 0x1 ;  /* 0x00000001ff127424 */ /* 0x000fe400078e00ff */
[----:B------:R-:W-:-:S07]  /*63d0*/  FADD.FTZ R12, R16, R22 ;  /* 0x00000016100c7221 */ /* 0x000fce0000010000 */
[----:B------:R-:W-:Y:S05]  /*63e0*/  WARPSYNC.COLLECTIVE R20, `(.L_x_2709) ;  /* 0x0000000014087348 */ /* 0x000fea0003c00000 */
[----:B------:R0:W1:Y:S02]  /*63f0*/  SHFL.BFLY P2, R22, R17, R18, R19 ;  /* 0x0c00001211167389 */ /* 0x0000640000040013 */
[----:B01----:R-:W-:Y:S01]  /*6400*/  ENDCOLLECTIVE ;  /* 0x000000000000791b */ /* 0x003fe20003800000 */
.L_x_2709:
[----:B------:R-:W-:Y:S01]  /*6410*/  MOV R17, R12 ;  /* 0x0000000c00117202 */ /* 0x000fe20000000f00 */
[----:B------:R-:W-:-:S07]  /*6420*/  FADD.FTZ R21, R24, R22 ;  /* 0x0000001618157221 */ /* 0x000fce0000010000 */
[----:B------:R-:W-:Y:S05]  /*6430*/  WARPSYNC.COLLECTIVE R20, `(.L_x_2710) ;  /* 0x0000000014087348 */ /* 0x000fea0003c00000 */
[----:B------:R0:W1:Y:S02]  /*6440*/  SHFL.BFLY P2, R22, R17, R18, R19 ;  /* 0x0c00001211167389 */ /* 0x0000640000040013 */
[----:B01----:R-:W-:Y:S01]  /*6450*/  ENDCOLLECTIVE ;  /* 0x000000000000791b */ /* 0x003fe20003800000 */
.L_x_2710:
        /* <DEDUP_REMOVED lines=20> */
.L_x_2711:
[----:B------:R-:W-:Y:S01]  /*65a0*/  MOV R17, R23 ;  /* 0x0000001700117202 */ /* 0x000fe20000000f00 */
[----:B------:R-:W-:-:S07]  /*65b0*/  FADD.FTZ R16, R22, R25 ;  /* 0x0000001916107221 */ /* 0x000fce0000010000 */
[----:B------:R-:W-:Y:S05]  /*65c0*/  WARPSYNC.COLLECTIVE R20, `(.L_x_2712) ;  /* 0x0000000014087348 */ /* 0x000fea0003c00000 */
[----:B------:R0:W1:Y:S02]  /*65d0*/  SHFL.BFLY P2, R22, R17, R18, R19 ;  /* 0x0c00001211167389 */ /* 0x0000640000040013 */
[----:B01----:R-:W-:Y:S01]  /*65e0*/  ENDCOLLECTIVE ;  /* 0x000000000000791b */ /* 0x003fe20003800000 */
.L_x_2712:
[----:B------:R-:W-:Y:S01]  /*65f0*/  HFMA2.MMA R18, -RZ, RZ, 0, 2.384185791015625e-07 ;  /* 0x00000004ff127435 */ /* 0x000fe200000001ff */
[----:B------:R-:W-:Y:S02]  /*6600*/  MOV R17, R16 ;  /* 0x0000001000117202 */ /* 0x000fe40000000f00 */
[----:B------:R-:W-:-:S08]  /*6610*/  MOV R0, R22 ;  /* 0x0000001600007202 */ /* 0x000fd00000000f00 */
[----:B------:R-:W-:Y:S05]  /*6620*/  WARPSYNC.COLLECTIVE R20, `(.L_x_2713) ;  /* 0x0000000014087348 */ /* 0x000fea0003c00000 */
[----:B------:R0:W1:Y:S02]  /*6630*/  SHFL.BFLY P2, R22, R17, R18, R19 ;  /* 0x0c00001211167389 */ /* 0x0000640000040013 */
[----:B01----:R-:W-:Y:S01]  /*6640*/  ENDCOLLECTIVE ;  /* 0x000000000000791b */ /* 0x003fe20003800000 */
.L_x_2713:
[----:B------:R-:W-:-:S04]  /*6650*/  FADD.FTZ R12, R0, R23 ;  /* 0x00000017000c7221 */ /* 0x000fc80000010000 */
[----:B------:R-:W-:Y:S02]  /*6660*/  IMAD.MOV.U32 R17, RZ, RZ, R12 ;  /* 0x000000ffff117224 */ /* 0x000fe400078e000c */
[----:B------:R-:W-:-:S07]  /*6670*/  FADD.FTZ R0, R16, R22 ;  /* 0x0000001610007221 */ /* 0x000fce0000010000 */
[----:B------:R-:W-:Y:S05]  /*6680*/  WARPSYNC.COLLECTIVE R20, `(.L_x_2714) ;  /* 0x0000000014087348 */ /* 0x000fea0003c00000 */
[----:B------:R0:W1:Y:S02]  /*6690*/  SHFL.BFLY P2, R22, R17, R18, R19 ;  /* 0x0c00001211167389 */ /* 0x0000640000040013 */
[----:B01----:R-:W-:Y:S01]  /*66a0*/  ENDCOLLECTIVE ;  /* 0x000000000000791b */ /* 0x003fe20003800000 */
.L_x_2714:
[----:B------:R-:W-:Y:S01]  /*66b0*/  HFMA2.MMA R18, -RZ, RZ, 0, 1.1920928955078125e-07 ;  /* 0x00000002ff127435 */ /* 0x000fe200000001ff */
[----:B------:R-:W-:Y:S02]  /*66c0*/  MOV R17, R0 ;  /* 0x0000000000117202 */ /* 0x000fe40000000f00 */
[----:B------:R-:W-:-:S08]  /*66d0*/  MOV R24, R22 ;  /* 0x0000001600187202 */ /* 0x000fd00000000f00 */
[----:B------:R-:W-:Y:S05]  /*66e0*/  WARPSYNC.COLLECTIVE R20, `(.L_x_2715) ;  /* 0x0000000014087348 */ /* 0x000fea0003c00000 */
[----:B------:R0:W1:Y:S02]  /*66f0*/  SHFL.BFLY P2, R22, R17, R18, R19 ;  /* 0x0c00001211167389 */ /* 0x0000640000040013 */
[----:B01----:R-:W-:Y:S01]  /*6700*/  ENDCOLLECTIVE ;  /* 0x000000000000791b */ /* 0x003fe20003800000 */
.L_x_2715:
[----:B------:R-:W-:-:S04]  /*6710*/  FADD.FTZ R24, R12, R24 ;  /* 0x000000180c187221 */ /* 0x000fc80000010000 */
[----:B------:R-:W-:Y:S01]  /*6720*/  IMAD.MOV.U32 R17, RZ, RZ, R24 ;  /* 0x000000ffff117224 */ /* 0x000fe200078e0018 */
[----:B------:R-:W-:-:S07]  /*6730*/  MOV R25, R22 ;  /* 0x0000001600197202 */ /* 0x000fce0000000f00 */
[----:B------:R-:W-:Y:S05]  /*6740*/  WARPSYNC.COLLECTIVE R20, `(.L_x_2716) ;  /* 0x0000000014087348 */ /* 0x000fea0003c00000 */
[----:B------:R0:W1:Y:S02]  /*6750*/  SHFL.BFLY P2, R22, R17, R18, R19 ;  /* 0x0c00001211167389 */ /* 0x0000640000040013 */
[----:B01----:R-:W-:Y:S01]  /*6760*/  ENDCOLLECTIVE ;  /* 0x000000000000791b */ /* 0x003fe20003800000 */
.L_x_2716:
[----:B------:R-:W-:Y:S01]  /*6770*/  FADD.FTZ R23, R0, R25 ;  /* 0x0000001900177221 */ /* 0x000fe20000010000 */
[----:B------:R-:W-:-:S04]  /*6780*/  HFMA2.MMA R18, -RZ, RZ, 0, 5.9604644775390625e-08 ;  /* 0x00000001ff127435 */ /* 0x000fc800000001ff */
[----:B------:R-:W-:Y:S01]  /*6790*/  MOV R17, R23 ;  /* 0x0000001700117202 */ /* 0x000fe20000000f00 */
[----:B------:R-:W-:-:S07]  /*67a0*/  FADD.FTZ R12, R24, R22 ;  /* 0x00000016180c7221 */ /* 0x000fce0000010000 */
[----:B------:R-:W-:Y:S05]  /*67b0*/  WARPSYNC.COLLECTIVE R20, `(.L_x_2717) ;  /* 0x0000000014087348 */ /* 0x000fea0003c00000 */
[----:B------:R0:W1:Y:S02]  /*67c0*/  SHFL.BFLY P2, R22, R17, R18, R19 ;  /* 0x0c00001211167389 */ /* 0x0000640000040013 */
[----:B01----:R-:W-:Y:S01]  /*67d0*/  ENDCOLLECTIVE ;  /* 0x000000000000791b */ /* 0x003fe20003800000 */
.L_x_2717:
[----:B------:R-:W-:Y:S01]  /*67e0*/  MOV R17, R12 ;  /* 0x0000000c00117202 */ /* 0x000fe20000000f00 */
[----:B------:R-:W-:-:S07]  /*67f0*/  FADD.FTZ R0, R23, R22 ;  /* 0x0000001617007221 */ /* 0x000fce0000010000 */
[----:B------:R-:W-:Y:S05]  /*6800*/  WARPSYNC.COLLECTIVE R20, `(.L_x_2718) ;  /* 0x0000000014087348 */ /* 0x000fea0003c00000 */
[----:B------:R0:W1:Y:S02]  /*6810*/  SHFL.BFLY P2, R22, R17, R18, R19 ;  /* 0x0c00001211167389 */ /* 0x0000640000040013 */
[----:B01----:R-:W-:Y:S01]  /*6820*/  ENDCOLLECTIVE ;  /* 0x000000000000791b */ /* 0x003fe20003800000 */
.L_x_2718:
[----:B------:R-:W-:Y:S01]  /*6830*/  MOV R21, R22 ;  /* 0x0000001600157202 */ /* 0x000fe20000000f00 */
[----:B------:R-:W-:Y:S06]  /*6840*/  BRA `(.L_x_2719) ;  /* 0xffffffe400747947 */ /* 0x000fec000383ffff */
.L_x_2720:
        /* <DEDUP_REMOVED lines=11> */
.L_x_3042:


//--------------------- .text._ZN13group_norm_v218gn_bwd_cuda_kernelI6__halfLi480ELi3ELi16ELi60ELi4096ELb1ELb1ELi256ELi960ELi960ELi4ELb1ELi21ELb1ELb0ELNS_15WgradSyncMethodE3ENS_16CompileConditionILi900EEEEEvPT_S6_S6_PKS5_S8_S8_S8_PKfflPfPj --------------------------
	.section	.text._ZN13group_norm_v218gn_bwd_cuda_kernelI6__halfLi480ELi3ELi16ELi60ELi4096ELb1ELb1ELi256ELi960ELi960ELi4ELb1ELi21ELb1ELb0ELNS_15WgradSyncMethodE3ENS_16CompileConditionILi900EEEEEvPT_S6_S6_PKS5_S8_S8_S8_PKfflPfPj,"ax",@progbits
	.align	128
        .global         _ZN13group_norm_v218gn_bwd_cuda_kernelI6__halfLi480ELi3ELi16ELi60ELi4096ELb1ELb1ELi256ELi960ELi960ELi4ELb1ELi21ELb1ELb0ELNS_15WgradSyncMethodE3ENS_16CompileConditionILi900EEEEEvPT_S6_S6_PKS5_S8_S8_S8_PKfflPfPj
        .type           _ZN13group_norm_v218gn_bwd_cuda_kernelI6__halfLi480ELi3ELi16ELi60ELi4096ELb1ELb1ELi256ELi960ELi960ELi4ELb1ELi21ELb1ELb0ELNS_15WgradSyncMethodE3ENS_16CompileConditionILi900EEEEEvPT_S6_S6_PKS5_S8_S8_S8_PKfflPfPj,@function
        .size           _ZN13group_norm_v218gn_bwd_cuda_kernelI6__halfLi480ELi3ELi16ELi60ELi4096ELb1ELb1ELi256ELi960ELi960ELi4ELb1ELi21ELb1ELb0ELNS_15WgradSyncMethodE3ENS_16CompileConditionILi900EEEEEvPT_S6_S6_PKS5_S8_S8_S8_PKfflPfPj,(.L_x_3043 - _ZN13group_norm_v218gn_bwd_cuda_kernelI6__halfLi480ELi3ELi16ELi60ELi4096ELb1ELb1ELi256ELi960ELi960ELi4ELb1ELi21ELb1ELb0ELNS_15WgradSyncMethodE3ENS_16CompileConditionILi900EEEEEvPT_S6_S6_PKS5_S8_S8_S8_PKfflPfPj)
        .other          _ZN13group_norm_v218gn_bwd_cuda_kernelI6__halfLi480ELi3ELi16ELi60ELi4096ELb1ELb1ELi256ELi960ELi960ELi4ELb1ELi21ELb1ELb0ELNS_15WgradSyncMethodE3ENS_16CompileConditionILi900EEEEEvPT_S6_S6_PKS5_S8_S8_S8_PKfflPfPj,@"STO_CUDA_ENTRY STV_DEFAULT"
_ZN13group_norm_v218gn_bwd_cuda_kernelI6__halfLi480ELi3ELi16ELi60ELi4096ELb1ELb1ELi256ELi960ELi960ELi4ELb1ELi21ELb1ELb0ELNS_15WgradSyncMethodE3ENS_16CompileConditionILi900EEEEEvPT_S6_S6_PKS5_S8_S8_S8_PKfflPfPj:
.text._ZN13group_norm_v218gn_bwd_cuda_kernelI6__halfLi480ELi3ELi16ELi60ELi4096ELb1ELb1ELi256ELi960ELi960ELi4ELb1ELi21ELb1ELb0ELNS_15WgradSyncMethodE3ENS_16CompileConditionILi900EEEEEvPT_S6_S6_PKS5_S8_S8_S8_PKfflPfPj:
        /* <DEDUP_REMOVED lines=29> */
.L_x_2723:
[----:B------:R-:W2:Y:S04]  /*01d0*/  LD.E.STRONG.GPU R0, desc[UR12][R2.64] ;  /* 0x0000000c02007980 */ /* 0x000ea8000c10f900 */
[----:B--2---:R-:W-:Y:S01]  /*01e0*/  CCTL.IVALL ;  /* 0x00000000ff00798f */ /* 0x004fe20002000000 */
[----:B------:R-:W-:Y:S05]  /*01f0*/  YIELD ;  /* 0x0000000000007946 */ /* 0x000fea0003800000 */
[----:B-----5:R-:W-:-:S04]  /*0200*/  LOP3.LUT R0, R0, R5, RZ, 0x3c, !PT ;  /* 0x0000000500007212 */ /* 0x020fc800078e3cff */
[----:B------:R-:W-:-:S13]  /*0210*/  ISETP.GT.AND P0, PT, R0, -0x1, PT ;  /* 0xffffffff0000780c */ /* 0x000fda0003f04270 */
[----:B------:R-:W-:Y:S05]  /*0220*/  @P0 BRA `(.L_x_2723) ;  /* 0xfffffffc00e80947 */ /* 0x000fea000383ffff */
.L_x_2722:
[----:B------:R-:W-:Y:S05]  /*0230*/  WARPSYNC.ALL ;  /* 0x0000000000007948 */ /* 0x000fea0003800000 */
[----:B------:R-:W-:Y:S06]  /*0240*/  BAR.SYNC.DEFER_BLOCKING 0x0 ;  /* 0x0000000000007b1d */ /* 0x000fec0000010000 */
[----:B------:R-:W-:Y:S05]  /*0250*/  BRA `(.L_x_2724) ;  /* 0x0000002800c07947 */ /* 0x000fea0003800000 */
.L_x_2721:
        /* <DEDUP_REMOVED lines=69> */
.L_x_2738:
        /* <DEDUP_REMOVED lines=27> */
.L_x_2725:
        /* <DEDUP_REMOVED lines=160> */
.L_x_2726:
        /* <DEDUP_REMOVED lines=127> */
.L_x_2728:
[----:B------:R-:W-:Y:S05]  /*1a50*/  BSYNC B0 ;  /* 0x0000000000007941 */ /* 0x000fea0003800000 */
.L_x_2727:
        /* <DEDUP_REMOVED lines=19> */
.L_x_2730:
[----:B------:R-:W-:Y:S05]  /*1b90*/  BSYNC B0 ;  /* 0x0000000000007941 */ /* 0x000fea0003800000 */
.L_x_2729:
        /* <DEDUP_REMOVED lines=17> */
.L_x_2733:
[----:B------:R-:W2:Y:S04]  /*1cb0*/  LD.E.STRONG.GPU R24, desc[UR12][R22.64] ;  /* 0x0000000c16187980 */ /* 0x000ea8000c10f900 */
[----:B--2---:R-:W-:Y:S01]  /*1cc0*/  CCTL.IVALL ;  /* 0x00000000ff00798f */ /* 0x004fe20002000000 */
[----:B------:R-:W-:Y:S05]  /*1cd0*/  YIELD ;  /* 0x0000000000007946 */ /* 0x000fea0003800000 */
[----:B-----5:R-:W-:-:S04]  /*1ce0*/  LOP3.LUT R24, R24, R13, RZ, 0x3c, !PT ;  /* 0x0000000d18187212 */ /* 0x020fc800078e3cff */
[----:B------:R-:W-:-:S13]  /*1cf0*/  ISETP.GT.AND P0, PT, R24, -0x1, PT ;  /* 0xffffffff1800780c */ /* 0x000fda0003f04270 */
[----:B------:R-:W-:Y:S05]  /*1d00*/  @P0 BRA `(.L_x_2733) ;  /* 0xfffffffc00e80947 */ /* 0x000fea000383ffff */
.L_x_2732:
[----:B------:R-:W-:Y:S05]  /*1d10*/  WARPSYNC.ALL ;  /* 0x0000000000007948 */ /* 0x000fea0003800000 */
[----:B------:R-:W-:Y:S06]  /*1d20*/  BAR.SYNC.DEFER_BLOCKING 0x0 ;  /* 0x0000000000007b1d */ /* 0x000fec0000010000 */
[----:B------:R-:W-:Y:S05]  /*1d30*/  BRA `(.L_x_2734) ;  /* 0x0000000000647947 */ /* 0x000fea0003800000 */
.L_x_2731:
        /* <DEDUP_REMOVED lines=17> */
.L_x_2736:
[----:B------:R-:W2:Y:S04]  /*1e50*/  LD.E.STRONG.GPU R24, desc[UR12][R22.64] ;  /* 0x0000000c16187980 */ /* 0x000ea8000c10f900 */
[----:B--2---:R-:W-:Y:S01]  /*1e60*/  CCTL.IVALL ;  /* 0x00000000ff00798f */ /* 0x004fe20002000000 */
[----:B------:R-:W-:Y:S05]  /*1e70*/  YIELD ;  /* 0x0000000000007946 */ /* 0x000fea0003800000 */
[----:B-----5:R-:W-:-:S04]  /*1e80*/  LOP3.LUT R24, R24, R13, RZ, 0x3c, !PT ;  /* 0x0000000d18187212 */ /* 0x020fc800078e3cff */
[----:B------:R-:W-:-:S13]  /*1e90*/  ISETP.GT.AND P0, PT, R24, -0x1, PT ;  /* 0xffffffff1800780c */ /* 0x000fda0003f04270 */
[----:B------:R-:W-:Y:S05]  /*1ea0*/  @P0 BRA `(.L_x_2736) ;  /* 0xfffffffc00e80947 */ /* 0x000fea000383ffff */
.L_x_2735:
[----:B------:R-:W-:Y:S05]  /*1eb0*/  WARPSYNC.ALL ;  /* 0x0000000000007948 */ /* 0x000fea0003800000 */
[----:B------:R-:W-:Y:S06]  /*1ec0*/  BAR.SYNC.DEFER_BLOCKING 0x0 ;  /* 0x0000000000007b1d */ /* 0x000fec0000010000 */
.L_x_2734:
        /* <DEDUP_REMOVED lines=10> */
[----:B------:R-:W-:-:S05]  /*1f70*/  @!P0 LOP3.LUT R22, R31, 0x7ffffff0, RZ, 0xc0, !PT ;  /* 0x7ffffff01f168812 */ /* 0x000fca00078ec0ff */
[----:B------:R-:W-:Y:S01]  /*1f80*/  @!P0 IMAD R13, R13, 0x100, R22 ;  /* 0x000001000d0d8824 */ /* 0x000fe200078e0216 */
[----:B------:R-:W-:-:S04]  /*1f90*/  @!P0 LOP3.LUT R22, R31, 0xf, RZ, 0xc0, !PT ;  /* 0x0000000f1f168812 */ /* 0x000fc800078ec0ff */
[----:B------:R-:W-:Y:S02]  /*1fa0*/  @!P0 IADD3 R13, R13, R22, RZ ;  /* 0x000000160d0d8210 */ /* 0x000fe40007ffe0ff */
[----:B------:R-:W1:Y:S02]  /*1fb0*/  @!P0 LDC.64 R22, c[0x0][0x260] ;  /* 0x00009800ff168b82 */ /* 0x000e640000000a00 */
        /* <DEDUP_REMOVED lines=34> */
.L_x_2737:
[----:B0-2---:R-:W-:-:S04]  /*21e0*/  MOV R24, UR5 ;  /* 0x0000000500187c02 */ /* 0x005fc80008000f00 */
        /* <DEDUP_REMOVED lines=183> */
.L_x_2724:
        /* <DEDUP_REMOVED lines=28> */
[----:B------:R-:W-:Y:S01]  /*2f20*/  USEL UR7, UR14, 0x15, UP0 ;  /* 0x000000150e077887 */ /* 0x000fe20008000000 */
[----:B------:R-:W-:Y:S02]  /*2f30*/  IADD3 R37, R35, 0x1e, RZ ;  /* 0x0000001e23257810 */ /* 0x000fe40007ffe0ff */
[----:B------:R-:W-:Y:S01]  /*2f40*/  IADD3.X R13, ~R13, -0x1, R0, P0, P1 ;  /* 0xffffffff0d0d7810 */ /* 0x000fe200007e2500 */
[----:B------:R-:W-:Y:S01]  /*2f50*/  USHF.L.U64.HI UR8, UR7, 0x4, UR8 ;  /* 0x0000000407087899 */ /* 0x000fe20008010208 */
[----:B------:R-:W-:Y:S01]  /*2f60*/  LOP3.LUT R11, RZ, R35, RZ, 0x33, !PT ;  /* 0x00000023ff0b7212 */ /* 0x000fe200078e33ff */
[----:B------:R-:W-:Y:S01]  /*2f70*/  USHF.L.U32 UR7, UR7, 0x4, URZ ;  /* 0x0000000407077899 */ /* 0x000fe2000800063f */
[----:B------:R-:W-:Y:S01]  /*2f80*/  VIMNMX.U32 R8, R37, 0x20, !PT ;  /* 0x0000002025087848 */ /* 0x000fe20007fe0000 */
[----:B------:R-:W-:Y:S01]  /*2f90*/  IMAD.WIDE.U32 R4, R13, -0x77777777, RZ ;  /* 0x888888890d047825 */ /* 0x000fe200078e00ff */
[----:B------:R-:W-:-:S02]  /*2fa0*/  SHF.L.U32 R0, R34, 0x1, RZ ;  /* 0x0000000122007819 */ /* 0x000fc400000006ff */
[----:B------:R-:W-:Y:S02]  /*2fb0*/  LEA R3, R34, UR9, 0x7 ;  /* 0x0000000922037c11 */ /* 0x000fe4000f8e38ff */
[----:B------:R-:W-:Y:S01]  /*2fc0*/  LOP3.LUT R0, R0, 0x1f, R12, 0x78, !PT ;  /* 0x0000001f00007812 */ /* 0x000fe200078e780c */
[C---:B------:R-:W-:Y:S01]  /*2fd0*/  IMAD.WIDE.U32 R6, P0, R2.reuse, -0x77777778, R4 ;  /* 0x8888888802067825 */ /* 0x040fe20007800004 */
[----:B------:R-:W-:Y:S02]  /*2fe0*/  LOP3.LUT R33, R33, 0x1e, RZ, 0xc0, !PT ;  /* 0x0000001e21217812 */ /* 0x000fe400078ec0ff */
[----:B------:R-:W-:Y:S01]  /*2ff0*/  IADD3 R10, R35, 0x3c, RZ ;  /* 0x0000003c230a7810 */ /* 0x000fe20007ffe0ff */
[----:B------:R-:W-:Y:S01]  /*3000*/  IMAD.WIDE.U32 R4, R2, -0x77777777, RZ ;  /* 0x8888888902047825 */ /* 0x000fe200078e00ff */
[----:B------:R-:W-:Y:S02]  /*3010*/  IADD3.X R9, RZ, RZ, RZ, P0, !PT ;  /* 0x000000ffff097210 */ /* 0x000fe400007fe4ff */
[----:B------:R-:W-:Y:S01]  /*3020*/  IADD3 R4, R8, R11, RZ ;  /* 0x0000000b08047210 */ /* 0x000fe20007ffe0ff */
[----:B------:R-:W-:Y:S01]  /*3030*/  IMAD R3, R0, 0x4, R3 ;  /* 0x0000000400037824 */ /* 0x000fe200078e0203 */
[----:B------:R-:W-:-:S02]  /*3040*/  IADD3 RZ, P0, R5, R6, RZ ;  /* 0x0000000605ff7210 */ /* 0x000fc40007f1e0ff */
[----:B------:R-:W-:Y:S02]  /*3050*/  MOV R8, R7 ;  /* 0x0000000700087202 */ /* 0x000fe40000000f00 */
[----:B------:R-:W-:Y:S02]  /*3060*/  SHF.L.U32 R0, R12, 0x7, RZ ;  /* 0x000000070c007819 */ /* 0x000fe400000006ff */
[-C--:B------:R-:W-:Y:S01]  /*3070*/  LOP3.LUT R15, R10, R33.reuse, RZ, 0x3c, !PT ;  /* 0x000000210a0f7212 */ /* 0x080fe200078e3cff */
[----:B------:R-:W-:Y:S01]  /*3080*/  IMAD.WIDE.U32.X R8, R13, -0x77777778, R8, P0 ;  /* 0x888888880d087825 */ /* 0x000fe200000e0408 */
[----:B------:R-:W-:Y:S02]  /*3090*/  LOP3.LUT R0, R0, 0x780, RZ, 0xc0, !PT ;  /* 0x0000078000007812 */ /* 0x000fe400078ec0ff */
[----:B------:R-:W-:Y:S01]  /*30a0*/  LOP3.LUT R5, R35, R33, RZ, 0x3c, !PT ;  /* 0x0000002123057212 */ /* 0x000fe200078e3cff */
[----:B------:R-:W-:Y:S01]  /*30b0*/  IMAD.WIDE.U32 R10, R4, -0x77777777, RZ ;  /* 0x88888889040a7825 */ /* 0x000fe200078e00ff */
[----:B------:R-:W-:-:S02]  /*30c0*/  SHF.R.U64 R9, R8, 0x3, R9 ;  /* 0x0000000308097819 */ /* 0x000fc40000001209 */
[----:B------:R-:W-:Y:S02]  /*30d0*/  IADD3 R0, R0, UR9, RZ ;  /* 0x0000000900007c10 */ /* 0x000fe4000fffe0ff */
[----:B------:R-:W-:Y:S01]  /*30e0*/  LOP3.LUT R7, R37, R33, RZ, 0x3c, !PT ;  /* 0x0000002125077212 */ /* 0x000fe200078e3cff */
[----:B------:R-:W-:Y:S01]  /*30f0*/  VIADD R9, R9, 0x1 ;  /* 0x0000000109097836 */ /* 0x000fe20000000000 */
[----:B------:R-:W-:Y:S01]  /*3100*/  LEA.HI R10, R11, 0x1, RZ, 0x1c ;  /* 0x000000010b0a7811 */ /* 0x000fe200078fe0ff */
[----:B------:R-:W-:Y:S01]  /*3110*/  IMAD R5, R5, 0x4, R0 ;  /* 0x0000000405057824 */ /* 0x000fe200078e0200 */
[C---:B------:R-:W-:Y:S02]  /*3120*/  IADD3 R28, P0, R34.reuse, 0xf, RZ ;  /* 0x0000000f221c7810 */ /* 0x040fe40007f1e0ff */
[C---:B------:R-:W-:Y:S02]  /*3130*/  IADD3 R30, P1, R34.reuse, 0x1e, RZ ;  /* 0x0000001e221e7810 */ /* 0x040fe40007f3e0ff */
        /* <DEDUP_REMOVED lines=9> */
.L_x_2755:
        /* <DEDUP_REMOVED lines=8> */
[----:B------:R-:W-:Y:S01]  /*3250*/  IMAD.U32 R11, RZ, RZ, UR5 ;  /* 0x00000005ff0b7e24 */ /* 0x000fe2000f8e00ff */
[----:B------:R-:W-:Y:S01]  /*3260*/  ISETP.GE.U32.AND P0, PT, R2, 0x2d, PT ;  /* 0x0000002d0200780c */ /* 0x000fe20003f06070 */
[----:B------:R-:W-:Y:S01]  /*3270*/  BSSY B1, `(.L_x_2741) ;  /* 0x0000022000017945 */ /* 0x000fe20003800000 */
[----:B------:R-:W-:Y:S01]  /*3280*/  ISETP.NE.AND.EX P1, PT, RZ, RZ, PT, P1 ;  /* 0x000000ffff00720c */ /* 0x000fe20003f25310 */
[----:B------:R-:W-:Y:S01]  /*3290*/  HFMA2.MMA R12, -RZ, RZ, 0, 0 ;  /* 0x00000000ff0c7435 */ /* 0x000fe200000001ff */
[----:B------:R-:W-:Y:S02]  /*32a0*/  ISETP.GE.U32.AND.EX P0, PT, R13, RZ, PT, P0 ;  /* 0x000000ff0d00720c */ /* 0x000fe40003f06100 */
[----:B------:R-:W-:Y:S02]  /*32b0*/  CS2R R24, SRZ ;  /* 0x0000000000187805 */ /* 0x000fe4000001ff00 */
[----:B------:R-:W-:-:S02]  /*32c0*/  MOV R0, R34 ;  /* 0x0000002200007202 */ /* 0x000fc40000000f00 */
        /* <DEDUP_REMOVED lines=28> */
.L_x_2742:
[----:B------:R-:W-:Y:S05]  /*3490*/  BSYNC B1 ;  /* 0x0000000000017941 */ /* 0x000fea0003800000 */
.L_x_2741:
        /* <DEDUP_REMOVED lines=15> */
[----:B------:R-:W-:Y:S01]  /*3590*/  MOV R11, UR7 ;  /* 0x00000007000b7c02 */ /* 0x000fe20008000f00 */
[----:B------:R-:W-:Y:S01]  /*35a0*/  IMAD.U32 R10, RZ, RZ, UR8 ;  /* 0x00000008ff0a7e24 */ /* 0x000fe2000f8e00ff */
[----:B------:R-:W-:Y:S02]  /*35b0*/  PLOP3.LUT P0, PT, PT, PT, PT, 0x8, 0x0 ;  /* 0x000000000000781c */ /* 0x000fe40003f0e170 */
[----:B------:R-:W-:-:S04]  /*35c0*/  IADD3 R11, P1, R11, -0xb4, RZ ;  /* 0xffffff4c0b0b7810 */ /* 0x000fc80007f3e0ff */
[----:B------:R-:W-:-:S09]  /*35d0*/  IADD3.X R10, R10, -0x1, RZ, P1, !PT ;  /* 0xffffffff0a0a7810 */ /* 0x000fd20000ffe4ff */
.L_x_2745:
        /* <DEDUP_REMOVED lines=55> */
.L_x_2744:
[----:B------:R-:W-:Y:S05]  /*3950*/  BSYNC B1 ;  /* 0x0000000000017941 */ /* 0x000fea0003800000 */
.L_x_2743:
        /* <DEDUP_REMOVED lines=36> */
.L_x_2747:
[----:B------:R-:W-:Y:S05]  /*3ba0*/  BSYNC B1 ;  /* 0x0000000000017941 */ /* 0x000fea0003800000 */
.L_x_2746:
        /* <DEDUP_REMOVED lines=15> */
.L_x_2740:
[----:B------:R-:W-:Y:S05]  /*3ca0*/  BSYNC B0 ;  /* 0x0000000000007941 */ /* 0x000fea0003800000 */
.L_x_2739:
        /* <DEDUP_REMOVED lines=39> */
.L_x_2764:
        /* <DEDUP_REMOVED lines=43> */
.L_x_2774:
[----:B----4-:R-:W-:Y:S01]  /*41d0*/  FADD.FTZ R12, R12, R25 ;  /* 0x000000190c0c7221 */ /* 0x010fe20000010000 */
[----:B------:R-:W-:Y:S02]  /*41e0*/  @!P1 F2FP.F16.F32.PACK_AB R0, RZ, R16 ;  /* 0x00000010ff00923e */ /* 0x000fe400000000ff */
[----:B------:R-:W-:Y:S02]  /*41f0*/  ISETP.NE.AND P2, PT, R8, 0x2, PT ;  /* 0x000000020800780c */ /* 0x000fe40003f45270 */
[----:B------:R-:W-:Y:S02]  /*4200*/  PRMT R16, R0, 0x7610, R16 ;  /* 0x0000761000107816 */ /* 0x000fe40000000010 */
[----:B------:R-:W-:Y:S02]  /*4210*/  @!P1 F2FP.F16.F32.PACK_AB R12, RZ, R12 ;  /* 0x0000000cff0c923e */ /* 0x000fe400000000ff */
[----:B------:R-:W-:Y:S01]  /*4220*/  IADD3 R17, R35, 0x3c, RZ ;  /* 0x0000003c23117810 */ /* 0x000fe20007ffe0ff */
[----:B------:R3:W-:Y:S04]  /*4230*/  @!P1 STG.E.U16 desc[UR12][R10.64+0x3c], R16 ;  /* 0x00003c100a009986 */ /* 0x0007e8000c10150c */
[----:B------:R3:W-:Y:S01]  /*4240*/  @!P1 STG.E.U16 desc[UR12][R14.64+0x3c], R12 ;  /* 0x00003c0c0e009986 */ /* 0x0007e2000c10150c */
[----:B------:R-:W-:Y:S01]  /*4250*/  IMAD.MOV.U32 R0, RZ, RZ, R17 ;  /* 0x000000ffff007224 */ /* 0x000fe200078e0011 */
[----:B------:R-:W-:Y:S06]  /*4260*/  @!P2 BRA `(.L_x_2750) ;  /* 0x000000000090a947 */ /* 0x000fec0003800000 */
        /* <DEDUP_REMOVED lines=28> */
.L_x_2784:
        /* <DEDUP_REMOVED lines=8> */
.L_x_2750:
[----:B------:R-:W-:Y:S05]  /*44b0*/  BSYNC B0 ;  /* 0x0000000000007941 */ /* 0x000fea0003800000 */
.L_x_2749:
        /* <DEDUP_REMOVED lines=144> */
.L_x_2818:
[----:B----4-:R-:W-:Y:S01]  /*4dc0*/  FADD.FTZ R12, R12, R21 ;  /* 0x000000150c0c7221 */ /* 0x010fe20000010000 */
[----:B------:R-:W-:-:S04]  /*4dd0*/  @!P1 F2FP.F16.F32.PACK_AB R0, RZ, R0 ;  /* 0x00000000ff00923e */ /* 0x000fc800000000ff */
[----:B------:R-:W-:Y:S01]  /*4de0*/  @!P1 F2FP.F16.F32.PACK_AB R12, RZ, R12 ;  /* 0x0000000cff0c923e */ /* 0x000fe200000000ff */
[----:B------:R1:W-:Y:S04]  /*4df0*/  @!P1 STG.E.U16 desc[UR12][R10.64+0xb4], R0 ;  /* 0x0000b4000a009986 */ /* 0x0003e8000c10150c */
[----:B------:R1:W-:Y:S02]  /*4e00*/  @!P1 STG.E.U16 desc[UR12][R14.64+0xb4], R12 ;  /* 0x0000b40c0e009986 */ /* 0x0003e4000c10150c */
.L_x_2748:
[----:B------:R-:W-:Y:S05]  /*4e10*/  WARPSYNC.ALL ;  /* 0x0000000000007948 */ /* 0x000fea0003800000 */
[----:B------:R-:W-:Y:S01]  /*4e20*/  UISETP.GE.AND UP0, UPT, UR5, -0x2640, UPT ;  /* 0xffffd9c00500788c */ /* 0x000fe2000bf06270 */
[----:B------:R-:W-:Y:S01]  /*4e30*/  BAR.SYNC.DEFER_BLOCKING 0x0 ;  /* 0x0000000000007b1d */ /* 0x000fe20000010000 */
[----:B------:R-:W-:-:S04]  /*4e40*/  UIADD3 UR5, UR5, 0x2a00, URZ ;  /* 0x00002a0005057890 */ /* 0x000fc8000fffe03f */
[----:B------:R-:W-:-:S13]  /*4e50*/  PLOP3.LUT P0, PT, PT, PT, UP0, 0x80, 0x0 ;  /* 0x000000000000781c */ /* 0x000fda0003f0f008 */
[----:B------:R-:W-:Y:S05]  /*4e60*/  @!P0 BRA `(.L_x_2755) ;  /* 0xffffffe000d88947 */ /* 0x000fea000383ffff */
[----:B------:R-:W-:Y:S05]  /*4e70*/  EXIT ;  /* 0x000000000000794d */ /* 0x000fea0003800000 */
.L_x_2751:
[----:B------:R-:W-:Y:S01]  /*4e80*/  MOV R18, 0x8 ;  /* 0x0000000800127802 */ /* 0x000fe20000000f00 */
[----:B------:R-:W-:Y:S01]  /*4e90*/  IMAD.MOV.U32 R20, RZ, RZ, 0xffff ;  /* 0x0000ffffff147424 */ /* 0x000fe200078e00ff */
[----:B------:R-:W-:-:S07]  /*4ea0*/  MOV R19, 0x101f ;  /* 0x0000101f00137802 */ /* 0x000fce0000000f00 */
[----:B012---:R-:W-:Y:S05]  /*4eb0*/  WARPSYNC.COLLECTIVE R20, `(.L_x_2756) ;  /* 0x0000000014087348 */ /* 0x007fea0003c00000 */
[----:B-1----:R1:W3:Y:S02]  /*4ec0*/  SHFL.BFLY P2, R22, R17, R18, R19 ;  /* 0x0c00001211167389 */ /* 0x0022e40000040013 */
[----:B0123--:R-:W-:Y:S01]  /*4ed0*/  ENDCOLLECTIVE ;  /* 0x000000000000791b */ /* 0x00ffe20003800000 */
.L_x_2756:
[----:B------:R-:W-:Y:S01]  /*4ee0*/  FADD.FTZ R10, R22, R17 ;  /* 0x00000011160a7221 */ /* 0x000fe20000010000 */
[----:B------:R-:W-:-:S07]  /*4ef0*/  MOV R17, R0 ;  /* 0x0000000000117202 */ /* 0x000fce0000000f00 */
[----:B------:R-:W-:Y:S05]  /*4f00*/  WARPSYNC.COLLECTIVE R20, `(.L_x_2757) ;  /* 0x0000000014087348 */ /* 0x000fea0003c00000 */
[----:B------:R0:W1:Y:S02]  /*4f10*/  SHFL.BFLY P2, R22, R17, R18, R19 ;  /* 0x0c00001211167389 */ /* 0x0000640000040013 */
[----:B01----:R-:W-:Y:S01]  /*4f20*/  ENDCOLLECTIVE ;  /* 0x000000000000791b */ /* 0x003fe20003800000 */
.L_x_2757:
[----:B------:R-:W-:Y:S02]  /*4f30*/  MOV R17, R10 ;  /* 0x0000000a00117202 */ /* 0x000fe40000000f00 */
[----:B------:R-:W-:Y:S02]  /*4f40*/  MOV R18, 0x4 ;  /* 0x0000000400127802 */ /* 0x000fe40000000f00 */
[----:B------:R-:W-:-:S07]  /*4f50*/  MOV R11, R22 ;  /* 0x00000016000b7202 */ /* 0x000fce0000000f00 */
[----:B------:R-:W-:Y:S05]  /*4f60*/  WARPSYNC.COLLECTIVE R20, `(.L_x_2758) ;  /* 0x0000000014087348 */ /* 0x000fea0003c00000 */
[----:B------:R0:W1:Y:S02]  /*4f70*/  SHFL.BFLY P2, R22, R17, R18, R19 ;  /* 0x0c00001211167389 */ /* 0x0000640000040013 */
[----:B01----:R-:W-:Y:S01]  /*4f80*/  ENDCOLLECTIVE ;  /* 0x000000000000791b */ /* 0x003fe20003800000 */
.L_x_2758:
[----:B------:R-:W-:-:S04]  /*4f90*/  FADD.FTZ R11, R11, R0 ;  /* 0x000000000b0b7221 */ /* 0x000fc80000010000 */
[----:B------:R-:W-:Y:S02]  /*4fa0*/  IMAD.MOV.U32 R17, RZ, RZ, R11 ;  /* 0x000000ffff117224 */ /* 0x000fe400078e000b */
[----:B------:R-:W-:-:S07]  /*4fb0*/  FADD.FTZ R14, R10, R22 ;  /* 0x000000160a0e7221 */ /* 0x000fce0000010000 */
[----:B------:R-:W-:Y:S05]  /*4fc0*/  WARPSYNC.COLLECTIVE R20, `(.L_x_2759) ;  /* 0x0000000014087348 */ /* 0x000fea0003c00000 */
[----:B------:R0:W1:Y:S02]  /*4fd0*/  SHFL.BFLY P2, R22, R17, R18, R19 ;  /* 0x0c00001211167389 */ /* 0x0000640000040013 */
[----:B01----:R-:W-:Y:S01]  /*4fe0*/  ENDCOLLECTIVE ;  /* 0x000000000000791b */ /* 0x003fe20003800000 */
.L_x_2759:
[----:B------:R-:W-:Y:S02]  /*4ff0*/  MOV R17, R14 ;  /* 0x0000000e00117202 */ /* 0x000fe40000000f00 */
[----:B------:R-:W-:Y:S02]  /*5000*/  MOV R18, 0x2 ;  /* 0x0000000200127802 */ /* 0x000fe40000000f00 */
[----:B------:R-:W-:-:S07]  /*5010*/  MOV R12, R22 ;  /* 0x00000016000c7202 */ /* 0x000fce0000000f00 */
[----:B------:R-:W-:Y:S05]  /*5020*/  WARPSYNC.COLLECTIVE R20, `(.L_x_2760) ;  /* 0x0000000014087348 */ /* 0x000fea0003c00000 */
[----:B------:R0:W1:Y:S02]  /*5030*/  SHFL.BFLY P2, R22, R17, R18, R19 ;  /* 0x0c00001211167389 */ /* 0x0000640000040013 */
[----:B01----:R-:W-:Y:S01]  /*5040*/  ENDCOLLECTIVE ;  /* 0x000000000000791b */ /* 0x003fe20003800000 */
.L_x_2760:
[----:B------:R-:W-:-:S05]  /*5050*/  FADD.FTZ R15, R11, R12 ;  /* 0x0000000c0b0f7221 */ /* 0x000fca0000010000 */
[----:B------:R-:W-:Y:S01]  /*5060*/  MOV R17, R15 ;  /* 0x0000000f00117202 */ /* 0x000fe20000000f00 */
[----:B------:R-:W-:-:S07]  /*5070*/  FADD.FTZ R10, R14, R22 ;  /* 0x000000160e0a7221 */ /* 0x000fce0000010000 */
[----:B------:R-:W-:Y:S05]  /*5080*/  WARPSYNC.COLLECTIVE R20, `(.L_x_2761) ;  /* 0x0000000014087348 */ /* 0x000fea0003c00000 */
[----:B------:R0:W1:Y:S02]  /*5090*/  SHFL.BFLY P2, R22, R17, R18, R19 ;  /* 0x0c00001211167389 */ /* 0x0000640000040013 */
[----:B01----:R-:W-:Y:S01]  /*50a0*/  ENDCOLLECTIVE ;  /* 0x000000000000791b */ /* 0x003fe20003800000 */
.L_x_2761:
[----:B------:R-:W-:Y:S02]  /*50b0*/  MOV R17, R10 ;  /* 0x0000000a00117202 */ /* 0x000fe40000000f00 */
[----:B------:R-:W-:Y:S01]  /*50c0*/  MOV R18, 0x1 ;  /* 0x0000000100127802 */ /* 0x000fe20000000f00 */
[----:B------:R-:W-:-:S07]  /*50d0*/  IMAD.MOV.U32 R0, RZ, RZ, R22 ;  /* 0x000000ffff007224 */ /* 0x000fce00078e0016 */
[----:B------:R-:W-:Y:S05]  /*50e0*/  WARPSYNC.COLLECTIVE R20, `(.L_x_2762) ;  /* 0x0000000014087348 */ /* 0x000fea0003c00000 */
[----:B------:R0:W1:Y:S02]  /*50f0*/  SHFL.BFLY P2, R22, R17, R18, R19 ;  /* 0x0c00001211167389 */ /* 0x0000640000040013 */
[----:B01----:R-:W-:Y:S01]  /*5100*/  ENDCOLLECTIVE ;  /* 0x000000000000791b */ /* 0x003fe20003800000 */
.L_x_2762:
[----:B------:R-:W-:-:S05]  /*5110*/  FADD.FTZ R0, R15, R0 ;  /* 0x000000000f007221 */ /* 0x000fca0000010000 */
[----:B------:R-:W-:Y:S01]  /*5120*/  MOV R17, R0 ;  /* 0x0000000000117202 */ /* 0x000fe20000000f00 */
[----:B------:R-:W-:-:S07]  /*5130*/  FADD.FTZ R12, R10, R22 ;  /* 0x000000160a0c7221 */ /* 0x000fce0000010000 */
[----:B------:R-:W-:Y:S05]  /*5140*/  WARPSYNC.COLLECTIVE R20, `(.L_x_2763) ;  /* 0x0000000014087348 */ /* 0x000fea0003c00000 */
[----:B------:R0:W1:Y:S02]  /*5150*/  SHFL.BFLY P2, R22, R17, R18, R19 ;  /* 0x0c00001211167389 */ /* 0x0000640000040013 */
[----:B01----:R-:W-:Y:S01]  /*5160*/  ENDCOLLECTIVE ;  /* 0x000000000000791b */ /* 0x003fe20003800000 */
.L_x_2763:
[----:B------:R-:W-:Y:S01]  /*5170*/  MOV R21, R22 ;  /* 0x0000001600157202 */ /* 0x000fe20000000f00 */
[----:B------:R-:W-:Y:S06]  /*5180*/  BRA `(.L_x_2764) ;  /* 0xffffffec00647947 */ /* 0x000fec000383ffff */
.L_x_2752:
[----:B------:R-:W-:Y:S01]  /*5190*/  BSSY B1, `(.L_x_2765) ;  /* 0x0000007000017945 */ /* 0x000fe20003800000 */
[----:B------:R-:W-:Y:S01]  /*51a0*/  IMAD.MOV.U32 R18, RZ, RZ, 0x8 ;  /* 0x00000008ff127424 */ /* 0x000fe200078e00ff */
[----:B------:R-:W-:Y:S02]  /*51b0*/  MOV R19, 0x101f ;  /* 0x0000101f00137802 */ /* 0x000fe40000000f00 */
[----:B------:R-:W-:-:S07]  /*51c0*/  MOV R20, 0xffff ;  /* 0x0000ffff00147802 */ /* 0x000fce0000000f00 */
[----:B01234-:R-:W-:Y:S05]  /*51d0*/  WARPSYNC.COLLECTIVE R20, `(.L_x_2766) ;  /* 0x0000000014087348 */ /* 0x01ffea0003c00000 */
[----:B----4-:R4:W0:Y:S02]  /*51e0*/  SHFL.BFLY P2, R22, R17, R18, R19 ;  /* 0x0c00001211167389 */ /* 0x0108240000040013 */
[----:B01234-:R-:W-:Y:S01]  /*51f0*/  ENDCOLLECTIVE ;  /* 0x000000000000791b */ /* 0x01ffe20003800000 */
.L_x_2766:
[----:B------:R-:W-:Y:S05]  /*5200*/  BSYNC B1 ;  /* 0x0000000000017941 */ /* 0x000fea0003800000 */
.L_x_2765:
        /* <DEDUP_REMOVED lines=8> */
.L_x_2767:
[----:B------:R-:W-:Y:S01]  /*5290*/  HFMA2.MMA R18, -RZ, RZ, 0, 2.384185791015625e-07 ;  /* 0x00000004ff127435 */ /* 0x000fe200000001ff */
[----:B------:R-:W-:Y:S02]  /*52a0*/  MOV R17, R12 ;  /* 0x0000000c00117202 */ /* 0x000fe40000000f00 */
[----:B------:R-:W-:-:S08]  /*52b0*/  MOV R21, R22 ;  /* 0x0000001600157202 */ /* 0x000fd00000000f00 */
[----:B------:R-:W-:Y:S05]  /*52c0*/  WARPSYNC.COLLECTIVE R20, `(.L_x_2768) ;  /* 0x0000000014087348 */ /* 0x000fea0003c00000 */
[----:B------:R0:W1:Y:S02]  /*52d0*/  SHFL.BFLY P2, R22, R17, R18, R19 ;  /* 0x0c00001211167389 */ /* 0x0000640000040013 */
[----:B01----:R-:W-:Y:S01]  /*52e0*/  ENDCOLLECTIVE ;  /* 0x000000000000791b */ /* 0x003fe20003800000 */
.L_x_2768:
[----:B------:R-:W-:-:S04]  /*52f0*/  FADD.FTZ R16, R21, R0 ;  /* 0x0000000015107221 */ /* 0x000fc80000010000 */
[----:B------:R-:W-:Y:S02]  /*5300*/  IMAD.MOV.U32 R17, RZ, RZ, R16 ;  /* 0x000000ffff117224 */ /* 0x000fe400078e0010 */
[----:B------:R-:W-:-:S07]  /*5310*/  FADD.FTZ R21, R12, R22 ;  /* 0x000000160c157221 */ /* 0x000fce0000010000 */
[----:B------:R-:W-:Y:S05]  /*5320*/  WARPSYNC.COLLECTIVE R20, `(.L_x_2769) ;  /* 0x0000000014087348 */ /* 0x000fea0003c00000 */
[----:B------:R0:W1:Y:S02]  /*5330*/  SHFL.BFLY P2, R22, R17, R18, R19 ;  /* 0x0c00001211167389 */ /* 0x0000640000040013 */
[----:B01----:R-:W-:Y:S01]  /*5340*/  ENDCOLLECTIVE ;  /* 0x000000000000791b */ /* 0x003fe20003800000 */
.L_x_2769:
[----:B------:R-:W-:Y:S01]  /*5350*/  HFMA2.MMA R18, -RZ, RZ, 0, 1.1920928955078125e-07 ;  /* 0x00000002ff127435 */ /* 0x000fe200000001ff */
[----:B------:R-:W-:Y:S02]  /*5360*/  MOV R17, R21 ;  /* 0x0000001500117202 */ /* 0x000fe40000000f00 */
[----:B------:R-:W-:-:S08]  /*5370*/  MOV R23, R22 ;  /* 0x0000001600177202 */ /* 0x000fd00000000f00 */
[----:B------:R-:W-:Y:S05]  /*5380*/  WARPSYNC.COLLECTIVE R20, `(.L_x_2770) ;  /* 0x0000000014087348 */ /* 0x000fea0003c00000 */
[----:B------:R0:W1:Y:S02]  /*5390*/  SHFL.BFLY P2, R22, R17, R18, R19 ;  /* 0x0c00001211167389 */ /* 0x0000640000040013 */
[----:B01----:R-:W-:Y:S01]  /*53a0*/  ENDCOLLECTIVE ;  /* 0x000000000000791b */ /* 0x003fe20003800000 */
.L_x_2770:
[----:B------:R-:W-:-:S05]  /*53b0*/  FADD.FTZ R23, R16, R23 ;  /* 0x0000001710177221 */ /* 0x000fca0000010000 */
[----:B------:R-:W-:Y:S01]  /*53c0*/  MOV R17, R23 ;  /* 0x0000001700117202 */ /* 0x000fe20000000f00 */
[----:B------:R-:W-:-:S07]  /*53d0*/  FADD.FTZ R0, R21, R22 ;  /* 0x0000001615007221 */ /* 0x000fce0000010000 */
[----:B------:R-:W-:Y:S05]  /*53e0*/  WARPSYNC.COLLECTIVE R20, `(.L_x_2771) ;  /* 0x0000000014087348 */ /* 0x000fea0003c00000 */
[----:B------:R0:W1:Y:S02]  /*53f0*/  SHFL.BFLY P2, R22, R17, R18, R19 ;  /* 0x0c00001211167389 */ /* 0x0000640000040013 */
[----:B01----:R-:W-:Y:S01]  /*5400*/  ENDCOLLECTIVE ;  /* 0x000000000000791b */ /* 0x003fe20003800000 */
.L_x_2771:
[----:B------:R-:W-:Y:S01]  /*5410*/  HFMA2.MMA R18, -RZ, RZ, 0, 5.9604644775390625e-08 ;  /* 0x00000001ff127435 */ /* 0x000fe200000001ff */
[----:B------:R-:W-:Y:S01]  /*5420*/  MOV R17, R0 ;  /* 0x0000000000117202 */ /* 0x000fe20000000f00 */
[----:B------:R-:W-:-:S09]  /*5430*/  IMAD.MOV.U32 R24, RZ, RZ, R22 ;  /* 0x000000ffff187224 */ /* 0x000fd200078e0016 */
[----:B------:R-:W-:Y:S05]  /*5440*/  WARPSYNC.COLLECTIVE R20, `(.L_x_2772) ;  /* 0x0000000014087348 */ /* 0x000fea0003c00000 */
[----:B------:R0:W1:Y:S02]  /*5450*/  SHFL.BFLY P2, R22, R17, R18, R19 ;  /* 0x0c00001211167389 */ /* 0x0000640000040013 */
[----:B01----:R-:W-:Y:S01]  /*5460*/  ENDCOLLECTIVE ;  /* 0x000000000000791b */ /* 0x003fe20003800000 */
.L_x_2772:
[----:B------:R-:W-:-:S05]  /*5470*/  FADD.FTZ R12, R23, R24 ;  /* 0x00000018170c7221 */ /* 0x000fca0000010000 */
[----:B------:R-:W-:Y:S01]  /*5480*/  MOV R17, R12 ;  /* 0x0000000c00117202 */ /* 0x000fe20000000f00 */
[----:B------:R-:W-:-:S07]  /*5490*/  FADD.FTZ R16, R0, R22 ;  /* 0x0000001600107221 */ /* 0x000fce0000010000 */
[----:B------:R-:W-:Y:S05]  /*54a0*/  WARPSYNC.COLLECTIVE R20, `(.L_x_2773) ;  /* 0x0000000014087348 */ /* 0x000fea0003c00000 */
[----:B------:R0:W1:Y:S02]  /*54b0*/  SHFL.BFLY P2, R22, R17, R18, R19 ;  /* 0x0c00001211167389 */ /* 0x0000640000040013 */
[----:B01----:R-:W-:Y:S01]  /*54c0*/  ENDCOLLECTIVE ;  /* 0x000000000000791b */ /* 0x003fe20003800000 */
.L_x_2773:
[----:B------:R-:W-:Y:S01]  /*54d0*/  MOV R25, R22 ;  /* 0x0000001600197202 */ /* 0x000fe20000000f00 */
[----:B------:R-:W-:Y:S06]  /*54e0*/  BRA `(.L_x_2774) ;  /* 0xffffffec00387947 */ /* 0x000fec000383ffff */
.L_x_2753:
[----:B------:R-:W-:Y:S01]  /*54f0*/  BSSY B1, `(.L_x_2775) ;  /* 0x0000007000017945 */ /* 0x000fe20003800000 */
[----:B------:R-:W-:Y:S01]  /*5500*/  IMAD.MOV.U32 R18, RZ, RZ, 0x8 ;  /* 0x00000008ff127424 */ /* 0x000fe200078e00ff */
[----:B------:R-:W-:Y:S02]  /*5510*/  MOV R19, 0x101f ;  /* 0x0000101f00137802 */ /* 0x000fe40000000f00 */
[----:B------:R-:W-:-:S07]  /*5520*/  MOV R20, 0xffff ;  /* 0x0000ffff00147802 */ /* 0x000fce0000000f00 */
[----:B01234-:R-:W-:Y:S05]  /*5530*/  WARPSYNC.COLLECTIVE R20, `(.L_x_2776) ;  /* 0x0000000014087348 */ /* 0x01ffea0003c00000 */
[----:B0-----:R0:W0:Y:S02]  /*5540*/  SHFL.BFLY P2, R22, R17, R18, R19 ;  /* 0x0c00001211167389 */ /* 0x0010240000040013 */
[----:B01234-:R-:W-:Y:S01]  /*5550*/  ENDCOLLECTIVE ;  /* 0x000000000000791b */ /* 0x01ffe20003800000 */
.L_x_2776:
[----:B------:R-:W-:Y:S05]  /*5560*/  BSYNC B1 ;  /* 0x0000000000017941 */ /* 0x000fea0003800000 */
.L_x_2775:
        /* <DEDUP_REMOVED lines=8> */
.L_x_2777:
[----:B------:R-:W-:Y:S01]  /*55f0*/  HFMA2.MMA R18, -RZ, RZ, 0, 2.384185791015625e-07 ;  /* 0x00000004ff127435 */ /* 0x000fe200000001ff */
[----:B------:R-:W-:Y:S02]  /*5600*/  MOV R17, R12 ;  /* 0x0000000c00117202 */ /* 0x000fe40000000f00 */
[----:B------:R-:W-:-:S08]  /*5610*/  MOV R21, R22 ;  /* 0x0000001600157202 */ /* 0x000fd00000000f00 */
[----:B------:R-:W-:Y:S05]  /*5620*/  WARPSYNC.COLLECTIVE R20, `(.L_x_2778) ;  /* 0x0000000014087348 */ /* 0x000fea0003c00000 */
[----:B------:R0:W1:Y:S02]  /*5630*/  SHFL.BFLY P2, R22, R17, R18, R19 ;  /* 0x0c00001211167389 */ /* 0x0000640000040013 */
[----:B01----:R-:W-:Y:S01]  /*5640*/  ENDCOLLECTIVE ;  /* 0x000000000000791b */ /* 0x003fe20003800000 */
.L_x_2778:
[----:B------:R-:W-:-:S04]  /*5650*/  FADD.FTZ R16, R21, R0 ;  /* 0x0000000015107221 */ /* 0x000fc80000010000 */
[----:B------:R-:W-:Y:S02]  /*5660*/  IMAD.MOV.U32 R17, RZ, RZ, R16 ;  /* 0x000000ffff117224 */ /* 0x000fe400078e0010 */
[----:B------:R-:W-:-:S07]  /*5670*/  FADD.FTZ R21, R12, R22 ;  /* 0x000000160c157221 */ /* 0x000fce0000010000 */
[----:B------:R-:W-:Y:S05]  /*5680*/  WARPSYNC.COLLECTIVE R20, `(.L_x_2779) ;  /* 0x0000000014087348 */ /* 0x000fea0003c00000 */
[----:B------:R0:W1:Y:S02]  /*5690*/  SHFL.BFLY P2, R22, R17, R18, R19 ;  /* 0x0c00001211167389 */ /* 0x0000640000040013 */
[----:B01----:R-:W-:Y:S01]  /*56a0*/  ENDCOLLECTIVE ;  /* 0x000000000000791b */ /* 0x003fe20003800000 */
.L_x_2779:
[----:B------:R-:W-:Y:S01]  /*56b0*/  HFMA2.MMA R18, -RZ, RZ, 0, 1.1920928955078125e-07 ;  /* 0x00000002ff127435 */ /* 0x000fe200000001ff */
[----:B------:R-:W-:Y:S02]  /*56c0*/  MOV R17, R21 ;  /* 0x0000001500117202 */ /* 0x000fe40000000f00 */
[----:B------:R-:W-:-:S08]  /*56d0*/  MOV R23, R22 ;  /* 0x0000001600177202 */ /* 0x000fd00000000f00 */
[----:B------:R-:W-:Y:S05]  /*56e0*/  WARPSYNC.COLLECTIVE R20, `(.L_x_2780) ;  /* 0x0000000014087348 */ /* 0x000fea0003c00000 */
[----:B------:R0:W1:Y:S02]  /*56f0*/  SHFL.BFLY P2, R22, R17, R18, R19 ;  /* 0x0c00001211167389 */ /* 0x0000640000040013 */
[----:B01----:R-:W-:Y:S01]  /*5700*/  ENDCOLLECTIVE ;  /* 0x000000000000791b */ /* 0x003fe20003800000 */
.L_x_2780:
[----:B------:R-:W-:-:S05]  /*5710*/  FADD.FTZ R23, R16, R23 ;  /* 0x0000001710177221 */ /* 0x000fca0000010000 */
[----:B------:R-:W-:Y:S01]  /*5720*/  MOV R17, R23 ;  /* 0x0000001700117202 */ /* 0x000fe20000000f00 */
[----:B------:R-:W-:-:S07]  /*5730*/  FADD.FTZ R0, R21, R22 ;  /* 0x0000001615007221 */ /* 0x000fce0000010000 */
[----:B------:R-:W-:Y:S05]  /*5740*/  WARPSYNC.COLLECTIVE R20, `(.L_x_2781) ;  /* 0x0000000014087348 */ /* 0x000fea0003c00000 */
[----:B------:R0:W1:Y:S02]  /*5750*/  SHFL.BFLY P2, R22, R17, R18, R19 ;  /* 0x0c00001211167389 */ /* 0x0000640000040013 */
[----:B01----:R-:W-:Y:S01]  /*5760*/  ENDCOLLECTIVE ;  /* 0x000000000000791b */ /* 0x003fe20003800000 */
.L_x_2781:
[----:B------:R-:W-:Y:S01]  /*5770*/  HFMA2.MMA R18, -RZ, RZ, 0, 5.9604644775390625e-08 ;  /* 0x00000001ff127435 */ /* 0x000fe200000001ff */
[----:B------:R-:W-:Y:S01]  /*5780*/  MOV R17, R0 ;  /* 0x0000000000117202 */ /* 0x000fe20000000f00 */
[----:B------:R-:W-:-:S09]  /*5790*/  IMAD.MOV.U32 R24, RZ, RZ, R22 ;  /* 0x000000ffff187224 */ /* 0x000fd200078e0016 */
[----:B------:R-:W-:Y:S05]  /*57a0*/  WARPSYNC.COLLECTIVE R20, `(.L_x_2782) ;  /* 0x0000000014087348 */ /* 0x000fea0003c00000 */
[----:B------:R0:W1:Y:S02]  /*57b0*/  SHFL.BFLY P2, R22, R17, R18, R19 ;  /* 0x0c00001211167389 */ /* 0x0000640000040013 */
[----:B01----:R-:W-:Y:S01]  /*57c0*/  ENDCOLLECTIVE ;  /* 0x000000000000791b */ /* 0x003fe20003800000 */
.L_x_2782:
[----:B------:R-:W-:-:S05]  /*57d0*/  FADD.FTZ R12, R23, R24 ;  /* 0x00000018170c7221 */ /* 0x000fca0000010000 */
[----:B------:R-:W-:Y:S01]  /*57e0*/  MOV R17, R12 ;  /* 0x0000000c00117202 */ /* 0x000fe20000000f00 */
[----:B------:R-:W-:-:S07]  /*57f0*/  FADD.FTZ R16, R0, R22 ;  /* 0x0000001600107221 */ /* 0x000fce0000010000 */
[----:B------:R-:W-:Y:S05]  /*5800*/  WARPSYNC.COLLECTIVE R20, `(.L_x_2783) ;  /* 0x0000000014087348 */ /* 0x000fea0003c00000 */
[----:B------:R0:W1:Y:S02]  /*5810*/  SHFL.BFLY P2, R22, R17, R18, R19 ;  /* 0x0c00001211167389 */ /* 0x0000640000040013 */
[----:B01----:R-:W-:Y:S01]  /*5820*/  ENDCOLLECTIVE ;  /* 0x000000000000791b */ /* 0x003fe20003800000 */
.L_x_2783:
[----:B------:R-:W-:Y:S01]  /*5830*/  MOV R25, R22 ;  /* 0x0000001600197202 */ /* 0x000fe20000000f00 */
[----:B------:R-:W-:Y:S06]  /*5840*/  BRA `(.L_x_2784) ;  /* 0xffffffe800f87947 */ /* 0x000fec000383ffff */
.L_x_2754:
[----:B------:R-:W-:Y:S01]  /*5850*/  BSSY B0, `(.L_x_2785) ;  /* 0x0000007000007945 */ /* 0x000fe20003800000 */
[----:B------:R-:W-:Y:S01]  /*5860*/  IMAD.MOV.U32 R18, RZ, RZ, 0x8 ;  /* 0x00000008ff127424 */ /* 0x000fe200078e00ff */
[----:B------:R-:W-:Y:S02]  /*5870*/  MOV R19, 0x101f ;  /* 0x0000101f00137802 */ /* 0x000fe40000000f00 */
[----:B------:R-:W-:-:S07]  /*5880*/  MOV R20, 0xffff ;  /* 0x0000ffff00147802 */ /* 0x000fce0000000f00 */
[----:B01234-:R-:W-:Y:S05]  /*5890*/  WARPSYNC.COLLECTIVE R20, `(.L_x_2786) ;  /* 0x0000000014087348 */ /* 0x01ffea0003c00000 */
[----:B---3--:R3:W0:Y:S02]  /*58a0*/  SHFL.BFLY P2, R22, R17, R18, R19 ;  /* 0x0c00001211167389 */ /* 0x0086240000040013 */
[----:B01234-:R-:W-:Y:S01]  /*58b0*/  ENDCOLLECTIVE ;  /* 0x000000000000791b */ /* 0x01ffe20003800000 */
.L_x_2786:
[----:B------:R-:W-:Y:S05]  /*58c0*/  BSYNC B0 ;  /* 0x0000000000007941 */ /* 0x000fea0003800000 */
.L_x_2785:
        /* <DEDUP_REMOVED lines=10> */
.L_x_2787:
        /* <DEDUP_REMOVED lines=10> */
.L_x_2788:
[----:B------:R-:W-:-:S05]  /*5a10*/  FADD.FTZ R12, R12, R15 ;  /* 0x0000000f0c0c7221 */ /* 0x000fca0000010000 */
[----:B------:R-:W-:Y:S01]  /*5a20*/  MOV R17, R12 ;  /* 0x0000000c00117202 */ /* 0x000fe20000000f00 */
[----:B------:R-:W-:-:S07]  /*5a30*/  IMAD.MOV.U32 R16, RZ, RZ, R22 ;  /* 0x000000ffff107224 */ /* 0x000fce00078e0016 */
[----:B------:R-:W-:Y:S05]  /*5a40*/  WARPSYNC.COLLECTIVE R20, `(.L_x_2789) ;  /* 0x0000000014087348 */ /* 0x000fea0003c00000 */
[----:B------:R0:W1:Y:S02]  /*5a50*/  SHFL.BFLY P2, R22, R17, R18, R19 ;  /* 0x0c00001211167389 */ /* 0x0000640000040013 */
[----:B01----:R-:W-:Y:S01]  /*5a60*/  ENDCOLLECTIVE ;  /* 0x000000000000791b */ /* 0x003fe20003800000 */
.L_x_2789:
[----:B------:R-:W-:Y:S01]  /*5a70*/  FADD.FTZ R15, R23, R16 ;  /* 0x00000010170f7221 */ /* 0x000fe20000010000 */
[----:B------:R-:W-:-:S04]  /*5a80*/  HFMA2.MMA R18, -RZ, RZ, 0, 1.1920928955078125e-07 ;  /* 0x00000002ff127435 */ /* 0x000fc800000001ff */
[----:B------:R-:W-:Y:S02]  /*5a90*/  MOV R17, R15 ;  /* 0x0000000f00117202 */ /* 0x000fe40000000f00 */
[----:B------:R-:W-:-:S07]  /*5aa0*/  MOV R11, R22 ;  /* 0x00000016000b7202 */ /* 0x000fce0000000f00 */
[----:B------:R-:W-:Y:S05]  /*5ab0*/  WARPSYNC.COLLECTIVE R20, `(.L_x_2790) ;  /* 0x0000000014087348 */ /* 0x000fea0003c00000 */
[----:B------:R0:W1:Y:S02]  /*5ac0*/  SHFL.BFLY P2, R22, R17, R18, R19 ;  /* 0x0c00001211167389 */ /* 0x0000640000040013 */
[----:B01----:R-:W-:Y:S01]  /*5ad0*/  ENDCOLLECTIVE ;  /* 0x000000000000791b */ /* 0x003fe20003800000 */
.L_x_2790:
[----:B------:R-:W-:-:S05]  /*5ae0*/  FADD.FTZ R16, R12, R11 ;  /* 0x0000000b0c107221 */ /* 0x000fca0000010000 */
[----:B------:R-:W-:Y:S01]  /*5af0*/  MOV R17, R16 ;  /* 0x0000001000117202 */ /* 0x000fe20000000f00 */
[----:B------:R-:W-:-:S07]  /*5b00*/  IMAD.MOV.U32 R14, RZ, RZ, R22 ;  /* 0x000000ffff0e7224 */ /* 0x000fce00078e0016 */
[----:B------:R-:W-:Y:S05]  /*5b10*/  WARPSYNC.COLLECTIVE R20, `(.L_x_2791) ;  /* 0x0000000014087348 */ /* 0x000fea0003c00000 */
[----:B------:R0:W1:Y:S02]  /*5b20*/  SHFL.BFLY P2, R22, R17, R18, R19 ;  /* 0x0c00001211167389 */ /* 0x0000640000040013 */
[----:B01----:R-:W-:Y:S01]  /*5b30*/  ENDCOLLECTIVE ;  /* 0x000000000000791b */ /* 0x003fe20003800000 */
.L_x_2791:
[----:B------:R-:W-:Y:S01]  /*5b40*/  FADD.FTZ R14, R15, R14 ;  /* 0x0000000e0f0e7221 */ /* 0x000fe20000010000 */
[----:B------:R-:W-:-:S04]  /*5b50*/  HFMA2.MMA R18, -RZ, RZ, 0, 5.9604644775390625e-08 ;  /* 0x00000001ff127435 */ /* 0x000fc800000001ff */
[----:B------:R-:W-:Y:S02]  /*5b60*/  MOV R17, R14 ;  /* 0x0000000e00117202 */ /* 0x000fe40000000f00 */
[----:B------:R-:W-:-:S07]  /*5b70*/  MOV R25, R22 ;  /* 0x0000001600197202 */ /* 0x000fce0000000f00 */
[----:B------:R-:W-:Y:S05]  /*5b80*/  WARPSYNC.COLLECTIVE R20, `(.L_x_2792) ;  /* 0x0000000014087348 */ /* 0x000fea0003c00000 */
[----:B------:R0:W1:Y:S02]  /*5b90*/  SHFL.BFLY P2, R22, R17, R18, R19 ;  /* 0x0c00001211167389 */ /* 0x0000640000040013 */
[----:B01----:R-:W-:Y:S01]  /*5ba0*/  ENDCOLLECTIVE ;  /* 0x000000000000791b */ /* 0x003fe20003800000 */
.L_x_2792:
[----:B------:R-:W-:-:S05]  /*5bb0*/  FADD.FTZ R12, R16, R25 ;  /* 0x00000019100c7221 */ /* 0x000fca0000010000 */
[----:B------:R-:W-:Y:S01]  /*5bc0*/  MOV R17, R12 ;  /* 0x0000000c00117202 */ /* 0x000fe20000000f00 */
[----:B------:R-:W-:-:S07]  /*5bd0*/  IMAD.MOV.U32 R15, RZ, RZ, R22 ;  /* 0x000000ffff0f7224 */ /* 0x000fce00078e0016 */
[----:B------:R-:W-:Y:S05]  /*5be0*/  WARPSYNC.COLLECTIVE R20, `(.L_x_2793) ;  /* 0x0000000014087348 */ /* 0x000fea0003c00000 */
[----:B------:R0:W1:Y:S02]  /*5bf0*/  SHFL.BFLY P2, R22, R17, R18, R19 ;  /* 0x0c00001211167389 */ /* 0x0000640000040013 */
[----:B01----:R-:W-:Y:S01]  /*5c00*/  ENDCOLLECTIVE ;  /* 0x000000000000791b */ /* 0x003fe20003800000 */
.L_x_2793:
        /* <DEDUP_REMOVED lines=15> */
.L_x_2794:
[----:B------:R-:W-:Y:S02]  /*5d00*/  MOV R17, R14 ;  /* 0x0000000e00117202 */ /* 0x000fe40000000f00 */
[----:B------:R-:W-:-:S07]  /*5d10*/  MOV R10, R22 ;  /* 0x00000016000a7202 */ /* 0x000fce0000000f00 */
[----:B------:R-:W-:Y:S05]  /*5d20*/  WARPSYNC.COLLECTIVE R20, `(.L_x_2795) ;  /* 0x0000000014087348 */ /* 0x000fea0003c00000 */
[----:B------:R0:W1:Y:S02]  /*5d30*/  SHFL.BFLY P2, R22, R17, R18, R19 ;  /* 0x0c00001211167389 */ /* 0x0000640000040013 */
[----:B01----:R-:W-:Y:S01]  /*5d40*/  ENDCOLLECTIVE ;  /* 0x000000000000791b */ /* 0x003fe20003800000 */
.L_x_2795:
[----:B------:R-:W-:-:S05]  /*5d50*/  FADD.FTZ R10, R10, R11 ;  /* 0x0000000b0a0a7221 */ /* 0x000fca0000010000 */
[----:B------:R-:W-:Y:S01]  /*5d60*/  MOV R17, R10 ;  /* 0x0000000a00117202 */ /* 0x000fe20000000f00 */
[----:B------:R-:W-:Y:S01]  /*5d70*/  IMAD.MOV.U32 R18, RZ, RZ, 0x4 ;  /* 0x00000004ff127424 */ /* 0x000fe200078e00ff */
[----:B------:R-:W-:-:S07]  /*5d80*/  MOV R21, R22 ;  /* 0x0000001600157202 */ /* 0x000fce0000000f00 */
[----:B------:R-:W-:Y:S05]  /*5d90*/  WARPSYNC.COLLECTIVE R20, `(.L_x_2796) ;  /* 0x0000000014087348 */ /* 0x000fea0003c00000 */
[----:B------:R0:W1:Y:S02]  /*5da0*/  SHFL.BFLY P2, R22, R17, R18, R19 ;  /* 0x0c00001211167389 */ /* 0x0000640000040013 */
[----:B01----:R-:W-:Y:S01]  /*5db0*/  ENDCOLLECTIVE ;  /* 0x000000000000791b */ /* 0x003fe20003800000 */
.L_x_2796:
[----:B------:R-:W-:Y:S02]  /*5dc0*/  FADD.FTZ R21, R21, R14 ;  /* 0x0000000e15157221 */ /* 0x000fe40000010000 */
[----:B------:R-:W0:Y:S03]  /*5dd0*/  LDC.64 R14, c[0x0][0x220] ;  /* 0x00008800ff0e7b82 */ /* 0x000e260000000a00 */
[----:B------:R-:W-:Y:S01]  /*5de0*/  MOV R17, R21 ;  /* 0x0000001500117202 */ /* 0x000fe20000000f00 */
[----:B------:R-:W-:-:S07]  /*5df0*/  FADD.FTZ R11, R10, R22 ;  /* 0x000000160a0b7221 */ /* 0x000fce0000010000 */
[----:B0-----:R-:W-:Y:S05]  /*5e00*/  WARPSYNC.COLLECTIVE R20, `(.L_x_2797) ;  /* 0x0000000014087348 */ /* 0x001fea0003c00000 */
[----:B------:R1:W2:Y:S02]  /*5e10*/  SHFL.BFLY P2, R22, R17, R18, R19 ;  /* 0x0c00001211167389 */ /* 0x0002a40000040013 */
[----:B012---:R-:W-:Y:S01]  /*5e20*/  ENDCOLLECTIVE ;  /* 0x000000000000791b */ /* 0x007fe20003800000 */
.L_x_2797:
[----:B------:R-:W-:Y:S01]  /*5e30*/  HFMA2.MMA R18, -RZ, RZ, 0, 1.1920928955078125e-07 ;  /* 0x00000002ff127435 */ /* 0x000fe200000001ff */
[----:B------:R-:W-:Y:S02]  /*5e40*/  MOV R17, R11 ;  /* 0x0000000b00117202 */ /* 0x000fe40000000f00 */
[----:B------:R-:W-:-:S08]  /*5e50*/  MOV R24, R22 ;  /* 0x0000001600187202 */ /* 0x000fd00000000f00 */
[----:B------:R-:W-:Y:S05]  /*5e60*/  WARPSYNC.COLLECTIVE R20, `(.L_x_2798) ;  /* 0x0000000014087348 */ /* 0x000fea0003c00000 */
[----:B------:R0:W1:Y:S02]  /*5e70*/  SHFL.BFLY P2, R22, R17, R18, R19 ;  /* 0x0c00001211167389 */ /* 0x0000640000040013 */
[----:B01----:R-:W-:Y:S01]  /*5e80*/  ENDCOLLECTIVE ;  /* 0x000000000000791b */ /* 0x003fe20003800000 */
.L_x_2798:
[----:B------:R-:W-:-:S04]  /*5e90*/  FADD.FTZ R10, R21, R24 ;  /* 0x00000018150a7221 */ /* 0x000fc80000010000 */
[----:B------:R-:W-:Y:S02]  /*5ea0*/  IMAD.MOV.U32 R17, RZ, RZ, R10 ;  /* 0x000000ffff117224 */ /* 0x000fe400078e000a */
[----:B------:R-:W-:-:S07]  /*5eb0*/  FADD.FTZ R24, R11, R22 ;  /* 0x000000160b187221 */ /* 0x000fce0000010000 */
[----:B------:R-:W-:Y:S05]  /*5ec0*/  WARPSYNC.COLLECTIVE R20, `(.L_x_2799) ;  /* 0x0000000014087348 */ /* 0x000fea0003c00000 */
[----:B------:R0:W1:Y:S02]  /*5ed0*/  SHFL.BFLY P2, R22, R17, R18, R19 ;  /* 0x0c00001211167389 */ /* 0x0000640000040013 */
[----:B01----:R-:W-:Y:S01]  /*5ee0*/  ENDCOLLECTIVE ;  /* 0x000000000000791b */ /* 0x003fe20003800000 */
.L_x_2799:
[----:B------:R-:W-:Y:S01]  /*5ef0*/  HFMA2.MMA R18, -RZ, RZ, 0, 5.9604644775390625e-08 ;  /* 0x00000001ff127435 */ /* 0x000fe200000001ff */
[----:B------:R-:W-:Y:S02]  /*5f00*/  MOV R17, R24 ;  /* 0x0000001800117202 */ /* 0x000fe40000000f00 */
[----:B------:R-:W-:-:S08]  /*5f10*/  MOV R23, R22 ;  /* 0x0000001600177202 */ /* 0x000fd00000000f00 */
[----:B------:R-:W-:Y:S05]  /*5f20*/  WARPSYNC.COLLECTIVE R20, `(.L_x_2800) ;  /* 0x0000000014087348 */ /* 0x000fea0003c00000 */
[----:B------:R0:W1:Y:S02]  /*5f30*/  SHFL.BFLY P2, R22, R17, R18, R19 ;  /* 0x0c00001211167389 */ /* 0x0000640000040013 */
[----:B01----:R-:W-:Y:S01]  /*5f40*/  ENDCOLLECTIVE ;  /* 0x000000000000791b */ /* 0x003fe20003800000 */
.L_x_2800:
[----:B------:R-:W-:Y:S02]  /*5f50*/  FADD.FTZ R23, R10, R23 ;  /* 0x000000170a177221 */ /* 0x000fe40000010000 */
[----:B------:R-:W0:Y:S02]  /*5f60*/  LDC.64 R10, c[0x0][0x218] ;  /* 0x00008600ff0a7b82 */ /* 0x000e240000000a00 */
[----:B------:R-:W-:Y:S01]  /*5f70*/  IMAD.MOV.U32 R17, RZ, RZ, R23 ;  /* 0x000000ffff117224 */ /* 0x000fe200078e0017 */
[----:B------:R-:W-:-:S07]  /*5f80*/  MOV R21, R22 ;  /* 0x0000001600157202 */ /* 0x000fce0000000f00 */
[----:B0-----:R-:W-:Y:S05]  /*5f90*/  WARPSYNC.COLLECTIVE R20, `(.L_x_2801) ;  /* 0x0000000014087348 */ /* 0x001fea0003c00000 */
[----:B------:R1:W2:Y:S02]  /*5fa0*/  SHFL.BFLY P2, R22, R17, R18, R19 ;  /* 0x0c00001211167389 */ /* 0x0002a40000040013 */
[----:B012---:R-:W-:Y:S01]  /*5fb0*/  ENDCOLLECTIVE ;  /* 0x000000000000791b */ /* 0x007fe20003800000 */
.L_x_2801:
        /* <DEDUP_REMOVED lines=29> */
.L_x_2802:
[----:B------:R-:W-:Y:S01]  /*6190*/  MOV R17, R16 ;  /* 0x0000001000117202 */ /* 0x000fe20000000f00 */
[----:B------:R-:W-:-:S07]  /*61a0*/  FADD.FTZ R12, R22, R23 ;  /* 0x00000017160c7221 */ /* 0x000fce0000010000 */
[----:B------:R-:W-:Y:S05]  /*61b0*/  WARPSYNC.COLLECTIVE R20, `(.L_x_2803) ;  /* 0x0000000014087348 */ /* 0x000fea0003c00000 */
[----:B------:R0:W1:Y:S02]  /*61c0*/  SHFL.BFLY P2, R22, R17, R18, R19 ;  /* 0x0c00001211167389 */ /* 0x0000640000040013 */
[----:B01----:R-:W-:Y:S01]  /*61d0*/  ENDCOLLECTIVE ;  /* 0x000000000000791b */ /* 0x003fe20003800000 */
.L_x_2803:
[----:B------:R-:W-:Y:S01]  /*61e0*/  HFMA2.MMA R18, -RZ, RZ, 0, 2.384185791015625e-07 ;  /* 0x00000004ff127435 */ /* 0x000fe200000001ff */
[----:B------:R-:W-:Y:S01]  /*61f0*/  MOV R17, R12 ;  /* 0x0000000c00117202 */ /* 0x000fe20000000f00 */
[----:B------:R-:W-:-:S09]  /*6200*/  FADD.FTZ R16, R22, R16 ;  /* 0x0000001016107221 */ /* 0x000fd20000010000 */
[----:B------:R-:W-:Y:S05]  /*6210*/  WARPSYNC.COLLECTIVE R20, `(.L_x_2804) ;  /* 0x0000000014087348 */ /* 0x000fea0003c00000 */
[----:B------:R0:W1:Y:S02]  /*6220*/  SHFL.BFLY P2, R22, R17, R18, R19 ;  /* 0x0c00001211167389 */ /* 0x0000640000040013 */
[----:B01----:R-:W-:Y:S01]  /*6230*/  ENDCOLLECTIVE ;  /* 0x000000000000791b */ /* 0x003fe20003800000 */
.L_x_2804:
[----:B------:R-:W-:Y:S01]  /*6240*/  MOV R17, R16 ;  /* 0x0000001000117202 */ /* 0x000fe20000000f00 */
[----:B------:R-:W-:-:S07]  /*6250*/  FADD.FTZ R12, R12, R22 ;  /* 0x000000160c0c7221 */ /* 0x000fce0000010000 */
[----:B------:R-:W-:Y:S05]  /*6260*/  WARPSYNC.COLLECTIVE R20, `(.L_x_2805) ;  /* 0x0000000014087348 */ /* 0x000fea0003c00000 */
[----:B------:R0:W1:Y:S02]  /*6270*/  SHFL.BFLY P2, R22, R17, R18, R19 ;  /* 0x0c00001211167389 */ /* 0x0000640000040013 */
[----:B01----:R-:W-:Y:S01]  /*6280*/  ENDCOLLECTIVE ;  /* 0x000000000000791b */ /* 0x003fe20003800000 */
.L_x_2805:
[----:B------:R-:W-:Y:S01]  /*6290*/  HFMA2.MMA R18, -RZ, RZ, 0, 1.1920928955078125e-07 ;  /* 0x00000002ff127435 */ /* 0x000fe200000001ff */
[----:B------:R-:W-:Y:S02]  /*62a0*/  IMAD.MOV.U32 R17, RZ, RZ, R12 ;  /* 0x000000ffff117224 */ /* 0x000fe400078e000c */
[----:B------:R-:W-:-:S08]  /*62b0*/  FADD.FTZ R16, R16, R22 ;  /* 0x0000001610107221 */ /* 0x000fd00000010000 */
[----:B------:R-:W-:Y:S05]  /*62c0*/  WARPSYNC.COLLECTIVE R20, `(.L_x_2806) ;  /* 0x0000000014087348 */ /* 0x000fea0003c00000 */
[----:B------:R0:W1:Y:S02]  /*62d0*/  SHFL.BFLY P2, R22, R17, R18, R19 ;  /* 0x0c00001211167389 */ /* 0x0000640000040013 */
[----:B01----:R-:W-:Y:S01]  /*62e0*/  ENDCOLLECTIVE ;  /* 0x000000000000791b */ /* 0x003fe20003800000 */
.L_x_2806:
[----:B------:R-:W-:Y:S02]  /*62f0*/  MOV R17, R16 ;  /* 0x0000001000117202 */ /* 0x000fe40000000f00 */
[----:B------:R-:W-:-:S07]  /*6300*/  MOV R23, R22 ;  /* 0x0000001600177202 */ /* 0x000fce0000000f00 */
[----:B------:R-:W-:Y:S05]  /*6310*/  WARPSYNC.COLLECTIVE R20, `(.L_x_2807) ;  /* 0x0000000014087348 */ /* 0x000fea0003c00000 */
[----:B------:R0:W1:Y:S02]  /*6320*/  SHFL.BFLY P2, R22, R17, R18, R19 ;  /* 0x0c00001211167389 */ /* 0x0000640000040013 */
[----:B01----:R-:W-:Y:S01]  /*6330*/  ENDCOLLECTIVE ;  /* 0x000000000000791b */ /* 0x003fe20003800000 */
.L_x_2807:
[----:B------:R-:W-:-:S05]  /*6340*/  FADD.FTZ R24, R12, R23 ;  /* 0x000000170c187221 */ /* 0x000fca0000010000 */
[----:B------:R-:W-:Y:S01]  /*6350*/  MOV R17, R24 ;  /* 0x0000001800117202 */ /* 0x000fe20000000f00 */
[----:B------:R-:W-:Y:S02]  /*6360*/  IMAD.MOV.U32 R18, RZ, RZ, 0x1 ;  /* 0x00000001ff127424 */ /* 0x000fe400078e00ff */
[----:B------:R-:W-:-:S07]  /*6370*/  FADD.FTZ R12, R16, R22 ;  /* 0x00000016100c7221 */ /* 0x000fce0000010000 */
[----:B------:R-:W-:Y:S05]  /*6380*/  WARPSYNC.COLLECTIVE R20, `(.L_x_2808) ;  /* 0x0000000014087348 */ /* 0x000fea0003c00000 */
[----:B------:R0:W1:Y:S02]  /*6390*/  SHFL.BFLY P2, R22, R17, R18, R19 ;  /* 0x0c00001211167389 */ /* 0x0000640000040013 */
[----:B01----:R-:W-:Y:S01]  /*63a0*/  ENDCOLLECTIVE ;  /* 0x000000000000791b */ /* 0x003fe20003800000 */
.L_x_2808:
[----:B------:R-:W-:Y:S01]  /*63b0*/  MOV R17, R12 ;  /* 0x0000000c00117202 */ /* 0x000fe20000000f00 */
[----:B------:R-:W-:-:S07]  /*63c0*/  FADD.FTZ R21, R24, R22 ;  /* 0x0000001618157221 */ /* 0x000fce0000010000 */
[----:B------:R-:W-:Y:S05]  /*63d0*/  WARPSYNC.COLLECTIVE R20, `(.L_x_2809) ;  /* 0x0000000014087348 */ /* 0x000fea0003c00000 */
[----:B------:R0:W1:Y:S02]  /*63e0*/  SHFL.BFLY P2, R22, R17, R18, R19 ;  /* 0x0c00001211167389 */ /* 0x0000640000040013 */
[----:B01----:R-:W-:Y:S01]  /*63f0*/  ENDCOLLECTIVE ;  /* 0x000000000000791b */ /* 0x003fe20003800000 */
.L_x_2809:
        /* <DEDUP_REMOVED lines=20> */
.L_x_2810:
[----:B------:R-:W-:Y:S01]  /*6540*/  MOV R17, R23 ;  /* 0x0000001700117202 */ /* 0x000fe20000000f00 */
[----:B------:R-:W-:-:S07]  /*6550*/  FADD.FTZ R16, R22, R25 ;  /* 0x0000001916107221 */ /* 0x000fce0000010000 */
[----:B------:R-:W-:Y:S05]  /*6560*/  WARPSYNC.COLLECTIVE R20, `(.L_x_2811) ;  /* 0x0000000014087348 */ /* 0x000fea0003c00000 */
[----:B------:R0:W1:Y:S02]  /*6570*/  SHFL.BFLY P2, R22, R17, R18, R19 ;  /* 0x0c00001211167389 */ /* 0x0000640000040013 */
[----:B01----:R-:W-:Y:S01]  /*6580*/  ENDCOLLECTIVE ;  /* 0x000000000000791b */ /* 0x003fe20003800000 */
.L_x_2811:
[----:B------:R-:W-:Y:S01]  /*6590*/  HFMA2.MMA R18, -RZ, RZ, 0, 2.384185791015625e-07 ;  /* 0x00000004ff127435 */ /* 0x000fe200000001ff */
[----:B------:R-:W-:Y:S02]  /*65a0*/  MOV R17, R16 ;  /* 0x0000001000117202 */ /* 0x000fe40000000f00 */
[----:B------:R-:W-:-:S08]  /*65b0*/  MOV R0, R22 ;  /* 0x0000001600007202 */ /* 0x000fd00000000f00 */
[----:B------:R-:W-:Y:S05]  /*65c0*/  WARPSYNC.COLLECTIVE R20, `(.L_x_2812) ;  /* 0x0000000014087348 */ /* 0x000fea0003c00000 */
[----:B------:R0:W1:Y:S02]  /*65d0*/  SHFL.BFLY P2, R22, R17, R18, R19 ;  /* 0x0c00001211167389 */ /* 0x0000640000040013 */
[----:B01----:R-:W-:Y:S01]  /*65e0*/  ENDCOLLECTIVE ;  /* 0x000000000000791b */ /* 0x003fe20003800000 */
.L_x_2812:
[----:B------:R-:W-:-:S04]  /*65f0*/  FADD.FTZ R12, R0, R23 ;  /* 0x00000017000c7221 */ /* 0x000fc80000010000 */
[----:B------:R-:W-:Y:S02]  /*6600*/  IMAD.MOV.U32 R17, RZ, RZ, R12 ;  /* 0x000000ffff117224 */ /* 0x000fe400078e000c */
[----:B------:R-:W-:-:S07]  /*6610*/  FADD.FTZ R0, R16, R22 ;  /* 0x0000001610007221 */ /* 0x000fce0000010000 */
[----:B------:R-:W-:Y:S05]  /*6620*/  WARPSYNC.COLLECTIVE R20, `(.L_x_2813) ;  /* 0x0000000014087348 */ /* 0x000fea0003c00000 */
[----:B------:R0:W1:Y:S02]  /*6630*/  SHFL.BFLY P2, R22, R17, R18, R19 ;  /* 0x0c00001211167389 */ /* 0x0000640000040013 */
[----:B01----:R-:W-:Y:S01]  /*6640*/  ENDCOLLECTIVE ;  /* 0x000000000000791b */ /* 0x003fe20003800000 */
.L_x_2813:
[----:B------:R-:W-:Y:S01]  /*6650*/  HFMA2.MMA R18, -RZ, RZ, 0, 1.1920928955078125e-07 ;  /* 0x00000002ff127435 */ /* 0x000fe200000001ff */
[----:B------:R-:W-:Y:S02]  /*6660*/  MOV R17, R0 ;  /* 0x0000000000117202 */ /* 0x000fe40000000f00 */
[----:B------:R-:W-:-:S08]  /*6670*/  MOV R24, R22 ;  /* 0x0000001600187202 */ /* 0x000fd00000000f00 */
[----:B------:R-:W-:Y:S05]  /*6680*/  WARPSYNC.COLLECTIVE R20, `(.L_x_2814) ;  /* 0x0000000014087348 */ /* 0x000fea0003c00000 */
[----:B------:R0:W1:Y:S02]  /*6690*/  SHFL.BFLY P2, R22, R17, R18, R19 ;  /* 0x0c00001211167389 */ /* 0x0000640000040013 */
[----:B01----:R-:W-:Y:S01]  /*66a0*/  ENDCOLLECTIVE ;  /* 0x000000000000791b */ /* 0x003fe20003800000 */
.L_x_2814:
[----:B------:R-:W-:-:S04]  /*66b0*/  FADD.FTZ R24, R12, R24 ;  /* 0x000000180c187221 */ /* 0x000fc80000010000 */
[----:B------:R-:W-:Y:S01]  /*66c0*/  IMAD.MOV.U32 R17, RZ, RZ, R24 ;  /* 0x000000ffff117224 */ /* 0x000fe200078e0018 */
[----:B------:R-:W-:-:S07]  /*66d0*/  MOV R25, R22 ;  /* 0x0000001600197202 */ /* 0x000fce0000000f00 */
[----:B------:R-:W-:Y:S05]  /*66e0*/  WARPSYNC.COLLECTIVE R20, `(.L_x_2815) ;  /* 0x0000000014087348 */ /* 0x000fea0003c00000 */
[----:B------:R0:W1:Y:S02]  /*66f0*/  SHFL.BFLY P2, R22, R17, R18, R19 ;  /* 0x0c00001211167389 */ /* 0x0000640000040013 */
[----:B01----:R-:W-:Y:S01]  /*6700*/  ENDCOLLECTIVE ;  /* 0x000000000000791b */ /* 0x003fe20003800000 */
.L_x_2815:
[----:B------:R-:W-:Y:S01]  /*6710*/  FADD.FTZ R23, R0, R25 ;  /* 0x0000001900177221 */ /* 0x000fe20000010000 */
[----:B------:R-:W-:-:S04]  /*6720*/  HFMA2.MMA R18, -RZ, RZ, 0, 5.9604644775390625e-08 ;  /* 0x00000001ff127435 */ /* 0x000fc800000001ff */
[----:B------:R-:W-:Y:S01]  /*6730*/  MOV R17, R23 ;  /* 0x0000001700117202 */ /* 0x000fe20000000f00 */
[----:B------:R-:W-:-:S07]  /*6740*/  FADD.FTZ R12, R24, R22 ;  /* 0x00000016180c7221 */ /* 0x000fce0000010000 */
[----:B------:R-:W-:Y:S05]  /*6750*/  WARPSYNC.COLLECTIVE R20, `(.L_x_2816) ;  /* 0x0000000014087348 */ /* 0x000fea0003c00000 */
[----:B------:R0:W1:Y:S02]  /*6760*/  SHFL.BFLY P2, R22, R17, R18, R19 ;  /* 0x0c00001211167389 */ /* 0x0000640000040013 */
[----:B01----:R-:W-:Y:S01]  /*6770*/  ENDCOLLECTIVE ;  /* 0x000000000000791b */ /* 0x003fe20003800000 */
.L_x_2816:
[----:B------:R-:W-:Y:S01]  /*6780*/  MOV R17, R12 ;  /* 0x0000000c00117202 */ /* 0x000fe20000000f00 */
[----:B------:R-:W-:-:S07]  /*6790*/  FADD.FTZ R0, R23, R22 ;  /* 0x0000001617007221 */ /* 0x000fce0000010000 */
[----:B------:R-:W-:Y:S05]  /*67a0*/  WARPSYNC.COLLECTIVE R20, `(.L_x_2817) ;  /* 0x0000000014087348 */ /* 0x000fea0003c00000 */
[----:B------:R0:W1:Y:S02]  /*67b0*/  SHFL.BFLY P2, R22, R17, R18, R19 ;  /* 0x0c00001211167389 */ /* 0x0000640000040013 */
[----:B01----:R-:W-:Y:S01]  /*67c0*/  ENDCOLLECTIVE ;  /* 0x000000000000791b */ /* 0x003fe20003800000 */
.L_x_2817:
[----:B------:R-:W-:Y:S01]  /*67d0*/  MOV R21, R22 ;  /* 0x0000001600157202 */ /* 0x000fe20000000f00 */
[----:B------:R-:W-:Y:S06]  /*67e0*/  BRA `(.L_x_2818) ;  /* 0xffffffe400747947 */ /* 0x000fec000383ffff */
.L_x_2819:
        /* <DEDUP_REMOVED lines=9> */
.L_x_3043:


//--------------------- .text._ZN13group_norm_v218gn_bwd_cuda_kernelI6__halfLi480ELi2ELi16ELi60ELi4096ELb1ELb1ELi16ELi960ELi960ELi4ELb1ELi1ELb0ELb0ELNS_15WgradSyncMethodE3ENS_16CompileConditionILi900EEEEEvPT_S6_S6_PKS5_S8_S8_S8_PKfflPfPj --------------------------
	.section	.text._ZN13group_norm_v218gn_bwd_cuda_kernelI6__halfLi480ELi2ELi16ELi60ELi4096ELb1ELb1ELi16ELi960ELi960ELi4ELb1ELi1ELb0ELb0ELNS_15WgradSyncMethodE3ENS_16CompileConditionILi900EEEEEvPT_S6_S6_PKS5_S8_S8_S8_PKfflPfPj,"ax",@progbits
	.align	128
        .global         _ZN13group_norm_v218gn_bwd_cuda_kernelI6__halfLi480ELi2ELi16ELi60ELi4096ELb1ELb1ELi16ELi960ELi960ELi4ELb1ELi1ELb0ELb0ELNS_15WgradSyncMethodE3ENS_16CompileConditionILi900EEEEEvPT_S6_S6_PKS5_S8_S8_S8_PKfflPfPj
        .type           _ZN13group_norm_v218gn_bwd_cuda_kernelI6__halfLi480ELi2ELi16ELi60ELi4096ELb1ELb1ELi16ELi960ELi960ELi4ELb1ELi1ELb0ELb0ELNS_15WgradSyncMethodE3ENS_16CompileConditionILi900EEEEEvPT_S6_S6_PKS5_S8_S8_S8_PKfflPfPj,@function
        .size           _ZN13group_norm_v218gn_bwd_cuda_kernelI6__halfLi480ELi2ELi16ELi60ELi4096ELb1ELb1ELi16ELi960ELi960ELi4ELb1ELi1ELb0ELb0ELNS_15WgradSyncMethodE3ENS_16CompileConditionILi900EEEEEvPT_S6_S6_PKS5_S8_S8_S8_PKfflPfPj,(.L_x_3044 - _ZN13group_norm_v218gn_bwd_cuda_kernelI6__halfLi480ELi2ELi16ELi60ELi4096ELb1ELb1ELi16ELi960ELi960ELi4ELb1ELi1ELb0ELb0ELNS_15WgradSyncMethodE3ENS_16CompileConditionILi900EEEEEvPT_S6_S6_PKS5_S8_S8_S8_PKfflPfPj)
        .other          _ZN13group_norm_v218gn_bwd_cuda_kernelI6__halfLi480ELi2ELi16ELi60ELi4096ELb1ELb1ELi16ELi960ELi960ELi4ELb1ELi1ELb0ELb0ELNS_15WgradSyncMethodE3ENS_16CompileConditionILi900EEEEEvPT_S6_S6_PKS5_S8_S8_S8_PKfflPfPj,@"STO_CUDA_ENTRY STV_DEFAULT"
_ZN13group_norm_v218gn_bwd_cuda_kernelI6__halfLi480ELi2ELi16ELi60ELi4096ELb1ELb1ELi16ELi960ELi960ELi4ELb1ELi1ELb0ELb0ELNS_15WgradSyncMethodE3ENS_16CompileConditionILi900EEEEEvPT_S6_S6_PKS5_S8_S8_S8_PKfflPfPj:
.text._ZN13group_norm_v218gn_bwd_cuda_kernelI6__halfLi480ELi2ELi16ELi60ELi4096ELb1ELb1ELi16ELi960ELi960ELi4ELb1ELi1ELb0ELb0ELNS_15WgradSyncMethodE3ENS_16CompileConditionILi900EEEEEvPT_S6_S6_PKS5_S8_S8_S8_PKfflPfPj:
        /* <DEDUP_REMOVED lines=29> */
.L_x_2822:
[----:B------:R-:W2:Y:S04]  /*01d0*/  LD.E.STRONG.GPU R0, desc[UR12][R2.64] ;  /* 0x0000000c02007980 */ /* 0x000ea8000c10f900 */
[----:B--2---:R-:W-:Y:S01]  /*01e0*/  CCTL.IVALL ;  /* 0x00000000ff00798f */ /* 0x004fe20002000000 */
[----:B------:R-:W-:Y:S05]  /*01f0*/  YIELD ;  /* 0x0000000000007946 */ /* 0x000fea0003800000 */
[----:B-----5:R-:W-:-:S04]  /*0200*/  LOP3.LUT R0, R0, R5, RZ, 0x3c, !PT ;  /* 0x0000000500007212 */ /* 0x020fc800078e3cff */
[----:B------:R-:W-:-:S13]  /*0210*/  ISETP.GT.AND P0, PT, R0, -0x1, PT ;  /* 0xffffffff0000780c */ /* 0x000fda0003f04270 */
[----:B------:R-:W-:Y:S05]  /*0220*/  @P0 BRA `(.L_x_2822) ;  /* 0xfffffffc00e80947 */ /* 0x000fea000383ffff */
.L_x_2821:
[----:B------:R-:W-:Y:S05]  /*0230*/  WARPSYNC.ALL ;  /* 0x0000000000007948 */ /* 0x000fea0003800000 */
[----:B------:R-:W-:Y:S06]  /*0240*/  BAR.SYNC.DEFER_BLOCKING 0x0 ;  /* 0x0000000000007b1d */ /* 0x000fec0000010000 */
[----:B------:R-:W-:Y:S05]  /*0250*/  BRA `(.L_x_2823) ;  /* 0x00000060003c7947 */ /* 0x000fea0003800000 */
.L_x_2820:
        /* <DEDUP_REMOVED lines=18> */
[-C--:B------:R-:W-:Y:S02]  /*0380*/  LEA.HI R3, R11, R10.reuse, RZ, 0x2 ;  /* 0x0000000a0b037211 */ /* 0x080fe400078f10ff */
[----:B------:R-:W-:Y:S02]  /*0390*/  SHF.R.S32.HI R7, RZ, 0x2, R6 ;  /* 0x00000002ff077819 */ /* 0x000fe40000011406 */
[----:B------:R-:W-:Y:S02]  /*03a0*/  SHF.R.S32.HI R12, RZ, 0x2, R3 ;  /* 0x00000002ff0c7819 */ /* 0x000fe40000011403 */
[----:B------:R-:W-:Y:S01]  /*03b0*/  LOP3.LUT R13, R3, 0xfffffffc, RZ, 0xc0, !PT ;  /* 0xfffffffc030d7812 */ /* 0x000fe200078ec0ff */
[----:B------:R-:W-:Y:S01]  /*03c0*/  IMAD.WIDE.U32 R2, R2, -0x77777777, RZ ;  /* 0x8888888902027825 */ /* 0x000fe200078e00ff */
[----:B------:R-:W-:Y:S01]  /*03d0*/  IADD3 R7, R7, 0xf0, RZ ;  /* 0x000000f007077810 */ /* 0x000fe20007ffe0ff */
[----:B------:R1:W-:Y:S01]  /*03e0*/  STL [R1+0xc8], R12 ;  /* 0x0000c80c01007387 */ /* 0x0003e20000100800 */
[----:B------:R-:W-:-:S02]  /*03f0*/  LEA.HI R11, R11, R10, RZ, 0x4 ;  /* 0x0000000a0b0b7211 */ /* 0x000fc400078f20ff */
[----:B------:R-:W-:Y:S02]  /*0400*/  IADD3 R13, R10, -R13, RZ ;  /* 0x8000000d0a0d7210 */ /* 0x000fe40007ffe0ff */
[----:B------:R-:W-:Y:S02]  /*0410*/  SHF.R.U32.HI R10, RZ, 0x3, R3 ;  /* 0x00000003ff0a7819 */ /* 0x000fe40000011603 */
[----:B------:R-:W-:Y:S01]  /*0420*/  SHF.R.S32.HI R2, RZ, 0x1f, R7 ;  /* 0x0000001fff027819 */ /* 0x000fe20000011407 */
[----:B0-----:R-:W-:Y:S01]  /*0430*/  ULEA UR6, UR6, UR4, 0x18 ;  /* 0x0000000406067291 */ /* 0x001fe2000f8ec03f */
[----:B------:R-:W-:Y:S01]  /*0440*/  LEA.HI R0, R0, R14, RZ, 0x4 ;  /* 0x0000000e00007211 */ /* 0x000fe200078f20ff */
[----:B------:R-:W-:Y:S01]  /*0450*/  STL [R1+0xc4], R10 ;  /* 0x0000c40a01007387 */ /* 0x000fe20000100800 */
[----:B-1----:R-:W-:Y:S01]  /*0460*/  IADD3 R12, R12, 0xf0, RZ ;  /* 0x000000f00c0c7810 */ /* 0x002fe20007ffe0ff */
[----:B------:R-:W-:Y:S01]  /*0470*/  UMOV UR4, URZ ;  /* 0x0000003f00047c82 */ /* 0x000fe20008000000 */
[----:B------:R-:W-:-:S02]  /*0480*/  LOP3.LUT R6, R6, 0xfffffffc, RZ, 0xc0, !PT ;  /* 0xfffffffc06067812 */ /* 0x000fc400078ec0ff */
[----:B------:R-:W-:Y:S02]  /*0490*/  SHF.R.S32.HI R3, RZ, 0x1f, R12 ;  /* 0x0000001fff037819 */ /* 0x000fe4000001140c */
[----:B------:R-:W-:Y:S02]  /*04a0*/  LEA.HI R2, R2, R7, RZ, 0x2 ;  /* 0x0000000702027211 */ /* 0x000fe400078f10ff */
[----:B------:R-:W-:Y:S02]  /*04b0*/  LEA.HI R12, R3, R12, RZ, 0x2 ;  /* 0x0000000c030c7211 */ /* 0x000fe400078f10ff */
[----:B------:R-:W-:Y:S02]  /*04c0*/  SHF.R.U32.HI R3, RZ, 0x4, R0 ;  /* 0x00000004ff037819 */ /* 0x000fe40000011600 */
[----:B------:R-:W-:Y:S02]  /*04d0*/  IADD3 R6, -R6, R14, RZ ;  /* 0x0000000e06067210 */ /* 0x000fe40007ffe1ff */
[----:B------:R-:W-:-:S02]  /*04e0*/  SHF.R.U32.HI R7, RZ, 0x2, R2 ;  /* 0x00000002ff077819 */ /* 0x000fc40000011602 */
[C---:B------:R-:W-:Y:S02]  /*04f0*/  LOP3.LUT R3, R6.reuse, 0x3, R3, 0x78, !PT ;  /* 0x0000000306037812 */ /* 0x040fe400078e7803 */
[----:B------:R-:W-:Y:S02]  /*0500*/  SHF.R.U32.HI R0, RZ, 0x4, R11 ;  /* 0x00000004ff007819 */ /* 0x000fe4000001160b */
[----:B------:R-:W-:Y:S01]  /*0510*/  SHF.R.U32.HI R12, RZ, 0x2, R12 ;  /* 0x00000002ff0c7819 */ /* 0x000fe2000001160c */
[----:B------:R0:W-:Y:S01]  /*0520*/  STL [R1+0xd8], R3 ;  /* 0x0000d80301007387 */ /* 0x0001e20000100800 */
[----:B------:R-:W-:Y:S02]  /*0530*/  LOP3.LUT R6, R6, 0x3, R7, 0x78, !PT ;  /* 0x0000000306067812 */ /* 0x000fe400078e7807 */
[----:B------:R-:W-:-:S03]  /*0540*/  LOP3.LUT R2, R13, 0x3, R0, 0x78, !PT ;  /* 0x000000030d027812 */ /* 0x000fc600078e7800 */
[----:B------:R-:W-:Y:S01]  /*0550*/  STL [R1+0xd4], R6 ;  /* 0x0000d40601007387 */ /* 0x000fe20000100800 */
[----:B0-----:R-:W-:-:S03]  /*0560*/  LOP3.LUT R3, R13, 0x3, R12, 0x78, !PT ;  /* 0x000000030d037812 */ /* 0x001fc600078e780c */
[----:B------:R0:W-:Y:S04]  /*0570*/  STL [R1+0xd0], R2 ;  /* 0x0000d00201007387 */ /* 0x0001e80000100800 */
        /* <DEDUP_REMOVED lines=10> */
[----:B0-----:R-:W-:Y:S02]  /*0620*/  HADD2.F32 R2, -RZ, R4.H1_H1 ;  /* 0x30000004ff027230 */ /* 0x001fe40000004100 */
[--C-:B-1----:R-:W-:Y:S02]  /*0630*/  HADD2.F32 R3, -RZ, R5.reuse.H0_H0 ;  /* 0x20000005ff037230 */ /* 0x102fe40000004100 */
[----:B------:R-:W-:Y:S02]  /*0640*/  HADD2.F32 R4, -RZ, R5.H1_H1 ;  /* 0x30000005ff047230 */ /* 0x000fe40000004100 */
[--C-:B---3--:R-:W-:Y:S02]  /*0650*/  HADD2.F32 R5, -RZ, R8.reuse.H0_H0 ;  /* 0x20000008ff057230 */ /* 0x108fe40000004100 */
[----:B------:R-:W-:Y:S02]  /*0660*/  HADD2.F32 R6, -RZ, R8.H1_H1 ;  /* 0x30000008ff067230 */ /* 0x000fe40000004100 */
[----:B------:R-:W-:-:S02]  /*0670*/  HADD2.F32 R7, -RZ, R9.H0_H0 ;  /* 0x20000009ff077230 */ /* 0x000fc40000004100 */
[----:B----4-:R-:W-:-:S07]  /*0680*/  HADD2.F32 R8, -RZ, R9.H1_H1 ;  /* 0x30000009ff087230 */ /* 0x010fce0000004100 */
.L_x_2839:
[----:B-1----:R-:W2:Y:S01]  /*0690*/  LDL R15, [R1+0xc4] ;  /* 0x0000c400010f7983 */ /* 0x002ea20000100800 */
[----:B------:R-:W0:Y:S01]  /*06a0*/  S2R R9, SR_TID.X ;  /* 0x0000000000097919 */ /* 0x000e220000002100 */
[----:B------:R-:W-:Y:S01]  /*06b0*/  USHF.L.U32 UR7, UR11, 0x4, URZ ;  /* 0x000000040b077899 */ /* 0x000fe2000800063f */
[----:B------:R-:W-:Y:S01]  /*06c0*/  HFMA2.MMA R11, -RZ, RZ, 0, 0 ;  /* 0x00000000ff0b7435 */ /* 0x000fe200000001ff */
[----:B------:R-:W-:Y:S01]  /*06d0*/  MOV R12, UR9 ;  /* 0x00000009000c7c02 */ /* 0x000fe20008000f00 */
[----:B------:R-:W-:Y:S01]  /*06e0*/  ULDC.64 UR14, c[0x0][0x248] ;  /* 0x00009200000e7ab9 */ /* 0x000fe20000000a00 */
[----:B------:R-:W-:Y:S01]  /*06f0*/  ULOP3.LUT UR7, UR7, 0xff0, URZ, 0xc0, !UPT ;  /* 0x00000ff007077892 */ /* 0x000fe2000f8ec03f */
[----:B------:R-:W-:Y:S01]  /*0700*/  MOV R13, UR9 ;  /* 0x00000009000d7c02 */ /* 0x000fe20008000f00 */
[----:B------:R-:W-:Y:S01]  /*0710*/  ULDC.64 UR16, c[0x0][0x228] ;  /* 0x00008a0000107ab9 */ /* 0x000fe20000000a00 */
[----:B------:R-:W-:Y:S01]  /*0720*/  MOV R14, UR5 ;  /* 0x00000005000e7c02 */ /* 0x000fe20008000f00 */
        /* <DEDUP_REMOVED lines=12> */
[----:B------:R-:W-:-:S05]  /*07f0*/  SHF.L.U32 R24, R9, 0x1, RZ ;  /* 0x0000000109187819 */ /* 0x000fca00000006ff */
[----:B------:R0:W-:Y:S01]  /*0800*/  STL [R1+0x90], R24 ;  /* 0x0000901801007387 */ /* 0x0001e20000100800 */
[----:B--2---:R-:W-:-:S04]  /*0810*/  LEA R12, P0, R12, R15, 0x4 ;  /* 0x0000000f0c0c7211 */ /* 0x004fc800078020ff */
[----:B------:R-:W-:Y:S02]  /*0820*/  LEA.HI.X R13, R13, RZ, R14, 0x4, P0 ;  /* 0x000000ff0d0d7211 */ /* 0x000fe400000f240e */
[----:B------:R-:W-:-:S04]  /*0830*/  LEA R22, P0, R12, UR14, 0x3 ;  /* 0x0000000e0c167c11 */ /* 0x000fc8000f8018ff */
[----:B------:R-:W-:Y:S01]  /*0840*/  LEA.HI.X R23, R12, UR15, R13, 0x3, P0 ;  /* 0x0000000f0c177c11 */ /* 0x000fe200080f1c0d */
[----:B------:R-:W-:Y:S01]  /*0850*/  ULDC.64 UR14, c[0x0][0x230] ;  /* 0x00008c00000e7ab9 */ /* 0x000fe20000000a00 */
[----:B------:R-:W-:Y:S02]  /*0860*/  IADD3.X R12, RZ, R28, RZ, P1, !PT ;  /* 0x0000001cff0c7210 */ /* 0x000fe40000ffe4ff */
[----:B------:R-:W-:Y:S02]  /*0870*/  IADD3 R14, P0, R24, UR14, RZ ;  /* 0x0000000e180e7c10 */ /* 0x000fe4000ff1e0ff */
[----:B------:R-:W-:Y:S01]  /*0880*/  SHF.L.U64.HI R27, R9, 0x1, R12 ;  /* 0x00000001091b7819 */ /* 0x000fe2000001020c */
[----:B------:R-:W2:Y:S01]  /*0890*/  LDG.E.64.CONSTANT R22, desc[UR12][R22.64] ;  /* 0x0000000c16167981 */ /* 0x000ea2000c1e9b00 */
[----:B------:R-:W-:Y:S02]  /*08a0*/  IADD3 R9, R51, 0x780, RZ ;  /* 0x0000078033097810 */ /* 0x000fe40007ffe0ff */
[----:B------:R-:W-:-:S02]  /*08b0*/  IADD3.X R15, R27, UR15, RZ, P0, !PT ;  /* 0x0000000f1b0f7c10 */ /* 0x000fc400087fe4ff */
[----:B------:R-:W-:-:S04]  /*08c0*/  IADD3 R9, P0, R9, R10, RZ ;  /* 0x0000000a09097210 */ /* 0x000fc80007f1e0ff */
[----:B------:R-:W-:Y:S01]  /*08d0*/  IADD3.X R12, RZ, R28, RZ, P0, !PT ;  /* 0x0000001cff0c7210 */ /* 0x000fe200007fe4ff */
[----:B------:R-:W-:Y:S01]  /*08e0*/  STL [R1+0x98], R27 ;  /* 0x0000981b01007387 */ /* 0x000fe20000100800 */
[C---:B------:R-:W-:Y:S02]  /*08f0*/  SHF.L.U32 R26, R9.reuse, 0x1, RZ ;  /* 0x00000001091a7819 */ /* 0x040fe400000006ff */
[----:B------:R-:W-:Y:S01]  /*0900*/  SHF.L.U64.HI R30, R9, 0x1, R12 ;  /* 0x00000001091e7819 */ /* 0x000fe2000001020c */
[----:B------:R-:W3:Y:S01]  /*0910*/  LDG.E.64.CONSTANT R14, desc[UR12][R14.64] ;  /* 0x0000000c0e0e7981 */ /* 0x000ee2000c1e9b00 */
[----:B------:R-:W-:Y:S02]  /*0920*/  IADD3 R42, P0, R26, UR14, RZ ;  /* 0x0000000e1a2a7c10 */ /* 0x000fe4000ff1e0ff */
[----:B------:R-:W-:Y:S02]  /*0930*/  IADD3 R9, R51, 0xf00, RZ ;  /* 0x00000f0033097810 */ /* 0x000fe40007ffe0ff */
[----:B------:R-:W-:-:S02]  /*0940*/  IADD3.X R43, R30, UR15, RZ, P0, !PT ;  /* 0x0000000f1e2b7c10 */ /* 0x000fc400087fe4ff */
[----:B------:R-:W-:-:S04]  /*0950*/  IADD3 R9, P0, R9, R10, RZ ;  /* 0x0000000a09097210 */ /* 0x000fc80007f1e0ff */
[----:B------:R-:W-:Y:S01]  /*0960*/  IADD3.X R12, RZ, R28, RZ, P0, !PT ;  /* 0x0000001cff0c7210 */ /* 0x000fe200007fe4ff */
[----:B------:R1:W-:Y:S01]  /*0970*/  STL [R1+0x94], R26 ;  /* 0x0000941a01007387 */ /* 0x0003e20000100800 */
[C---:B------:R-:W-:Y:S02]  /*0980*/  SHF.L.U32 R20, R9.reuse, 0x1, RZ ;  /* 0x0000000109147819 */ /* 0x040fe400000006ff */
[----:B------:R-:W-:Y:S01]  /*0990*/  SHF.L.U64.HI R17, R9, 0x1, R12 ;  /* 0x0000000109117819 */ /* 0x000fe2000001020c */
[----:B------:R-:W4:Y:S01]  /*09a0*/  LDG.E.64.CONSTANT R42, desc[UR12][R42.64] ;  /* 0x0000000c2a2a7981 */ /* 0x000f22000c1e9b00 */
        /* <DEDUP_REMOVED lines=12> */
[----:B0-----:R-:W-:-:S04]  /*0a70*/  IADD3 R24, P0, R24, UR16, RZ ;  /* 0x0000001018187c10 */ /* 0x001fc8000ff1e0ff */
[----:B------:R-:W-:Y:S01]  /*0a80*/  IADD3.X R25, R27, UR17, RZ, P0, !PT ;  /* 0x000000111b197c10 */ /* 0x000fe200087fe4ff */
[----:B------:R-:W4:Y:S01]  /*0a90*/  LDG.E.64.CONSTANT R34, desc[UR12][R34.64] ;  /* 0x0000000c22227981 */ /* 0x000f22000c1e9b00 */
[----:B------:R-:W-:-:S04]  /*0aa0*/  IADD3 R9, P0, R9, R10, RZ ;  /* 0x0000000a09097210 */ /* 0x000fc80007f1e0ff */
[----:B------:R-:W-:Y:S01]  /*0ab0*/  IADD3.X R12, RZ, R28, RZ, P0, !PT ;  /* 0x0000001cff0c7210 */ /* 0x000fe200007fe4ff */
[----:B------:R-:W4:Y:S01]  /*0ac0*/  LDG.E.64.CONSTANT R24, desc[UR12][R24.64] ;  /* 0x0000000c18187981 */ /* 0x000f22000c1e9b00 */
[C---:B------:R-:W-:Y:S02]  /*0ad0*/  SHF.L.U32 R36, R9.reuse, 0x1, RZ ;  /* 0x0000000109247819 */ /* 0x040fe400000006ff */
[----:B------:R-:W-:Y:S02]  /*0ae0*/  SHF.L.U64.HI R29, R9, 0x1, R12 ;  /* 0x00000001091d7819 */ /* 0x000fe4000001020c */
[----:B------:R-:W-:-:S04]  /*0af0*/  IADD3 R32, P0, R36, UR14, RZ ;  /* 0x0000000e24207c10 */ /* 0x000fc8000ff1e0ff */
[----:B------:R-:W-:Y:S02]  /*0b00*/  IADD3.X R33, R29, UR15, RZ, P0, !PT ;  /* 0x0000000f1d217c10 */ /* 0x000fe400087fe4ff */
[----:B-1----:R-:W-:-:S04]  /*0b10*/  IADD3 R26, P0, R26, UR16, RZ ;  /* 0x000000101a1a7c10 */ /* 0x002fc8000ff1e0ff */
[----:B------:R-:W-:Y:S01]  /*0b20*/  IADD3.X R27, R30, UR17, RZ, P0, !PT ;  /* 0x000000111e1b7c10 */ /* 0x000fe200087fe4ff */
[----:B------:R-:W4:Y:S01]  /*0b30*/  LDG.E.64.CONSTANT R32, desc[UR12][R32.64] ;  /* 0x0000000c20207981 */ /* 0x000f22000c1e9b00 */
[----:B------:R-:W-:-:S04]  /*0b40*/  IADD3 R30, P0, R20, UR16, RZ ;  /* 0x00000010141e7c10 */ /* 0x000fc8000ff1e0ff */
[----:B------:R-:W-:Y:S01]  /*0b50*/  IADD3.X R31, R17, UR17, RZ, P0, !PT ;  /* 0x00000011111f7c10 */ /* 0x000fe200087fe4ff */
[----:B------:R-:W4:Y:S05]  /*0b60*/  LDG.E.64.CONSTANT R26, desc[UR12][R26.64] ;  /* 0x0000000c1a1a7981 */ /* 0x000f2a000c1e9b00 */
[----:B------:R-:W4:Y:S01]  /*0b70*/  LDG.E.64.CONSTANT R30, desc[UR12][R30.64] ;  /* 0x0000000c1e1e7981 */ /* 0x000f22000c1e9b00 */
[----:B------:R-:W-:-:S03]  /*0b80*/  IADD3 R11, R51, 0x2580, RZ ;  /* 0x00002580330b7810 */ /* 0x000fc60007ffe0ff */
[----:B------:R-:W-:Y:S04]  /*0b90*/  STL [R1+0xa0], R20 ;  /* 0x0000a01401007387 */ /* 0x000fe80000100800 */
[----:B------:R-:W-:Y:S01]  /*0ba0*/  STL [R1+0xb4], R17 ;  /* 0x0000b41101007387 */ /* 0x000fe20000100800 */
[----:B------:R-:W-:-:S03]  /*0bb0*/  IADD3 R11, P0, R11, R10, RZ ;  /* 0x0000000a0b0b7210 */ /* 0x000fc60007f1e0ff */
[----:B------:R0:W-:Y:S04]  /*0bc0*/  STL [R1+0xac], R16 ;  /* 0x0000ac1001007387 */ /* 0x0001e80000100800 */
[----:B------:R1:W-:Y:S04]  /*0bd0*/  STL [R1+0xc0], R21 ;  /* 0x0000c01501007387 */ /* 0x0003e80000100800 */
[----:B------:R-:W-:Y:S04]  /*0be0*/  STL [R1+0xb8], R36 ;  /* 0x0000b82401007387 */ /* 0x000fe80000100800 */
[----:B------:R-:W-:Y:S01]  /*0bf0*/  STL [R1+0xbc], R29 ;  /* 0x0000bc1d01007387 */ /* 0x000fe20000100800 */
[----:B------:R-:W-:-:S02]  /*0c00*/  IADD3.X R12, RZ, R28, RZ, P0, !PT ;  /* 0x0000001cff0c7210 */ /* 0x000fc400007fe4ff */
[----:B0-----:R-:W-:-:S04]  /*0c10*/  IADD3 R16, P0, R16, UR16, RZ ;  /* 0x0000001010107c10 */ /* 0x001fc8000ff1e0ff */
[----:B------:R-:W-:Y:S02]  /*0c20*/  IADD3.X R17, R21, UR17, RZ, P0, !PT ;  /* 0x0000001115117c10 */ /* 0x000fe400087fe4ff */
[----:B------:R-:W-:-:S04]  /*0c30*/  IADD3 R59, R51, 0x3480, RZ ;  /* 0x00003480333b7810 */ /* 0x000fc80007ffe0ff */
[----:B------:R-:W4:Y:S01]  /*0c40*/  LDG.E.64.CONSTANT R16, desc[UR12][R16.64] ;  /* 0x0000000c10107981 */ /* 0x000f22000c1e9b00 */
[----:B--2---:R-:W-:-:S06]  /*0c50*/  FADD.FTZ R9, R23, UR7 ;  /* 0x0000000717097e21 */ /* 0x004fcc0008010000 */
[----:B------:R-:W1:Y:S01]  /*0c60*/  MUFU.RSQ R9, R9 ;  /* 0x0000000900097308 */ /* 0x000e620000001400 */
[--C-:B---3--:R-:W-:Y:S02]  /*0c70*/  HADD2.F32 R20, -RZ, R14.reuse.H0_H0 ;  /* 0x2000000eff147230 */ /* 0x108fe40000004100 */
[----:B------:R-:W-:-:S03]  /*0c80*/  HADD2.F32 R23, -RZ, R14.H1_H1 ;  /* 0x3000000eff177230 */ /* 0x000fc60000004100 */
[----:B------:R-:W-:-:S04]  /*0c90*/  FADD.FTZ R20, -R22, R20 ;  /* 0x0000001416147221 */ /* 0x000fc80000010100 */
[----:B-1----:R-:W-:Y:S01]  /*0ca0*/  FMUL.FTZ R21, R9, R20 ;  /* 0x0000001409157220 */ /* 0x002fe20000410000 */
[----:B------:R-:W-:Y:S02]  /*0cb0*/  HADD2.F32 R20, -RZ, R15.H0_H0 ;  /* 0x2000000fff147230 */ /* 0x000fe40000004100 */
[----:B------:R-:W-:Y:S01]  /*0cc0*/  FADD.FTZ R23, -R22, R23 ;  /* 0x0000001716177221 */ /* 0x000fe20000010100 */
[----:B-----5:R-:W-:-:S03]  /*0cd0*/  FFMA.FTZ R47, R0, R21, R5 ;  /* 0x00000015002f7223 */ /* 0x020fc60000010005 */
[----:B------:R-:W-:Y:S01]  /*0ce0*/  FMUL.FTZ R23, R9, R23 ;  /* 0x0000001709177220 */ /* 0x000fe20000410000 */
[----:B----4-:R-:W-:-:S03]  /*0cf0*/  HADD2.F32 R37, -RZ, R42.H1_H1 ;  /* 0x3000002aff257230 */ /* 0x010fc60000004100 */
[----:B------:R-:W-:Y:S02]  /*0d00*/  FFMA.FTZ R52, R2, R23, R6 ;  /* 0x0000001702347223 */ /* 0x000fe40000010006 */
[----:B------:R-:W-:Y:S01]  /*0d10*/  FADD.FTZ R37, -R22, R37 ;  /* 0x0000002516257221 */ /* 0x000fe20000010100 */
[----:B------:R-:W-:Y:S04]  /*0d20*/  STL [R1+0x13c], R33 ;  /* 0x00013c2101007387 */ /* 0x000fe80000100800 */
[----:B------:R-:W-:Y:S04]  /*0d30*/  STL [R1+0x140], R27 ;  /* 0x0001401b01007387 */ /* 0x000fe80000100800 */
[----:B------:R0:W-:Y:S04]  /*0d40*/  STL [R1+0x138], R30 ;  /* 0x0001381e01007387 */ /* 0x0001e80000100800 */
[----:B------:R1:W-:Y:S01]  /*0d50*/  STL [R1+0x134], R31 ;  /* 0x0001341f01007387 */ /* 0x0003e20000100800 */
[----:B0-----:R-:W-:-:S02]  /*0d60*/  SHF.L.U64.HI R30, R11, 0x1, R12 ;  /* 0x000000010b1e7819 */ /* 0x001fc4000001020c */
[----:B-1----:R-:W-:Y:S02]  /*0d70*/  SHF.L.U32 R31, R11, 0x1, RZ ;  /* 0x000000010b1f7819 */ /* 0x002fe400000006ff */
[----:B------:R-:W-:Y:S02]  /*0d80*/  IADD3 R11, R51, 0x2d00, RZ ;  /* 0x00002d00330b7810 */ /* 0x000fe40007ffe0ff */
[----:B------:R-:W-:Y:S01]  /*0d90*/  IADD3 R12, P1, R31, UR14, RZ ;  /* 0x0000000e1f0c7c10 */ /* 0x000fe2000ff3e0ff */
[----:B------:R-:W-:Y:S03]  /*0da0*/  STL [R1+0xa8], R31 ;  /* 0x0000a81f01007387 */ /* 0x000fe60000100800 */
[----:B------:R-:W-:Y:S02]  /*0db0*/  IADD3.X R13, R30, UR15, RZ, P1, !PT ;  /* 0x0000000f1e0d7c10 */ /* 0x000fe40008ffe4ff */
[----:B------:R-:W-:Y:S01]  /*0dc0*/  IADD3 R11, P1, R11, R10, RZ ;  /* 0x0000000a0b0b7210 */ /* 0x000fe20007f3e0ff */
[----:B------:R-:W-:Y:S03]  /*0dd0*/  STL [R1+0xb0], R30 ;  /* 0x0000b01e01007387 */ /* 0x000fe60000100800 */
[----:B------:R-:W-:Y:S01]  /*0de0*/  IADD3.X R14, RZ, R28, RZ, P1, !PT ;  /* 0x0000001cff0e7210 */ /* 0x000fe20000ffe4ff */
[----:B------:R0:W-:Y:S01]  /*0df0*/  STL [R1+0x2c], R21 ;  /* 0x00002c1501007387 */ /* 0x0001e20000100800 */
[----:B------:R-:W-:-:S02]  /*0e00*/  SHF.L.U32 R27, R11, 0x1, RZ ;  /* 0x000000010b1b7819 */ /* 0x000fc400000006ff */
[----:B------:R-:W-:Y:S01]  /*0e10*/  SHF.L.U64.HI R33, R11, 0x1, R14 ;  /* 0x000000010b217819 */ /* 0x000fe2000001020e */
[----:B------:R-:W-:Y:S01]  /*0e20*/  FMUL.FTZ R37, R9, R37 ;  /* 0x0000002509257220 */ /* 0x000fe20000410000 */
[----:B------:R-:W-:Y:S01]  /*0e30*/  FMUL.FTZ R54, R52, -1.4426950216293334961 ;  /* 0xbfb8aa3b34367820 */ /* 0x000fe20000410000 */
[----:B------:R-:W-:Y:S01]  /*0e40*/  FMUL.FTZ R50, R47, -1.4426950216293334961 ;  /* 0xbfb8aa3b2f327820 */ /* 0x000fe20000410000 */
[----:B------:R-:W2:Y:S01]  /*0e50*/  LDG.E.64.CONSTANT R12, desc[UR12][R12.64] ;  /* 0x0000000c0c0c7981 */ /* 0x000ea2000c1e9b00 */
[----:B0-----:R-:W-:Y:S02]  /*0e60*/  HADD2.F32 R21, -RZ, R15.H1_H1 ;  /* 0x3000000fff157230 */ /* 0x001fe40000004100 */
[----:B------:R-:W-:Y:S01]  /*0e70*/  FADD.FTZ R15, -R22, R20 ;  /* 0x00000014160f7221 */ /* 0x000fe20000010100 */
[----:B------:R-:W-:Y:S03]  /*0e80*/  STL [R1+0x38], R23 ;  /* 0x0000381701007387 */ /* 0x000fe60000100800 */
[----:B------:R-:W-:Y:S01]  /*0e90*/  FMUL.FTZ R11, R9, R15 ;  /* 0x0000000f090b7220 */ /* 0x000fe20000410000 */
[----:B------:R-:W-:Y:S01]  /*0ea0*/  STL [R1+0x9c], R33 ;  /* 0x00009c2101007387 */ /* 0x000fe20000100800 */
[----:B------:R-:W-:-:S02]  /*0eb0*/  IADD3 R14, P0, R36, UR16, RZ ;  /* 0x00000010240e7c10 */ /* 0x000fc4000ff1e0ff */
[----:B------:R-:W-:Y:S01]  /*0ec0*/  FFMA.FTZ R36, R3, R11, R7 ;  /* 0x0000000b03247223 */ /* 0x000fe20000010007 */
[----:B------:R-:W-:Y:S04]  /*0ed0*/  STL [R1+0x8c], R27 ;  /* 0x00008c1b01007387 */ /* 0x000fe80000100800 */
[----:B------:R0:W-:Y:S01]  /*0ee0*/  STL [R1+0x78], R11 ;  /* 0x0000780b01007387 */ /* 0x0001e20000100800 */
[----:B------:R-:W-:Y:S01]  /*0ef0*/  FADD.FTZ R21, -R22, R21 ;  /* 0x0000001516157221 */ /* 0x000fe20000010100 */
[----:B0-----:R-:W-:-:S03]  /*0f00*/  HADD2.F32 R11, -RZ, R42.H0_H0 ;  /* 0x2000002aff0b7230 */ /* 0x001fc60000004100 */
[----:B------:R-:W-:Y:S02]  /*0f10*/  FMUL.FTZ R23, R9, R21 ;  /* 0x0000001509177220 */ /* 0x000fe40000410000 */
[----:B------:R-:W-:-:S04]  /*0f20*/  FADD.FTZ R11, -R22, R11 ;  /* 0x0000000b160b7221 */ /* 0x000fc80000010100 */
[----:B------:R-:W-:Y:S01]  /*0f30*/  FMUL.FTZ R11, R9, R11 ;  /* 0x0000000b090b7220 */ /* 0x000fe20000410000 */
[----:B------:R0:W-:Y:S01]  /*0f40*/  STL [R1+0x80], R23 ;  /* 0x0000801701007387 */ /* 0x0001e20000100800 */
[----:B------:R-:W-:-:S03]  /*0f50*/  FFMA.FTZ R38, R4, R23, R8 ;  /* 0x0000001704267223 */ /* 0x000fc60000010008 */
[----:B------:R1:W-:Y:S01]  /*0f60*/  STL [R1+0x7c], R11 ;  /* 0x00007c0b01007387 */ /* 0x0003e20000100800 */
[----:B0-----:R-:W-:Y:S01]  /*0f70*/  FFMA.FTZ R23, R0, R11, R5 ;  /* 0x0000000b00177223 */ /* 0x001fe20000010005 */
[--C-:B-1----:R-:W-:Y:S02]  /*0f80*/  HADD2.F32 R11, -RZ, R43.reuse.H0_H0 ;  /* 0x2000002bff0b7230 */ /* 0x102fe40000004100 */
[----:B------:R-:W-:-:S03]  /*0f90*/  HADD2.F32 R43, -RZ, R43.H1_H1 ;  /* 0x3000002bff2b7230 */ /* 0x000fc60000004100 */
[----:B------:R-:W-:Y:S01]  /*0fa0*/  FADD.FTZ R11, -R22, R11 ;  /* 0x0000000b160b7221 */ /* 0x000fe20000010100 */
[----:B------:R0:W-:Y:S01]  /*0fb0*/  STL [R1+0x74], R37 ;  /* 0x0000742501007387 */ /* 0x0001e20000100800 */
[----:B------:R-:W-:Y:S01]  /*0fc0*/  FFMA.FTZ R46, R2, R37, R6 ;  /* 0x00000025022e7223 */ /* 0x000fe20000010006 */
[----:B------:R-:W-:-:S04]  /*0fd0*/  FADD.FTZ R43, -R22, R43 ;  /* 0x0000002b162b7221 */ /* 0x000fc80000010100 */
[C---:B------:R-:W-:Y:S01]  /*0fe0*/  FMUL.FTZ R40, R9.reuse, R43 ;  /* 0x0000002b09287220 */ /* 0x040fe20000410000 */
[----:B0-----:R-:W-:Y:S01]  /*0ff0*/  FMUL.FTZ R37, R9, R11 ;  /* 0x0000000b09257220 */ /* 0x001fe20000410000 */
[--C-:B------:R-:W-:Y:S02]  /*1000*/  HADD2.F32 R11, -RZ, R18.reuse.H0_H0 ;  /* 0x20000012ff0b7230 */ /* 0x100fe40000004100 */
[----:B------:R-:W-:-:S03]  /*1010*/  HADD2.F32 R18, -RZ, R18.H1_H1 ;  /* 0x30000012ff127230 */ /* 0x000fc60000004100 */
[----:B------:R-:W-:Y:S01]  /*1020*/  FADD.FTZ R11, -R22, R11 ;  /* 0x0000000b160b7221 */ /* 0x000fe20000010100 */
[----:B------:R-:W-:Y:S01]  /*1030*/  STL [R1+0x70], R37 ;  /* 0x0000702501007387 */ /* 0x000fe20000100800 */
[----:B------:R-:W-:Y:S01]  /*1040*/  IADD3.X R15, R29, UR17, RZ, P0, !PT ;  /* 0x000000111d0f7c10 */ /* 0x000fe200087fe4ff */
[----:B------:R-:W-:Y:S01]  /*1050*/  FFMA.FTZ R45, R4, R40, R8 ;  /* 0x00000028042d7223 */ /* 0x000fe20000010008 */
[----:B------:R-:W-:Y:S01]  /*1060*/  FMUL.FTZ R29, R36, -1.4426950216293334961 ;  /* 0xbfb8aa3b241d7820 */ /* 0x000fe20000410000 */
[----:B------:R0:W-:Y:S01]  /*1070*/  STL [R1+0x6c], R40 ;  /* 0x00006c2801007387 */ /* 0x0001e20000100800 */
[----:B------:R-:W-:Y:S01]  /*1080*/  FADD.FTZ R18, -R22, R18 ;  /* 0x0000001216127221 */ /* 0x000fe20000010100 */
[----:B------:R-:W1:Y:S01]  /*1090*/  MUFU.EX2 R54, R54 ;  /* 0x0000003600367308 */ /* 0x000e620000000800 */
[----:B------:R-:W-:-:S07]  /*10a0*/  FMUL.FTZ R41, R38, -1.4426950216293334961 ;  /* 0xbfb8aa3b26297820 */ /* 0x000fce0000410000 */
[----:B------:R-:W3:Y:S01]  /*10b0*/  MUFU.EX2 R50, R50 ;  /* 0x0000003200327308 */ /* 0x000ee20000000800 */
[----:B0-----:R-:W-:Y:S01]  /*10c0*/  FMUL.FTZ R40, R9, R11 ;  /* 0x0000000b09287220 */ /* 0x001fe20000410000 */
[--C-:B------:R-:W-:Y:S01]  /*10d0*/  HADD2.F32 R11, -RZ, R19.reuse.H0_H0 ;  /* 0x20000013ff0b7230 */ /* 0x100fe20000004100 */
[----:B------:R-:W-:Y:S01]  /*10e0*/  IADD3 R20, P1, R27, UR14, RZ ;  /* 0x0000000e1b147c10 */ /* 0x000fe2000ff3e0ff */
[----:B------:R-:W-:Y:S01]  /*10f0*/  FMUL.FTZ R53, R23, -1.4426950216293334961 ;  /* 0xbfb8aa3b17357820 */ /* 0x000fe20000410000 */
[----:B------:R-:W-:Y:S01]  /*1100*/  FFMA.FTZ R42, R0, R40, R5 ;  /* 0x00000028002a7223 */ /* 0x000fe20000010005 */
[----:B------:R0:W-:Y:S02]  /*1110*/  STL [R1+0x68], R40 ;  /* 0x0000682801007387 */ /* 0x0001e40000100800 */
[----:B------:R-:W4:Y:S01]  /*1120*/  MUFU.EX2 R29, R29 ;  /* 0x0000001d001d7308 */ /* 0x000f220000000800 */
[----:B------:R-:W-:Y:S01]  /*1130*/  FADD.FTZ R11, -R22, R11 ;  /* 0x0000000b160b7221 */ /* 0x000fe20000010100 */
[----:B------:R-:W-:Y:S01]  /*1140*/  FMUL.FTZ R39, R46, -1.4426950216293334961 ;  /* 0xbfb8aa3b2e277820 */ /* 0x000fe20000410000 */
[----:B------:R-:W-:Y:S01]  /*1150*/  FFMA.FTZ R37, R3, R37, R7 ;  /* 0x0000002503257223 */ /* 0x000fe20000010007 */
[----:B------:R-:W2:Y:S01]  /*1160*/  LDG.E.64.CONSTANT R14, desc[UR12][R14.64] ;  /* 0x0000000c0e0e7981 */ /* 0x000ea2000c1e9b00 */
[----:B0-----:R-:W-:Y:S01]  /*1170*/  FMUL.FTZ R40, R9, R18 ;  /* 0x0000001209287220 */ /* 0x001fe20000410000 */
[----:B------:R-:W-:-:S02]  /*1180*/  HADD2.F32 R18, -RZ, R19.H1_H1 ;  /* 0x30000013ff127230 */ /* 0x000fc40000004100 */
[----:B------:R-:W0:Y:S01]  /*1190*/  MUFU.EX2 R41, R41 ;  /* 0x0000002900297308 */ /* 0x000e220000000800 */
[----:B------:R-:W-:Y:S02]  /*11a0*/  FMUL.FTZ R19, R9, R11 ;  /* 0x0000000b09137220 */ /* 0x000fe40000410000 */
[----:B------:R-:W-:Y:S01]  /*11b0*/  FADD.FTZ R18, -R22, R18 ;  /* 0x0000001216127221 */ /* 0x000fe20000010100 */
[----:B------:R-:W-:-:S03]  /*11c0*/  HADD2.F32 R11, -RZ, R34.H0_H0 ;  /* 0x20000022ff0b7230 */ /* 0x000fc60000004100 */
[----:B------:R-:W-:Y:S01]  /*11d0*/  FMUL.FTZ R18, R9, R18 ;  /* 0x0000001209127220 */ /* 0x000fe20000410000 */
[----:B------:R4:W-:Y:S01]  /*11e0*/  STL [R1+0x64], R40 ;  /* 0x0000642801007387 */ /* 0x0009e20000100800 */
[----:B------:R-:W-:Y:S02]  /*11f0*/  HADD2.F32 R34, -RZ, R34.H1_H1 ;  /* 0x30000022ff227230 */ /* 0x000fe40000004100 */
[----:B------:R-:W-:Y:S01]  /*1200*/  FFMA.FTZ R43, R2, R40, R6 ;  /* 0x00000028022b7223 */ /* 0x000fe20000010006 */
[----:B-1----:R-:W-:Y:S01]  /*1210*/  FADD.FTZ R54, R54, 1 ;  /* 0x3f80000036367421 */ /* 0x002fe20000010000 */
[----:B------:R-:W-:Y:S01]  /*1220*/  STL [R1+0x60], R19 ;  /* 0x0000601301007387 */ /* 0x000fe20000100800 */
[----:B------:R-:W-:Y:S01]  /*1230*/  IADD3.X R21, R33, UR15, RZ, P1, !PT ;  /* 0x0000000f21157c10 */ /* 0x000fe20008ffe4ff */
[----:B------:R-:W-:Y:S01]  /*1240*/  FADD.FTZ R11, -R22, R11 ;  /* 0x0000000b160b7221 */ /* 0x000fe20000010100 */
[----:B---3--:R-:W-:Y:S01]  /*1250*/  FADD.FTZ R50, R50, 1 ;  /* 0x3f80000032327421 */ /* 0x008fe20000010000 */
[----:B------:R1:W-:Y:S01]  /*1260*/  STL [R1+0x5c], R18 ;  /* 0x00005c1201007387 */ /* 0x0003e20000100800 */
[----:B------:R-:W-:Y:S01]  /*1270*/  IADD3 R59, P1, R59, R10, RZ ;  /* 0x0000000a3b3b7210 */ /* 0x000fe20007f3e0ff */
[----:B----4-:R-:W-:Y:S01]  /*1280*/  FFMA.FTZ R40, R4, R18, R8 ;  /* 0x0000001204287223 */ /* 0x010fe20000010008 */
[----:B------:R-:W-:Y:S01]  /*1290*/  FADD.FTZ R10, R29, 1 ;  /* 0x3f8000001d0a7421 */ /* 0x000fe20000010000 */
[----:B------:R-:W-:Y:S01]  /*12a0*/  MUFU.RCP R51, R54 ;  /* 0x0000003600337308 */ /* 0x000fe20000001000 */
[----:B------:R-:W-:Y:S01]  /*12b0*/  FADD.FTZ R34, -R22, R34 ;  /* 0x0000002216227221 */ /* 0x000fe20000010100 */
[----:B------:R-:W-:Y:S01]  /*12c0*/  FFMA.FTZ R44, R3, R19, R7 ;  /* 0x00000013032c7223 */ /* 0x000fe20000010007 */
[----:B------:R-:W-:Y:S01]  /*12d0*/  MOV R29, 0x18 ;  /* 0x00000018001d7802 */ /* 0x000fe20000000f00 */
[----:B0-----:R-:W-:-:S04]  /*12e0*/  FADD.FTZ R41, R41, 1 ;  /* 0x3f80000029297421 */ /* 0x001fc80000010000 */
[----:B------:R-:W-:Y:S01]  /*12f0*/  MUFU.EX2 R53, R53 ;  /* 0x0000003500357308 */ /* 0x000fe20000000800 */
[----:B-1----:R-:W-:Y:S01]  /*1300*/  IADD3 R18, P0, R31, UR16, RZ ;  /* 0x000000101f127c10 */ /* 0x002fe2000ff1e0ff */
[C---:B------:R-:W-:Y:S01]  /*1310*/  FMUL.FTZ R11, R9.reuse, R11 ;  /* 0x0000000b090b7220 */ /* 0x040fe20000410000 */
[----:B------:R-:W-:Y:S01]  /*1320*/  FMUL.FTZ R31, R9, R34 ;  /* 0x00000022091f7220 */ /* 0x000fe20000410000 */
[----:B------:R-:W-:Y:S01]  /*1330*/  FMUL.FTZ R49, R45, -1.4426950216293334961 ;  /* 0xbfb8aa3b2d317820 */ /* 0x000fe20000410000 */
[----:B------:R-:W-:-:S03]  /*1340*/  IADD3.X R19, R30, UR17, RZ, P0, !PT ;  /* 0x000000111e137c10 */ /* 0x000fc600087fe4ff */
[----:B------:R-:W-:Y:S01]  /*1350*/  MUFU.EX2 R39, R39 ;  /* 0x0000002700277308 */ /* 0x000fe20000000800 */
[----:B------:R-:W-:Y:S01]  /*1360*/  SHF.L.U32 R30, R59, 0x1, RZ ;  /* 0x000000013b1e7819 */ /* 0x000fe200000006ff */
[----:B------:R-:W-:Y:S01]  /*1370*/  IMAD R29, R61, R29, UR6 ;  /* 0x000000063d1d7e24 */ /* 0x000fe2000f8e021d */
[----:B------:R-:W-:Y:S01]  /*1380*/  IADD3.X R28, RZ, R28, RZ, P1, !PT ;  /* 0x0000001cff1c7210 */ /* 0x000fe20000ffe4ff */
[----:B------:R-:W-:Y:S04]  /*1390*/  STL [R1+0x58], R11 ;  /* 0x0000580b01007387 */ /* 0x000fe80000100800 */
[----:B------:R-:W0:Y:S01]  /*13a0*/  MUFU.RCP R50, R50 ;  /* 0x0000003200327308 */ /* 0x000e220000001000 */
[----:B------:R-:W-:Y:S01]  /*13b0*/  STL [R1+0x88], R30 ;  /* 0x0000881e01007387 */ /* 0x000fe20000100800 */
[----:B------:R-:W-:Y:S01]  /*13c0*/  FFMA.FTZ R34, R2, R31, R6 ;  /* 0x0000001f02227223 */ /* 0x000fe20000010006 */
[----:B------:R-:W-:Y:S01]  /*13d0*/  FMUL.FTZ R48, R37, -1.4426950216293334961 ;  /* 0xbfb8aa3b25307820 */ /* 0x000fe20000410000 */
[----:B------:R-:W-:Y:S01]  /*13e0*/  FMUL.FTZ R55, R42, -1.4426950216293334961 ;  /* 0xbfb8aa3b2a377820 */ /* 0x000fe20000410000 */
[----:B------:R-:W-:Y:S01]  /*13f0*/  FMUL.FTZ R56, R43, -1.4426950216293334961 ;  /* 0xbfb8aa3b2b387820 */ /* 0x000fe20000410000 */
[----:B------:R-:W3:Y:S02]  /*1400*/  LDG.E.64.CONSTANT R20, desc[UR12][R20.64] ;  /* 0x0000000c14147981 */ /* 0x000ee4000c1e9b00 */
[----:B------:R-:W1:Y:S02]  /*1410*/  MUFU.RCP R10, R10 ;  /* 0x0000000a000a7308 */ /* 0x000e640000001000 */
[----:B------:R4:W-:Y:S01]  /*1420*/  STL [R1+0x3c], R31 ;  /* 0x00003c1f01007387 */ /* 0x0009e20000100800 */
[----:B------:R-:W-:Y:S01]  /*1430*/  LEA R58, R58, R29, 0x3 ;  /* 0x0000001d3a3a7211 */ /* 0x000fe200078e18ff */
[----:B------:R-:W-:-:S02]  /*1440*/  FMUL.FTZ R57, R44, -1.4426950216293334961 ;  /* 0xbfb8aa3b2c397820 */ /* 0x000fc40000410000 */
[----:B------:R-:W2:Y:S02]  /*1450*/  LDG.E.64.CONSTANT R18, desc[UR12][R18.64] ;  /* 0x0000000c12127981 */ /* 0x000ea4000c1e9b00 */
[----:B------:R-:W1:Y:S01]  /*1460*/  MUFU.RCP R54, R41 ;  /* 0x0000002900367308 */ /* 0x000e620000001000 */
[----:B----4-:R-:W-:-:S05]  /*1470*/  SHF.L.U64.HI R31, R59, 0x1, R28 ;  /* 0x000000013b1f7819 */ /* 0x010fca000001021c */
[----:B------:R-:W-:Y:S02]  /*1480*/  STL [R1+0x84], R31 ;  /* 0x0000841f01007387 */ /* 0x000fe40000100800 */
[----:B------:R-:W4:Y:S02]  /*1490*/  MUFU.EX2 R49, R49 ;  /* 0x0000003100317308 */ /* 0x000f240000000800 */
[----:B------:R1:W-:Y:S01]  /*14a0*/  STL [R1+0x8], R58 ;  /* 0x0000083a01007387 */ /* 0x0003e20000100800 */
[----:B0-----:R-:W-:Y:S01]  /*14b0*/  FADD.FTZ R61, -R50, 1 ;  /* 0x3f800000323d7421 */ /* 0x001fe20000010100 */
[----:B------:R-:W-:Y:S01]  /*14c0*/  FADD.FTZ R59, R53, 1 ;  /* 0x3f800000353b7421 */ /* 0x000fe20000010000 */
[----:B-1----:R-:W-:-:S04]  /*14d0*/  FADD.FTZ R58, -R51, 1 ;  /* 0x3f800000333a7421 */ /* 0x002fc80000010100 */
[----:B------:R-:W-:Y:S01]  /*14e0*/  FFMA.FTZ R52, R52, R58, 1 ;  /* 0x3f80000034347423 */ /* 0x000fe2000001003a */
[----:B------:R-:W-:Y:S01]  /*14f0*/  FADD.FTZ R58, -R10, 1 ;  /* 0x3f8000000a3a7421 */ /* 0x000fe20000010100 */
[----:B------:R-:W-:Y:S02]  /*1500*/  FFMA.FTZ R53, R47, R61, 1 ;  /* 0x3f8000002f357423 */ /* 0x000fe4000001003d */
[----:B------:R0:W-:Y:S01]  /*1510*/  MUFU.RCP R47, R59 ;  /* 0x0000003b002f7308 */ /* 0x0001e20000001000 */
[----:B------:R-:W-:Y:S01]  /*1520*/  FFMA.FTZ R58, R36, R58, 1 ;  /* 0x3f800000243a7423 */ /* 0x000fe2000001003a */
[----:B------:R-:W-:Y:S02]  /*1530*/  HADD2.F32 R36, -RZ, R35.H0_H0 ;  /* 0x20000023ff247230 */ /* 0x000fe40000004100 */
[----:B------:R-:W-:Y:S01]  /*1540*/  FADD.FTZ R39, R39, 1 ;  /* 0x3f80000027277421 */ /* 0x000fe20000010000 */
[----:B------:R-:W-:Y:S01]  /*1550*/  FMUL.FTZ R51, R51, R52 ;  /* 0x0000003433337220 */ /* 0x000fe20000410000 */
[----:B0-----:R-:W-:Y:S01]  /*1560*/  FADD.FTZ R59, -R54, 1 ;  /* 0x3f800000363b7421 */ /* 0x001fe20000010100 */
[----:B------:R-:W-:Y:S01]  /*1570*/  FMUL.FTZ R52, R10, R58 ;  /* 0x0000003a0a347220 */ /* 0x000fe20000410000 */
[----:B------:R-:W-:-:S02]  /*1580*/  HADD2.F32 R10, -RZ, R24.H0_H0 ;  /* 0x20000018ff0a7230 */ /* 0x000fc40000004100 */
[----:B------:R-:W-:Y:S01]  /*1590*/  FFMA.FTZ R59, R38, R59, 1 ;  /* 0x3f800000263b7423 */ /* 0x000fe2000001003b */
[----:B------:R-:W-:Y:S01]  /*15a0*/  FADD.FTZ R38, -R22, R36 ;  /* 0x0000002416267221 */ /* 0x000fe20000010100 */
[----:B------:R-:W-:Y:S02]  /*15b0*/  HADD2.F32 R36, -RZ, R24.H1_H1 ;  /* 0x30000018ff247230 */ /* 0x000fe40000004100 */
[----:B------:R-:W-:Y:S01]  /*15c0*/  FMUL.FTZ R53, R50, R53 ;  /* 0x0000003532357220 */ /* 0x000fe20000410000 */
[----:B----4-:R-:W-:Y:S01]  /*15d0*/  FADD.FTZ R24, R49, 1 ;  /* 0x3f80000031187421 */ /* 0x010fe20000010000 */
[----:B------:R-:W0:Y:S01]  /*15e0*/  MUFU.RCP R50, R39 ;  /* 0x0000002700327308 */ /* 0x000e220000001000 */
[----:B------:R-:W-:-:S07]  /*15f0*/  HADD2.F32 R49, -RZ, R32.H0_H0 ;  /* 0x20000020ff317230 */ /* 0x000fce0000004100 */
[----:B------:R-:W1:Y:S01]  /*1600*/  MUFU.RCP R24, R24 ;  /* 0x0000001800187308 */ /* 0x000e620000001000 */
[----:B------:R-:W-:Y:S01]  /*1610*/  FADD.FTZ R49, -R22, R49 ;  /* 0x0000003116317221 */ /* 0x000fe20000010100 */
[----:B------:R-:W-:-:S03]  /*1620*/  FMUL.FTZ R10, R10, R53 ;  /* 0x000000350a0a7220 */ /* 0x000fc60000410000 */
[----:B------:R-:W-:Y:S01]  /*1630*/  FMUL.FTZ R58, R9, R49 ;  /* 0x00000031093a7220 */ /* 0x000fe20000410000 */
[----:B------:R-:W-:Y:S02]  /*1640*/  HADD2.F32 R35, -RZ, R35.H1_H1 ;  /* 0x30000023ff237230 */ /* 0x000fe40000004100 */
[----:B------:R-:W-:Y:S01]  /*1650*/  FMUL.FTZ R53, R36, R51 ;  /* 0x0000003324357220 */ /* 0x000fe20000410000 */
[----:B0-----:R-:W-:Y:S01]  /*1660*/  FADD.FTZ R49, -R50, 1 ;  /* 0x3f80000032317421 */ /* 0x001fe20000010100 */
[--C-:B------:R-:W-:Y:S02]  /*1670*/  HADD2.F32 R39, -RZ, R25.reuse.H0_H0 ;  /* 0x20000019ff277230 */ /* 0x100fe40000004100 */
[----:B------:R-:W-:Y:S02]  /*1680*/  HADD2.F32 R51, -RZ, R25.H1_H1 ;  /* 0x30000019ff337230 */ /* 0x000fe40000004100 */
[----:B------:R-:W-:Y:S01]  /*1690*/  FADD.FTZ R25, -R47, 1 ;  /* 0x3f8000002f197421 */ /* 0x000fe20000010100 */
[----:B------:R-:W-:Y:S01]  /*16a0*/  FFMA.FTZ R49, R46, R49, 1 ;  /* 0x3f8000002e317423 */ /* 0x000fe20000010031 */
[----:B------:R-:W-:Y:S01]  /*16b0*/  FMUL.FTZ R61, R9, R38 ;  /* 0x00000026093d7220 */ /* 0x000fe20000410000 */
[----:B-1----:R-:W-:Y:S01]  /*16c0*/  FADD.FTZ R46, -R24, 1 ;  /* 0x3f800000182e7421 */ /* 0x002fe20000010100 */
[----:B------:R-:W-:Y:S01]  /*16d0*/  FADD.FTZ R38, -R22, R35 ;  /* 0x0000002316267221 */ /* 0x000fe20000010100 */
[----:B------:R-:W-:Y:S01]  /*16e0*/  FFMA.FTZ R25, R23, R25, 1 ;  /* 0x3f80000017197423 */ /* 0x000fe20000010019 */
[----:B------:R-:W-:Y:S01]  /*16f0*/  IADD3 R28, P0, R30, UR14, RZ ;  /* 0x0000000e1e1c7c10 */ /* 0x000fe2000ff1e0ff */
[----:B------:R-:W-:Y:S01]  /*1700*/  FFMA.FTZ R45, R45, R46, 1 ;  /* 0x3f8000002d2d7423 */ /* 0x000fe2000001002e */
[----:B------:R-:W-:Y:S01]  /*1710*/  FMUL.FTZ R59, R54, R59 ;  /* 0x0000003b363b7220 */ /* 0x000fe20000410000 */
[----:B------:R-:W-:Y:S01]  /*1720*/  FMUL.FTZ R54, R9, R38 ;  /* 0x0000002609367220 */ /* 0x000fe20000410000 */
[----:B------:R-:W-:Y:S01]  /*1730*/  FMUL.FTZ R46, R47, R25 ;  /* 0x000000192f2e7220 */ /* 0x000fe20000410000 */
[----:B------:R-:W-:Y:S01]  /*1740*/  IADD3.X R29, R31, UR15, RZ, P0, !PT ;  /* 0x0000000f1f1d7c10 */ /* 0x000fe200087fe4ff */
[----:B------:R-:W-:Y:S01]  /*1750*/  FMUL.FTZ R47, R24, R45 ;  /* 0x0000002d182f7220 */ /* 0x000fe20000410000 */
[----:B------:R-:W-:Y:S01]  /*1760*/  IADD3 R24, P0, R27, UR16, RZ ;  /* 0x000000101b187c10 */ /* 0x000fe2000ff1e0ff */
[----:B------:R-:W-:Y:S01]  /*1770*/  STL [R1+0x28], R61 ;  /* 0x0000283d01007387 */ /* 0x000fe20000100800 */
[----:B------:R-:W0:Y:S08]  /*1780*/  MUFU.EX2 R48, R48 ;  /* 0x0000003000307308 */ /* 0x000e300000000800 */
[----:B------:R-:W1:Y:S01]  /*1790*/  MUFU.EX2 R55, R55 ;  /* 0x0000003700377308 */ /* 0x000e620000000800 */
[----:B------:R4:W-:Y:S01]  /*17a0*/  STL [R1+0x24], R54 ;  /* 0x0000243601007387 */ /* 0x0009e20000100800 */
[----:B------:R-:W-:-:S06]  /*17b0*/  IADD3.X R25, R33, UR17, RZ, P0, !PT ;  /* 0x0000001121197c10 */ /* 0x000fcc00087fe4ff */
[----:B------:R-:W4:Y:S01]  /*17c0*/  MUFU.EX2 R56, R56 ;  /* 0x0000003800387308 */ /* 0x000f220000000800 */
[----:B------:R3:W-:Y:S01]  /*17d0*/  STL [R1+0x20], R58 ;  /* 0x0000203a01007387 */ /* 0x0007e20000100800 */
[----:B------:R-:W-:-:S06]  /*17e0*/  FFMA.FTZ R36, R4, R54, R8 ;  /* 0x0000003604247223 */ /* 0x000fcc0000010008 */
[----:B------:R-:W-:Y:S01]  /*17f0*/  MUFU.EX2 R57, R57 ;  /* 0x0000003900397308 */ /* 0x000fe20000000800 */
[----:B------:R-:W3:Y:S01]  /*1800*/  LDL.LU R27, [R1+0x140] ;  /* 0x00014000011b7983 */ /* 0x000ee20000300800 */
[----:B------:R-:W-:Y:S01]  /*1810*/  FMUL.FTZ R49, R50, R49 ;  /* 0x0000003132317220 */ /* 0x000fe20000410000 */
[----:B------:R-:W-:Y:S02]  /*1820*/  HADD2.F32 R32, -RZ, R32.H1_H1 ;  /* 0x30000020ff207230 */ /* 0x000fe40000004100 */
[----:B------:R-:W-:Y:S01]  /*1830*/  FMUL.FTZ R60, R40, -1.4426950216293334961 ;  /* 0xbfb8aa3b283c7820 */ /* 0x000fe20000410000 */
[----:B------:R-:W2:Y:S01]  /*1840*/  LDL.LU R33, [R1+0x13c] ;  /* 0x00013c0001217983 */ /* 0x000ea20000300800 */
[----:B0-----:R-:W-:Y:S01]  /*1850*/  FADD.FTZ R48, R48, 1 ;  /* 0x3f80000030307421 */ /* 0x001fe20000010000 */
[----:B-1----:R-:W-:Y:S01]  /*1860*/  FADD.FTZ R55, R55, 1 ;  /* 0x3f80000037377421 */ /* 0x002fe20000010000 */
[----:B------:R-:W-:Y:S01]  /*1870*/  FFMA.FTZ R11, R0, R11, R5 ;  /* 0x0000000b000b7223 */ /* 0x000fe20000010005 */
[----:B------:R-:W2:Y:S01]  /*1880*/  LDG.E.64.CONSTANT R28, desc[UR12][R28.64] ;  /* 0x0000000c1c1c7981 */ /* 0x000ea2000c1e9b00 */
[----:B------:R-:W-:Y:S01]  /*1890*/  FMUL.FTZ R41, R34, -1.4426950216293334961 ;  /* 0xbfb8aa3b22297820 */ /* 0x000fe20000410000 */
[----:B------:R-:W-:Y:S01]  /*18a0*/  FFMA.FTZ R35, R3, R61, R7 ;  /* 0x0000003d03237223 */ /* 0x000fe20000010007 */
[----:B------:R-:W0:Y:S01]  /*18b0*/  MUFU.RCP R48, R48 ;  /* 0x0000003000307308 */ /* 0x000e220000001000 */
[----:B----4-:R-:W-:Y:S01]  /*18c0*/  FADD.FTZ R56, R56, 1 ;  /* 0x3f80000038387421 */ /* 0x010fe20000010000 */
[----:B------:R-:W-:Y:S01]  /*18d0*/  HADD2.F32 R50, -RZ, R26.H0_H0 ;  /* 0x2000001aff327230 */ /* 0x000fe20000004100 */
[----:B------:R-:W4:Y:S01]  /*18e0*/  LDG.E.64.CONSTANT R24, desc[UR12][R24.64] ;  /* 0x0000000c18187981 */ /* 0x000f22000c1e9b00 */
[----:B------:R-:W-:Y:S01]  /*18f0*/  FMUL.FTZ R52, R39, R52 ;  /* 0x0000003427347220 */ /* 0x000fe20000410000 */
[----:B------:R-:W-:Y:S01]  /*1900*/  FFMA.FTZ R23, R0, R58, R5 ;  /* 0x0000003a00177223 */ /* 0x000fe20000010005 */
[----:B------:R-:W-:Y:S01]  /*1910*/  FMUL.FTZ R51, R51, R59 ;  /* 0x0000003b33337220 */ /* 0x000fe20000410000 */
[----:B------:R-:W-:Y:S01]  /*1920*/  UIADD3 UR9, UP0, UR9, 0x1, URZ ;  /* 0x0000000109097890 */ /* 0x000fe2000ff1e03f */
[----:B------:R1:W2:Y:S01]  /*1930*/  MUFU.RCP R45, R55 ;  /* 0x00000037002d7308 */ /* 0x0002a20000001000 */
[----:B------:R-:W-:Y:S01]  /*1940*/  ULDC.64 UR14, c[0x0][0x258] ;  /* 0x00009600000e7ab9 */ /* 0x000fe20000000a00 */
[----:B0-----:R-:W-:-:S04]  /*1950*/  FADD.FTZ R54, -R48, 1 ;  /* 0x3f80000030367421 */ /* 0x001fc80000010100 */
[----:B------:R-:W-:-:S04]  /*1960*/  FFMA.FTZ R54, R37, R54, 1 ;  /* 0x3f80000025367423 */ /* 0x000fc80000010036 */
[----:B------:R-:W-:Y:S01]  /*1970*/  FMUL.FTZ R48, R48, R54 ;  /* 0x0000003630307220 */ /* 0x000fe20000410000 */
[----:B------:R-:W-:Y:S02]  /*1980*/  HADD2.F32 R54, -RZ, R26.H1_H1 ;  /* 0x3000001aff367230 */ /* 0x000fe40000004100 */
[----:B------:R0:W2:Y:S01]  /*1990*/  MUFU.RCP R26, R56 ;  /* 0x00000038001a7308 */ /* 0x0000a20000001000 */
[----:B------:R-:W-:Y:S02]  /*19a0*/  FMUL.FTZ R50, R50, R46 ;  /* 0x0000002e32327220 */ /* 0x000fe40000410000 */
[----:B------:R-:W-:Y:S01]  /*19b0*/  FMUL.FTZ R49, R54, R49 ;  /* 0x0000003136317220 */ /* 0x000fe20000410000 */
[----:B------:R-:W-:Y:S01]  /*19c0*/  FADD.FTZ R46, R57, 1 ;  /* 0x3f800000392e7421 */ /* 0x000fe20000010000 */
[----:B------:R-:W-:-:S05]  /*19d0*/  FADD.FTZ R32, -R22, R32 ;  /* 0x0000002016207221 */ /* 0x000fca0000010100 */
[----:B------:R-:W2:Y:S01]  /*19e0*/  MUFU.RCP R46, R46 ;  /* 0x0000002e002e7308 */ /* 0x000ea20000001000 */
[----:B-1----:R-:W-:-:S05]  /*19f0*/  FMUL.FTZ R55, R9, R32 ;  /* 0x0000002009377220 */ /* 0x002fca0000410000 */
[----:B------:R-:W-:Y:S01]  /*1a00*/  STL [R1+0x1c], R55 ;  /* 0x00001c3701007387 */ /* 0x000fe20000100800 */
[--C-:B---3--:R-:W-:Y:S02]  /*1a10*/  HADD2.F32 R54, -RZ, R27.reuse.H0_H0 ;  /* 0x2000001bff367230 */ /* 0x108fe40000004100 */
[----:B0-----:R-:W-:Y:S02]  /*1a20*/  HADD2.F32 R56, -RZ, R27.H1_H1 ;  /* 0x3000001bff387230 */ /* 0x001fe40000004100 */
[----:B--2---:R-:W-:Y:S02]  /*1a30*/  HADD2.F32 R27, -RZ, R33.H0_H0 ;  /* 0x20000021ff1b7230 */ /* 0x004fe40000004100 */
[----:B------:R-:W-:-:S03]  /*1a40*/  FMUL.FTZ R48, R54, R48 ;  /* 0x0000003036307220 */ /* 0x000fc60000410000 */
[----:B------:R-:W-:Y:S01]  /*1a50*/  FADD.FTZ R54, -R22, R27 ;  /* 0x0000001b16367221 */ /* 0x000fe20000010100 */
[----:B------:R-:W-:-:S04]  /*1a60*/  FADD.FTZ R27, -R45, 1 ;  /* 0x3f8000002d1b7421 */ /* 0x000fc80000010100 */
[----:B------:R-:W-:Y:S01]  /*1a70*/  FFMA.FTZ R42, R42, R27, 1 ;  /* 0x3f8000002a2a7423 */ /* 0x000fe2000001001b */
[----:B------:R-:W-:Y:S01]  /*1a80*/  FADD.FTZ R27, -R26, 1 ;  /* 0x3f8000001a1b7421 */ /* 0x000fe20000010100 */
[----:B------:R-:W-:-:S03]  /*1a90*/  FMUL.FTZ R57, R9, R54 ;  /* 0x0000003609397220 */ /* 0x000fc60000410000 */
[----:B------:R-:W-:Y:S02]  /*1aa0*/  FFMA.FTZ R43, R43, R27, 1 ;  /* 0x3f8000002b2b7423 */ /* 0x000fe4000001001b */
[----:B------:R0:W-:Y:S02]  /*1ab0*/  STL [R1+0x18], R57 ;  /* 0x0000183901007387 */ /* 0x0001e40000100800 */
[----:B------:R-:W-:Y:S01]  /*1ac0*/  FMUL.FTZ R43, R26, R43 ;  /* 0x0000002b1a2b7220 */ /* 0x000fe20000410000 */
[----:B------:R-:W-:Y:S02]  /*1ad0*/  IADD3 R26, P0, R30, UR16, RZ ;  /* 0x000000101e1a7c10 */ /* 0x000fe4000ff1e0ff */
[----:B------:R-:W2:Y:S01]  /*1ae0*/  LDL.LU R30, [R1+0x138] ;  /* 0x00013800011e7983 */ /* 0x000ea20000300800 */
[----:B------:R-:W-:-:S04]  /*1af0*/  FADD.FTZ R27, -R46, 1 ;  /* 0x3f8000002e1b7421 */ /* 0x000fc80000010100 */
[----:B------:R-:W-:Y:S01]  /*1b00*/  FFMA.FTZ R44, R44, R27, 1 ;  /* 0x3f8000002c2c7423 */ /* 0x000fe2000001001b */
[----:B------:R-:W-:Y:S02]  /*1b10*/  IADD3.X R27, R31, UR17, RZ, P0, !PT ;  /* 0x000000111f1b7c10 */ /* 0x000fe400087fe4ff */
[----:B------:R-:W3:Y:S01]  /*1b20*/  LDL.LU R31, [R1+0x134] ;  /* 0x00013400011f7983 */ /* 0x000ee20000300800 */
[----:B------:R-:W1:Y:S03]  /*1b30*/  MUFU.EX2 R60, R60 ;  /* 0x0000003c003c7308 */ /* 0x000e660000000800 */
[----:B------:R-:W4:Y:S01]  /*1b40*/  LDG.E.64.CONSTANT R26, desc[UR12][R26.64] ;  /* 0x0000000c1a1a7981 */ /* 0x000f22000c1e9b00 */
[----:B------:R-:W-:Y:S01]  /*1b50*/  FMUL.FTZ R47, R56, R47 ;  /* 0x0000002f382f7220 */ /* 0x000fe20000410000 */
[----:B------:R-:W-:Y:S01]  /*1b60*/  FMUL.FTZ R38, R35, -1.4426950216293334961 ;  /* 0xbfb8aa3b23267820 */ /* 0x000fe20000410000 */
[----:B------:R-:W-:-:S02]  /*1b70*/  FMUL.FTZ R61, R11, -1.4426950216293334961 ;  /* 0xbfb8aa3b0b3d7820 */ /* 0x000fc40000410000 */
[----:B------:R-:W-:Y:S01]  /*1b80*/  MUFU.EX2 R41, R41 ;  /* 0x0000002900297308 */ /* 0x000fe20000000800 */
[----:B-1----:R-:W-:Y:S01]  /*1b90*/  FADD.FTZ R56, R60, 1 ;  /* 0x3f8000003c387421 */ /* 0x002fe20000010000 */
[----:B------:R-:W-:-:S06]  /*1ba0*/  FMUL.FTZ R39, R36, -1.4426950216293334961 ;  /* 0xbfb8aa3b24277820 */ /* 0x000fcc0000410000 */
[----:B------:R-:W1:Y:S08]  /*1bb0*/  MUFU.RCP R56, R56 ;  /* 0x0000003800387308 */ /* 0x000e700000001000 */
[----:B------:R-:W0:Y:S08]  /*1bc0*/  MUFU.EX2 R38, R38 ;  /* 0x0000002600267308 */ /* 0x000e300000000800 */
[----:B------:R-:W0:Y:S01]  /*1bd0*/  MUFU.EX2 R61, R61 ;  /* 0x0000003d003d7308 */ /* 0x000e220000000800 */
[----:B------:R-:W-:-:S07]  /*1be0*/  FMUL.FTZ R44, R46, R44 ;  /* 0x0000002c2e2c7220 */ /* 0x000fce0000410000 */
[----:B------:R-:W0:Y:S01]  /*1bf0*/  MUFU.EX2 R39, R39 ;  /* 0x0000002700277308 */ /* 0x000e220000000800 */
[----:B-1----:R-:W-:Y:S01]  /*1c00*/  FADD.FTZ R46, -R56, 1 ;  /* 0x3f800000382e7421 */ /* 0x002fe20000010100 */
[----:B------:R-:W-:Y:S01]  /*1c10*/  FADD.FTZ R58, R41, 1 ;  /* 0x3f800000293a7421 */ /* 0x000fe20000010000 */
[----:B------:R-:W-:Y:S02]  /*1c20*/  HADD2.F32 R33, -RZ, R33.H1_H1 ;  /* 0x30000021ff217230 */ /* 0x000fe40000004100 */
[----:B------:R-:W-:Y:S01]  /*1c30*/  FMUL.FTZ R37, R23, -1.4426950216293334961 ;  /* 0xbfb8aa3b17257820 */ /* 0x000fe20000410000 */
[----:B------:R-:W-:Y:S01]  /*1c40*/  FFMA.FTZ R54, R3, R57, R7 ;  /* 0x0000003903367223 */ /* 0x000fe20000010007 */
[----:B------:R-:W-:Y:S01]  /*1c50*/  FFMA.FTZ R41, R40, R46, 1 ;  /* 0x3f80000028297423 */ /* 0x000fe2000001002e */
[----:B0-----:R-:W-:Y:S01]  /*1c60*/  FADD.FTZ R38, R38, 1 ;  /* 0x3f80000026267421 */ /* 0x001fe20000010000 */
[----:B------:R0:W-:Y:S01]  /*1c70*/  MUFU.RCP R40, R58 ;  /* 0x0000003a00287308 */ /* 0x0001e20000001000 */
[----:B------:R-:W-:Y:S01]  /*1c80*/  FADD.FTZ R57, R61, 1 ;  /* 0x3f8000003d397421 */ /* 0x000fe20000010000 */
[----:B------:R-:W-:Y:S01]  /*1c90*/  FMUL.FTZ R56, R56, R41 ;  /* 0x0000002938387220 */ /* 0x000fe20000410000 */
[----:B0-----:R-:W-:-:S05]  /*1ca0*/  FADD.FTZ R58, -R22, R33 ;  /* 0x00000021163a7221 */ /* 0x001fca0000010100 */
[----:B------:R-:W-:Y:S01]  /*1cb0*/  MUFU.EX2 R37, R37 ;  /* 0x0000002500257308 */ /* 0x000fe20000000800 */
[----:B------:R-:W-:-:S07]  /*1cc0*/  FMUL.FTZ R59, R9, R58 ;  /* 0x0000003a093b7220 */ /* 0x000fce0000410000 */
[----:B------:R0:W-:Y:S01]  /*1cd0*/  MUFU.RCP R33, R38 ;  /* 0x0000002600217308 */ /* 0x0001e20000001000 */
[----:B------:R-:W-:Y:S01]  /*1ce0*/  FFMA.FTZ R32, R2, R55, R6 ;  /* 0x0000003702207223 */ /* 0x000fe20000010006 */
[----:B------:R-:W-:Y:S01]  /*1cf0*/  FMUL.FTZ R45, R45, R42 ;  /* 0x0000002a2d2d7220 */ /* 0x000fe20000410000 */
[----:B------:R-:W-:-:S05]  /*1d00*/  FMUL.FTZ R42, R54, -1.4426950216293334961 ;  /* 0xbfb8aa3b362a7820 */ /* 0x000fca0000410000 */
[----:B------:R-:W-:Y:S01]  /*1d10*/  MUFU.RCP R57, R57 ;  /* 0x0000003900397308 */ /* 0x000fe20000001000 */
[----:B0-----:R-:W-:Y:S01]  /*1d20*/  FADD.FTZ R38, R39, 1 ;  /* 0x3f80000027267421 */ /* 0x001fe20000010000 */
[----:B------:R-:W-:-:S06]  /*1d30*/  FMUL.FTZ R55, R32, -1.4426950216293334961 ;  /* 0xbfb8aa3b20377820 */ /* 0x000fcc0000410000 */
[----:B------:R-:W-:Y:S08]  /*1d40*/  MUFU.RCP R38, R38 ;  /* 0x0000002600267308 */ /* 0x000ff00000001000 */
[----:B------:R-:W0:Y:S08]  /*1d50*/  MUFU.EX2 R42, R42 ;  /* 0x0000002a002a7308 */ /* 0x000e300000000800 */
[----:B------:R-:W1:Y:S01]  /*1d60*/  MUFU.EX2 R55, R55 ;  /* 0x0000003700377308 */ /* 0x000e620000000800 */
[----:B0-----:R-:W-:Y:S01]  /*1d70*/  FADD.FTZ R42, R42, 1 ;  /* 0x3f8000002a2a7421 */ /* 0x001fe20000010000 */
[----:B-1----:R-:W-:Y:S01]  /*1d80*/  FADD.FTZ R55, R55, 1 ;  /* 0x3f80000037377421 */ /* 0x002fe20000010000 */
[----:B------:R-:W-:-:S05]  /*1d90*/  HADD2.F32 R61, -RZ, R20.H0_H0 ;  /* 0x20000014ff3d7230 */ /* 0x000fca0000004100 */
[----:B------:R-:W-:-:S04]  /*1da0*/  FADD.FTZ R61, -R22, R61 ;  /* 0x0000003d163d7221 */ /* 0x000fc80000010100 */
[----:B------:R-:W-:Y:S01]  /*1db0*/  FMUL.FTZ R61, R9, R61 ;  /* 0x0000003d093d7220 */ /* 0x000fe20000410000 */
[--C-:B--2---:R-:W-:Y:S02]  /*1dc0*/  HADD2.F32 R46, -RZ, R30.reuse.H0_H0 ;  /* 0x2000001eff2e7230 */ /* 0x104fe40000004100 */
[----:B------:R-:W-:Y:S02]  /*1dd0*/  HADD2.F32 R41, -RZ, R30.H1_H1 ;  /* 0x3000001eff297230 */ /* 0x000fe40000004100 */
[----:B------:R-:W-:Y:S01]  /*1de0*/  FFMA.FTZ R30, R4, R59, R8 ;  /* 0x0000003b041e7223 */ /* 0x000fe20000010008 */
[----:B------:R-:W-:-:S03]  /*1df0*/  FMUL.FTZ R46, R46, R45 ;  /* 0x0000002d2e2e7220 */ /* 0x000fc60000410000 */
[----:B------:R-:W-:Y:S01]  /*1e00*/  FMUL.FTZ R39, R30, -1.4426950216293334961 ;  /* 0xbfb8aa3b1e277820 */ /* 0x000fe20000410000 */
[----:B------:R-:W-:Y:S01]  /*1e10*/  FMUL.FTZ R45, R41, R43 ;  /* 0x0000002b292d7220 */ /* 0x000fe20000410000 */
[--C-:B---3--:R-:W-:Y:S02]  /*1e20*/  HADD2.F32 R41, -RZ, R31.reuse.H0_H0 ;  /* 0x2000001fff297230 */ /* 0x108fe40000004100 */
[----:B------:R-:W-:Y:S02]  /*1e30*/  HADD2.F32 R43, -RZ, R31.H1_H1 ;  /* 0x3000001fff2b7230 */ /* 0x000fe40000004100 */
[----:B------:R-:W0:Y:S01]  /*1e40*/  MUFU.EX2 R39, R39 ;  /* 0x0000002700277308 */ /* 0x000e220000000800 */
[----:B------:R-:W-:Y:S01]  /*1e50*/  FMUL.FTZ R44, R41, R44 ;  /* 0x0000002c292c7220 */ /* 0x000fe20000410000 */
[----:B------:R-:W-:Y:S01]  /*1e60*/  FADD.FTZ R31, R37, 1 ;  /* 0x3f800000251f7421 */ /* 0x000fe20000010000 */
[----:B------:R-:W-:Y:S01]  /*1e70*/  FADD.FTZ R41, -R57, 1 ;  /* 0x3f80000039297421 */ /* 0x000fe20000010100 */
[----:B------:R-:W-:-:S03]  /*1e80*/  FADD.FTZ R37, -R40, 1 ;  /* 0x3f80000028257421 */ /* 0x000fc60000010100 */
[----:B------:R-:W-:Y:S01]  /*1e90*/  FFMA.FTZ R11, R11, R41, 1 ;  /* 0x3f8000000b0b7423 */ /* 0x000fe20000010029 */
[----:B------:R-:W-:Y:S01]  /*1ea0*/  FFMA.FTZ R37, R34, R37, 1 ;  /* 0x3f80000022257423 */ /* 0x000fe20000010025 */
[----:B------:R-:W-:Y:S01]  /*1eb0*/  FADD.FTZ R34, -R33, 1 ;  /* 0x3f80000021227421 */ /* 0x000fe20000010100 */
[----:B------:R-:W-:Y:S01]  /*1ec0*/  FADD.FTZ R41, -R38, 1 ;  /* 0x3f80000026297421 */ /* 0x000fe20000010100 */
[----:B------:R-:W1:Y:S02]  /*1ed0*/  MUFU.RCP R31, R31 ;  /* 0x0000001f001f7308 */ /* 0x000e640000001000 */
[----:B------:R-:W-:Y:S01]  /*1ee0*/  FFMA.FTZ R35, R35, R34, 1 ;  /* 0x3f80000023237423 */ /* 0x000fe20000010022 */
[----:B------:R-:W-:Y:S01]  /*1ef0*/  FFMA.FTZ R41, R36, R41, 1 ;  /* 0x3f80000024297423 */ /* 0x000fe20000010029 */
[--C-:B------:R-:W-:Y:S02]  /*1f00*/  HADD2.F32 R36, -RZ, R12.reuse.H0_H0 ;  /* 0x2000000cff247230 */ /* 0x100fe40000004100 */
[----:B------:R-:W-:Y:S01]  /*1f10*/  FMUL.FTZ R57, R57, R11 ;  /* 0x0000000b39397220 */ /* 0x000fe20000410000 */
[----:B------:R-:W-:-:S02]  /*1f20*/  HADD2.F32 R12, -RZ, R12.H1_H1 ;  /* 0x3000000cff0c7230 */ /* 0x000fc40000004100 */
[----:B0-----:R-:W-:Y:S01]  /*1f30*/  FADD.FTZ R39, R39, 1 ;  /* 0x3f80000027277421 */ /* 0x001fe20000010000 */
[----:B------:R-:W-:Y:S01]  /*1f40*/  FMUL.FTZ R11, R33, R35 ;  /* 0x00000023210b7220 */ /* 0x000fe20000410000 */
[----:B------:R-:W-:Y:S01]  /*1f50*/  FMUL.FTZ R38, R38, R41 ;  /* 0x0000002926267220 */ /* 0x000fe20000410000 */
[----:B------:R0:W-:Y:S01]  /*1f60*/  MUFU.RCP R35, R42 ;  /* 0x0000002a00237308 */ /* 0x0001e20000001000 */
[C---:B------:R-:W-:Y:S01]  /*1f70*/  FADD.FTZ R36, -R22.reuse, R36 ;  /* 0x0000002416247221 */ /* 0x040fe20000010100 */
[--C-:B------:R-:W-:Y:S02]  /*1f80*/  HADD2.F32 R41, -RZ, R16.reuse.H1_H1 ;  /* 0x30000010ff297230 */ /* 0x100fe40000004100 */
[----:B------:R-:W-:Y:S01]  /*1f90*/  FADD.FTZ R12, -R22, R12 ;  /* 0x0000000c160c7221 */ /* 0x000fe20000010100 */
[----:B------:R2:W-:Y:S01]  /*1fa0*/  STL [R1+0x130], R46 ;  /* 0x0001302e01007387 */ /* 0x0005e20000100800 */
[----:B------:R-:W-:Y:S01]  /*1fb0*/  FMUL.FTZ R37, R40, R37 ;  /* 0x0000002528257220 */ /* 0x000fe20000410000 */
[----:B0-----:R-:W-:Y:S01]  /*1fc0*/  HADD2.F32 R42, -RZ, R16.H0_H0 ;  /* 0x20000010ff2a7230 */ /* 0x001fe20000004100 */
[----:B------:R-:W0:Y:S01]  /*1fd0*/  MUFU.RCP R34, R55 ;  /* 0x0000003700227308 */ /* 0x000e220000001000 */
[C---:B------:R-:W-:Y:S01]  /*1fe0*/  FMUL.FTZ R40, R9.reuse, R12 ;  /* 0x0000000c09287220 */ /* 0x040fe20000410000 */
[----:B--2---:R-:W-:-:S06]  /*1ff0*/  FMUL.FTZ R46, R9, R36 ;  /* 0x00000024092e7220 */ /* 0x004fcc0000410000 */
[----:B------:R2:W3:Y:S01]  /*2000*/  MUFU.RCP R16, R39 ;  /* 0x0000002700107308 */ /* 0x0004e20000001000 */
[----:B------:R-:W-:Y:S01]  /*2010*/  FFMA.FTZ R33, R0, R46, R5 ;  /* 0x0000002e00217223 */ /* 0x000fe20000010005 */
[----:B------:R-:W-:Y:S01]  /*2020*/  FMUL.FTZ R41, R41, R37 ;  /* 0x0000002529297220 */ /* 0x000fe20000410000 */
[--C-:B------:R-:W-:Y:S02]  /*2030*/  HADD2.F32 R12, -RZ, R17.reuse.H0_H0 ;  /* 0x20000011ff0c7230 */ /* 0x100fe40000004100 */
[----:B-1----:R-:W-:Y:S01]  /*2040*/  FADD.FTZ R37, -R31, 1 ;  /* 0x3f8000001f257421 */ /* 0x002fe20000010100 */
[----:B------:R-:W-:Y:S01]  /*2050*/  FMUL.FTZ R43, R43, R56 ;  /* 0x000000382b2b7220 */ /* 0x000fe20000410000 */
[----:B------:R-:W-:Y:S01]  /*2060*/  FMUL.FTZ R42, R42, R57 ;  /* 0x000000392a2a7220 */ /* 0x000fe20000410000 */
[----:B--2---:R-:W-:Y:S02]  /*2070*/  HADD2.F32 R39, -RZ, R17.H1_H1 ;  /* 0x30000011ff277230 */ /* 0x004fe40000004100 */
[----:B------:R-:W-:Y:S01]  /*2080*/  FFMA.FTZ R17, R2, R40, R6 ;  /* 0x0000002802117223 */ /* 0x000fe20000010006 */
[----:B------:R-:W-:Y:S01]  /*2090*/  FMUL.FTZ R36, R33, -1.4426950216293334961 ;  /* 0xbfb8aa3b21247820 */ /* 0x000fe20000410000 */
[----:B------:R-:W-:Y:S01]  /*20a0*/  STL [R1+0x14], R59 ;  /* 0x0000143b01007387 */ /* 0x000fe20000100800 */
[----:B------:R-:W-:Y:S01]  /*20b0*/  FFMA.FTZ R37, R23, R37, 1 ;  /* 0x3f80000017257423 */ /* 0x000fe20000010025 */
[----:B------:R-:W-:-:S02]  /*20c0*/  FMUL.FTZ R23, R17, -1.4426950216293334961 ;  /* 0xbfb8aa3b11177820 */ /* 0x000fc40000410000 */
[----:B------:R-:W-:Y:S01]  /*20d0*/  STL [R1+0x12c], R44 ;  /* 0x00012c2c01007387 */ /* 0x000fe20000100800 */
[----:B------:R-:W1:Y:S03]  /*20e0*/  MUFU.EX2 R36, R36 ;  /* 0x0000002400247308 */ /* 0x000e660000000800 */
[----:B------:R-:W-:Y:S01]  /*20f0*/  STL [R1+0x128], R43 ;  /* 0x0001282b01007387 */ /* 0x000fe20000100800 */
[----:B------:R-:W-:-:S03]  /*2100*/  FMUL.FTZ R11, R12, R11 ;  /* 0x0000000b0c0b7220 */ /* 0x000fc60000410000 */
[----:B------:R-:W-:Y:S01]  /*2110*/  STL [R1+0x10], R46 ;  /* 0x0000102e01007387 */ /* 0x000fe20000100800 */
[----:B------:R-:W-:-:S03]  /*2120*/  FMUL.FTZ R12, R39, R38 ;  /* 0x00000026270c7220 */ /* 0x000fc60000410000 */
[----:B------:R-:W-:Y:S01]  /*2130*/  STL [R1+0x124], R42 ;  /* 0x0001242a01007387 */ /* 0x000fe20000100800 */
[----:B0-----:R-:W-:Y:S01]  /*2140*/  FADD.FTZ R38, -R34, 1 ;  /* 0x3f80000022267421 */ /* 0x001fe20000010100 */
[----:B------:R-:W0:Y:S02]  /*2150*/  MUFU.EX2 R23, R23 ;  /* 0x0000001700177308 */ /* 0x000e240000000800 */
[----:B------:R3:W-:Y:S01]  /*2160*/  STL [R1+0xc], R40 ;  /* 0x00000c2801007387 */ /* 0x0007e20000100800 */
[----:B------:R-:W-:Y:S01]  /*2170*/  FFMA.FTZ R38, R32, R38, 1 ;  /* 0x3f80000020267423 */ /* 0x000fe20000010026 */
[----:B---3--:R-:W-:-:S04]  /*2180*/  FADD.FTZ R40, -R16, 1 ;  /* 0x3f80000010287421 */ /* 0x008fc80000010100 */
[----:B------:R-:W-:Y:S01]  /*2190*/  FFMA.FTZ R40, R30, R40, 1 ;  /* 0x3f8000001e287423 */ /* 0x000fe20000010028 */
[--C-:B------:R-:W-:Y:S02]  /*21a0*/  HADD2.F32 R30, -RZ, R13.reuse.H0_H0 ;  /* 0x2000000dff1e7230 */ /* 0x100fe40000004100 */
[----:B------:R-:W-:Y:S01]  /*21b0*/  FMUL.FTZ R38, R34, R38 ;  /* 0x0000002622267220 */ /* 0x000fe20000410000 */
[----:B------:R-:W-:Y:S02]  /*21c0*/  HADD2.F32 R32, -RZ, R14.H0_H0 ;  /* 0x2000000eff207230 */ /* 0x000fe40000004100 */
[----:B------:R-:W-:Y:S01]  /*21d0*/  FMUL.FTZ R31, R31, R37 ;  /* 0x000000251f1f7220 */ /* 0x000fe20000410000 */
[----:B------:R-:W-:Y:S01]  /*21e0*/  FADD.FTZ R34, -R22, R30 ;  /* 0x0000001e16227221 */ /* 0x000fe20000010100 */
[----:B------:R-:W-:Y:S02]  /*21f0*/  HADD2.F32 R30, -RZ, R13.H1_H1 ;  /* 0x3000000dff1e7230 */ /* 0x000fe40000004100 */
[----:B------:R-:W-:Y:S01]  /*2200*/  FMUL.FTZ R13, R32, R31 ;  /* 0x0000001f200d7220 */ /* 0x000fe20000410000 */
[----:B------:R-:W-:Y:S01]  /*2210*/  FADD.FTZ R39, -R35, 1 ;  /* 0x3f80000023277421 */ /* 0x000fe20000010100 */
[----:B------:R-:W-:Y:S01]  /*2220*/  FMUL.FTZ R42, R9, R34 ;  /* 0x00000022092a7220 */ /* 0x000fe20000410000 */
[----:B-1----:R-:W-:Y:S01]  /*2230*/  FADD.FTZ R36, R36, 1 ;  /* 0x3f80000024247421 */ /* 0x002fe20000010000 */
[----:B------:R-:W-:Y:S01]  /*2240*/  FADD.FTZ R31, -R22, R30 ;  /* 0x0000001e161f7221 */ /* 0x000fe20000010100 */
[----:B0-----:R-:W-:Y:S01]  /*2250*/  FADD.FTZ R23, R23, 1 ;  /* 0x3f80000017177421 */ /* 0x001fe20000010000 */
[----:B------:R-:W-:Y:S01]  /*2260*/  FFMA.FTZ R32, R3, R42, R7 ;  /* 0x0000002a03207223 */ /* 0x000fe20000010007 */
[----:B------:R-:W-:Y:S01]  /*2270*/  FFMA.FTZ R39, R54, R39, 1 ;  /* 0x3f80000036277423 */ /* 0x000fe20000010027 */
[----:B------:R-:W-:Y:S01]  /*2280*/  FMUL.FTZ R31, R9, R31 ;  /* 0x0000001f091f7220 */ /* 0x000fe20000410000 */
[----:B------:R-:W0:Y:S01]  /*2290*/  MUFU.RCP R37, R36 ;  /* 0x0000002400257308 */ /* 0x000e220000001000 */
[----:B------:R-:W-:-:S02]  /*22a0*/  HADD2.F32 R30, -RZ, R15.H0_H0 ;  /* 0x2000000fff1e7230 */ /* 0x000fc40000004100 */
[----:B------:R-:W-:Y:S01]  /*22b0*/  FMUL.FTZ R35, R35, R39 ;  /* 0x0000002723237220 */ /* 0x000fe20000410000 */
[----:B------:R-:W-:Y:S04]  /*22c0*/  STL [R1+0x4], R42 ;  /* 0x0000042a01007387 */ /* 0x000fe80000100800 */
[----:B------:R1:W-:Y:S01]  /*22d0*/  MUFU.RCP R36, R23 ;  /* 0x0000001700247308 */ /* 0x0003e20000001000 */
[----:B------:R2:W-:Y:S01]  /*22e0*/  STL [R1], R31 ;  /* 0x0000001f01007387 */ /* 0x0005e20000100800 */
[----:B------:R-:W-:Y:S02]  /*22f0*/  HADD2.F32 R34, -RZ, R15.H1_H1 ;  /* 0x3000000fff227230 */ /* 0x000fe40000004100 */
[----:B------:R-:W-:Y:S01]  /*2300*/  FMUL.FTZ R15, R30, R35 ;  /* 0x000000231e0f7220 */ /* 0x000fe20000410000 */
[----:B-1----:R-:W-:Y:S01]  /*2310*/  FMUL.FTZ R23, R32, -1.4426950216293334961 ;  /* 0xbfb8aa3b20177820 */ /* 0x002fe20000410000 */
[----:B--2---:R-:W-:Y:S01]  /*2320*/  FFMA.FTZ R31, R4, R31, R8 ;  /* 0x0000001f041f7223 */ /* 0x004fe20000010008 */
[----:B------:R-:W-:-:S02]  /*2330*/  HADD2.F32 R30, -RZ, R20.H1_H1 ;  /* 0x30000014ff1e7230 */ /* 0x000fc40000004100 */
[----:B------:R-:W-:Y:S01]  /*2340*/  FMUL.FTZ R16, R16, R40 ;  /* 0x0000002810107220 */ /* 0x000fe20000410000 */
[----:B------:R-:W-:Y:S01]  /*2350*/  HADD2.F32 R14, -RZ, R14.H1_H1 ;  /* 0x3000000eff0e7230 */ /* 0x000fe20000004100 */
[----:B------:R-:W1:Y:S01]  /*2360*/  MUFU.EX2 R23, R23 ;  /* 0x0000001700177308 */ /* 0x000e620000000800 */
[----:B------:R-:W-:Y:S01]  /*2370*/  FMUL.FTZ R20, R31, -1.4426950216293334961 ;  /* 0xbfb8aa3b1f147820 */ /* 0x000fe20000410000 */
[----:B0-----:R-:W-:Y:S01]  /*2380*/  FADD.FTZ R35, -R37, 1 ;  /* 0x3f80000025237421 */ /* 0x001fe20000010100 */
[----:B------:R-:W-:Y:S01]  /*2390*/  HADD2.F32 R59, -RZ, R21.H0_H0 ;  /* 0x20000015ff3b7230 */ /* 0x000fe20000004100 */
[----:B------:R-:W2:Y:S04]  /*23a0*/  LDL R43, [R1+0x2c] ;  /* 0x00002c00012b7983 */ /* 0x000ea80000100800 */
[----:B------:R-:W0:Y:S01]  /*23b0*/  MUFU.EX2 R20, R20 ;  /* 0x0000001400147308 */ /* 0x000e220000000800 */
[----:B------:R-:W-:Y:S01]  /*23c0*/  FADD.FTZ R30, -R22, R30 ;  /* 0x0000001e161e7221 */ /* 0x000fe20000010100 */
[----:B------:R-:W-:Y:S01]  /*23d0*/  FMUL.FTZ R16, R34, R16 ;  /* 0x0000001022107220 */ /* 0x000fe20000410000 */
[----:B------:R-:W-:Y:S01]  /*23e0*/  FFMA.FTZ R33, R33, R35, 1 ;  /* 0x3f80000021217423 */ /* 0x000fe20000010023 */
[----:B------:R-:W-:Y:S01]  /*23f0*/  FFMA.FTZ R34, R0, R61, R5 ;  /* 0x0000003d00227223 */ /* 0x000fe20000010005 */
[----:B------:R-:W-:Y:S01]  /*2400*/  FMUL.FTZ R60, R9, R30 ;  /* 0x0000001e093c7220 */ /* 0x000fe20000410000 */
[----:B------:R-:W-:Y:S01]  /*2410*/  FMUL.FTZ R14, R14, R38 ;  /* 0x000000260e0e7220 */ /* 0x000fe20000410000 */
[----:B------:R-:W-:Y:S01]  /*2420*/  HADD2.F32 R54, -RZ, R29.H1_H1 ;  /* 0x3000001dff367230 */ /* 0x000fe20000004100 */
[----:B------:R-:W3:Y:S01]  /*2430*/  LDL R42, [R1+0x38] ;  /* 0x00003800012a7983 */ /* 0x000ee20000100800 */
[----:B-1----:R-:W-:Y:S01]  /*2440*/  FADD.FTZ R23, R23, 1 ;  /* 0x3f80000017177421 */ /* 0x002fe20000010000 */
[----:B------:R-:W-:Y:S01]  /*2450*/  FMUL.FTZ R37, R37, R33 ;  /* 0x0000002125257220 */ /* 0x000fe20000410000 */
[----:B------:R-:W-:Y:S01]  /*2460*/  FADD.FTZ R30, -R36, 1 ;  /* 0x3f800000241e7421 */ /* 0x000fe20000010100 */
[----:B------:R-:W-:Y:S01]  /*2470*/  FMUL.FTZ R35, R34, -1.4426950216293334961 ;  /* 0xbfb8aa3b22237820 */ /* 0x000fe20000410000 */
[----:B------:R-:W-:Y:S01]  /*2480*/  FFMA.FTZ R33, R2, R60, R6 ;  /* 0x0000003c02217223 */ /* 0x000fe20000010006 */
[----:B------:R-:W1:Y:S01]  /*2490*/  MUFU.RCP R38, R23 ;  /* 0x0000001700267308 */ /* 0x000e620000001000 */
[----:B------:R-:W-:Y:S01]  /*24a0*/  FFMA.FTZ R30, R17, R30, 1 ;  /* 0x3f800000111e7423 */ /* 0x000fe2000001001e */
[----:B------:R-:W3:Y:S01]  /*24b0*/  LDL R46, [R1+0x6c] ;  /* 0x00006c00012e7983 */ /* 0x000ee20000100800 */
[----:B0-----:R-:W-:Y:S01]  /*24c0*/  FADD.FTZ R20, R20, 1 ;  /* 0x3f80000014147421 */ /* 0x001fe20000010000 */
[----:B------:R-:W-:-:S02]  /*24d0*/  FMUL.FTZ R17, R33, -1.4426950216293334961 ;  /* 0xbfb8aa3b21117820 */ /* 0x000fc40000410000 */
[----:B------:R-:W3:Y:S02]  /*24e0*/  LDL R44, [R1+0x64] ;  /* 0x00006400012c7983 */ /* 0x000ee40000100800 */
[----:B------:R-:W0:Y:S08]  /*24f0*/  MUFU.EX2 R35, R35 ;  /* 0x0000002300237308 */ /* 0x000e300000000800 */
[----:B------:R-:W4:Y:S01]  /*2500*/  MUFU.RCP R20, R20 ;  /* 0x0000001400147308 */ /* 0x000f220000001000 */
[----:B-1----:R-:W-:-:S07]  /*2510*/  FADD.FTZ R39, -R38, 1 ;  /* 0x3f80000026277421 */ /* 0x002fce0000010100 */
[----:B------:R-:W1:Y:S01]  /*2520*/  MUFU.EX2 R17, R17 ;  /* 0x0000001100117308 */ /* 0x000e620000000800 */
[----:B------:R-:W-:Y:S01]  /*2530*/  FADD.FTZ R59, -R22, R59 ;  /* 0x0000003b163b7221 */ /* 0x000fe20000010100 */
[----:B------:R-:W-:Y:S01]  /*2540*/  FFMA.FTZ R39, R32, R39, 1 ;  /* 0x3f80000020277423 */ /* 0x000fe20000010027 */
[----:B0-----:R-:W-:Y:S02]  /*2550*/  FADD.FTZ R32, R35, 1 ;  /* 0x3f80000023207421 */ /* 0x001fe40000010000 */
[----:B------:R-:W-:Y:S01]  /*2560*/  FMUL.FTZ R59, R9, R59 ;  /* 0x0000003b093b7220 */ /* 0x000fe20000410000 */
[----:B------:R-:W-:Y:S01]  /*2570*/  FMUL.FTZ R35, R38, R39 ;  /* 0x0000002726237220 */ /* 0x000fe20000410000 */
[----:B----4-:R-:W-:Y:S02]  /*2580*/  FADD.FTZ R38, -R20, 1 ;  /* 0x3f80000014267421 */ /* 0x010fe40000010100 */
[----:B------:R-:W-:Y:S01]  /*2590*/  FFMA.FTZ R23, R3, R59, R7 ;  /* 0x0000003b03177223 */ /* 0x000fe20000010007 */
[----:B------:R-:W0:Y:S01]  /*25a0*/  MUFU.RCP R32, R32 ;  /* 0x0000002000207308 */ /* 0x000e220000001000 */
[----:B------:R-:W-:Y:S01]  /*25b0*/  FMUL.FTZ R36, R36, R30 ;  /* 0x0000001e24247220 */ /* 0x000fe20000410000 */
[----:B------:R-:W-:Y:S01]  /*25c0*/  FFMA.FTZ R38, R31, R38, 1 ;  /* 0x3f8000001f267423 */ /* 0x000fe20000010026 */
[----:B-1----:R-:W-:Y:S01]  /*25d0*/  FADD.FTZ R17, R17, 1 ;  /* 0x3f80000011117421 */ /* 0x002fe20000010000 */
[----:B------:R-:W-:-:S04]  /*25e0*/  FMUL.FTZ R30, R23, -1.4426950216293334961 ;  /* 0xbfb8aa3b171e7820 */ /* 0x000fc80000410000 */
[----:B------:R1:W4:Y:S02]  /*25f0*/  MUFU.RCP R31, R17 ;  /* 0x00000011001f7308 */ /* 0x0003240000001000 */
[--C-:B-1----:R-:W-:Y:S02]  /*2600*/  HADD2.F32 R17, -RZ, R18.reuse.H0_H0 ;  /* 0x20000012ff117230 */ /* 0x102fe40000004100 */
[----:B------:R-:W-:-:S04]  /*2610*/  HADD2.F32 R18, -RZ, R18.H1_H1 ;  /* 0x30000012ff127230 */ /* 0x000fc80000004100 */
[----:B------:R-:W1:Y:S01]  /*2620*/  MUFU.EX2 R30, R30 ;  /* 0x0000001e001e7308 */ /* 0x000e620000000800 */
[----:B------:R-:W-:Y:S02]  /*2630*/  HADD2.F32 R21, -RZ, R21.H1_H1 ;  /* 0x30000015ff157230 */ /* 0x000fe40000004100 */
[----:B------:R-:W-:Y:S01]  /*2640*/  FMUL.FTZ R18, R18, R36 ;  /* 0x0000002412127220 */ /* 0x000fe20000410000 */
[--C-:B------:R-:W-:Y:S02]  /*2650*/  HADD2.F32 R36, -RZ, R19.reuse.H0_H0 ;  /* 0x20000013ff247230 */ /* 0x100fe40000004100 */
[----:B------:R-:W-:Y:S01]  /*2660*/  FMUL.FTZ R17, R17, R37 ;  /* 0x0000002511117220 */ /* 0x000fe20000410000 */
[----:B------:R-:W-:Y:S02]  /*2670*/  HADD2.F32 R37, -RZ, R19.H1_H1 ;  /* 0x30000013ff257230 */ /* 0x000fe40000004100 */
[----:B------:R-:W-:Y:S01]  /*2680*/  FADD.FTZ R21, -R22, R21 ;  /* 0x0000001516157221 */ /* 0x000fe20000010100 */
[----:B------:R-:W-:Y:S01]  /*2690*/  FMUL.FTZ R19, R36, R35 ;  /* 0x0000002324137220 */ /* 0x000fe20000410000 */
[----:B0-----:R-:W-:Y:S01]  /*26a0*/  FADD.FTZ R36, -R32, 1 ;  /* 0x3f80000020247421 */ /* 0x001fe20000010100 */
[----:B----4-:R-:W-:Y:S01]  /*26b0*/  FADD.FTZ R35, -R31, 1 ;  /* 0x3f8000001f237421 */ /* 0x010fe20000010100 */
[----:B------:R-:W-:-:S02]  /*26c0*/  FMUL.FTZ R58, R9, R21 ;  /* 0x00000015093a7220 */ /* 0x000fc40000410000 */
[----:B------:R-:W-:Y:S01]  /*26d0*/  FFMA.FTZ R34, R34, R36, 1 ;  /* 0x3f80000022227423 */ /* 0x000fe20000010024 */
[----:B------:R-:W-:Y:S01]  /*26e0*/  FFMA.FTZ R35, R33, R35, 1 ;  /* 0x3f80000021237423 */ /* 0x000fe20000010023 */
[----:B------:R-:W-:Y:S02]  /*26f0*/  HADD2.F32 R33, -RZ, R28.H0_H0 ;  /* 0x2000001cff217230 */ /* 0x000fe40000004100 */
[----:B-1----:R-:W-:Y:S01]  /*2700*/  FADD.FTZ R30, R30, 1 ;  /* 0x3f8000001e1e7421 */ /* 0x002fe20000010000 */
[----:B------:R-:W-:Y:S01]  /*2710*/  FMUL.FTZ R21, R32, R34 ;  /* 0x0000002220157220 */ /* 0x000fe20000410000 */
[----:B------:R-:W-:Y:S01]  /*2720*/  FFMA.FTZ R32, R4, R58, R8 ;  /* 0x0000003a04207223 */ /* 0x000fe20000010008 */
[----:B------:R-:W-:-:S03]  /*2730*/  FADD.FTZ R57, -R22, R33 ;  /* 0x0000002116397221 */ /* 0x000fc60000010100 */
[----:B------:R-:W-:Y:S01]  /*2740*/  FMUL.FTZ R33, R32, -1.4426950216293334961 ;  /* 0xbfb8aa3b20217820 */ /* 0x000fe20000410000 */
[----:B------:R-:W0:Y:S01]  /*2750*/  MUFU.RCP R30, R30 ;  /* 0x0000001e001e7308 */ /* 0x000e220000001000 */
[----:B------:R-:W-:-:S07]  /*2760*/  HADD2.F32 R34, -RZ, R28.H1_H1 ;  /* 0x3000001cff227230 */ /* 0x000fce0000004100 */
[----:B------:R-:W1:Y:S01]  /*2770*/  MUFU.EX2 R33, R33 ;  /* 0x0000002100217308 */ /* 0x000e620000000800 */
[----:B------:R-:W-:-:S04]  /*2780*/  FADD.FTZ R34, -R22, R34 ;  /* 0x0000002216227221 */ /* 0x000fc80000010100 */
[C---:B------:R-:W-:Y:S01]  /*2790*/  FMUL.FTZ R56, R9.reuse, R34 ;  /* 0x0000002209387220 */ /* 0x040fe20000410000 */
[----:B------:R-:W-:Y:S02]  /*27a0*/  HADD2.F32 R34, -RZ, R29.H0_H0 ;  /* 0x2000001dff227230 */ /* 0x000fe40000004100 */
[----:B------:R-:W-:Y:S01]  /*27b0*/  FMUL.FTZ R57, R9, R57 ;  /* 0x0000003909397220 */ /* 0x000fe20000410000 */
[----:B0-----:R-:W-:Y:S01]  /*27c0*/  FADD.FTZ R28, -R30, 1 ;  /* 0x3f8000001e1c7421 */ /* 0x001fe20000010100 */
[C---:B------:R-:W-:Y:S01]  /*27d0*/  FADD.FTZ R54, -R22.reuse, R54 ;  /* 0x0000003616367221 */ /* 0x040fe20000010100 */
[----:B------:R-:W-:Y:S02]  /*27e0*/  FADD.FTZ R34, -R22, R34 ;  /* 0x0000002216227221 */ /* 0x000fe40000010100 */
[----:B------:R-:W-:Y:S01]  /*27f0*/  FFMA.FTZ R23, R23, R28, 1 ;  /* 0x3f80000017177423 */ /* 0x000fe2000001001c */
[----:B------:R-:W-:Y:S01]  /*2800*/  FFMA.FTZ R28, R0, R57, R5 ;  /* 0x00000039001c7223 */ /* 0x000fe20000010005 */
[----:B-1----:R-:W-:Y:S01]  /*2810*/  FADD.FTZ R22, R33, 1 ;  /* 0x3f80000021167421 */ /* 0x002fe20000010000 */
[----:B------:R-:W-:Y:S01]  /*2820*/  FMUL.FTZ R31, R31, R35 ;  /* 0x000000231f1f7220 */ /* 0x000fe20000410000 */
[----:B------:R-:W-:Y:S01]  /*2830*/  FMUL.FTZ R20, R20, R38 ;  /* 0x0000002614147220 */ /* 0x000fe20000410000 */
[----:B------:R-:W-:Y:S01]  /*2840*/  FMUL.FTZ R23, R30, R23 ;  /* 0x000000171e177220 */ /* 0x000fe20000410000 */
[----:B------:R-:W-:Y:S01]  /*2850*/  FMUL.FTZ R35, R28, -1.4426950216293334961 ;  /* 0xbfb8aa3b1c237820 */ /* 0x000fe20000410000 */
[----:B------:R-:W-:Y:S01]  /*2860*/  FFMA.FTZ R30, R2, R56, R6 ;  /* 0x00000038021e7223 */ /* 0x000fe20000010006 */
[----:B------:R-:W0:Y:S01]  /*2870*/  MUFU.RCP R22, R22 ;  /* 0x0000001600167308 */ /* 0x000e220000001000 */
[----:B------:R-:W-:Y:S01]  /*2880*/  FMUL.FTZ R55, R9, R34 ;  /* 0x0000002209377220 */ /* 0x000fe20000410000 */
[----:B------:R-:W-:Y:S01]  /*2890*/  FMUL.FTZ R20, R37, R20 ;  /* 0x0000001425147220 */ /* 0x000fe20000410000 */
[----:B------:R-:W-:-:S02]  /*28a0*/  FMUL.FTZ R37, R30, -1.4426950216293334961 ;  /* 0xbfb8aa3b1e257820 */ /* 0x000fc40000410000 */
[----:B------:R-:W-:-:S03]  /*28b0*/  FFMA.FTZ R33, R3, R55, R7 ;  /* 0x0000003703217223 */ /* 0x000fc60000010007 */
[----:B------:R-:W1:Y:S01]  /*28c0*/  MUFU.EX2 R35, R35 ;  /* 0x0000002300237308 */ /* 0x000e620000000800 */
[----:B------:R-:W-:Y:S01]  /*28d0*/  FMUL.FTZ R36, R33, -1.4426950216293334961 ;  /* 0xbfb8aa3b21247820 */ /* 0x000fe20000410000 */
[----:B------:R-:W-:-:S06]  /*28e0*/  FMUL.FTZ R54, R9, R54 ;  /* 0x0000003609367220 */ /* 0x000fcc0000410000 */
[----:B------:R-:W4:Y:S01]  /*28f0*/  MUFU.EX2 R37, R37 ;  /* 0x0000002500257308 */ /* 0x000f220000000800 */
[----:B------:R-:W-:Y:S01]  /*2900*/  FFMA.FTZ R29, R4, R54, R8 ;  /* 0x00000036041d7223 */ /* 0x000fe20000010008 */
[----:B0-----:R-:W-:-:S03]  /*2910*/  FADD.FTZ R38, -R22, 1 ;  /* 0x3f80000016267421 */ /* 0x001fc60000010100 */
[----:B------:R-:W-:-:S03]  /*2920*/  FMUL.FTZ R34, R29, -1.4426950216293334961 ;  /* 0xbfb8aa3b1d227820 */ /* 0x000fc60000410000 */
[----:B------:R-:W0:Y:S01]  /*2930*/  MUFU.EX2 R36, R36 ;  /* 0x0000002400247308 */ /* 0x000e220000000800 */
[----:B------:R-:W-:Y:S01]  /*2940*/  FFMA.FTZ R38, R32, R38, 1 ;  /* 0x3f80000020267423 */ /* 0x000fe20000010026 */
[----:B-1----:R-:W-:-:S03]  /*2950*/  FADD.FTZ R32, R35, 1 ;  /* 0x3f80000023207421 */ /* 0x002fc60000010000 */
[----:B------:R-:W-:Y:S01]  /*2960*/  FMUL.FTZ R35, R22, R38 ;  /* 0x0000002616237220 */ /* 0x000fe20000410000 */
[--C-:B------:R-:W-:Y:S02]  /*2970*/  HADD2.F32 R22, -RZ, R24.reuse.H0_H0 ;  /* 0x20000018ff167230 */ /* 0x100fe40000004100 */
[----:B------:R-:W1:Y:S01]  /*2980*/  MUFU.EX2 R34, R34 ;  /* 0x0000002200227308 */ /* 0x000e620000000800 */
[----:B------:R-:W-:Y:S02]  /*2990*/  HADD2.F32 R24, -RZ, R24.H1_H1 ;  /* 0x30000018ff187230 */ /* 0x000fe40000004100 */
[----:B----4-:R-:W-:Y:S01]  /*29a0*/  FADD.FTZ R37, R37, 1 ;  /* 0x3f80000025257421 */ /* 0x010fe20000010000 */
[----:B------:R-:W-:-:S04]  /*29b0*/  FMUL.FTZ R21, R22, R21 ;  /* 0x0000001516157220 */ /* 0x000fc80000410000 */
[----:B------:R-:W4:Y:S01]  /*29c0*/  MUFU.RCP R32, R32 ;  /* 0x0000002000207308 */ /* 0x000f220000001000 */
[----:B------:R-:W-:Y:S01]  /*29d0*/  FMUL.FTZ R22, R24, R31 ;  /* 0x0000001f18167220 */ /* 0x000fe20000410000 */
[----:B0-----:R-:W-:-:S06]  /*29e0*/  FADD.FTZ R31, R36, 1 ;  /* 0x3f800000241f7421 */ /* 0x001fcc0000010000 */
[----:B------:R-:W0:Y:S01]  /*29f0*/  MUFU.RCP R37, R37 ;  /* 0x0000002500257308 */ /* 0x000e220000001000 */
[----:B------:R-:W-:Y:S02]  /*2a00*/  HADD2.F32 R24, -RZ, R25.H0_H0 ;  /* 0x20000019ff187230 */ /* 0x000fe40000004100 */
[----:B-1----:R-:W-:-:S05]  /*2a10*/  FADD.FTZ R34, R34, 1 ;  /* 0x3f80000022227421 */ /* 0x002fca0000010000 */
[----:B------:R-:W1:Y:S01]  /*2a20*/  MUFU.RCP R31, R31 ;  /* 0x0000001f001f7308 */ /* 0x000e620000001000 */
[----:B------:R-:W-:Y:S01]  /*2a30*/  FMUL.FTZ R23, R24, R23 ;  /* 0x0000001718177220 */ /* 0x000fe20000410000 */
[----:B----4-:R-:W-:Y:S01]  /*2a40*/  FADD.FTZ R24, -R32, 1 ;  /* 0x3f80000020187421 */ /* 0x010fe20000010100 */
[----:B------:R4:W-:Y:S03]  /*2a50*/  STL [R1+0xdc], R5 ;  /* 0x0000dc0501007387 */ /* 0x0009e60000100800 */
[----:B------:R-:W-:Y:S02]  /*2a60*/  FFMA.FTZ R28, R28, R24, 1 ;  /* 0x3f8000001c1c7423 */ /* 0x000fe40000010018 */
[----:B------:R-:W1:Y:S01]  /*2a70*/  MUFU.RCP R34, R34 ;  /* 0x0000002200227308 */ /* 0x000e620000001000 */
[----:B0-----:R-:W-:Y:S01]  /*2a80*/  FADD.FTZ R24, -R37, 1 ;  /* 0x3f80000025187421 */ /* 0x001fe20000010100 */
[----:B----4-:R-:W4:Y:S04]  /*2a90*/  LDL R5, [R1+0x10] ;  /* 0x0000100001057983 */ /* 0x010f280000100800 */
[----:B------:R0:W-:Y:S01]  /*2aa0*/  STL [R1+0xe0], R6 ;  /* 0x0000e00601007387 */ /* 0x0001e20000100800 */
[----:B------:R-:W-:Y:S01]  /*2ab0*/  FFMA.FTZ R30, R30, R24, 1 ;  /* 0x3f8000001e1e7423 */ /* 0x000fe20000010018 */
[----:B------:R-:W-:-:S02]  /*2ac0*/  HADD2.F32 R24, -RZ, R25.H1_H1 ;  /* 0x30000019ff187230 */ /* 0x000fc40000004100 */
[----:B-1----:R-:W-:Y:S01]  /*2ad0*/  FADD.FTZ R25, -R31, 1 ;  /* 0x3f8000001f197421 */ /* 0x002fe20000010100 */
[----:B0-----:R-:W4:Y:S04]  /*2ae0*/  LDL R6, [R1+0x14] ;  /* 0x0000140001067983 */ /* 0x001f280000100800 */
[----:B------:R0:W-:Y:S01]  /*2af0*/  STL [R1+0xe4], R7 ;  /* 0x0000e40701007387 */ /* 0x0001e20000100800 */
[----:B------:R-:W-:Y:S01]  /*2b00*/  FMUL.FTZ R28, R32, R28 ;  /* 0x0000001c201c7220 */ /* 0x000fe20000410000 */
[----:B------:R-:W-:Y:S02]  /*2b10*/  FMUL.FTZ R30, R37, R30 ;  /* 0x0000001e251e7220 */ /* 0x000fe40000410000 */
[----:B0-----:R-:W4:Y:S04]  /*2b20*/  LDL R7, [R1+0x18] ;  /* 0x0000180001077983 */ /* 0x001f280000100800 */
[----:B------:R0:W-:Y:S01]  /*2b30*/  STL [R1+0xe8], R9 ;  /* 0x0000e80901007387 */ /* 0x0001e20000100800 */
[----:B------:R-:W-:-:S02]  /*2b40*/  HADD2.F32 R38, -RZ, R26.H1_H1 ;  /* 0x3000001aff267230 */ /* 0x000fc40000004100 */
[----:B------:R-:W-:Y:S01]  /*2b50*/  FFMA.FTZ R25, R33, R25, 1 ;  /* 0x3f80000021197423 */ /* 0x000fe20000010019 */
[----:B0-----:R-:W4:Y:S04]  /*2b60*/  LDL R9, [R1+0x1c] ;  /* 0x00001c0001097983 */ /* 0x001f280000100800 */
[----:B------:R0:W-:Y:S04]  /*2b70*/  STL [R1+0xec], R8 ;  /* 0x0000ec0801007387 */ /* 0x0001e80000100800 */
[----:B------:R-:W4:Y:S04]  /*2b80*/  LDL R36, [R1+0x78] ;  /* 0x0000780001247983 */ /* 0x000f280000100800 */
[----:B------:R-:W4:Y:S01]  /*2b90*/  LDL R32, [R1+0x80] ;  /* 0x0000800001207983 */ /* 0x000f220000100800 */
[----:B------:R-:W-:Y:S01]  /*2ba0*/  FMUL.FTZ R39, R31, R25 ;  /* 0x000000191f277220 */ /* 0x000fe20000410000 */
[----:B------:R-:W-:Y:S01]  /*2bb0*/  FMUL.FTZ R38, R38, R30 ;  /* 0x0000001e26267220 */ /* 0x000fe20000410000 */
[----:B------:R-:W-:Y:S01]  /*2bc0*/  FADD.FTZ R25, -R34, 1 ;  /* 0x3f80000022197421 */ /* 0x000fe20000010100 */
[----:B------:R-:W4:Y:S03]  /*2bd0*/  LDL R30, [R1+0x7c] ;  /* 0x00007c00011e7983 */ /* 0x000f260000100800 */
[----:B------:R-:W-:Y:S01]  /*2be0*/  FFMA.FTZ R40, R29, R25, 1 ;  /* 0x3f8000001d287423 */ /* 0x000fe20000010019 */
[----:B------:R-:W4:Y:S04]  /*2bf0*/  LDL R31, [R1+0x70] ;  /* 0x00007000011f7983 */ /* 0x000f280000100800 */
[----:B------:R-:W4:Y:S01]  /*2c00*/  LDL R29, [R1+0x74] ;  /* 0x00007400011d7983 */ /* 0x000f220000100800 */
[----:B------:R-:W-:-:S02]  /*2c10*/  HADD2.F32 R25, -RZ, R26.H0_H0 ;  /* 0x2000001aff197230 */ /* 0x000fc40000004100 */
[----:B------:R-:W-:Y:S01]  /*2c20*/  FMUL.FTZ R26, R0, R10 ;  /* 0x0000000a001a7220 */ /* 0x000fe20000410000 */
[----:B------:R-:W-:Y:S01]  /*2c30*/  FMUL.FTZ R24, R24, R35 ;  /* 0x0000002318187220 */ /* 0x000fe20000410000 */
[----:B------:R-:W-:Y:S01]  /*2c40*/  FMUL.FTZ R40, R34, R40 ;  /* 0x0000002822287220 */ /* 0x000fe20000410000 */
[----:B0-----:R-:W4:Y:S01]  /*2c50*/  LDL R8, [R1+0x20] ;  /* 0x0000200001087983 */ /* 0x001f220000100800 */
[----:B------:R-:W-:Y:S01]  /*2c60*/  FMUL.FTZ R25, R25, R28 ;  /* 0x0000001c19197220 */ /* 0x000fe20000410000 */
[----:B------:R-:W-:Y:S02]  /*2c70*/  FMUL.FTZ R28, R2, R53 ;  /* 0x00000035021c7220 */ /* 0x000fe40000410000 */
[----:B------:R-:W4:Y:S04]  /*2c80*/  LDL R33, [R1+0x68] ;  /* 0x0000680001217983 */ /* 0x000f280000100800 */
[----:B------:R-:W4:Y:S04]  /*2c90*/  LDL R35, [R1] ;  /* 0x0000000001237983 */ /* 0x000f280000100800 */
[----:B------:R-:W4:Y:S04]  /*2ca0*/  LDL R37, [R1+0x4] ;  /* 0x0000040001257983 */ /* 0x000f280000100800 */
[----:B------:R-:W4:Y:S01]  /*2cb0*/  LDL R34, [R1+0xc] ;  /* 0x00000c0001227983 */ /* 0x000f220000100800 */
[----:B--2---:R-:W-:-:S03]  /*2cc0*/  FFMA.FTZ R26, R43, R26, RZ ;  /* 0x0000001a2b1a7223 */ /* 0x004fc600000100ff */
[----:B------:R-:W2:Y:S01]  /*2cd0*/  LDL R43, [R1+0x60] ;  /* 0x00006000012b7983 */ /* 0x000ea20000100800 */
[----:B---3--:R-:W-:Y:S01]  /*2ce0*/  FFMA.FTZ R26, R42, R28, R26 ;  /* 0x0000001c2a1a7223 */ /* 0x008fe2000001001a */
[----:B------:R-:W-:Y:S02]  /*2cf0*/  FMUL.FTZ R28, R3, R52 ;  /* 0x00000034031c7220 */ /* 0x000fe40000410000 */
[----:B------:R-:W3:Y:S02]  /*2d00*/  LDL R42, [R1+0x5c] ;  /* 0x00005c00012a7983 */ /* 0x000ee40000100800 */
[----:B----4-:R-:W-:Y:S01]  /*2d10*/  FFMA.FTZ R26, R36, R28, R26 ;  /* 0x0000001c241a7223 */ /* 0x010fe2000001001a */
[----:B------:R-:W-:-:S04]  /*2d20*/  FMUL.FTZ R28, R4, R51 ;  /* 0x00000033041c7220 */ /* 0x000fc80000410000 */
[----:B------:R-:W-:Y:S01]  /*2d30*/  FFMA.FTZ R26, R32, R28, R26 ;  /* 0x0000001c201a7223 */ /* 0x000fe2000001001a */
[----:B------:R-:W-:-:S04]  /*2d40*/  FMUL.FTZ R28, R0, R50 ;  /* 0x00000032001c7220 */ /* 0x000fc80000410000 */
[----:B------:R-:W-:Y:S01]  /*2d50*/  FFMA.FTZ R26, R30, R28, R26 ;  /* 0x0000001c1e1a7223 */ /* 0x000fe2000001001a */
[----:B------:R-:W-:Y:S01]  /*2d60*/  FMUL.FTZ R28, R2, R49 ;  /* 0x00000031021c7220 */ /* 0x000fe20000410000 */
[----:B------:R-:W4:Y:S03]  /*2d70*/  LDL R30, [R1+0x3c] ;  /* 0x00003c00011e7983 */ /* 0x000f260000100800 */
[----:B------:R-:W-:Y:S01]  /*2d80*/  FFMA.FTZ R28, R29, R28, R26 ;  /* 0x0000001c1d1c7223 */ /* 0x000fe2000001001a */
[----:B------:R-:W-:Y:S01]  /*2d90*/  FMUL.FTZ R26, R3, R48 ;  /* 0x00000030031a7220 */ /* 0x000fe20000410000 */
[----:B------:R-:W-:-:S03]  /*2da0*/  FMUL.FTZ R29, R4, R47 ;  /* 0x0000002f041d7220 */ /* 0x000fc60000410000 */
[----:B------:R-:W-:Y:S02]  /*2db0*/  FFMA.FTZ R28, R31, R26, R28 ;  /* 0x0000001a1f1c7223 */ /* 0x000fe4000001001c */
[----:B------:R-:W4:Y:S02]  /*2dc0*/  LDL R31, [R1+0x28] ;  /* 0x00002800011f7983 */ /* 0x000f240000100800 */
[----:B------:R-:W-:Y:S02]  /*2dd0*/  FFMA.FTZ R28, R46, R29, R28 ;  /* 0x0000001d2e1c7223 */ /* 0x000fe4000001001c */
[----:B------:R-:W2:Y:S01]  /*2de0*/  LDL.LU R46, [R1+0x130] ;  /* 0x00013000012e7983 */ /* 0x000ea20000300800 */
[----:B------:R-:W-:-:S03]  /*2df0*/  HADD2.F32 R26, -RZ, R27.H0_H0 ;  /* 0x2000001bff1a7230 */ /* 0x000fc60000004100 */
[----:B------:R-:W4:Y:S02]  /*2e00*/  LDL R29, [R1+0x58] ;  /* 0x00005800011d7983 */ /* 0x000f240000100800 */
[----:B------:R-:W-:Y:S01]  /*2e10*/  FMUL.FTZ R39, R26, R39 ;  /* 0x000000271a277220 */ /* 0x000fe20000410000 */
[----:B------:R-:W-:Y:S02]  /*2e20*/  HADD2.F32 R26, -RZ, R27.H1_H1 ;  /* 0x3000001bff1a7230 */ /* 0x000fe40000004100 */
[----:B--2---:R-:W-:-:S04]  /*2e30*/  FMUL.FTZ R27, R0, R46 ;  /* 0x0000002e001b7220 */ /* 0x004fc80000410000 */
[----:B------:R-:W-:Y:S01]  /*2e40*/  FFMA.FTZ R27, R33, R27, R28 ;  /* 0x0000001b211b7223 */ /* 0x000fe2000001001c */
[----:B------:R-:W-:Y:S01]  /*2e50*/  FMUL.FTZ R28, R2, R45 ;  /* 0x0000002d021c7220 */ /* 0x000fe20000410000 */
[----:B------:R-:W2:Y:S03]  /*2e60*/  LDL R33, [R1+0x24] ;  /* 0x0000240001217983 */ /* 0x000ea60000100800 */
[----:B------:R-:W-:Y:S02]  /*2e70*/  FFMA.FTZ R27, R44, R28, R27 ;  /* 0x0000001c2c1b7223 */ /* 0x000fe4000001001b */
[----:B------:R-:W3:Y:S02]  /*2e80*/  LDL.LU R44, [R1+0x12c] ;  /* 0x00012c00012c7983 */ /* 0x000ee40000300800 */
[----:B---3--:R-:W-:-:S04]  /*2e90*/  FMUL.FTZ R28, R3, R44 ;  /* 0x0000002c031c7220 */ /* 0x008fc80000410000 */
[----:B------:R-:W-:Y:S02]  /*2ea0*/  FFMA.FTZ R28, R43, R28, R27 ;  /* 0x0000001c2b1c7223 */ /* 0x000fe4000001001b */
[----:B------:R-:W3:Y:S02]  /*2eb0*/  LDL.LU R43, [R1+0x128] ;  /* 0x00012800012b7983 */ /* 0x000ee40000300800 */
[----:B---3--:R-:W-:-:S04]  /*2ec0*/  FMUL.FTZ R27, R4, R43 ;  /* 0x0000002b041b7220 */ /* 0x008fc80000410000 */
[----:B------:R-:W-:Y:S02]  /*2ed0*/  FFMA.FTZ R27, R42, R27, R28 ;  /* 0x0000001b2a1b7223 */ /* 0x000fe4000001001c */
[----:B------:R-:W3:Y:S01]  /*2ee0*/  LDL.LU R42, [R1+0x124] ;  /* 0x00012400012a7983 */ /* 0x000ee20000300800 */
[----:B------:R-:W-:Y:S01]  /*2ef0*/  FMUL.FTZ R40, R26, R40 ;  /* 0x000000281a287220 */ /* 0x000fe20000410000 */
[----:B------:R-:W-:-:S04]  /*2f00*/  FFMA.FTZ R26, R0, R10, RZ ;  /* 0x0000000a001a7223 */ /* 0x000fc800000100ff */
[----:B------:R-:W-:-:S04]  /*2f10*/  FFMA.FTZ R26, R2, R53, R26 ;  /* 0x00000035021a7223 */ /* 0x000fc8000001001a */
[----:B------:R-:W-:-:S04]  /*2f20*/  FFMA.FTZ R26, R3, R52, R26 ;  /* 0x00000034031a7223 */ /* 0x000fc8000001001a */
[----:B------:R-:W-:-:S04]  /*2f30*/  FFMA.FTZ R26, R4, R51, R26 ;  /* 0x00000033041a7223 */ /* 0x000fc8000001001a */
[----:B------:R-:W-:-:S04]  /*2f40*/  FFMA.FTZ R26, R0, R50, R26 ;  /* 0x00000032001a7223 */ /* 0x000fc8000001001a */
[----:B------:R-:W-:-:S04]  /*2f50*/  FFMA.FTZ R26, R2, R49, R26 ;  /* 0x00000031021a7223 */ /* 0x000fc8000001001a */
[----:B------:R-:W-:Y:S01]  /*2f60*/  FFMA.FTZ R26, R3, R48, R26 ;  /* 0x00000030031a7223 */ /* 0x000fe2000001001a */
[----:B------:R0:W-:Y:S03]  /*2f70*/  STL [R1+0x120], R50 ;  /* 0x0001203201007387 */ /* 0x0001e60000100800 */
[----:B------:R-:W-:Y:S01]  /*2f80*/  FFMA.FTZ R26, R4, R47, R26 ;  /* 0x0000002f041a7223 */ /* 0x000fe2000001001a */
[----:B------:R1:W-:Y:S03]  /*2f90*/  STL [R1+0x11c], R49 ;  /* 0x00011c3101007387 */ /* 0x0003e60000100800 */
[----:B------:R-:W-:Y:S01]  /*2fa0*/  FFMA.FTZ R26, R0, R46, R26 ;  /* 0x0000002e001a7223 */ /* 0x000fe2000001001a */
[----:B------:R1:W-:Y:S04]  /*2fb0*/  STL [R1+0x118], R48 ;  /* 0x0001183001007387 */ /* 0x0003e80000100800 */
[----:B------:R1:W-:Y:S01]  /*2fc0*/  STL [R1+0x114], R47 ;  /* 0x0001142f01007387 */ /* 0x0003e20000100800 */
[----:B------:R-:W-:-:S03]  /*2fd0*/  FFMA.FTZ R26, R2, R45, R26 ;  /* 0x0000002d021a7223 */ /* 0x000fc6000001001a */
[----:B------:R1:W-:Y:S04]  /*2fe0*/  STL [R1+0x110], R46 ;  /* 0x0001102e01007387 */ /* 0x0003e80000100800 */
[----:B------:R1:W-:Y:S01]  /*2ff0*/  STL [R1+0x10c], R45 ;  /* 0x00010c2d01007387 */ /* 0x0003e20000100800 */
[----:B------:R-:W-:-:S04]  /*3000*/  FFMA.FTZ R26, R3, R44, R26 ;  /* 0x0000002c031a7223 */ /* 0x000fc8000001001a */
[----:B------:R-:W-:Y:S01]  /*3010*/  FFMA.FTZ R26, R4, R43, R26 ;  /* 0x0000002b041a7223 */ /* 0x000fe2000001001a */
[----:B---3--:R-:W-:-:S04]  /*3020*/  FMUL.FTZ R28, R0, R42 ;  /* 0x0000002a001c7220 */ /* 0x008fc80000410000 */
[----:B----4-:R-:W-:Y:S01]  /*3030*/  FFMA.FTZ R27, R29, R28, R27 ;  /* 0x0000001c1d1b7223 */ /* 0x010fe2000001001b */
[----:B------:R-:W-:Y:S01]  /*3040*/  FMUL.FTZ R28, R2, R41 ;  /* 0x00000029021c7220 */ /* 0x000fe20000410000 */
[----:B------:R-:W3:Y:S03]  /*3050*/  LDL.LU R29, [R1+0x4c] ;  /* 0x00004c00011d7983 */ /* 0x000ee60000300800 */
[----:B------:R-:W-:Y:S01]  /*3060*/  FFMA.FTZ R28, R30, R28, R27 ;  /* 0x0000001c1e1c7223 */ /* 0x000fe2000001001b */
[----:B------:R-:W-:Y:S01]  /*3070*/  FMUL.FTZ R27, R3, R11 ;  /* 0x0000000b031b7220 */ /* 0x000fe20000410000 */
[----:B------:R-:W4:Y:S03]  /*3080*/  LDL.LU R30, [R1+0x40] ;  /* 0x00004000011e7983 */ /* 0x000f260000300800 */
[----:B------:R-:W-:Y:S01]  /*3090*/  FFMA.FTZ R27, R31, R27, R28 ;  /* 0x0000001b1f1b7223 */ /* 0x000fe2000001001c */
[----:B------:R-:W-:Y:S01]  /*30a0*/  FMUL.FTZ R28, R4, R12 ;  /* 0x0000000c041c7220 */ /* 0x000fe20000410000 */
[----:B------:R-:W3:Y:S03]  /*30b0*/  LDL.LU R31, [R1+0x44] ;  /* 0x00004400011f7983 */ /* 0x000ee60000300800 */
[----:B--2---:R-:W-:Y:S01]  /*30c0*/  FFMA.FTZ R27, R33, R28, R27 ;  /* 0x0000001c211b7223 */ /* 0x004fe2000001001b */
[----:B------:R-:W-:Y:S01]  /*30d0*/  FMUL.FTZ R28, R0, R13 ;  /* 0x0000000d001c7220 */ /* 0x000fe20000410000 */
[----:B0-----:R-:W2:Y:S03]  /*30e0*/  LDL.LU R50, [R1+0x30] ;  /* 0x0000300001327983 */ /* 0x001ea60000300800 */
[----:B------:R-:W-:Y:S01]  /*30f0*/  FFMA.FTZ R28, R8, R28, R27 ;  /* 0x0000001c081c7223 */ /* 0x000fe2000001001b */
[----:B------:R-:W-:Y:S01]  /*3100*/  FMUL.FTZ R27, R2, R14 ;  /* 0x0000000e021b7220 */ /* 0x000fe20000410000 */
[----:B------:R-:W3:Y:S03]  /*3110*/  LDL.LU R33, [R1+0x34] ;  /* 0x0000340001217983 */ /* 0x000ee60000300800 */
[----:B------:R-:W-:Y:S01]  /*3120*/  FFMA.FTZ R27, R9, R27, R28 ;  /* 0x0000001b091b7223 */ /* 0x000fe2000001001c */
[----:B------:R-:W-:Y:S01]  /*3130*/  FMUL.FTZ R28, R3, R15 ;  /* 0x0000000f031c7220 */ /* 0x000fe20000410000 */
[----:B-1----:R-:W3:Y:S03]  /*3140*/  LDL R49, [R1+0x7c] ;  /* 0x00007c0001317983 */ /* 0x002ee60000100800 */
[----:B------:R-:W-:Y:S01]  /*3150*/  FFMA.FTZ R27, R7, R28, R27 ;  /* 0x0000001c071b7223 */ /* 0x000fe2000001001b */
[----:B------:R-:W-:Y:S01]  /*3160*/  FMUL.FTZ R28, R4, R16 ;  /* 0x00000010041c7220 */ /* 0x000fe20000410000 */
[----:B------:R-:W3:Y:S03]  /*3170*/  LDL R48, [R1+0x74] ;  /* 0x0000740001307983 */ /* 0x000ee60000100800 */
        /* <DEDUP_REMOVED lines=21> */
[----:B------:R0:W-:Y:S03]  /*32d0*/  STL [R1+0x108], R44 ;  /* 0x0001082c01007387 */ /* 0x0001e60000100800 */
[----:B------:R-:W-:Y:S01]  /*32e0*/  FFMA.FTZ R28, R57, R28, R27 ;  /* 0x0000001c391c7223 */ /* 0x000fe2000001001b */
[----:B------:R-:W-:-:S04]  /*32f0*/  FMUL.FTZ R27, R2, R38 ;  /* 0x00000026021b7220 */ /* 0x000fc80000410000 */
[----:B------:R-:W-:Y:S01]  /*3300*/  FFMA.FTZ R27, R56, R27, R28 ;  /* 0x0000001b381b7223 */ /* 0x000fe2000001001c */
[----:B0-----:R-:W3:Y:S01]  /*3310*/  LDL R44, [R1+0x64] ;  /* 0x00006400012c7983 */ /* 0x001ee20000100800 */
[----:B------:R-:W-:-:S03]  /*3320*/  FMUL.FTZ R28, R3, R39 ;  /* 0x00000027031c7220 */ /* 0x000fc60000410000 */
[----:B------:R0:W-:Y:S01]  /*3330*/  STL [R1+0xf0], R8 ;  /* 0x0000f00801007387 */ /* 0x0001e20000100800 */
[----:B------:R-:W-:Y:S01]  /*3340*/  FFMA.FTZ R26, R0, R42, R26 ;  /* 0x0000002a001a7223 */ /* 0x000fe2000001001a */
[----:B------:R-:W-:Y:S01]  /*3350*/  FFMA.FTZ R27, R55, R28, R27 ;  /* 0x0000001c371b7223 */ /* 0x000fe2000001001b */
[----:B------:R-:W-:Y:S01]  /*3360*/  FMUL.FTZ R28, R4, R40 ;  /* 0x00000028041c7220 */ /* 0x000fe20000410000 */
[----:B0-----:R-:W4:Y:S04]  /*3370*/  LDL R8, [R1+0x38] ;  /* 0x0000380001087983 */ /* 0x001f280000100800 */
[----:B------:R0:W-:Y:S01]  /*3380*/  STL [R1+0x104], R43 ;  /* 0x0001042b01007387 */ /* 0x0001e20000100800 */
[----:B------:R-:W-:Y:S01]  /*3390*/  FFMA.FTZ R26, R2, R41, R26 ;  /* 0x00000029021a7223 */ /* 0x000fe2000001001a */
[----:B------:R-:W-:-:S02]  /*33a0*/  FFMA.FTZ R27, R54, R28, R27 ;  /* 0x0000001c361b7223 */ /* 0x000fc4000001001b */
[----:B0-----:R-:W3:Y:S04]  /*33b0*/  LDL R43, [R1+0x60] ;  /* 0x00006000012b7983 */ /* 0x001ee80000100800 */
[----:B------:R0:W-:Y:S04]  /*33c0*/  STL [R1+0xf4], R9 ;  /* 0x0000f40901007387 */ /* 0x0001e80000100800 */
[----:B0-----:R-:W4:Y:S04]  /*33d0*/  LDL.LU R9, [R1+0x48] ;  /* 0x0000480001097983 */ /* 0x001f280000300800 */
[----:B------:R0:W-:Y:S04]  /*33e0*/  STL [R1+0x100], R42 ;  /* 0x0001002a01007387 */ /* 0x0001e80000100800 */
[----:B0-----:R-:W3:Y:S04]  /*33f0*/  LDL.LU R42, [R1+0x8] ;  /* 0x00000800012a7983 */ /* 0x001ee80000300800 */
[----:B------:R0:W-:Y:S04]  /*3400*/  STL [R1+0xfc], R41 ;  /* 0x0000fc2901007387 */ /* 0x0001e80000100800 */
[----:B0-----:R-:W4:Y:S04]  /*3410*/  LDL R41, [R1+0x2c] ;  /* 0x00002c0001297983 */ /* 0x001f280000100800 */
[----:B------:R0:W-:Y:S04]  /*3420*/  STL [R1+0xf8], R7 ;  /* 0x0000f80701007387 */ /* 0x0001e80000100800 */
[----:B0-----:R-:W4:Y:S04]  /*3430*/  LDL.LU R7, [R1+0x54] ;  /* 0x0000540001077983 */ /* 0x001f280000300800 */
[----:B------:R-:W4:Y:S01]  /*3440*/  LDL.LU R28, [R1+0x50] ;  /* 0x00005000011c7983 */ /* 0x000f220000300800 */
        /* <DEDUP_REMOVED lines=18> */
[----:B--2---:R-:W-:-:S04]  /*3570*/  FFMA.FTZ R32, R32, R51, R50 ;  /* 0x0000003320207223 */ /* 0x004fc80000010032 */
[----:B---3--:R0:W-:Y:S04]  /*3580*/  STS.64 [R42], R26 ;  /* 0x0000001a2a007388 */ /* 0x0081e80000000a00 */
[----:B0-----:R-:W2:Y:S01]  /*3590*/  LDL R42, [R1+0x5c] ;  /* 0x00005c00012a7983 */ /* 0x001ea20000100800 */
[----:B----4-:R-:W-:-:S03]  /*35a0*/  FADD.FTZ R27, R10, R7 ;  /* 0x000000070a1b7221 */ /* 0x010fc60000010000 */
[----:B------:R-:W3:Y:S01]  /*35b0*/  LDL R7, [R1+0x3c] ;  /* 0x00003c0001077983 */ /* 0x000ee20000100800 */
[----:B------:R-:W-:Y:S01]  /*35c0*/  FFMA.FTZ R26, R41, R10, R28 ;  /* 0x0000000a291a7223 */ /* 0x000fe2000001001c */
[----:B------:R-:W-:Y:S02]  /*35d0*/  FFMA.FTZ R28, R8, R53, R9 ;  /* 0x00000035081c7223 */ /* 0x000fe40000010009 */
[----:B------:R-:W4:Y:S04]  /*35e0*/  LDL R41, [R1+0x58] ;  /* 0x0000580001297983 */ /* 0x000f280000100800 */
[----:B------:R-:W3:Y:S04]  /*35f0*/  LDL R9, [R1+0x28] ;  /* 0x0000280001097983 */ /* 0x000ee80000100800 */
[----:B------:R-:W3:Y:S04]  /*3600*/  LDL R8, [R1+0x24] ;  /* 0x0000240001087983 */ /* 0x000ee80000100800 */
[----:B------:R-:W2:Y:S01]  /*3610*/  LDL.LU R50, [R1+0x120] ;  /* 0x0001200001327983 */ /* 0x000ea20000300800 */
[----:B------:R-:W-:Y:S01]  /*3620*/  FFMA.FTZ R30, R36, R52, R30 ;  /* 0x00000034241e7223 */ /* 0x000fe2000001001e */
[----:B------:R-:W-:Y:S01]  /*3630*/  FADD.FTZ R29, R53, R29 ;  /* 0x0000001d351d7221 */ /* 0x000fe20000010000 */
[----:B------:R-:W-:Y:S01]  /*3640*/  FADD.FTZ R31, R52, R31 ;  /* 0x0000001f341f7221 */ /* 0x000fe20000010000 */
[----:B------:R-:W-:Y:S01]  /*3650*/  FADD.FTZ R33, R51, R33 ;  /* 0x0000002133217221 */ /* 0x000fe20000010000 */
[----:B------:R-:W-:Y:S01]  /*3660*/  UIADD3.X UR10, URZ, UR5, URZ, UP0, !UPT ;  /* 0x000000053f0a7290 */ /* 0x000fe200087fe43f */
[----:B------:R-:W-:Y:S01]  /*3670*/  BAR.SYNC.DEFER_BLOCKING 0x0 ;  /* 0x0000000000007b1d */ /* 0x000fe20000010000 */
[----:B--2---:R-:W-:-:S05]  /*3680*/  FFMA.FTZ R26, R49, R50, R26 ;  /* 0x00000032311a7223 */ /* 0x004fca000001001a */
[----:B------:R-:W2:Y:S02]  /*3690*/  LDL.LU R49, [R1+0x11c] ;  /* 0x00011c0001317983 */ /* 0x000ea40000300800 */
[----:B--2---:R-:W-:Y:S02]  /*36a0*/  FFMA.FTZ R28, R48, R49, R28 ;  /* 0x00000031301c7223 */ /* 0x004fe4000001001c */
[----:B------:R-:W2:Y:S02]  /*36b0*/  LDL.LU R48, [R1+0x118] ;  /* 0x0001180001307983 */ /* 0x000ea40000300800 */
[----:B--2---:R-:W-:Y:S02]  /*36c0*/  FFMA.FTZ R30, R47, R48, R30 ;  /* 0x000000302f1e7223 */ /* 0x004fe4000001001e */
[----:B------:R-:W2:Y:S02]  /*36d0*/  LDL.LU R47, [R1+0x114] ;  /* 0x00011400012f7983 */ /* 0x000ea40000300800 */
[----:B--2---:R-:W-:-:S02]  /*36e0*/  FFMA.FTZ R32, R46, R47, R32 ;  /* 0x0000002f2e207223 */ /* 0x004fc40000010020 */
        /* <DEDUP_REMOVED lines=8> */
[----:B------:R-:W4:Y:S02]  /*3770*/  LDL.LU R42, [R1+0x100] ;  /* 0x00010000012a7983 */ /* 0x000f240000300800 */
[----:B----4-:R-:W-:Y:S02]  /*3780*/  FFMA.FTZ R26, R41, R42, R26 ;  /* 0x0000002a291a7223 */ /* 0x010fe4000001001a */
[----:B------:R-:W2:Y:S01]  /*3790*/  LDL.LU R41, [R1+0xfc] ;  /* 0x0000fc0001297983 */ /* 0x000ea20000300800 */
[----:B---3--:R-:W-:Y:S01]  /*37a0*/  FFMA.FTZ R30, R9, R11, R30 ;  /* 0x0000000b091e7223 */ /* 0x008fe2000001001e */
[----:B------:R-:W-:Y:S01]  /*37b0*/  FFMA.FTZ R32, R8, R12, R32 ;  /* 0x0000000c08207223 */ /* 0x000fe20000010020 */
[----:B------:R-:W-:Y:S01]  /*37c0*/  FADD.FTZ R27, R27, R50 ;  /* 0x000000321b1b7221 */ /* 0x000fe20000010000 */
[----:B------:R-:W-:Y:S01]  /*37d0*/  FADD.FTZ R29, R29, R49 ;  /* 0x000000311d1d7221 */ /* 0x000fe20000010000 */
[----:B--2---:R-:W-:-:S02]  /*37e0*/  FFMA.FTZ R28, R7, R41, R28 ;  /* 0x00000029071c7223 */ /* 0x004fc4000001001c */
[----:B------:R-:W2:Y:S04]  /*37f0*/  LDL.LU R7, [R1+0xf8] ;  /* 0x0000f80001077983 */ /* 0x000ea80000300800 */
[----:B------:R-:W3:Y:S04]  /*3800*/  LDL.LU R9, [R1+0xf4] ;  /* 0x0000f40001097983 */ /* 0x000ee80000300800 */
[----:B------:R-:W4:Y:S01]  /*3810*/  LDL.LU R8, [R1+0xf0] ;  /* 0x0000f00001087983 */ /* 0x000f220000300800 */
        /* <DEDUP_REMOVED lines=21> */
[----:B------:R-:W0:Y:S01]  /*3970*/  S2R R36, SR_TID.X ;  /* 0x0000000000247919 */ /* 0x000e220000002100 */
[----:B------:R-:W-:Y:S01]  /*3980*/  FADD.FTZ R29, R29, R22 ;  /* 0x000000161d1d7221 */ /* 0x000fe20000010000 */
[----:B------:R-:W-:Y:S01]  /*3990*/  FADD.FTZ R31, R31, R23 ;  /* 0x000000171f1f7221 */ /* 0x000fe20000010000 */
[----:B------:R-:W-:Y:S01]  /*39a0*/  FADD.FTZ R27, R27, R25 ;  /* 0x000000191b1b7221 */ /* 0x000fe20000010000 */
[----:B------:R-:W-:Y:S01]  /*39b0*/  FFMA.FTZ R32, R58, R24, R32 ;  /* 0x000000183a207223 */ /* 0x000fe20000010020 */
[----:B------:R-:W-:Y:S01]  /*39c0*/  FADD.FTZ R33, R33, R24 ;  /* 0x0000001821217221 */ /* 0x000fe20000010000 */
[----:B------:R-:W-:-:S04]  /*39d0*/  UISETP.GE.U32.AND UP0, UPT, UR9, UR14, UPT ;  /* 0x0000000e0900728c */ /* 0x000fc8000bf06070 */
[----:B------:R-:W-:-:S06]  /*39e0*/  UISETP.GE.AND.EX UP0, UPT, UR10, UR15, UPT, UP0 ;  /* 0x0000000f0a00728c */ /* 0x000fcc000bf06300 */
[----:B------:R-:W-:Y:S02]  /*39f0*/  PLOP3.LUT P0, PT, PT, PT, UP0, 0x80, 0x0 ;  /* 0x000000000000781c */ /* 0x000fe40003f0f008 */
[----:B0-----:R-:W-:Y:S01]  /*3a00*/  ISETP.GT.U32.AND P1, PT, R36, 0x1f, PT ;  /* 0x0000001f2400780c */ /* 0x001fe20003f24070 */
[----:B--2---:R-:W-:Y:S01]  /*3a10*/  FFMA.FTZ R30, R7, R15, R30 ;  /* 0x0000000f071e7223 */ /* 0x004fe2000001001e */
[----:B---3--:R-:W-:Y:S01]  /*3a20*/  FFMA.FTZ R28, R9, R14, R28 ;  /* 0x0000000e091c7223 */ /* 0x008fe2000001001c */
[----:B----4-:R-:W-:-:S03]  /*3a30*/  FFMA.FTZ R26, R8, R13, R26 ;  /* 0x0000000d081a7223 */ /* 0x010fc6000001001a */
[----:B------:R-:W-:Y:S01]  /*3a40*/  FFMA.FTZ R28, R34, R18, R28 ;  /* 0x00000012221c7223 */ /* 0x000fe2000001001c */
[----:B------:R-:W-:Y:S01]  /*3a50*/  FFMA.FTZ R30, R37, R19, R30 ;  /* 0x00000013251e7223 */ /* 0x000fe2000001001e */
[----:B------:R0:W5:Y:S01]  /*3a60*/  LDL.LU R8, [R1+0xec] ;  /* 0x0000ec0001087983 */ /* 0x0001620000300800 */
[----:B------:R-:W-:Y:S01]  /*3a70*/  FFMA.FTZ R26, R5, R17, R26 ;  /* 0x00000011051a7223 */ /* 0x000fe2000001001a */
[----:B------:R-:W-:Y:S01]  /*3a80*/  FFMA.FTZ R28, R60, R22, R28 ;  /* 0x000000163c1c7223 */ /* 0x000fe2000001001c */
[----:B------:R-:W-:Y:S01]  /*3a90*/  FFMA.FTZ R30, R59, R23, R30 ;  /* 0x000000173b1e7223 */ /* 0x000fe2000001001e */
[----:B------:R0:W5:Y:S01]  /*3aa0*/  LDL.LU R9, [R1+0xe8] ;  /* 0x0000e80001097983 */ /* 0x0001620000300800 */
[----:B------:R-:W-:Y:S01]  /*3ab0*/  FFMA.FTZ R26, R61, R21, R26 ;  /* 0x000000153d1a7223 */ /* 0x000fe2000001001a */
[----:B------:R-:W-:Y:S01]  /*3ac0*/  FFMA.FTZ R28, R56, R38, R28 ;  /* 0x00000026381c7223 */ /* 0x000fe2000001001c */
[----:B------:R-:W-:Y:S01]  /*3ad0*/  FADD.FTZ R37, R29, R38 ;  /* 0x000000261d257221 */ /* 0x000fe20000010000 */
[----:B------:R0:W5:Y:S01]  /*3ae0*/  LDL.LU R7, [R1+0xe4] ;  /* 0x0000e40001077983 */ /* 0x0001620000300800 */
[----:B------:R-:W-:Y:S01]  /*3af0*/  FFMA.FTZ R26, R57, R25, R26 ;  /* 0x00000019391a7223 */ /* 0x000fe2000001001a */
[----:B------:R-:W-:-:S02]  /*3b00*/  FFMA.FTZ R35, R55, R39, R30 ;  /* 0x0000002737237223 */ /* 0x000fc4000001001e */
[----:B------:R0:W5:Y:S01]  /*3b10*/  LDL.LU R6, [R1+0xe0] ;  /* 0x0000e00001067983 */ /* 0x0001620000300800 */
[----:B------:R-:W-:Y:S01]  /*3b20*/  FADD.FTZ R34, R31, R39 ;  /* 0x000000271f227221 */ /* 0x000fe20000010000 */
[----:B------:R-:W-:Y:S02]  /*3b30*/  FFMA.FTZ R30, R54, R40, R32 ;  /* 0x00000028361e7223 */ /* 0x000fe40000010020 */
[----:B------:R0:W5:Y:S01]  /*3b40*/  LDL.LU R5, [R1+0xdc] ;  /* 0x0000dc0001057983 */ /* 0x0001620000300800 */
[----:B------:R-:W-:-:S03]  /*3b50*/  FADD.FTZ R31, R33, R40 ;  /* 0x00000028211f7221 */ /* 0x000fc60000010000 */
[----:B------:R0:W-:Y:S04]  /*3b60*/  STL [R1+0x50], R26 ;  /* 0x0000501a01007387 */ /* 0x0001e80000100800 */
[----:B------:R0:W-:Y:S04]  /*3b70*/  STL [R1+0x54], R27 ;  /* 0x0000541b01007387 */ /* 0x0001e80000100800 */
[----:B------:R0:W-:Y:S04]  /*3b80*/  STL [R1+0x48], R28 ;  /* 0x0000481c01007387 */ /* 0x0001e80000100800 */
[----:B------:R0:W-:Y:S04]  /*3b90*/  STL [R1+0x4c], R37 ;  /* 0x00004c2501007387 */ /* 0x0001e80000100800 */
[----:B------:R0:W-:Y:S04]  /*3ba0*/  STL [R1+0x40], R35 ;  /* 0x0000402301007387 */ /* 0x0001e80000100800 */
[----:B------:R0:W-:Y:S04]  /*3bb0*/  STL [R1+0x44], R34 ;  /* 0x0000442201007387 */ /* 0x0001e80000100800 */
[----:B------:R0:W-:Y:S01]  /*3bc0*/  STL.64 [R1+0x30], R30 ;  /* 0x0000301e01007387 */ /* 0x0001e20000100a00 */
[----:B------:R-:W-:Y:S05]  /*3bd0*/  @!P0 BRA `(.L_x_2824) ;  /* 0x0000000400088947 */ /* 0x000fea0003800000 */
[----:B-----5:R1:W-:Y:S01]  /*3be0*/  STL.64 [R1+0xe8], R4 ;  /* 0x0000e80401007387 */ /* 0x0203e20000100a00 */
[----:B------:R-:W-:Y:S02]  /*3bf0*/  MOV R32, R35 ;  /* 0x0000002300207202 */ /* 0x000fe40000000f00 */
[----:B------:R-:W-:Y:S01]  /*3c00*/  MOV R33, R34 ;  /* 0x0000002200217202 */ /* 0x000fe20000000f00 */
[----:B------:R2:W-:Y:S04]  /*3c10*/  STL.64 [R1+0xe0], R2 ;  /* 0x0000e00201007387 */ /* 0x0005e80000100a00 */
[----:B0-----:R-:W3:Y:S04]  /*3c20*/  LDL R35, [R1+0xd8] ;  /* 0x0000d80001237983 */ /* 0x001ee80000100800 */
[----:B------:R-:W4:Y:S01]  /*3c30*/  LDL R34, [R1+0xd4] ;  /* 0x0000d40001227983 */ /* 0x000f220000100800 */
[----:B------:R-:W0:Y:S01]  /*3c40*/  S2UR UR7, SR_CgaCtaId ;  /* 0x00000000000779c3 */ /* 0x000e220000008800 */
[----:B------:R-:W-:Y:S01]  /*3c50*/  UMOV UR5, 0x400 ;  /* 0x0000040000057882 */ /* 0x000fe20000000000 */
[----:B-1----:R-:W-:-:S02]  /*3c60*/  MOV R4, R26 ;  /* 0x0000001a00047202 */ /* 0x002fc40000000f00 */
[----:B------:R-:W-:Y:S02]  /*3c70*/  SHF.L.U32 R26, R36, 0x1, RZ ;  /* 0x00000001241a7819 */ /* 0x000fe400000006ff */
[----:B------:R-:W-:Y:S02]  /*3c80*/  MOV R5, R27 ;  /* 0x0000001b00057202 */ /* 0x000fe40000000f00 */
[----:B------:R-:W-:Y:S02]  /*3c90*/  LOP3.LUT R26, R26, 0x18, RZ, 0xc0, !PT ;  /* 0x000000181a1a7812 */ /* 0x000fe400078ec0ff */
[----:B--2---:R-:W-:Y:S02]  /*3ca0*/  MOV R2, R28 ;  /* 0x0000001c00027202 */ /* 0x004fe40000000f00 */
[----:B------:R-:W-:Y:S01]  /*3cb0*/  MOV R3, R37 ;  /* 0x0000002500037202 */ /* 0x000fe20000000f00 */
[----:B0-----:R-:W-:-:S06]  /*3cc0*/  ULEA UR5, UR7, UR5, 0x18 ;  /* 0x0000000507057291 */ /* 0x001fcc000f8ec03f */
[----:B------:R-:W-:-:S04]  /*3cd0*/  LEA R27, R36, UR5, 0x5 ;  /* 0x00000005241b7c11 */ /* 0x000fc8000f8e28ff */
[----:B------:R-:W-:Y:S02]  /*3ce0*/  IADD3 R28, R27, R26, RZ ;  /* 0x0000001a1b1c7210 */ /* 0x000fe40007ffe0ff */
[----:B------:R-:W-:-:S03]  /*3cf0*/  LOP3.LUT R29, R26, 0x8, RZ, 0x3c, !PT ;  /* 0x000000081a1d7812 */ /* 0x000fc600078e3cff */
[----:B------:R0:W-:Y:S01]  /*3d00*/  STS.64 [R28], R4 ;  /* 0x000000041c007388 */ /* 0x0001e20000000a00 */
[C---:B------:R-:W-:Y:S02]  /*3d10*/  IADD3 R29, R27.reuse, R29, RZ ;  /* 0x0000001d1b1d7210 */ /* 0x040fe40007ffe0ff */
[C---:B0-----:R-:W-:Y:S01]  /*3d20*/  LOP3.LUT R28, R26.reuse, 0x10, RZ, 0x3c, !PT ;  /* 0x000000101a1c7812 */ /* 0x041fe200078e3cff */
[----:B------:R1:W5:Y:S01]  /*3d30*/  LDL.LU.64 R4, [R1+0xe8] ;  /* 0x0000e80001047983 */ /* 0x0003620000300a00 */
[----:B------:R-:W-:Y:S02]  /*3d40*/  LOP3.LUT R26, R26, 0x18, RZ, 0x3c, !PT ;  /* 0x000000181a1a7812 */ /* 0x000fe400078e3cff */
[C---:B------:R-:W-:Y:S02]  /*3d50*/  IADD3 R28, R27.reuse, R28, RZ ;  /* 0x0000001c1b1c7210 */ /* 0x040fe40007ffe0ff */
[----:B------:R-:W-:Y:S02]  /*3d60*/  IADD3 R26, R27, R26, RZ ;  /* 0x0000001a1b1a7210 */ /* 0x000fe40007ffe0ff */
[----:B------:R-:W0:Y:S01]  /*3d70*/  S2R R27, SR_TID.X ;  /* 0x00000000001b7919 */ /* 0x000e220000002100 */
[----:B------:R2:W-:Y:S04]  /*3d80*/  STS.64 [R29], R2 ;  /* 0x000000021d007388 */ /* 0x0005e80000000a00 */
[----:B------:R1:W-:Y:S04]  /*3d90*/  STS.64 [R28], R32 ;  /* 0x000000201c007388 */ /* 0x0003e80000000a00 */
[----:B------:R3:W-:Y:S04]  /*3da0*/  STS.64 [R26], R30 ;  /* 0x0000001e1a007388 */ /* 0x0007e80000000a00 */
[----:B--2---:R2:W5:Y:S01]  /*3db0*/  LDL.LU.64 R2, [R1+0xe0] ;  /* 0x0000e00001027983 */ /* 0x0045620000300a00 */
[----:B------:R-:W-:Y:S01]  /*3dc0*/  ULOP3.LUT UR7, UR11, 0xff, URZ, 0xc0, !UPT ;  /* 0x000000ff0b077892 */ /* 0x000fe2000f8ec03f */
[----:B-1----:R-:W1:Y:S01]  /*3dd0*/  LDC.64 R32, c[0x0][0x260] ;  /* 0x00009800ff207b82 */ /* 0x002e620000000a00 */
[----:B0-----:R-:W-:-:S04]  /*3de0*/  SHF.R.S32.HI R37, RZ, 0x1f, R27 ;  /* 0x0000001fff257819 */ /* 0x001fc8000001141b */
[----:B------:R-:W-:-:S04]  /*3df0*/  LEA.HI R37, R37, R27, RZ, 0x2 ;  /* 0x0000001b25257211 */ /* 0x000fc800078f10ff */
[----:B------:R-:W-:-:S04]  /*3e00*/  SHF.R.S32.HI R37, RZ, 0x2, R37 ;  /* 0x00000002ff257819 */ /* 0x000fc80000011425 */
[----:B------:R-:W-:Y:S02]  /*3e10*/  LEA R28, R37, UR5, 0x5 ;  /* 0x00000005251c7c11 */ /* 0x000fe4000f8e28ff */
[----:B------:R-:W2:Y:S02]  /*3e20*/  LDL R37, [R1+0xc8] ;  /* 0x0000c80001257983 */ /* 0x000ea40000100800 */
[-C--:B---3--:R-:W-:Y:S01]  /*3e30*/  LEA R26, R35, R28.reuse, 0x3 ;  /* 0x0000001c231a7211 */ /* 0x088fe200078e18ff */
[----:B------:R-:W-:Y:S01]  /*3e40*/  BAR.SYNC.DEFER_BLOCKING 0x0 ;  /* 0x0000000000007b1d */ /* 0x000fe20000010000 */
[----:B----4-:R-:W-:-:S05]  /*3e50*/  LEA R28, R34, R28, 0x3 ;  /* 0x0000001c221c7211 */ /* 0x010fca00078e18ff */
[----:B------:R-:W3:Y:S04]  /*3e60*/  LDL R35, [R1+0xd0] ;  /* 0x0000d00001237983 */ /* 0x000ee80000100800 */
[----:B------:R-:W4:Y:S04]  /*3e70*/  LDL R34, [R1+0xcc] ;  /* 0x0000cc0001227983 */ /* 0x000f280000100800 */
[----:B------:R-:W0:Y:S04]  /*3e80*/  LDS.64 R26, [R26] ;  /* 0x000000001a1a7984 */ /* 0x000e280000000a00 */
[----:B------:R-:W1:Y:S01]  /*3e90*/  LDS.64 R28, [R28+0x1e00] ;  /* 0x001e00001c1c7984 */ /* 0x000e620000000a00 */
[----:B------:R-:W-:Y:S01]  /*3ea0*/  UPRMT UR7, UR8, 0x2104, UR7 ;  /* 0x0000210408077896 */ /* 0x000fe20008000007 */
[----:B0-----:R-:W-:-:S04]  /*3eb0*/  FADD.FTZ R26, RZ, R26 ;  /* 0x0000001aff1a7221 */ /* 0x001fc80000010000 */
[----:B-1----:R-:W-:Y:S01]  /*3ec0*/  FADD.FTZ R28, R26, R28 ;  /* 0x0000001c1a1c7221 */ /* 0x002fe20000010000 */
[----:B------:R-:W-:-:S05]  /*3ed0*/  MOV R26, UR7 ;  /* 0x00000007001a7c02 */ /* 0x000fca0008000f00 */
[----:B------:R-:W-:Y:S02]  /*3ee0*/  IMAD R26, R26, 0x3c0, R36 ;  /* 0x000003c01a1a7824 */ /* 0x000fe400078e0224 */
[----:B------:R-:W-:-:S03]  /*3ef0*/  FADD.FTZ R27, RZ, R27 ;  /* 0x0000001bff1b7221 */ /* 0x000fc60000010000 */
[----:B------:R-:W-:Y:S01]  /*3f00*/  SHF.L.U32 R30, R26, 0x1, RZ ;  /* 0x000000011a1e7819 */ /* 0x000fe200000006ff */
[----:B------:R-:W-:-:S04]  /*3f10*/  FADD.FTZ R29, R27, R29 ;  /* 0x0000001d1b1d7221 */ /* 0x000fc80000010000 */
[----:B------:R-:W-:-:S05]  /*3f20*/  IMAD.WIDE.U32 R26, R30, 0x4, R32 ;  /* 0x000000041e1a7825 */ /* 0x000fca00078e0020 */
[----:B------:R2:W-:Y:S02]  /*3f30*/  STG.E.64 desc[UR12][R26.64+0x10000], R28 ;  /* 0x0100001c1a007986 */ /* 0x0005e4000c101b0c */
[----:B--2---:R-:W-:Y:S02]  /*3f40*/  LEA R28, R37, UR5, 0x5 ;  /* 0x00000005251c7c11 */ /* 0x004fe4000f8e28ff */
[----:B------:R-:W-:-:S05]  /*3f50*/  IADD3 R30, R30, 0x3c0, RZ ;  /* 0x000003c01e1e7810 */ /* 0x000fca0007ffe0ff */
[----:B------:R-:W-:Y:S01]  /*3f60*/  IMAD.WIDE.U32 R30, R30, 0x4, R32 ;  /* 0x000000041e1e7825 */ /* 0x000fe200078e0020 */
[-C--:B---3--:R-:W-:Y:S02]  /*3f70*/  LEA R26, R35, R28.reuse, 0x3 ;  /* 0x0000001c231a7211 */ /* 0x088fe400078e18ff */
[----:B----4-:R-:W-:-:S04]  /*3f80*/  LEA R28, R34, R28, 0x3 ;  /* 0x0000001c221c7211 */ /* 0x010fc800078e18ff */
[----:B------:R-:W0:Y:S04]  /*3f90*/  LDS.64 R26, [R26] ;  /* 0x000000001a1a7984 */ /* 0x000e280000000a00 */
[----:B------:R-:W1:Y:S01]  /*3fa0*/  LDS.64 R28, [R28+0x1e00] ;  /* 0x001e00001c1c7984 */ /* 0x000e620000000a00 */
[----:B0-----:R-:W-:Y:S01]  /*3fb0*/  FADD.FTZ R27, RZ, R27 ;  /* 0x0000001bff1b7221 */ /* 0x001fe20000010000 */
[----:B------:R-:W-:-:S03]  /*3fc0*/  FADD.FTZ R26, RZ, R26 ;  /* 0x0000001aff1a7221 */ /* 0x000fc60000010000 */
[----:B-1----:R-:W-:Y:S01]  /*3fd0*/  FADD.FTZ R29, R27, R29 ;  /* 0x0000001d1b1d7221 */ /* 0x002fe20000010000 */
[----:B------:R-:W-:-:S05]  /*3fe0*/  FADD.FTZ R28, R26, R28 ;  /* 0x0000001c1a1c7221 */ /* 0x000fca0000010000 */
[----:B------:R1:W-:Y:S02]  /*3ff0*/  STG.E.64 desc[UR12][R30.64+0x10000], R28 ;  /* 0x0100001c1e007986 */ /* 0x0003e4000c101b0c */
.L_x_2824:
[----:B------:R-:W-:Y:S01]  /*4000*/  BSSY B0, `(.L_x_2825) ;  /* 0x000007e000007945 */ /* 0x000fe20003800000 */
[----:B0-----:R-:W-:-:S03]  /*4010*/  CS2R R26, SRZ ;  /* 0x00000000001a7805 */ /* 0x001fc6000001ff00 */
[----:B------:R-:W-:Y:S05]  /*4020*/  @P1 BRA `(.L_x_2826) ;  /* 0x0000000400ec1947 */ /* 0x000fea0003800000 */
[----:B-1----:R-:W-:Y:S01]  /*4030*/  SHF.R.U32.HI R30, RZ, 0x1, R36 ;  /* 0x00000001ff1e7819 */ /* 0x002fe20000011624 */
        /* <DEDUP_REMOVED lines=122> */
.L_x_2826:
[----:B------:R-:W-:Y:S05]  /*47e0*/  BSYNC B0 ;  /* 0x0000000000007941 */ /* 0x000fea0003800000 */
.L_x_2825:
[----:B-1----:R-:W0:Y:S01]  /*47f0*/  SHFL.BFLY PT, R29, R26, 0x1, 0x1f ;  /* 0x0c201f001a1d7f89 */ /* 0x002e2200000e0000 */
[----:B------:R-:W-:Y:S01]  /*4800*/  LOP3.LUT P1, RZ, R36, 0xffffffe1, RZ, 0xc0, !PT ;  /* 0xffffffe124ff7812 */ /* 0x000fe2000782c0ff */
[----:B------:R-:W-:Y:S02]  /*4810*/  BSSY B0, `(.L_x_2827) ;  /* 0x0000011000007945 */ /* 0x000fe40003800000 */
[----:B------:R-:W1:Y:S01]  /*4820*/  SHFL.BFLY PT, R28, R27, 0x1, 0x1f ;  /* 0x0c201f001b1c7f89 */ /* 0x000e6200000e0000 */
[----:B0-----:R-:W-:Y:S01]  /*4830*/  FADD.FTZ R26, R29, R26 ;  /* 0x0000001a1d1a7221 */ /* 0x001fe20000010000 */
[----:B-1----:R-:W-:-:S08]  /*4840*/  FADD.FTZ R27, R28, R27 ;  /* 0x0000001b1c1b7221 */ /* 0x002fd00000010000 */
        /* <DEDUP_REMOVED lines=13> */
.L_x_2828:
[----:B------:R-:W-:Y:S05]  /*4920*/  BSYNC B0 ;  /* 0x0000000000007941 */ /* 0x000fea0003800000 */
.L_x_2827:
        /* <DEDUP_REMOVED lines=17> */
.L_x_2831:
[----:B------:R-:W2:Y:S04]  /*4a40*/  LD.E.STRONG.GPU R29, desc[UR12][R26.64] ;  /* 0x0000000c1a1d7980 */ /* 0x000ea8000c10f900 */
[----:B--2---:R-:W-:Y:S01]  /*4a50*/  CCTL.IVALL ;  /* 0x00000000ff00798f */ /* 0x004fe20002000000 */
[----:B------:R-:W-:Y:S05]  /*4a60*/  YIELD ;  /* 0x0000000000007946 */ /* 0x000fea0003800000 */
[----:B-----5:R-:W-:-:S04]  /*4a70*/  LOP3.LUT R29, R29, R28, RZ, 0x3c, !PT ;  /* 0x0000001c1d1d7212 */ /* 0x020fc800078e3cff */
[----:B------:R-:W-:-:S13]  /*4a80*/  ISETP.GT.AND P1, PT, R29, -0x1, PT ;  /* 0xffffffff1d00780c */ /* 0x000fda0003f24270 */
[----:B------:R-:W-:Y:S05]  /*4a90*/  @P1 BRA `(.L_x_2831) ;  /* 0xfffffffc00e81947 */ /* 0x000fea000383ffff */
.L_x_2830:
[----:B------:R-:W-:Y:S05]  /*4aa0*/  WARPSYNC.ALL ;  /* 0x0000000000007948 */ /* 0x000fea0003800000 */
[----:B------:R-:W-:Y:S06]  /*4ab0*/  BAR.SYNC.DEFER_BLOCKING 0x0 ;  /* 0x0000000000007b1d */ /* 0x000fec0000010000 */
[----:B------:R-:W-:Y:S05]  /*4ac0*/  BRA `(.L_x_2832) ;  /* 0x0000000000647947 */ /* 0x000fea0003800000 */
.L_x_2829:
        /* <DEDUP_REMOVED lines=17> */
.L_x_2834:
[----:B------:R-:W2:Y:S04]  /*4be0*/  LD.E.STRONG.GPU R29, desc[UR12][R26.64] ;  /* 0x0000000c1a1d7980 */ /* 0x000ea8000c10f900 */
[----:B--2---:R-:W-:Y:S01]  /*4bf0*/  CCTL.IVALL ;  /* 0x00000000ff00798f */ /* 0x004fe20002000000 */
[----:B------:R-:W-:Y:S05]  /*4c00*/  YIELD ;  /* 0x0000000000007946 */ /* 0x000fea0003800000 */
[----:B-----5:R-:W-:-:S04]  /*4c10*/  LOP3.LUT R29, R29, R28, RZ, 0x3c, !PT ;  /* 0x0000001c1d1d7212 */ /* 0x020fc800078e3cff */
[----:B------:R-:W-:-:S13]  /*4c20*/  ISETP.GT.AND P1, PT, R29, -0x1, PT ;  /* 0xffffffff1d00780c */ /* 0x000fda0003f24270 */
[----:B------:R-:W-:Y:S05]  /*4c30*/  @P1 BRA `(.L_x_2834) ;  /* 0xfffffffc00e81947 */ /* 0x000fea000383ffff */
.L_x_2833:
[----:B------:R-:W-:Y:S05]  /*4c40*/  WARPSYNC.ALL ;  /* 0x0000000000007948 */ /* 0x000fea0003800000 */
[----:B------:R-:W-:Y:S06]  /*4c50*/  BAR.SYNC.DEFER_BLOCKING 0x0 ;  /* 0x0000000000007b1d */ /* 0x000fec0000010000 */
.L_x_2832:
[----:B0-----:R-:W0:Y:S01]  /*4c60*/  S2R R28, SR_TID.X ;  /* 0x00000000001c7919 */ /* 0x001e220000002100 */
[----:B------:R-:W-:Y:S01]  /*4c70*/  BSSY B0, `(.L_x_2835) ;  /* 0x0000061000007945 */ /* 0x000fe20003800000 */
[----:B------:R-:W-:Y:S02]  /*4c80*/  CS2R R26, SRZ ;  /* 0x00000000001a7805 */ /* 0x000fe4000001ff00 */
[----:B0-----:R-:W-:-:S13]  /*4c90*/  ISETP.GT.U32.AND P1, PT, R28, 0xff, PT ;  /* 0x000000ff1c00780c */ /* 0x001fda0003f24070 */
[----:B------:R-:W-:Y:S05]  /*4ca0*/  @P1 BRA `(.L_x_2836) ;  /* 0x0000000400741947 */ /* 0x000fea0003800000 */
[----:B-----5:R0:W-:Y:S01]  /*4cb0*/  STL.64 [R1+0xe0], R2 ;  /* 0x0000e00201007387 */ /* 0x0201e20000100a00 */
[----:B------:R-:W-:Y:S01]  /*4cc0*/  ULDC UR5, c[0x0][0x10] ;  /* 0x0000040000057ab9 */ /* 0x000fe20000000800 */
[C---:B------:R-:W-:Y:S01]  /*4cd0*/  SHF.L.U32 R27, R28.reuse, 0x4, RZ ;  /* 0x000000041c1b7819 */ /* 0x040fe200000006ff */
[----:B------:R-:W-:Y:S01]  /*4ce0*/  UIMAD UR5, UR5, UR4, UR8 ;  /* 0x00000004050572a4 */ /* 0x000fe2000f8e0208 */
[----:B------:R-:W-:Y:S01]  /*4cf0*/  LOP3.LUT R28, R28, 0xf, RZ, 0xc0, !PT ;  /* 0x0000000f1c1c7812 */ /* 0x000fe200078ec0ff */
[----:B------:R1:W-:Y:S01]  /*4d00*/  STL [R1+0xdc], R0 ;  /* 0x0000dc0001007387 */ /* 0x0003e20000100800 */
[----:B------:R-:W-:-:S03]  /*4d10*/  LOP3.LUT R27, R27, 0x7fffff00, RZ, 0xc0, !PT ;  /* 0x7fffff001b1b7812 */ /* 0x000fc600078ec0ff */
[----:B------:R-:W-:Y:S01]  /*4d20*/  MOV R26, UR5 ;  /* 0x00000005001a7c02 */ /* 0x000fe20008000f00 */
[----:B0-----:R-:W0:Y:S03]  /*4d30*/  LDC.64 R2, c[0x0][0x260] ;  /* 0x00009800ff027b82 */ /* 0x001e260000000a00 */
[----:B------:R-:W-:-:S04]  /*4d40*/  LEA R26, R26, R27, 0xc ;  /* 0x0000001b1a1a7211 */ /* 0x000fc800078e60ff */
[----:B------:R-:W-:-:S04]  /*4d50*/  IADD3 R26, R26, R28, RZ ;  /* 0x0000001c1a1a7210 */ /* 0x000fc80007ffe0ff */
[----:B------:R-:W-:-:S04]  /*4d60*/  SHF.L.U32 R36, R26, 0x1, RZ ;  /* 0x000000011a247819 */ /* 0x000fc800000006ff */
[C---:B------:R-:W-:Y:S01]  /*4d70*/  IADD3 R30, R36.reuse, 0x20, RZ ;  /* 0x00000020241e7810 */ /* 0x040fe20007ffe0ff */
[----:B0-----:R-:W-:-:S04]  /*4d80*/  IMAD.WIDE.U32 R28, R36, 0x4, R2 ;  /* 0x00000004241c7825 */ /* 0x001fc800078e0002 */
[----:B------:R-:W-:Y:S02]  /*4d90*/  IMAD.WIDE.U32 R30, R30, 0x4, R2 ;  /* 0x000000041e1e7825 */ /* 0x000fe400078e0002 */
[----:B------:R-:W2:Y:S01]  /*4da0*/  LDG.E.64 R28, desc[UR12][R28.64] ;  /* 0x0000000c1c1c7981 */ /* 0x000ea2000c1e1b00 */
[----:B------:R-:W-:-:S03]  /*4db0*/  IADD3 R26, R36, 0x40, RZ ;  /* 0x00000040241a7810 */ /* 0x000fc60007ffe0ff */
[----:B------:R-:W3:Y:S02]  /*4dc0*/  LDG.E.64 R30, desc[UR12][R30.64] ;  /* 0x0000000c1e1e7981 */ /* 0x000ee4000c1e1b00 */
        /* <DEDUP_REMOVED lines=20> */
[----:B--2---:R-:W-:-:S04]  /*4f10*/  FADD.FTZ R30, R30, R26 ;  /* 0x0000001a1e1e7221 */ /* 0x004fc80000010000 */
[----:B------:R-:W-:-:S04]  /*4f20*/  FADD.FTZ R30, R32, R30 ;  /* 0x0000001e201e7221 */ /* 0x000fc80000010000 */
[----:B------:R-:W-:-:S04]  /*4f30*/  FADD.FTZ R30, R34, R30 ;  /* 0x0000001e221e7221 */ /* 0x000fc80000010000 */
[----:B---3--:R-:W-:Y:S01]  /*4f40*/  FADD.FTZ R28, R28, R30 ;  /* 0x0000001e1c1c7221 */ /* 0x008fe20000010000 */
[C---:B------:R-:W-:Y:S01]  /*4f50*/  IADD3 R30, R36.reuse, 0xe0, RZ ;  /* 0x000000e0241e7810 */ /* 0x040fe20007ffe0ff */
[----:B------:R-:W-:Y:S01]  /*4f60*/  FADD.FTZ R27, R31, R27 ;  /* 0x0000001b1f1b7221 */ /* 0x000fe20000010000 */
[----:B------:R-:W-:-:S03]  /*4f70*/  IADD3 R32, R36, 0x100, RZ ;  /* 0x0000010024207810 */ /* 0x000fc60007ffe0ff */
[----:B------:R-:W-:-:S04]  /*4f80*/  IMAD.WIDE.U32 R30, R30, 0x4, R2 ;  /* 0x000000041e1e7825 */ /* 0x000fc800078e0002 */
[----:B------:R-:W-:Y:S01]  /*4f90*/  FADD.FTZ R27, R33, R27 ;  /* 0x0000001b211b7221 */ /* 0x000fe20000010000 */
[----:B------:R-:W-:Y:S01]  /*4fa0*/  IADD3 R34, R36, 0x120, RZ ;  /* 0x0000012024227810 */ /* 0x000fe20007ffe0ff */
[----:B------:R-:W-:-:S04]  /*4fb0*/  IMAD.WIDE.U32 R32, R32, 0x4, R2 ;  /* 0x0000000420207825 */ /* 0x000fc800078e0002 */
[----:B------:R-:W-:Y:S01]  /*4fc0*/  FADD.FTZ R37, R35, R27 ;  /* 0x0000001b23257221 */ /* 0x000fe20000010000 */
[----:B------:R-:W2:Y:S01]  /*4fd0*/  LDG.E.64 R30, desc[UR12][R30.64] ;  /* 0x0000000c1e1e7981 */ /* 0x000ea2000c1e1b00 */
[----:B------:R-:W-:Y:S01]  /*4fe0*/  IADD3 R26, R36, 0x140, RZ ;  /* 0x00000140241a7810 */ /* 0x000fe20007ffe0ff */
[--C-:B------:R-:W-:Y:S02]  /*4ff0*/  IMAD.WIDE.U32 R34, R34, 0x4, R2.reuse ;  /* 0x0000000422227825 */ /* 0x100fe400078e0002 */
[----:B------:R-:W3:Y:S02]  /*5000*/  LDG.E.64 R32, desc[UR12][R32.64] ;  /* 0x0000000c20207981 */ /* 0x000ee4000c1e1b00 */
[----:B------:R-:W-:Y:S02]  /*5010*/  IMAD.WIDE.U32 R26, R26, 0x4, R2 ;  /* 0x000000041a1a7825 */ /* 0x000fe400078e0002 */
[----:B------:R-:W1:Y:S04]  /*5020*/  LDG.E.64 R34, desc[UR12][R34.64] ;  /* 0x0000000c22227981 */ /* 0x000e68000c1e1b00 */
[----:B------:R-:W4:Y:S01]  /*5030*/  LDG.E.64 R26, desc[UR12][R26.64] ;  /* 0x0000000c1a1a7981 */ /* 0x000f22000c1e1b00 */
[----:B------:R-:W-:-:S04]  /*5040*/  FADD.FTZ R29, R29, R37 ;  /* 0x000000251d1d7221 */ /* 0x000fc80000010000 */
[----:B--2---:R-:W-:Y:S01]  /*5050*/  FADD.FTZ R29, R31, R29 ;  /* 0x0000001d1f1d7221 */ /* 0x004fe20000010000 */
[----:B------:R-:W-:-:S03]  /*5060*/  FADD.FTZ R28, R30, R28 ;  /* 0x0000001c1e1c7221 */ /* 0x000fc60000010000 */
[----:B---3--:R-:W-:Y:S01]  /*5070*/  FADD.FTZ R29, R33, R29 ;  /* 0x0000001d211d7221 */ /* 0x008fe20000010000 */
[----:B------:R-:W-:-:S03]  /*5080*/  FADD.FTZ R28, R32, R28 ;  /* 0x0000001c201c7221 */ /* 0x000fc60000010000 */
[----:B-1----:R-:W-:Y:S01]  /*5090*/  FADD.FTZ R0, R35, R29 ;  /* 0x0000001d23007221 */ /* 0x002fe20000010000 */
[----:B------:R-:W-:Y:S01]  /*50a0*/  FADD.FTZ R28, R34, R28 ;  /* 0x0000001c221c7221 */ /* 0x000fe20000010000 */
[C---:B------:R-:W-:Y:S02]  /*50b0*/  IADD3 R29, R36.reuse, 0x160, RZ ;  /* 0x00000160241d7810 */ /* 0x040fe40007ffe0ff */
[----:B------:R-:W-:Y:S01]  /*50c0*/  IADD3 R30, R36, 0x180, RZ ;  /* 0x00000180241e7810 */ /* 0x000fe20007ffe0ff */
[----:B----4-:R-:W-:Y:S02]  /*50d0*/  FADD.FTZ R26, R26, R28 ;  /* 0x0000001c1a1a7221 */ /* 0x010fe40000010000 */
        /* <DEDUP_REMOVED lines=25> */
[----:B0-----:R-:W-:-:S07]  /*5270*/  FADD.FTZ R27, R37, R27 ;  /* 0x0000001b251b7221 */ /* 0x001fce0000010000 */
.L_x_2836:
[----:B------:R-:W-:Y:S05]  /*5280*/  BSYNC B0 ;  /* 0x0000000000007941 */ /* 0x000fea0003800000 */
.L_x_2835:
        /* <DEDUP_REMOVED lines=29> */
.L_x_2838:
[----:B------:R-:W-:Y:S05]  /*5460*/  BSYNC B0 ;  /* 0x0000000000007941 */ /* 0x000fea0003800000 */
.L_x_2837:
        /* <DEDUP_REMOVED lines=8> */
[----:B-----5:R1:W-:Y:S04]  /*54f0*/  STL [R1+0xe8], R8 ;  /* 0x0000e80801007387 */ /* 0x0203e80000100800 */
[----:B------:R1:W-:Y:S04]  /*5500*/  STL [R1+0xe4], R7 ;  /* 0x0000e40701007387 */ /* 0x0003e80000100800 */
[----:B------:R1:W-:Y:S01]  /*5510*/  STL [R1+0xe0], R6 ;  /* 0x0000e00601007387 */ /* 0x0003e20000100800 */
[----:B0-----:R-:W-:-:S03]  /*5520*/  ULEA UR5, UR7, UR5, 0x18 ;  /* 0x0000000507057291 */ /* 0x001fc6000f8ec03f */
[----:B------:R0:W-:Y:S04]  /*5530*/  STL [R1+0xdc], R5 ;  /* 0x0000dc0501007387 */ /* 0x0001e80000100800 */
[----:B------:R-:W4:Y:S04]  /*5540*/  LDL.LU R30, [R1+0x78] ;  /* 0x00007800011e7983 */ /* 0x000f280000300800 */
[----:B-1----:R-:W4:Y:S04]  /*5550*/  LDL.LU R8, [R1+0x80] ;  /* 0x0000800001087983 */ /* 0x002f280000300800 */
[----:B------:R-:W4:Y:S04]  /*5560*/  LDL.LU R7, [R1+0x7c] ;  /* 0x00007c0001077983 */ /* 0x000f280000300800 */
[----:B------:R-:W4:Y:S04]  /*5570*/  LDL.LU R6, [R1+0x74] ;  /* 0x0000740001067983 */ /* 0x000f280000300800 */
[----:B0-----:R-:W4:Y:S04]  /*5580*/  LDL.LU R5, [R1+0x70] ;  /* 0x0000700001057983 */ /* 0x001f280000300800 */
[----:B------:R-:W4:Y:S01]  /*5590*/  LDL.LU R34, [R1+0x6c] ;  /* 0x00006c0001227983 */ /* 0x000f220000300800 */
[----:B------:R-:W-:Y:S01]  /*55a0*/  BAR.SYNC.DEFER_BLOCKING 0x0 ;  /* 0x0000000000007b1d */ /* 0x000fe20000010000 */
[----:B--2---:R-:W-:-:S06]  /*55b0*/  LEA R26, R26, UR5, 0x3 ;  /* 0x000000051a1a7c11 */ /* 0x004fcc000f8e18ff */
[----:B------:R-:W0:Y:S02]  /*55c0*/  LDS.64 R26, [R26] ;  /* 0x000000001a1a7984 */ /* 0x000e240000000a00 */
[----:B0-----:R-:W-:-:S04]  /*55d0*/  FFMA.FTZ R10, R0, R10, -R26 ;  /* 0x0000000a000a7223 */ /* 0x001fc8000001081a */
[----:B---3--:R-:W-:Y:S01]  /*55e0*/  FFMA.FTZ R10, R28, -R27, R10 ;  /* 0x8000001b1c0a7223 */ /* 0x008fe2000001000a */
[--C-:B------:R-:W-:Y:S01]  /*55f0*/  FFMA.FTZ R28, R2, R53, -R26.reuse ;  /* 0x00000035021c7223 */ /* 0x100fe2000001081a */
[----:B------:R-:W-:-:S03]  /*5600*/  FFMA.FTZ R51, R4, R51, -R26 ;  /* 0x0000003304337223 */ /* 0x000fc6000001081a */
[----:B----4-:R-:W-:Y:S02]  /*5610*/  FFMA.FTZ R28, R29, -R27, R28 ;  /* 0x8000001b1d1c7223 */ /* 0x010fe4000001001c */
[----:B------:R-:W2:Y:S01]  /*5620*/  LDL.LU R29, [R1+0x68] ;  /* 0x00006800011d7983 */ /* 0x000ea20000300800 */
[--C-:B------:R-:W-:Y:S01]  /*5630*/  FFMA.FTZ R50, R0, R50, -R26.reuse ;  /* 0x0000003200327223 */ /* 0x100fe2000001081a */
[--C-:B------:R-:W-:Y:S01]  /*5640*/  FFMA.FTZ R49, R2, R49, -R26.reuse ;  /* 0x0000003102317223 */ /* 0x100fe2000001081a */
[----:B------:R-:W-:Y:S01]  /*5650*/  FFMA.FTZ R48, R3, R48, -R26 ;  /* 0x0000003003307223 */ /* 0x000fe2000001081a */
[-C--:B------:R-:W-:Y:S01]  /*5660*/  FFMA.FTZ R51, R8, -R27.reuse, R51 ;  /* 0x8000001b08337223 */ /* 0x080fe20000010033 */
[----:B------:R-:W3:Y:S01]  /*5670*/  LDL.LU R32, [R1+0x64] ;  /* 0x0000640001207983 */ /* 0x000ee20000300800 */
[-C--:B------:R-:W-:Y:S01]  /*5680*/  FFMA.FTZ R50, R7, -R27.reuse, R50 ;  /* 0x8000001b07327223 */ /* 0x080fe20000010032 */
[-C--:B------:R-:W-:Y:S02]  /*5690*/  FFMA.FTZ R49, R6, -R27.reuse, R49 ;  /* 0x8000001b06317223 */ /* 0x080fe40000010031 */
[----:B------:R-:W4:Y:S01]  /*56a0*/  LDL.LU R8, [R1+0x60] ;  /* 0x0000600001087983 */ /* 0x000f220000300800 */
[----:B------:R-:W-:-:S03]  /*56b0*/  FFMA.FTZ R48, R5, -R27, R48 ;  /* 0x8000001b05307223 */ /* 0x000fc60000010030 */
[----:B------:R-:W4:Y:S04]  /*56c0*/  LDL.LU R7, [R1+0x5c] ;  /* 0x00005c0001077983 */ /* 0x000f280000300800 */
[----:B------:R-:W4:Y:S04]  /*56d0*/  LDL.LU R6, [R1+0x58] ;  /* 0x0000580001067983 */ /* 0x000f280000300800 */
[----:B------:R-:W4:Y:S04]  /*56e0*/  LDL.LU R5, [R1+0x3c] ;  /* 0x00003c0001057983 */ /* 0x000f280000300800 */
[----:B------:R-:W4:Y:S04]  /*56f0*/  LDL.LU R53, [R1+0x28] ;  /* 0x0000280001357983 */ /* 0x000f280000300800 */
[----:B------:R-:W4:Y:S01]  /*5700*/  LDL.LU R33, [R1+0x24] ;  /* 0x0000240001217983 */ /* 0x000f220000300800 */
[C---:B------:R-:W-:Y:S01]  /*5710*/  FMUL.FTZ R10, R9.reuse, R10 ;  /* 0x0000000a090a7220 */ /* 0x040fe20000410000 */
[----:B------:R-:W-:Y:S01]  /*5720*/  FMUL.FTZ R28, R9, R28 ;  /* 0x0000001c091c7220 */ /* 0x000fe20000410000 */
[--C-:B------:R-:W-:Y:S01]  /*5730*/  FFMA.FTZ R52, R3, R52, -R26.reuse ;  /* 0x0000003403347223 */ /* 0x100fe2000001081a */
[--C-:B------:R-:W-:Y:S01]  /*5740*/  FFMA.FTZ R46, R0, R46, -R26.reuse ;  /* 0x0000002e002e7223 */ /* 0x100fe2000001081a */
[----:B------:R-:W-:-:S02]  /*5750*/  FFMA.FTZ R47, R4, R47, -R26 ;  /* 0x0000002f042f7223 */ /* 0x000fc4000001081a */
[----:B------:R-:W-:Y:S01]  /*5760*/  FFMA.FTZ R52, R30, -R27, R52 ;  /* 0x8000001b1e347223 */ /* 0x000fe20000010034 */
[----:B------:R-:W-:Y:S01]  /*5770*/  F2FP.F16.F32.PACK_AB R10, R28, R10 ;  /* 0x0000000a1c0a723e */ /* 0x000fe200000000ff */
[----:B------:R-:W4:Y:S01]  /*5780*/  LDL.LU R30, [R1+0x20] ;  /* 0x00002000011e7983 */ /* 0x000f220000300800 */
        /* <DEDUP_REMOVED lines=22> */
[----:B------:R-:W4:Y:S01]  /*58f0*/  LDL.LU R28, [R1+0x1c] ;  /* 0x00001c00011c7983 */ /* 0x000f220000300800 */
[----:B------:R-:W-:Y:S01]  /*5900*/  FFMA.FTZ R26, R4, R40, -R26 ;  /* 0x00000028041a7223 */ /* 0x000fe2000001081a */
[-C--:B------:R-:W-:Y:S01]  /*5910*/  FFMA.FTZ R47, R34, -R27.reuse, R47 ;  /* 0x8000001b222f7223 */ /* 0x080fe2000001002f */
[----:B--2---:R-:W-:-:S02]  /*5920*/  FFMA.FTZ R46, R29, -R27, R46 ;  /* 0x8000001b1d2e7223 */ /* 0x004fc4000001002e */
[----:B------:R-:W2:Y:S04]  /*5930*/  LDL.LU R29, [R1+0x18] ;  /* 0x00001800011d7983 */ /* 0x000ea80000300800 */
[----:B------:R-:W2:Y:S01]  /*5940*/  LDL.LU R40, [R1+0x14] ;  /* 0x0000140001287983 */ /* 0x000ea20000300800 */
[----:B---3--:R-:W-:-:S03]  /*5950*/  FFMA.FTZ R45, R32, -R27, R45 ;  /* 0x8000001b202d7223 */ /* 0x008fc6000001002d */
[----:B------:R-:W3:Y:S01]  /*5960*/  LDL.LU R37, [R1+0x10] ;  /* 0x0000100001257983 */ /* 0x000ee20000300800 */
[----:B----4-:R-:W-:-:S03]  /*5970*/  FFMA.FTZ R44, R8, -R27, R44 ;  /* 0x8000001b082c7223 */ /* 0x010fc6000001002c */
[----:B------:R-:W4:Y:S01]  /*5980*/  LDL.LU R36, [R1+0xc] ;  /* 0x00000c0001247983 */ /* 0x000f220000300800 */
[----:B------:R-:W-:-:S03]  /*5990*/  FFMA.FTZ R43, R7, -R27, R43 ;  /* 0x8000001b072b7223 */ /* 0x000fc6000001002b */
[----:B------:R-:W2:Y:S01]  /*59a0*/  LDL.LU R35, [R1+0x4] ;  /* 0x0000040001237983 */ /* 0x000ea20000300800 */
[----:B------:R-:W-:-:S03]  /*59b0*/  FFMA.FTZ R42, R6, -R27, R42 ;  /* 0x8000001b062a7223 */ /* 0x000fc6000001002a */
[----:B------:R-:W2:Y:S01]  /*59c0*/  LDL.LU R34, [R1] ;  /* 0x0000000001227983 */ /* 0x000ea20000300800 */
[----:B------:R-:W-:-:S03]  /*59d0*/  FFMA.FTZ R41, R5, -R27, R41 ;  /* 0x8000001b05297223 */ /* 0x000fc60000010029 */
[----:B------:R-:W2:Y:S04]  /*59e0*/  LDL.LU R32, [R1+0xec] ;  /* 0x0000ec0001207983 */ /* 0x000ea80000300800 */
[----:B------:R1:W5:Y:S01]  /*59f0*/  LDL.LU R8, [R1+0xe8] ;  /* 0x0000e80001087983 */ /* 0x0003620000300800 */
[----:B------:R-:W-:-:S03]  /*5a00*/  FFMA.FTZ R12, R33, -R27, R12 ;  /* 0x8000001b210c7223 */ /* 0x000fc6000001000c */
[----:B------:R1:W5:Y:S04]  /*5a10*/  LDL.LU R7, [R1+0xe4] ;  /* 0x0000e40001077983 */ /* 0x0003680000300800 */
[----:B------:R1:W5:Y:S04]  /*5a20*/  LDL.LU R6, [R1+0xe0] ;  /* 0x0000e00001067983 */ /* 0x0003680000300800 */
[----:B------:R1:W5:Y:S04]  /*5a30*/  LDL.LU R5, [R1+0xdc] ;  /* 0x0000dc0001057983 */ /* 0x0003680000300800 */
[----:B------:R-:W3:Y:S01]  /*5a40*/  LDL.LU R33, [R1+0x90] ;  /* 0x0000900001217983 */ /* 0x000ee20000300800 */
[----:B------:R-:W-:-:S03]  /*5a50*/  FFMA.FTZ R13, R30, -R27, R13 ;  /* 0x8000001b1e0d7223 */ /* 0x000fc6000001000d */
[----:B------:R-:W2:Y:S01]  /*5a60*/  LDL.LU R30, [R1+0x98] ;  /* 0x00009800011e7983 */ /* 0x000ea20000300800 */
[-C--:B------:R-:W-:Y:S01]  /*5a70*/  FFMA.FTZ R28, R28, -R27.reuse, R14 ;  /* 0x8000001b1c1c7223 */ /* 0x080fe2000001000e */
[----:B---3--:R-:W-:Y:S02]  /*5a80*/  IADD3 R14, P1, R33, UR16, RZ ;  /* 0x00000010210e7c10 */ /* 0x008fe4000ff3e0ff */
[----:B------:R-:W3:Y:S01]  /*5a90*/  LDL.LU R33, [R1+0x94] ;  /* 0x0000940001217983 */ /* 0x000ee20000300800 */
[-C--:B------:R-:W-:Y:S01]  /*5aa0*/  FFMA.FTZ R17, R37, -R27.reuse, R17 ;  /* 0x8000001b25117223 */ /* 0x080fe20000010011 */
[-C--:B----4-:R-:W-:Y:S02]  /*5ab0*/  FFMA.FTZ R18, R36, -R27.reuse, R18 ;  /* 0x8000001b24127223 */ /* 0x090fe40000010012 */
[----:B------:R-:W4:Y:S01]  /*5ac0*/  LDL.LU R37, [R1+0xa4] ;  /* 0x0000a40001257983 */ /* 0x000f220000300800 */
[----:B--2---:R-:W-:-:S03]  /*5ad0*/  FFMA.FTZ R16, R40, -R27, R16 ;  /* 0x8000001b28107223 */ /* 0x004fc60000010010 */
[----:B------:R-:W2:Y:S01]  /*5ae0*/  LDL.LU R36, [R1+0xa0] ;  /* 0x0000a00001247983 */ /* 0x000ea20000300800 */
[-C--:B------:R-:W-:Y:S01]  /*5af0*/  FFMA.FTZ R19, R35, -R27.reuse, R19 ;  /* 0x8000001b23137223 */ /* 0x080fe20000010013 */
[-C--:B------:R-:W-:Y:S01]  /*5b00*/  FFMA.FTZ R11, R53, -R27.reuse, R11 ;  /* 0x8000001b350b7223 */ /* 0x080fe2000001000b */
[-C--:B------:R-:W-:Y:S01]  /*5b10*/  FFMA.FTZ R29, R29, -R27.reuse, R15 ;  /* 0x8000001b1d1d7223 */ /* 0x080fe2000001000f */
[----:B------:R-:W2:Y:S01]  /*5b20*/  LDL.LU R35, [R1+0xb4] ;  /* 0x0000b40001237983 */ /* 0x000ea20000300800 */
        /* <DEDUP_REMOVED lines=9> */
[----:B------:R-:W-:Y:S01]  /*5bc0*/  FMUL.FTZ R27, R9, R16 ;  /* 0x00000010091b7220 */ /* 0x000fe20000410000 */
[----:B------:R-:W-:Y:S01]  /*5bd0*/  IADD3.X R15, R30, UR17, RZ, P1, !PT ;  /* 0x000000111e0f7c10 */ /* 0x000fe20008ffe4ff */
[----:B------:R-:W2:Y:S01]  /*5be0*/  LDL.LU R34, [R1+0xac] ;  /* 0x0000ac0001227983 */ /* 0x000ea20000300800 */
[----:B------:R-:W-:-:S05]  /*5bf0*/  PRMT R16, R10, 0x7632, R16 ;  /* 0x000076320a107816 */ /* 0x000fca0000000010 */
[----:B------:R3:W-:Y:S02]  /*5c00*/  STG.E.U16 desc[UR12][R14.64+0x2], R16 ;  /* 0x000002100e007986 */ /* 0x0007e4000c10150c */
[----:B---3--:R-:W-:Y:S02]  /*5c10*/  IADD3 R16, P1, R33, UR16, RZ ;  /* 0x0000001021107c10 */ /* 0x008fe4000ff3e0ff */
[----:B------:R-:W3:Y:S01]  /*5c20*/  LDL.LU R33, [R1+0xc0] ;  /* 0x0000c00001217983 */ /* 0x000ee20000300800 */
[C---:B------:R-:W-:Y:S01]  /*5c30*/  FMUL.FTZ R52, R9.reuse, R52 ;  /* 0x0000003409347220 */ /* 0x040fe20000410000 */
[C---:B------:R-:W-:Y:S01]  /*5c40*/  FMUL.FTZ R51, R9.reuse, R51 ;  /* 0x0000003309337220 */ /* 0x040fe20000410000 */
[C---:B------:R-:W-:Y:S01]  /*5c50*/  FMUL.FTZ R50, R9.reuse, R50 ;  /* 0x0000003209327220 */ /* 0x040fe20000410000 */
[----:B------:R-:W-:-:S03]  /*5c60*/  FMUL.FTZ R49, R9, R49 ;  /* 0x0000003109317220 */ /* 0x000fc60000410000 */
        /* <DEDUP_REMOVED lines=26> */
[----:B------:R-:W-:-:S02]  /*5e10*/  F2FP.F16.F32.PACK_AB R49, R49, R50 ;  /* 0x000000323131723e */ /* 0x000fc400000000ff */
[----:B------:R-:W-:Y:S01]  /*5e20*/  PRMT R9, R51, 0x7632, R9 ;  /* 0x0000763233097816 */ /* 0x000fe20000000009 */
[----:B------:R0:W-:Y:S01]  /*5e30*/  STG.E.U16 desc[UR12][R14.64], R10 ;  /* 0x0000000a0e007986 */ /* 0x0001e2000c10150c */
[----:B----4-:R-:W-:Y:S02]  /*5e40*/  IADD3.X R17, R37, UR17, RZ, P1, !PT ;  /* 0x0000001125117c10 */ /* 0x010fe40008ffe4ff */
[----:B------:R-:W-:Y:S01]  /*5e50*/  F2FP.F16.F32.PACK_AB R47, R47, R48 ;  /* 0x000000302f2f723e */ /* 0x000fe200000000ff */
[----:B------:R-:W-:Y:S01]  /*5e60*/  STG.E.U16 desc[UR12][R14.64+0x4], R51 ;  /* 0x000004330e007986 */ /* 0x000fe2000c10150c */
[----:B------:R-:W-:-:S03]  /*5e70*/  F2FP.F16.F32.PACK_AB R45, R45, R46 ;  /* 0x0000002e2d2d723e */ /* 0x000fc600000000ff */
[----:B------:R2:W-:Y:S01]  /*5e80*/  STG.E.U16 desc[UR12][R14.64+0x6], R9 ;  /* 0x000006090e007986 */ /* 0x0005e2000c10150c */
[----:B0-----:R-:W-:-:S03]  /*5e90*/  PRMT R10, R49, 0x7632, R10 ;  /* 0x00007632310a7816 */ /* 0x001fc6000000000a */
[----:B------:R-:W4:Y:S04]  /*5ea0*/  LDL.LU R37, [R1+0xb8] ;  /* 0x0000b80001257983 */ /* 0x000f280000300800 */
[----:B------:R0:W-:Y:S01]  /*5eb0*/  STG.E.U16 desc[UR12][R16.64+0x2], R10 ;  /* 0x0000020a10007986 */ /* 0x0001e2000c10150c */
[----:B--2---:R-:W-:Y:S02]  /*5ec0*/  IADD3 R14, P1, R36, UR16, RZ ;  /* 0x00000010240e7c10 */ /* 0x004fe4000ff3e0ff */
[----:B------:R-:W-:Y:S01]  /*5ed0*/  PRMT R9, R47, 0x7632, R9 ;  /* 0x000076322f097816 */ /* 0x000fe20000000009 */
[----:B------:R-:W-:Y:S01]  /*5ee0*/  STG.E.U16 desc[UR12][R16.64], R49 ;  /* 0x0000003110007986 */ /* 0x000fe2000c10150c */
[----:B------:R-:W-:Y:S02]  /*5ef0*/  IADD3.X R15, R35, UR17, RZ, P1, !PT ;  /* 0x00000011230f7c10 */ /* 0x000fe40008ffe4ff */
[----:B0-----:R-:W-:Y:S01]  /*5f00*/  PRMT R10, R45, 0x7632, R10 ;  /* 0x000076322d0a7816 */ /* 0x001fe2000000000a */
[----:B------:R-:W-:Y:S01]  /*5f10*/  STG.E.U16 desc[UR12][R16.64+0x4], R47 ;  /* 0x0000042f10007986 */ /* 0x000fe2000c10150c */
[----:B------:R-:W-:-:S03]  /*5f20*/  F2FP.F16.F32.PACK_AB R43, R43, R44 ;  /* 0x0000002c2b2b723e */ /* 0x000fc600000000ff */
[----:B------:R0:W-:Y:S01]  /*5f30*/  STG.E.U16 desc[UR12][R16.64+0x6], R9 ;  /* 0x0000060910007986 */ /* 0x0001e2000c10150c */
[----:B------:R-:W-:-:S03]  /*5f40*/  F2FP.F16.F32.PACK_AB R41, R41, R42 ;  /* 0x0000002a2929723e */ /* 0x000fc600000000ff */
[----:B------:R-:W2:Y:S04]  /*5f50*/  LDL.LU R36, [R1+0xbc] ;  /* 0x0000bc0001247983 */ /* 0x000ea80000300800 */
[----:B------:R1:W-:Y:S01]  /*5f60*/  STG.E.U16 desc[UR12][R14.64+0x2], R10 ;  /* 0x0000020a0e007986 */ /* 0x0003e2000c10150c */
[----:B------:R-:W-:-:S03]  /*5f70*/  PRMT R31, R43, 0x7632, R31 ;  /* 0x000076322b1f7816 */ /* 0x000fc6000000001f */
[----:B------:R-:W2:Y:S01]  /*5f80*/  LDL.LU R35, [R1+0xa8] ;  /* 0x0000a80001237983 */ /* 0x000ea20000300800 */
[----:B0-----:R-:W-:Y:S02]  /*5f90*/  F2FP.F16.F32.PACK_AB R17, R12, R11 ;  /* 0x0000000b0c11723e */ /* 0x001fe400000000ff */
[----:B------:R-:W-:Y:S02]  /*5fa0*/  PRMT R32, R41, 0x7632, R32 ;  /* 0x0000763229207816 */ /* 0x000fe40000000020 */
[----:B-1----:R-:W-:Y:S02]  /*5fb0*/  IADD3 R10, P1, R34, UR16, RZ ;  /* 0x00000010220a7c10 */ /* 0x002fe4000ff3e0ff */
[----:B------:R-:W2:Y:S04]  /*5fc0*/  LDL.LU R34, [R1+0xb0] ;  /* 0x0000b00001227983 */ /* 0x000ea80000300800 */
[----:B------:R-:W-:Y:S04]  /*5fd0*/  STG.E.U16 desc[UR12][R14.64], R45 ;  /* 0x0000002d0e007986 */ /* 0x000fe8000c10150c */
[----:B------:R-:W-:Y:S04]  /*5fe0*/  STG.E.U16 desc[UR12][R14.64+0x4], R43 ;  /* 0x0000042b0e007986 */ /* 0x000fe8000c10150c */
[----:B------:R-:W-:Y:S01]  /*5ff0*/  STG.E.U16 desc[UR12][R14.64+0x6], R31 ;  /* 0x0000061f0e007986 */ /* 0x000fe2000c10150c */
[----:B------:R-:W-:-:S02]  /*6000*/  PRMT R9, R17, 0x7632, R9 ;  /* 0x0000763211097816 */ /* 0x000fc40000000009 */
[----:B---3--:R-:W-:Y:S02]  /*6010*/  IADD3.X R11, R33, UR17, RZ, P1, !PT ;  /* 0x00000011210b7c10 */ /* 0x008fe40008ffe4ff */
[----:B------:R-:W3:Y:S04]  /*6020*/  LDL.LU R33, [R1+0x8c] ;  /* 0x00008c0001217983 */ /* 0x000ee80000300800 */
[----:B------:R0:W-:Y:S04]  /*6030*/  STG.E.U16 desc[UR12][R10.64+0x2], R32 ;  /* 0x000002200a007986 */ /* 0x0001e8000c10150c */
[----:B------:R1:W-:Y:S04]  /*6040*/  STG.E.U16 desc[UR12][R10.64+0x4], R17 ;  /* 0x000004110a007986 */ /* 0x0003e8000c10150c */
[----:B0-----:R-:W3:Y:S04]  /*6050*/  LDL.LU R32, [R1+0x9c] ;  /* 0x00009c0001207983 */ /* 0x001ee80000300800 */
[----:B------:R-:W3:Y:S04]  /*6060*/  LDL.LU R31, [R1+0x88] ;  /* 0x00008800011f7983 */ /* 0x000ee80000300800 */
[----:B-1----:R-:W3:Y:S01]  /*6070*/  LDL.LU R17, [R1+0x84] ;  /* 0x0000840001117983 */ /* 0x002ee20000300800 */
[----:B------:R-:W-:-:S02]  /*6080*/  F2FP.F16.F32.PACK_AB R28, R28, R13 ;  /* 0x0000000d1c1c723e */ /* 0x000fc400000000ff */
[----:B------:R-:W-:Y:S01]  /*6090*/  F2FP.F16.F32.PACK_AB R27, R27, R29 ;  /* 0x0000001d1b1b723e */ /* 0x000fe200000000ff */
[----:B------:R-:W-:Y:S01]  /*60a0*/  STG.E.U16 desc[UR12][R10.64], R41 ;  /* 0x000000290a007986 */ /* 0x000fe2000c10150c */
[----:B------:R-:W-:Y:S02]  /*60b0*/  PRMT R14, R28, 0x7632, R14 ;  /* 0x000076321c0e7816 */ /* 0x000fe4000000000e */
[----:B------:R-:W-:Y:S01]  /*60c0*/  F2FP.F16.F32.PACK_AB R18, R18, R30 ;  /* 0x0000001e1212723e */ /* 0x000fe200000000ff */
[----:B------:R0:W-:Y:S01]  /*60d0*/  STG.E.U16 desc[UR12][R10.64+0x6], R9 ;  /* 0x000006090a007986 */ /* 0x0001e2000c10150c */
[----:B------:R-:W-:Y:S02]  /*60e0*/  PRMT R15, R27, 0x7632, R15 ;  /* 0x000076321b0f7816 */ /* 0x000fe4000000000f */
[----:B------:R-:W-:Y:S02]  /*60f0*/  F2FP.F16.F32.PACK_AB R19, R20, R19 ;  /* 0x000000131413723e */ /* 0x000fe400000000ff */
[----:B----4-:R-:W-:-:S02]  /*6100*/  IADD3 R12, P1, R37, UR16, RZ ;  /* 0x00000010250c7c10 */ /* 0x010fc4000ff3e0ff */
[----:B0-----:R-:W-:Y:S02]  /*6110*/  PRMT R9, R18, 0x7632, R9 ;  /* 0x0000763212097816 */ /* 0x001fe40000000009 */
[----:B------:R-:W-:Y:S02]  /*6120*/  PRMT R16, R19, 0x7632, R16 ;  /* 0x0000763213107816 */ /* 0x000fe40000000010 */
[----:B------:R-:W-:Y:S02]  /*6130*/  F2FP.F16.F32.PACK_AB R21, R22, R21 ;  /* 0x000000151615723e */ /* 0x000fe400000000ff */
[----:B------:R-:W-:Y:S02]  /*6140*/  F2FP.F16.F32.PACK_AB R23, R24, R23 ;  /* 0x000000171817723e */ /* 0x000fe400000000ff */
[----:B------:R-:W-:Y:S02]  /*6150*/  F2FP.F16.F32.PACK_AB R25, R38, R25 ;  /* 0x000000192619723e */ /* 0x000fe400000000ff */
[----:B------:R-:W-:-:S02]  /*6160*/  F2FP.F16.F32.PACK_AB R26, R26, R39 ;  /* 0x000000271a1a723e */ /* 0x000fc400000000ff */
[----:B--2---:R-:W-:Y:S02]  /*6170*/  IADD3.X R13, R36, UR17, RZ, P1, !PT ;  /* 0x00000011240d7c10 */ /* 0x004fe40008ffe4ff */
[----:B------:R-:W-:-:S03]  /*6180*/  IADD3 R10, P1, R35, UR16, RZ ;  /* 0x00000010230a7c10 */ /* 0x000fc6000ff3e0ff */
[----:B------:R-:W-:Y:S04]  /*6190*/  STG.E.U16 desc[UR12][R12.64], R28 ;  /* 0x0000001c0c007986 */ /* 0x000fe8000c10150c */
[----:B------:R-:W-:Y:S04]  /*61a0*/  STG.E.U16 desc[UR12][R12.64+0x2], R14 ;  /* 0x0000020e0c007986 */ /* 0x000fe8000c10150c */
[----:B------:R-:W-:Y:S01]  /*61b0*/  STG.E.U16 desc[UR12][R12.64+0x4], R27 ;  /* 0x0000041b0c007986 */ /* 0x000fe2000c10150c */
[----:B------:R-:W-:-:S03]  /*61c0*/  IADD3.X R11, R34, UR17, RZ, P1, !PT ;  /* 0x00000011220b7c10 */ /* 0x000fc60008ffe4ff */
[----:B------:R-:W-:Y:S04]  /*61d0*/  STG.E.U16 desc[UR12][R12.64+0x6], R15 ;  /* 0x0000060f0c007986 */ /* 0x000fe8000c10150c */
[----:B------:R-:W-:Y:S04]  /*61e0*/  STG.E.U16 desc[UR12][R10.64], R18 ;  /* 0x000000120a007986 */ /* 0x000fe8000c10150c */
[----:B------:R0:W-:Y:S04]  /*61f0*/  STG.E.U16 desc[UR12][R10.64+0x2], R9 ;  /* 0x000002090a007986 */ /* 0x0001e8000c10150c */
[----:B------:R-:W-:Y:S04]  /*6200*/  STG.E.U16 desc[UR12][R10.64+0x4], R19 ;  /* 0x000004130a007986 */ /* 0x000fe8000c10150c */
[----:B------:R1:W-:Y:S01]  /*6210*/  STG.E.U16 desc[UR12][R10.64+0x6], R16 ;  /* 0x000006100a007986 */ /* 0x0003e2000c10150c */
[----:B0-----:R-:W-:-:S02]  /*6220*/  PRMT R9, R23, 0x7632, R9 ;  /* 0x0000763217097816 */ /* 0x001fc40000000009 */
[----:B-1----:R-:W-:Y:S02]  /*6230*/  PRMT R11, R21, 0x7632, R11 ;  /* 0x00007632150b7816 */ /* 0x002fe4000000000b */
[----:B------:R-:W-:Y:S01]  /*6240*/  PRMT R10, R25, 0x7632, R10 ;  /* 0x00007632190a7816 */ /* 0x000fe2000000000a */
[----:B------:R-:W-:Y:S01]  /*6250*/  ULOP3.LUT UR4, UR4, 0x1, URZ, 0x3c, !UPT ;  /* 0x0000000104047892 */ /* 0x000fe2000f8e3c3f */
[----:B------:R-:W-:Y:S01]  /*6260*/  UMOV UR5, UR10 ;  /* 0x0000000a00057c82 */ /* 0x000fe20008000000 */
[----:B---3--:R-:W-:-:S04]  /*6270*/  IADD3 R12, P1, R33, UR16, RZ ;  /* 0x00000010210c7c10 */ /* 0x008fc8000ff3e0ff */
[----:B------:R-:W-:Y:S02]  /*6280*/  IADD3.X R13, R32, UR17, RZ, P1, !PT ;  /* 0x00000011200d7c10 */ /* 0x000fe40008ffe4ff */
[----:B------:R-:W-:-:S03]  /*6290*/  IADD3 R14, P1, R31, UR16, RZ ;  /* 0x000000101f0e7c10 */ /* 0x000fc6000ff3e0ff */
[----:B------:R-:W-:Y:S01]  /*62a0*/  STG.E.U16 desc[UR12][R12.64], R21 ;  /* 0x000000150c007986 */ /* 0x000fe2000c10150c */
[----:B------:R-:W-:-:S03]  /*62b0*/  IADD3.X R15, R17, UR17, RZ, P1, !PT ;  /* 0x00000011110f7c10 */ /* 0x000fc60008ffe4ff */
[----:B------:R-:W-:Y:S04]  /*62c0*/  STG.E.U16 desc[UR12][R12.64+0x2], R11 ;  /* 0x0000020b0c007986 */ /* 0x000fe8000c10150c */
        /* <DEDUP_REMOVED lines=8> */
.L_x_2823:
        /* <DEDUP_REMOVED lines=27> */
[----:B-----5:R-:W-:Y:S02]  /*6500*/  SHF.L.U32 R6, R49, 0x1, RZ ;  /* 0x0000000131067819 */ /* 0x020fe400000006ff */
[----:B------:R-:W-:-:S02]  /*6510*/  IADD3.X R2, ~R2, -0x1, R3, P0, P1 ;  /* 0xffffffff02027810 */ /* 0x000fc400007e2503 */
[----:B------:R-:W-:Y:S02]  /*6520*/  IADD3 R51, R50, 0x1e, RZ ;  /* 0x0000001e32337810 */ /* 0x000fe40007ffe0ff */
[----:B------:R-:W-:Y:S01]  /*6530*/  LOP3.LUT R3, R6, 0x1f, R57, 0x78, !PT ;  /* 0x0000001f06037812 */ /* 0x000fe200078e7839 */
[----:B------:R-:W-:Y:S01]  /*6540*/  IMAD.WIDE.U32 R4, R2, -0x77777777, RZ ;  /* 0x8888888902047825 */ /* 0x000fe200078e00ff */
[----:B------:R-:W-:Y:S02]  /*6550*/  LEA R8, R49, UR8, 0x7 ;  /* 0x0000000831087c11 */ /* 0x000fe4000f8e38ff */
[----:B-1----:R-:W-:Y:S02]  /*6560*/  LOP3.LUT R10, RZ, R50, RZ, 0x33, !PT ;  /* 0x00000032ff0a7212 */ /* 0x002fe400078e33ff */
        /* <DEDUP_REMOVED lines=40> */
.L_x_2856:
        /* <DEDUP_REMOVED lines=41> */
.L_x_2843:
[----:B------:R-:W-:Y:S05]  /*6a80*/  BSYNC B1 ;  /* 0x0000000000017941 */ /* 0x000fea0003800000 */
.L_x_2842:
        /* <DEDUP_REMOVED lines=20> */
.L_x_2846:
        /* <DEDUP_REMOVED lines=55> */
.L_x_2845:
[----:B------:R-:W-:Y:S05]  /*6f40*/  BSYNC B1 ;  /* 0x0000000000017941 */ /* 0x000fea0003800000 */
.L_x_2844:
        /* <DEDUP_REMOVED lines=35> */
.L_x_2848:
[----:B------:R-:W-:Y:S05]  /*7180*/  BSYNC B1 ;  /* 0x0000000000017941 */ /* 0x000fea0003800000 */
.L_x_2847:
        /* <DEDUP_REMOVED lines=15> */
.L_x_2841:
[----:B------:R-:W-:Y:S05]  /*7280*/  BSYNC B0 ;  /* 0x0000000000007941 */ /* 0x000fea0003800000 */
.L_x_2840:
        /* <DEDUP_REMOVED lines=38> */
.L_x_2865:
        /* <DEDUP_REMOVED lines=42> */
.L_x_2875:
        /* <DEDUP_REMOVED lines=36> */
.L_x_2885:
[----:B0-----:R-:W-:Y:S01]  /*79d0*/  FADD.FTZ R23, R22, R38 ;  /* 0x0000002616177221 */ /* 0x001fe20000010000 */
[----:B------:R-:W-:Y:S02]  /*79e0*/  @!P1 F2FP.F16.F32.PACK_AB R22, RZ, R28 ;  /* 0x0000001cff16923e */ /* 0x000fe400000000ff */
[----:B------:R-:W-:Y:S02]  /*79f0*/  MOV R29, R55 ;  /* 0x00000037001d7202 */ /* 0x000fe40000000f00 */
[----:B------:R-:W-:Y:S01]  /*7a00*/  @!P1 F2FP.F16.F32.PACK_AB R23, RZ, R23 ;  /* 0x00000017ff17923e */ /* 0x000fe200000000ff */
[----:B------:R4:W-:Y:S04]  /*7a10*/  @!P1 STG.E.U16 desc[UR12][R18.64+0x78], R22 ;  /* 0x0000781612009986 */ /* 0x0009e8000c10150c */
[----:B------:R4:W-:Y:S02]  /*7a20*/  @!P1 STG.E.U16 desc[UR12][R20.64+0x78], R23 ;  /* 0x0000781714009986 */ /* 0x0009e4000c10150c */
.L_x_2851:
[----:B------:R-:W-:Y:S05]  /*7a30*/  BSYNC B0 ;  /* 0x0000000000007941 */ /* 0x000fea0003800000 */
.L_x_2850:
        /* <DEDUP_REMOVED lines=151> */
.L_x_2919:
[----:B--2---:R-:W-:Y:S01]  /*83b0*/  FADD.FTZ R23, R40, R38 ;  /* 0x0000002628177221 */ /* 0x004fe20000010000 */
[----:B------:R-:W-:-:S04]  /*83c0*/  @!P0 F2FP.F16.F32.PACK_AB R22, RZ, R22 ;  /* 0x00000016ff16823e */ /* 0x000fc800000000ff */
[----:B------:R-:W-:Y:S01]  /*83d0*/  @!P0 F2FP.F16.F32.PACK_AB R23, RZ, R23 ;  /* 0x00000017ff17823e */ /* 0x000fe200000000ff */
[----:B------:R0:W-:Y:S04]  /*83e0*/  @!P0 STG.E.U16 desc[UR12][R18.64+0xb4], R22 ;  /* 0x0000b41612008986 */ /* 0x0001e8000c10150c */
[----:B------:R0:W-:Y:S02]  /*83f0*/  @!P0 STG.E.U16 desc[UR12][R20.64+0xb4], R23 ;  /* 0x0000b41714008986 */ /* 0x0001e4000c10150c */
.L_x_2849:
[----:B------:R-:W-:Y:S05]  /*8400*/  WARPSYNC.ALL ;  /* 0x0000000000007948 */ /* 0x000fea0003800000 */
[----:B------:R-:W-:Y:S01]  /*8410*/  BAR.SYNC.DEFER_BLOCKING 0x0 ;  /* 0x0000000000007b1d */ /* 0x000fe20000010000 */
[C---:B------:R-:W-:Y:S02]  /*8420*/  ISETP.GE.AND P0, PT, R8.reuse, -0x1c40, PT ;  /* 0xffffe3c00800780c */ /* 0x040fe40003f06270 */
[----:B------:R-:W-:-:S11]  /*8430*/  IADD3 R8, R8, 0x2000, RZ ;  /* 0x0000200008087810 */ /* 0x000fd60007ffe0ff */
[----:B------:R-:W-:Y:S05]  /*8440*/  @!P0 BRA `(.L_x_2856) ;  /* 0xffffffe000e88947 */ /* 0x000fea000383ffff */
[----:B------:R-:W-:Y:S05]  /*8450*/  EXIT ;  /* 0x000000000000794d */ /* 0x000fea0003800000 */
.L_x_2852:
[----:B------:R-:W-:Y:S01]  /*8460*/  HFMA2.MMA R32, -RZ, RZ, 0, 4.76837158203125e-07 ;  /* 0x00000008ff207435 */ /* 0x000fe200000001ff */
[----:B--2---:R-:W-:Y:S02]  /*8470*/  MOV R35, R18 ;  /* 0x0000001200237202 */ /* 0x004fe40000000f00 */
[----:B------:R-:W-:Y:S02]  /*8480*/  MOV R33, 0x101f ;  /* 0x0000101f00217802 */ /* 0x000fe40000000f00 */
[----:B------:R-:W-:-:S07]  /*8490*/  MOV R30, 0xffff ;  /* 0x0000ffff001e7802 */ /* 0x000fce0000000f00 */
[----:B01-3--:R-:W-:Y:S05]  /*84a0*/  WARPSYNC.COLLECTIVE R30, `(.L_x_2857) ;  /* 0x000000001e087348 */ /* 0x00bfea0003c00000 */
[----:B------:R2:W4:Y:S02]  /*84b0*/  SHFL.BFLY P2, R38, R35, R32, R33 ;  /* 0x0c00002023267389 */ /* 0x0005240000040021 */
[----:B01234-:R-:W-:Y:S01]  /*84c0*/  ENDCOLLECTIVE ;  /* 0x000000000000791b */ /* 0x01ffe20003800000 */
.L_x_2857:
[----:B------:R-:W-:Y:S02]  /*84d0*/  MOV R35, R19 ;  /* 0x0000001300237202 */ /* 0x000fe40000000f00 */
[----:B------:R-:W-:-:S07]  /*84e0*/  MOV R21, R38 ;  /* 0x0000002600157202 */ /* 0x000fce0000000f00 */
[----:B------:R-:W-:Y:S05]  /*84f0*/  WARPSYNC.COLLECTIVE R30, `(.L_x_2858) ;  /* 0x000000001e087348 */ /* 0x000fea0003c00000 */
[----:B------:R0:W1:Y:S02]  /*8500*/  SHFL.BFLY P2, R38, R35, R32, R33 ;  /* 0x0c00002023267389 */ /* 0x0000640000040021 */
[----:B01----:R-:W-:Y:S01]  /*8510*/  ENDCOLLECTIVE ;  /* 0x000000000000791b */ /* 0x003fe20003800000 */
.L_x_2858:
[----:B------:R-:W-:Y:S01]  /*8520*/  FADD.FTZ R21, R21, R18 ;  /* 0x0000001215157221 */ /* 0x000fe20000010000 */
[----:B------:R-:W-:-:S04]  /*8530*/  HFMA2.MMA R32, -RZ, RZ, 0, 2.384185791015625e-07 ;  /* 0x00000004ff207435 */ /* 0x000fc800000001ff */
[----:B------:R-:W-:Y:S02]  /*8540*/  MOV R35, R21 ;  /* 0x0000001500237202 */ /* 0x000fe40000000f00 */
[----:B------:R-:W-:-:S07]  /*8550*/  MOV R20, R38 ;  /* 0x0000002600147202 */ /* 0x000fce0000000f00 */
[----:B------:R-:W-:Y:S05]  /*8560*/  WARPSYNC.COLLECTIVE R30, `(.L_x_2859) ;  /* 0x000000001e087348 */ /* 0x000fea0003c00000 */
[----:B------:R0:W1:Y:S02]  /*8570*/  SHFL.BFLY P2, R38, R35, R32, R33 ;  /* 0x0c00002023267389 */ /* 0x0000640000040021 */
[----:B01----:R-:W-:Y:S01]  /*8580*/  ENDCOLLECTIVE ;  /* 0x000000000000791b */ /* 0x003fe20003800000 */
.L_x_2859:
[----:B------:R-:W-:-:S05]  /*8590*/  FADD.FTZ R20, R20, R19 ;  /* 0x0000001314147221 */ /* 0x000fca0000010000 */
[----:B------:R-:W-:Y:S02]  /*85a0*/  MOV R35, R20 ;  /* 0x0000001400237202 */ /* 0x000fe40000000f00 */
[----:B------:R-:W-:-:S07]  /*85b0*/  MOV R22, R38 ;  /* 0x0000002600167202 */ /* 0x000fce0000000f00 */
[----:B------:R-:W-:Y:S05]  /*85c0*/  WARPSYNC.COLLECTIVE R30, `(.L_x_2860) ;  /* 0x000000001e087348 */ /* 0x000fea0003c00000 */
[----:B------:R0:W1:Y:S02]  /*85d0*/  SHFL.BFLY P2, R38, R35, R32, R33 ;  /* 0x0c00002023267389 */ /* 0x0000640000040021 */
[----:B01----:R-:W-:Y:S01]  /*85e0*/  ENDCOLLECTIVE ;  /* 0x000000000000791b */ /* 0x003fe20003800000 */
.L_x_2860:
[----:B------:R-:W-:Y:S01]  /*85f0*/  FADD.FTZ R22, R21, R22 ;  /* 0x0000001615167221 */ /* 0x000fe20000010000 */
[----:B------:R-:W-:-:S04]  /*8600*/  HFMA2.MMA R32, -RZ, RZ, 0, 1.1920928955078125e-07 ;  /* 0x00000002ff207435 */ /* 0x000fc800000001ff */
[----:B------:R-:W-:Y:S02]  /*8610*/  MOV R35, R22 ;  /* 0x0000001600237202 */ /* 0x000fe40000000f00 */
[----:B------:R-:W-:-:S07]  /*8620*/  MOV R23, R38 ;  /* 0x0000002600177202 */ /* 0x000fce0000000f00 */
[----:B------:R-:W-:Y:S05]  /*8630*/  WARPSYNC.COLLECTIVE R30, `(.L_x_2861) ;  /* 0x000000001e087348 */ /* 0x000fea0003c00000 */
[----:B------:R0:W1:Y:S02]  /*8640*/  SHFL.BFLY P2, R38, R35, R32, R33 ;  /* 0x0c00002023267389 */ /* 0x0000640000040021 */
[----:B01----:R-:W-:Y:S01]  /*8650*/  ENDCOLLECTIVE ;  /* 0x000000000000791b */ /* 0x003fe20003800000 */
.L_x_2861:
[----:B------:R-:W-:-:S05]  /*8660*/  FADD.FTZ R23, R20, R23 ;  /* 0x0000001714177221 */ /* 0x000fca0000010000 */
[----:B------:R-:W-:Y:S02]  /*8670*/  MOV R35, R23 ;  /* 0x0000001700237202 */ /* 0x000fe40000000f00 */
[----:B------:R-:W-:-:S07]  /*8680*/  MOV R25, R38 ;  /* 0x0000002600197202 */ /* 0x000fce0000000f00 */
[----:B------:R-:W-:Y:S05]  /*8690*/  WARPSYNC.COLLECTIVE R30, `(.L_x_2862) ;  /* 0x000000001e087348 */ /* 0x000fea0003c00000 */
[----:B------:R0:W1:Y:S02]  /*86a0*/  SHFL.BFLY P2, R38, R35, R32, R33 ;  /* 0x0c00002023267389 */ /* 0x0000640000040021 */
[----:B01----:R-:W-:Y:S01]  /*86b0*/  ENDCOLLECTIVE ;  /* 0x000000000000791b */ /* 0x003fe20003800000 */
.L_x_2862:
[----:B------:R-:W-:Y:S01]  /*86c0*/  FADD.FTZ R25, R22, R25 ;  /* 0x0000001916197221 */ /* 0x000fe20000010000 */
[----:B------:R-:W-:-:S04]  /*86d0*/  HFMA2.MMA R32, -RZ, RZ, 0, 5.9604644775390625e-08 ;  /* 0x00000001ff207435 */ /* 0x000fc800000001ff */
[----:B------:R-:W-:Y:S02]  /*86e0*/  MOV R35, R25 ;  /* 0x0000001900237202 */ /* 0x000fe40000000f00 */
[----:B------:R-:W-:-:S07]  /*86f0*/  MOV R18, R38 ;  /* 0x0000002600127202 */ /* 0x000fce0000000f00 */
[----:B------:R-:W-:Y:S05]  /*8700*/  WARPSYNC.COLLECTIVE R30, `(.L_x_2863) ;  /* 0x000000001e087348 */ /* 0x000fea0003c00000 */
[----:B------:R0:W1:Y:S02]  /*8710*/  SHFL.BFLY P2, R38, R35, R32, R33 ;  /* 0x0c00002023267389 */ /* 0x0000640000040021 */
[----:B01----:R-:W-:Y:S01]  /*8720*/  ENDCOLLECTIVE ;  /* 0x000000000000791b */ /* 0x003fe20003800000 */
.L_x_2863:
[----:B------:R-:W-:-:S05]  /*8730*/  FADD.FTZ R24, R23, R18 ;  /* 0x0000001217187221 */ /* 0x000fca0000010000 */
[----:B------:R-:W-:Y:S02]  /*8740*/  MOV R35, R24 ;  /* 0x0000001800237202 */ /* 0x000fe40000000f00 */
[----:B------:R-:W-:-:S07]  /*8750*/  MOV R26, R38 ;  /* 0x00000026001a7202 */ /* 0x000fce0000000f00 */
[----:B------:R-:W-:Y:S05]  /*8760*/  WARPSYNC.COLLECTIVE R30, `(.L_x_2864) ;  /* 0x000000001e087348 */ /* 0x000fea0003c00000 */
[----:B------:R0:W1:Y:S02]  /*8770*/  SHFL.BFLY P2, R38, R35, R32, R33 ;  /* 0x0c00002023267389 */ /* 0x0000640000040021 */
[----:B01----:R-:W-:Y:S01]  /*8780*/  ENDCOLLECTIVE ;  /* 0x000000000000791b */ /* 0x003fe20003800000 */
.L_x_2864:
[----:B------:R-:W-:Y:S01]  /*8790*/  FADD.FTZ R26, R25, R26 ;  /* 0x0000001a191a7221 */ /* 0x000fe20000010000 */
[----:B------:R-:W-:Y:S06]  /*87a0*/  BRA `(.L_x_2865) ;  /* 0xffffffec00507947 */ /* 0x000fec000383ffff */
.L_x_2853:
        /* <DEDUP_REMOVED lines=8> */
.L_x_2867:
[----:B------:R-:W-:Y:S05]  /*8830*/  BSYNC B1 ;  /* 0x0000000000017941 */ /* 0x000fea0003800000 */
.L_x_2866:
        /* <DEDUP_REMOVED lines=8> */
.L_x_2868:
[----:B------:R-:W-:Y:S01]  /*88c0*/  FADD.FTZ R25, R25, R22 ;  /* 0x0000001619197221 */ /* 0x000fe20000010000 */
[----:B------:R-:W-:-:S04]  /*88d0*/  HFMA2.MMA R32, -RZ, RZ, 0, 2.384185791015625e-07 ;  /* 0x00000004ff207435 */ /* 0x000fc800000001ff */
[----:B------:R-:W-:Y:S02]  /*88e0*/  MOV R35, R25 ;  /* 0x0000001900237202 */ /* 0x000fe40000000f00 */
[----:B------:R-:W-:-:S07]  /*88f0*/  MOV R24, R38 ;  /* 0x0000002600187202 */ /* 0x000fce0000000f00 */
[----:B------:R-:W-:Y:S05]  /*8900*/  WARPSYNC.COLLECTIVE R30, `(.L_x_2869) ;  /* 0x000000001e087348 */ /* 0x000fea0003c00000 */
[----:B------:R0:W1:Y:S02]  /*8910*/  SHFL.BFLY P2, R38, R35, R32, R33 ;  /* 0x0c00002023267389 */ /* 0x0000640000040021 */
[----:B01----:R-:W-:Y:S01]  /*8920*/  ENDCOLLECTIVE ;  /* 0x000000000000791b */ /* 0x003fe20003800000 */
.L_x_2869:
[----:B------:R-:W-:-:S05]  /*8930*/  FADD.FTZ R24, R24, R23 ;  /* 0x0000001718187221 */ /* 0x000fca0000010000 */
[----:B------:R-:W-:Y:S02]  /*8940*/  MOV R35, R24 ;  /* 0x0000001800237202 */ /* 0x000fe40000000f00 */
[----:B------:R-:W-:-:S07]  /*8950*/  MOV R26, R38 ;  /* 0x00000026001a7202 */ /* 0x000fce0000000f00 */
[----:B------:R-:W-:Y:S05]  /*8960*/  WARPSYNC.COLLECTIVE R30, `(.L_x_2870) ;  /* 0x000000001e087348 */ /* 0x000fea0003c00000 */
[----:B------:R0:W1:Y:S02]  /*8970*/  SHFL.BFLY P2, R38, R35, R32, R33 ;  /* 0x0c00002023267389 */ /* 0x0000640000040021 */
[----:B01----:R-:W-:Y:S01]  /*8980*/  ENDCOLLECTIVE ;  /* 0x000000000000791b */ /* 0x003fe20003800000 */
.L_x_2870:
[----:B------:R-:W-:Y:S01]  /*8990*/  FADD.FTZ R26, R25, R26 ;  /* 0x0000001a191a7221 */ /* 0x000fe20000010000 */
[----:B------:R-:W-:-:S04]  /*89a0*/  HFMA2.MMA R32, -RZ, RZ, 0, 1.1920928955078125e-07 ;  /* 0x00000002ff207435 */ /* 0x000fc800000001ff */
[----:B------:R-:W-:Y:S02]  /*89b0*/  MOV R35, R26 ;  /* 0x0000001a00237202 */ /* 0x000fe40000000f00 */
[----:B------:R-:W-:-:S07]  /*89c0*/  MOV R27, R38 ;  /* 0x00000026001b7202 */ /* 0x000fce0000000f00 */
[----:B------:R-:W-:Y:S05]  /*89d0*/  WARPSYNC.COLLECTIVE R30, `(.L_x_2871) ;  /* 0x000000001e087348 */ /* 0x000fea0003c00000 */
[----:B------:R0:W1:Y:S02]  /*89e0*/  SHFL.BFLY P2, R38, R35, R32, R33 ;  /* 0x0c00002023267389 */ /* 0x0000640000040021 */
[----:B01----:R-:W-:Y:S01]  /*89f0*/  ENDCOLLECTIVE ;  /* 0x000000000000791b */ /* 0x003fe20003800000 */
.L_x_2871:
[----:B------:R-:W-:-:S05]  /*8a00*/  FADD.FTZ R27, R24, R27 ;  /* 0x0000001b181b7221 */ /* 0x000fca0000010000 */
[----:B------:R-:W-:Y:S02]  /*8a10*/  MOV R35, R27 ;  /* 0x0000001b00237202 */ /* 0x000fe40000000f00 */
[----:B------:R-:W-:-:S07]  /*8a20*/  MOV R29, R38 ;  /* 0x00000026001d7202 */ /* 0x000fce0000000f00 */
[----:B------:R-:W-:Y:S05]  /*8a30*/  WARPSYNC.COLLECTIVE R30, `(.L_x_2872) ;  /* 0x000000001e087348 */ /* 0x000fea0003c00000 */
[----:B------:R0:W1:Y:S02]  /*8a40*/  SHFL.BFLY P2, R38, R35, R32, R33 ;  /* 0x0c00002023267389 */ /* 0x0000640000040021 */
[----:B01----:R-:W-:Y:S01]  /*8a50*/  ENDCOLLECTIVE ;  /* 0x000000000000791b */ /* 0x003fe20003800000 */
.L_x_2872:
[----:B------:R-:W-:Y:S01]  /*8a60*/  FADD.FTZ R29, R26, R29 ;  /* 0x0000001d1a1d7221 */ /* 0x000fe20000010000 */
[----:B------:R-:W-:-:S04]  /*8a70*/  HFMA2.MMA R32, -RZ, RZ, 0, 5.9604644775390625e-08 ;  /* 0x00000001ff207435 */ /* 0x000fc800000001ff */
[----:B------:R-:W-:Y:S02]  /*8a80*/  MOV R35, R29 ;  /* 0x0000001d00237202 */ /* 0x000fe40000000f00 */
[----:B------:R-:W-:-:S07]  /*8a90*/  MOV R22, R38 ;  /* 0x0000002600167202 */ /* 0x000fce0000000f00 */
[----:B------:R-:W-:Y:S05]  /*8aa0*/  WARPSYNC.COLLECTIVE R30, `(.L_x_2873) ;  /* 0x000000001e087348 */ /* 0x000fea0003c00000 */
[----:B------:R0:W1:Y:S02]  /*8ab0*/  SHFL.BFLY P2, R38, R35, R32, R33 ;  /* 0x0c00002023267389 */ /* 0x0000640000040021 */
[----:B01----:R-:W-:Y:S01]  /*8ac0*/  ENDCOLLECTIVE ;  /* 0x000000000000791b */ /* 0x003fe20003800000 */
.L_x_2873:
[----:B------:R-:W-:-:S05]  /*8ad0*/  FADD.FTZ R22, R27, R22 ;  /* 0x000000161b167221 */ /* 0x000fca0000010000 */
[----:B------:R-:W-:Y:S02]  /*8ae0*/  MOV R35, R22 ;  /* 0x0000001600237202 */ /* 0x000fe40000000f00 */
[----:B------:R-:W-:-:S07]  /*8af0*/  MOV R28, R38 ;  /* 0x00000026001c7202 */ /* 0x000fce0000000f00 */
[----:B------:R-:W-:Y:S05]  /*8b00*/  WARPSYNC.COLLECTIVE R30, `(.L_x_2874) ;  /* 0x000000001e087348 */ /* 0x000fea0003c00000 */
[----:B------:R0:W1:Y:S02]  /*8b10*/  SHFL.BFLY P2, R38, R35, R32, R33 ;  /* 0x0c00002023267389 */ /* 0x0000640000040021 */
[----:B01----:R-:W-:Y:S01]  /*8b20*/  ENDCOLLECTIVE ;  /* 0x000000000000791b */ /* 0x003fe20003800000 */
.L_x_2874:
[----:B------:R-:W-:Y:S01]  /*8b30*/  FADD.FTZ R28, R29, R28 ;  /* 0x0000001c1d1c7221 */ /* 0x000fe20000010000 */
[----:B------:R-:W-:Y:S06]  /*8b40*/  BRA `(.L_x_2875) ;  /* 0xffffffec00107947 */ /* 0x000fec000383ffff */
.L_x_2854:
        /* <DEDUP_REMOVED lines=8> */
.L_x_2877:
[----:B------:R-:W-:Y:S05]  /*8bd0*/  BSYNC B1 ;  /* 0x0000000000017941 */ /* 0x000fea0003800000 */
.L_x_2876:
        /* <DEDUP_REMOVED lines=8> */
.L_x_2878:
[----:B------:R-:W-:Y:S01]  /*8c60*/  FADD.FTZ R25, R25, R22 ;  /* 0x0000001619197221 */ /* 0x000fe20000010000 */
[----:B------:R-:W-:-:S04]  /*8c70*/  HFMA2.MMA R32, -RZ, RZ, 0, 2.384185791015625e-07 ;  /* 0x00000004ff207435 */ /* 0x000fc800000001ff */
[----:B------:R-:W-:Y:S02]  /*8c80*/  MOV R35, R25 ;  /* 0x0000001900237202 */ /* 0x000fe40000000f00 */
[----:B------:R-:W-:-:S07]  /*8c90*/  MOV R24, R38 ;  /* 0x0000002600187202 */ /* 0x000fce0000000f00 */
[----:B------:R-:W-:Y:S05]  /*8ca0*/  WARPSYNC.COLLECTIVE R30, `(.L_x_2879) ;  /* 0x000000001e087348 */ /* 0x000fea0003c00000 */
[----:B------:R0:W1:Y:S02]  /*8cb0*/  SHFL.BFLY P2, R38, R35, R32, R33 ;  /* 0x0c00002023267389 */ /* 0x0000640000040021 */
[----:B01----:R-:W-:Y:S01]  /*8cc0*/  ENDCOLLECTIVE ;  /* 0x000000000000791b */ /* 0x003fe20003800000 */
.L_x_2879:
[----:B------:R-:W-:-:S05]  /*8cd0*/  FADD.FTZ R24, R24, R23 ;  /* 0x0000001718187221 */ /* 0x000fca0000010000 */
[----:B------:R-:W-:Y:S02]  /*8ce0*/  MOV R35, R24 ;  /* 0x0000001800237202 */ /* 0x000fe40000000f00 */
[----:B------:R-:W-:-:S07]  /*8cf0*/  MOV R26, R38 ;  /* 0x00000026001a7202 */ /* 0x000fce0000000f00 */
[----:B------:R-:W-:Y:S05]  /*8d00*/  WARPSYNC.COLLECTIVE R30, `(.L_x_2880) ;  /* 0x000000001e087348 */ /* 0x000fea0003c00000 */
[----:B------:R0:W1:Y:S02]  /*8d10*/  SHFL.BFLY P2, R38, R35, R32, R33 ;  /* 0x0c00002023267389 */ /* 0x0000640000040021 */
[----:B01----:R-:W-:Y:S01]  /*8d20*/  ENDCOLLECTIVE ;  /* 0x000000000000791b */ /* 0x003fe20003800000 */
.L_x_2880:
[----:B------:R-:W-:Y:S01]  /*8d30*/  FADD.FTZ R26, R25, R26 ;  /* 0x0000001a191a7221 */ /* 0x000fe20000010000 */
[----:B------:R-:W-:-:S04]  /*8d40*/  HFMA2.MMA R32, -RZ, RZ, 0, 1.1920928955078125e-07 ;  /* 0x00000002ff207435 */ /* 0x000fc800000001ff */
[----:B------:R-:W-:Y:S02]  /*8d50*/  MOV R35, R26 ;  /* 0x0000001a00237202 */ /* 0x000fe40000000f00 */
[----:B------:R-:W-:-:S07]  /*8d60*/  MOV R27, R38 ;  /* 0x00000026001b7202 */ /* 0x000fce0000000f00 */
[----:B------:R-:W-:Y:S05]  /*8d70*/  WARPSYNC.COLLECTIVE R30, `(.L_x_2881) ;  /* 0x000000001e087348 */ /* 0x000fea0003c00000 */
[----:B------:R0:W1:Y:S02]  /*8d80*/  SHFL.BFLY P2, R38, R35, R32, R33 ;  /* 0x0c00002023267389 */ /* 0x0000640000040021 */
[----:B01----:R-:W-:Y:S01]  /*8d90*/  ENDCOLLECTIVE ;  /* 0x000000000000791b */ /* 0x003fe20003800000 */
.L_x_2881:
[----:B------:R-:W-:-:S05]  /*8da0*/  FADD.FTZ R27, R24, R27 ;  /* 0x0000001b181b7221 */ /* 0x000fca0000010000 */
[----:B------:R-:W-:Y:S02]  /*8db0*/  MOV R35, R27 ;  /* 0x0000001b00237202 */ /* 0x000fe40000000f00 */
[----:B------:R-:W-:-:S07]  /*8dc0*/  MOV R29, R38 ;  /* 0x00000026001d7202 */ /* 0x000fce0000000f00 */
[----:B------:R-:W-:Y:S05]  /*8dd0*/  WARPSYNC.COLLECTIVE R30, `(.L_x_2882) ;  /* 0x000000001e087348 */ /* 0x000fea0003c00000 */
[----:B------:R0:W1:Y:S02]  /*8de0*/  SHFL.BFLY P2, R38, R35, R32, R33 ;  /* 0x0c00002023267389 */ /* 0x0000640000040021 */
[----:B01----:R-:W-:Y:S01]  /*8df0*/  ENDCOLLECTIVE ;  /* 0x000000000000791b */ /* 0x003fe20003800000 */
.L_x_2882:
[----:B------:R-:W-:Y:S01]  /*8e00*/  FADD.FTZ R29, R26, R29 ;  /* 0x0000001d1a1d7221 */ /* 0x000fe20000010000 */
[----:B------:R-:W-:-:S04]  /*8e10*/  HFMA2.MMA R32, -RZ, RZ, 0, 5.9604644775390625e-08 ;  /* 0x00000001ff207435 */ /* 0x000fc800000001ff */
[----:B------:R-:W-:Y:S02]  /*8e20*/  MOV R35, R29 ;  /* 0x0000001d00237202 */ /* 0x000fe40000000f00 */
[----:B------:R-:W-:-:S07]  /*8e30*/  MOV R22, R38 ;  /* 0x0000002600167202 */ /* 0x000fce0000000f00 */
[----:B------:R-:W-:Y:S05]  /*8e40*/  WARPSYNC.COLLECTIVE R30, `(.L_x_2883) ;  /* 0x000000001e087348 */ /* 0x000fea0003c00000 */
[----:B------:R0:W1:Y:S02]  /*8e50*/  SHFL.BFLY P2, R38, R35, R32, R33 ;  /* 0x0c00002023267389 */ /* 0x0000640000040021 */
[----:B01----:R-:W-:Y:S01]  /*8e60*/  ENDCOLLECTIVE ;  /* 0x000000000000791b */ /* 0x003fe20003800000 */
.L_x_2883:
[----:B------:R-:W-:-:S05]  /*8e70*/  FADD.FTZ R22, R27, R22 ;  /* 0x000000161b167221 */ /* 0x000fca0000010000 */
[----:B------:R-:W-:Y:S02]  /*8e80*/  MOV R35, R22 ;  /* 0x0000001600237202 */ /* 0x000fe40000000f00 */
[----:B------:R-:W-:-:S07]  /*8e90*/  MOV R28, R38 ;  /* 0x00000026001c7202 */ /* 0x000fce0000000f00 */
[----:B------:R-:W-:Y:S05]  /*8ea0*/  WARPSYNC.COLLECTIVE R30, `(.L_x_2884) ;  /* 0x000000001e087348 */ /* 0x000fea0003c00000 */
[----:B------:R0:W1:Y:S02]  /*8eb0*/  SHFL.BFLY P2, R38, R35, R32, R33 ;  /* 0x0c00002023267389 */ /* 0x0000640000040021 */
[----:B01----:R-:W-:Y:S01]  /*8ec0*/  ENDCOLLECTIVE ;  /* 0x000000000000791b */ /* 0x003fe20003800000 */
.L_x_2884:
[----:B------:R-:W-:Y:S01]  /*8ed0*/  FADD.FTZ R28, R29, R28 ;  /* 0x0000001c1d1c7221 */ /* 0x000fe20000010000 */
[----:B------:R-:W-:Y:S06]  /*8ee0*/  BRA `(.L_x_2885) ;  /* 0xffffffe800b87947 */ /* 0x000fec000383ffff */
.L_x_2855:
        /* <DEDUP_REMOVED lines=8> */
.L_x_2887:
[----:B------:R-:W-:Y:S05]  /*8f70*/  BSYNC B0 ;  /* 0x0000000000007941 */ /* 0x000fea0003800000 */
.L_x_2886:
        /* <DEDUP_REMOVED lines=10> */
.L_x_2888:
        /* <DEDUP_REMOVED lines=15> */
.L_x_2889:
[----:B------:R-:W-:Y:S02]  /*9110*/  MOV R35, R34 ;  /* 0x0000002200237202 */ /* 0x000fe40000000f00 */
[----:B------:R-:W-:-:S07]  /*9120*/  MOV R23, R38 ;  /* 0x0000002600177202 */ /* 0x000fce0000000f00 */
[----:B------:R-:W-:Y:S05]  /*9130*/  WARPSYNC.COLLECTIVE R30, `(.L_x_2890) ;  /* 0x000000001e087348 */ /* 0x000fea0003c00000 */
[----:B------:R0:W1:Y:S02]  /*9140*/  SHFL.BFLY P2, R38, R35, R32, R33 ;  /* 0x0c00002023267389 */ /* 0x0000640000040021 */
[----:B01----:R-:W-:Y:S01]  /*9150*/  ENDCOLLECTIVE ;  /* 0x000000000000791b */ /* 0x003fe20003800000 */
.L_x_2890:
        /* <DEDUP_REMOVED lines=10> */
.L_x_2891:
[----:B------:R-:W-:-:S05]  /*9200*/  FADD.FTZ R23, R34, R37 ;  /* 0x0000002522177221 */ /* 0x000fca0000010000 */
[----:B------:R-:W-:Y:S02]  /*9210*/  MOV R35, R23 ;  /* 0x0000001700237202 */ /* 0x000fe40000000f00 */
[----:B------:R-:W-:-:S07]  /*9220*/  MOV R39, R38 ;  /* 0x0000002600277202 */ /* 0x000fce0000000f00 */
[----:B------:R-:W-:Y:S05]  /*9230*/  WARPSYNC.COLLECTIVE R30, `(.L_x_2892) ;  /* 0x000000001e087348 */ /* 0x000fea0003c00000 */
[----:B------:R0:W1:Y:S02]  /*9240*/  SHFL.BFLY P2, R38, R35, R32, R33 ;  /* 0x0c00002023267389 */ /* 0x0000640000040021 */
[----:B01----:R-:W-:Y:S01]  /*9250*/  ENDCOLLECTIVE ;  /* 0x000000000000791b */ /* 0x003fe20003800000 */
.L_x_2892:
        /* <DEDUP_REMOVED lines=8> */
.L_x_2893:
        /* <DEDUP_REMOVED lines=10> */
.L_x_2894:
[----:B------:R-:W-:Y:S01]  /*9380*/  FADD.FTZ R36, R39, R36 ;  /* 0x0000002427247221 */ /* 0x000fe20000010000 */
[----:B------:R-:W-:Y:S01]  /*9390*/  HFMA2.MMA R32, -RZ, RZ, 0, 4.76837158203125e-07 ;  /* 0x00000008ff207435 */ /* 0x000fe200000001ff */
[----:B------:R-:W-:Y:S02]  /*93a0*/  MOV R35, R31 ;  /* 0x0000001f00237202 */ /* 0x000fe40000000f00 */
[----:B------:R-:W-:-:S08]  /*93b0*/  MOV R34, R38 ;  /* 0x0000002600227202 */ /* 0x000fd00000000f00 */
[----:B------:R-:W-:Y:S05]  /*93c0*/  WARPSYNC.COLLECTIVE R30, `(.L_x_2895) ;  /* 0x000000001e087348 */ /* 0x000fea0003c00000 */
[----:B------:R0:W1:Y:S02]  /*93d0*/  SHFL.BFLY P2, R38, R35, R32, R33 ;  /* 0x0c00002023267389 */ /* 0x0000640000040021 */
[----:B01----:R-:W-:Y:S01]  /*93e0*/  ENDCOLLECTIVE ;  /* 0x000000000000791b */ /* 0x003fe20003800000 */
.L_x_2895:
        /* <DEDUP_REMOVED lines=8> */
.L_x_2896:
[----:B------:R-:W-:Y:S01]  /*9470*/  FADD.FTZ R26, R26, R31 ;  /* 0x0000001f1a1a7221 */ /* 0x000fe20000010000 */
[----:B------:R-:W-:-:S04]  /*9480*/  HFMA2.MMA R32, -RZ, RZ, 0, 2.384185791015625e-07 ;  /* 0x00000004ff207435 */ /* 0x000fc800000001ff */
[----:B------:R-:W-:Y:S02]  /*9490*/  MOV R35, R26 ;  /* 0x0000001a00237202 */ /* 0x000fe40000000f00 */
[----:B------:R-:W-:-:S07]  /*94a0*/  MOV R27, R38 ;  /* 0x00000026001b7202 */ /* 0x000fce0000000f00 */
[----:B------:R-:W-:Y:S05]  /*94b0*/  WARPSYNC.COLLECTIVE R30, `(.L_x_2897) ;  /* 0x000000001e087348 */ /* 0x000fea0003c00000 */
[----:B------:R0:W1:Y:S02]  /*94c0*/  SHFL.BFLY P2, R38, R35, R32, R33 ;  /* 0x0c00002023267389 */ /* 0x0000640000040021 */
[----:B01----:R-:W-:Y:S01]  /*94d0*/  ENDCOLLECTIVE ;  /* 0x000000000000791b */ /* 0x003fe20003800000 */
.L_x_2897:
[----:B------:R-:W-:-:S05]  /*94e0*/  FADD.FTZ R27, R27, R40 ;  /* 0x000000281b1b7221 */ /* 0x000fca0000010000 */
[----:B------:R-:W-:Y:S02]  /*94f0*/  MOV R35, R27 ;  /* 0x0000001b00237202 */ /* 0x000fe40000000f00 */
[----:B------:R-:W-:-:S07]  /*9500*/  MOV R25, R38 ;  /* 0x0000002600197202 */ /* 0x000fce0000000f00 */
[----:B------:R-:W-:Y:S05]  /*9510*/  WARPSYNC.COLLECTIVE R30, `(.L_x_2898) ;  /* 0x000000001e087348 */ /* 0x000fea0003c00000 */
[----:B------:R0:W1:Y:S02]  /*9520*/  SHFL.BFLY P2, R38, R35, R32, R33 ;  /* 0x0c00002023267389 */ /* 0x0000640000040021 */
[----:B01----:R-:W-:Y:S01]  /*9530*/  ENDCOLLECTIVE ;  /* 0x000000000000791b */ /* 0x003fe20003800000 */
.L_x_2898:
[----:B------:R-:W-:Y:S01]  /*9540*/  FADD.FTZ R25, R26, R25 ;  /* 0x000000191a197221 */ /* 0x000fe20000010000 */
[----:B------:R-:W-:-:S04]  /*9550*/  HFMA2.MMA R32, -RZ, RZ, 0, 1.1920928955078125e-07 ;  /* 0x00000002ff207435 */ /* 0x000fc800000001ff */
[----:B------:R-:W-:Y:S02]  /*9560*/  MOV R35, R25 ;  /* 0x0000001900237202 */ /* 0x000fe40000000f00 */
[----:B------:R-:W-:-:S07]  /*9570*/  MOV R40, R38 ;  /* 0x0000002600287202 */ /* 0x000fce0000000f00 */
[----:B------:R-:W-:Y:S05]  /*9580*/  WARPSYNC.COLLECTIVE R30, `(.L_x_2899) ;  /* 0x000000001e087348 */ /* 0x000fea0003c00000 */
[----:B------:R0:W1:Y:S02]  /*9590*/  SHFL.BFLY P2, R38, R35, R32, R33 ;  /* 0x0c00002023267389 */ /* 0x0000640000040021 */
[----:B01----:R-:W-:Y:S01]  /*95a0*/  ENDCOLLECTIVE ;  /* 0x000000000000791b */ /* 0x003fe20003800000 */
.L_x_2899:
[----:B------:R-:W-:-:S05]  /*95b0*/  FADD.FTZ R24, R27, R40 ;  /* 0x000000281b187221 */ /* 0x000fca0000010000 */
[----:B------:R-:W-:Y:S02]  /*95c0*/  MOV R35, R24 ;  /* 0x0000001800237202 */ /* 0x000fe40000000f00 */
[----:B------:R-:W-:-:S07]  /*95d0*/  MOV R26, R38 ;  /* 0x00000026001a7202 */ /* 0x000fce0000000f00 */
[----:B------:R-:W-:Y:S05]  /*95e0*/  WARPSYNC.COLLECTIVE R30, `(.L_x_2900) ;  /* 0x000000001e087348 */ /* 0x000fea0003c00000 */
[----:B------:R0:W1:Y:S02]  /*95f0*/  SHFL.BFLY P2, R38, R35, R32, R33 ;  /* 0x0c00002023267389 */ /* 0x0000640000040021 */
[----:B01----:R-:W-:Y:S01]  /*9600*/  ENDCOLLECTIVE ;  /* 0x000000000000791b */ /* 0x003fe20003800000 */
.L_x_2900:
[----:B------:R-:W-:Y:S01]  /*9610*/  FADD.FTZ R26, R25, R26 ;  /* 0x0000001a191a7221 */ /* 0x000fe20000010000 */
[----:B------:R-:W-:-:S04]  /*9620*/  HFMA2.MMA R32, -RZ, RZ, 0, 5.9604644775390625e-08 ;  /* 0x00000001ff207435 */ /* 0x000fc800000001ff */
[----:B------:R-:W-:Y:S02]  /*9630*/  MOV R35, R26 ;  /* 0x0000001a00237202 */ /* 0x000fe40000000f00 */
[----:B------:R-:W-:-:S07]  /*9640*/  MOV R27, R38 ;  /* 0x00000026001b7202 */ /* 0x000fce0000000f00 */
[----:B------:R-:W-:Y:S05]  /*9650*/  WARPSYNC.COLLECTIVE R30, `(.L_x_2901) ;  /* 0x000000001e087348 */ /* 0x000fea0003c00000 */
[----:B------:R0:W1:Y:S02]  /*9660*/  SHFL.BFLY P2, R38, R35, R32, R33 ;  /* 0x0c00002023267389 */ /* 0x0000640000040021 */
[----:B01----:R-:W-:Y:S01]  /*9670*/  ENDCOLLECTIVE ;  /* 0x000000000000791b */ /* 0x003fe20003800000 */
.L_x_2901:
[----:B------:R-:W-:-:S05]  /*9680*/  FADD.FTZ R27, R24, R27 ;  /* 0x0000001b181b7221 */ /* 0x000fca0000010000 */
[----:B------:R-:W-:Y:S02]  /*9690*/  MOV R35, R27 ;  /* 0x0000001b00237202 */ /* 0x000fe40000000f00 */
[----:B------:R-:W-:-:S07]  /*96a0*/  MOV R25, R38 ;  /* 0x0000002600197202 */ /* 0x000fce0000000f00 */
[----:B------:R-:W-:Y:S05]  /*96b0*/  WARPSYNC.COLLECTIVE R30, `(.L_x_2902) ;  /* 0x000000001e087348 */ /* 0x000fea0003c00000 */
[----:B------:R0:W1:Y:S02]  /*96c0*/  SHFL.BFLY P2, R38, R35, R32, R33 ;  /* 0x0c00002023267389 */ /* 0x0000640000040021 */
[----:B01----:R-:W-:Y:S01]  /*96d0*/  ENDCOLLECTIVE ;  /* 0x000000000000791b */ /* 0x003fe20003800000 */
.L_x_2902:
[----:B------:R-:W-:Y:S01]  /*96e0*/  FADD.FTZ R25, R26, R25 ;  /* 0x000000191a197221 */ /* 0x000fe20000010000 */
[----:B------:R-:W-:Y:S01]  /*96f0*/  HFMA2.MMA R32, -RZ, RZ, 0, 4.76837158203125e-07 ;  /* 0x00000008ff207435 */ /* 0x000fe200000001ff */
[----:B------:R-:W-:Y:S02]  /*9700*/  MOV R35, R23 ;  /* 0x0000001700237202 */ /* 0x000fe40000000f00 */
[----:B------:R-:W-:-:S08]  /*9710*/  MOV R24, R38 ;  /* 0x0000002600187202 */ /* 0x000fd00000000f00 */
[----:B------:R-:W-:Y:S05]  /*9720*/  WARPSYNC.COLLECTIVE R30, `(.L_x_2903) ;  /* 0x000000001e087348 */ /* 0x000fea0003c00000 */
[----:B------:R0:W1:Y:S02]  /*9730*/  SHFL.BFLY P2, R38, R35, R32, R33 ;  /* 0x0c00002023267389 */ /* 0x0000640000040021 */
[----:B01----:R-:W-:Y:S01]  /*9740*/  ENDCOLLECTIVE ;  /* 0x000000000000791b */ /* 0x003fe20003800000 */
.L_x_2903:
[----:B------:R-:W-:Y:S01]  /*9750*/  FADD.FTZ R24, R27, R24 ;  /* 0x000000181b187221 */ /* 0x000fe20000010000 */
[----:B------:R-:W-:Y:S02]  /*9760*/  MOV R35, R22 ;  /* 0x0000001600237202 */ /* 0x000fe40000000f00 */
[----:B------:R-:W-:-:S07]  /*9770*/  MOV R28, R38 ;  /* 0x00000026001c7202 */ /* 0x000fce0000000f00 */
[----:B------:R-:W-:Y:S05]  /*9780*/  WARPSYNC.COLLECTIVE R30, `(.L_x_2904) ;  /* 0x000000001e087348 */ /* 0x000fea0003c00000 */
[----:B------:R0:W1:Y:S02]  /*9790*/  SHFL.BFLY P2, R38, R35, R32, R33 ;  /* 0x0c00002023267389 */ /* 0x0000640000040021 */
[----:B01----:R-:W-:Y:S01]  /*97a0*/  ENDCOLLECTIVE ;  /* 0x000000000000791b */ /* 0x003fe20003800000 */
.L_x_2904:
        /* <DEDUP_REMOVED lines=13> */
.L_x_2905:
[----:B------:R-:W-:-:S05]  /*9880*/  FADD.FTZ R31, R41, R22 ;  /* 0x00000016291f7221 */ /* 0x000fca0000010000 */
[----:B------:R-:W-:Y:S02]  /*9890*/  MOV R35, R31 ;  /* 0x0000001f00237202 */ /* 0x000fe40000000f00 */
[----:B------:R-:W-:-:S07]  /*98a0*/  MOV R41, R38 ;  /* 0x0000002600297202 */ /* 0x000fce0000000f00 */
[----:B------:R-:W-:Y:S05]  /*98b0*/  WARPSYNC.COLLECTIVE R30, `(.L_x_2906) ;  /* 0x000000001e087348 */ /* 0x000fea0003c00000 */
[----:B------:R0:W1:Y:S02]  /*98c0*/  SHFL.BFLY P2, R38, R35, R32, R33 ;  /* 0x0c00002023267389 */ /* 0x0000640000040021 */
[----:B01----:R-:W-:Y:S01]  /*98d0*/  ENDCOLLECTIVE ;  /* 0x000000000000791b */ /* 0x003fe20003800000 */
.L_x_2906:
        /* <DEDUP_REMOVED lines=8> */
.L_x_2907:
[----:B------:R-:W-:Y:S02]  /*9960*/  MOV R35, R43 ;  /* 0x0000002b00237202 */ /* 0x000fe40000000f00 */
[----:B------:R-:W-:-:S07]  /*9970*/  MOV R19, R38 ;  /* 0x0000002600137202 */ /* 0x000fce0000000f00 */
[----:B------:R-:W-:Y:S05]  /*9980*/  WARPSYNC.COLLECTIVE R30, `(.L_x_2908) ;  /* 0x000000001e087348 */ /* 0x000fea0003c00000 */
[----:B------:R0:W1:Y:S02]  /*9990*/  SHFL.BFLY P2, R38, R35, R32, R33 ;  /* 0x0c00002023267389 */ /* 0x0000640000040021 */
[----:B01----:R-:W-:Y:S01]  /*99a0*/  ENDCOLLECTIVE ;  /* 0x000000000000791b */ /* 0x003fe20003800000 */
.L_x_2908:
        /* <DEDUP_REMOVED lines=10> */
.L_x_2909:
        /* <DEDUP_REMOVED lines=8> */
.L_x_2910:
        /* <DEDUP_REMOVED lines=9> */
.L_x_2911:
        /* <DEDUP_REMOVED lines=9> */
.L_x_2912:
[----:B------:R-:W-:Y:S01]  /*9bf0*/  FADD.FTZ R21, R21, R18 ;  /* 0x0000001215157221 */ /* 0x000fe20000010000 */
[----:B------:R-:W-:-:S04]  /*9c00*/  HFMA2.MMA R32, -RZ, RZ, 0, 2.384185791015625e-07 ;  /* 0x00000004ff207435 */ /* 0x000fc800000001ff */
[----:B------:R-:W-:Y:S02]  /*9c10*/  MOV R35, R21 ;  /* 0x0000001500237202 */ /* 0x000fe40000000f00 */
[----:B------:R-:W-:-:S07]  /*9c20*/  MOV R20, R38 ;  /* 0x0000002600147202 */ /* 0x000fce0000000f00 */
[----:B------:R-:W-:Y:S05]  /*9c30*/  WARPSYNC.COLLECTIVE R30, `(.L_x_2913) ;  /* 0x000000001e087348 */ /* 0x000fea0003c00000 */
[----:B------:R0:W1:Y:S02]  /*9c40*/  SHFL.BFLY P2, R38, R35, R32, R33 ;  /* 0x0c00002023267389 */ /* 0x0000640000040021 */
[----:B01----:R-:W-:Y:S01]  /*9c50*/  ENDCOLLECTIVE ;  /* 0x000000000000791b */ /* 0x003fe20003800000 */
.L_x_2913:
[----:B------:R-:W-:-:S05]  /*9c60*/  FADD.FTZ R40, R20, R19 ;  /* 0x0000001314287221 */ /* 0x000fca0000010000 */
[----:B------:R-:W-:Y:S02]  /*9c70*/  MOV R35, R40 ;  /* 0x0000002800237202 */ /* 0x000fe40000000f00 */
[----:B------:R-:W-:-:S07]  /*9c80*/  MOV R18, R38 ;  /* 0x0000002600127202 */ /* 0x000fce0000000f00 */
[----:B------:R-:W-:Y:S05]  /*9c90*/  WARPSYNC.COLLECTIVE R30, `(.L_x_2914) ;  /* 0x000000001e087348 */ /* 0x000fea0003c00000 */
[----:B------:R0:W1:Y:S02]  /*9ca0*/  SHFL.BFLY P2, R38, R35, R32, R33 ;  /* 0x0c00002023267389 */ /* 0x0000640000040021 */
[----:B01----:R-:W-:Y:S01]  /*9cb0*/  ENDCOLLECTIVE ;  /* 0x000000000000791b */ /* 0x003fe20003800000 */
.L_x_2914:
        /* <DEDUP_REMOVED lines=9> */
.L_x_2915:
        /* <DEDUP_REMOVED lines=12> */
.L_x_2916:
        /* <DEDUP_REMOVED lines=9> */
.L_x_2917:
[----:B------:R-:W-:-:S05]  /*9ea0*/  FADD.FTZ R40, R41, R40 ;  /* 0x0000002829287221 */ /* 0x000fca0000010000 */
[----:B------:R-:W-:Y:S02]  /*9eb0*/  MOV R35, R40 ;  /* 0x0000002800237202 */ /* 0x000fe40000000f00 */
[----:B------:R-:W-:-:S07]  /*9ec0*/  MOV R27, R38 ;  /* 0x00000026001b7202 */ /* 0x000fce0000000f00 */
[----:B------:R-:W-:Y:S05]  /*9ed0*/  WARPSYNC.COLLECTIVE R30, `(.L_x_2918) ;  /* 0x000000001e087348 */ /* 0x000fea0003c00000 */
[----:B------:R0:W1:Y:S02]  /*9ee0*/  SHFL.BFLY P2, R38, R35, R32, R33 ;  /* 0x0c00002023267389 */ /* 0x0000640000040021 */
[----:B01----:R-:W-:Y:S01]  /*9ef0*/  ENDCOLLECTIVE ;  /* 0x000000000000791b */ /* 0x003fe20003800000 */
.L_x_2918:
[----:B------:R-:W-:Y:S01]  /*9f00*/  FADD.FTZ R22, R42, R27 ;  /* 0x0000001b2a167221 */ /* 0x000fe20000010000 */
[----:B------:R-:W-:Y:S06]  /*9f10*/  BRA `(.L_x_2919) ;  /* 0xffffffe400247947 */ /* 0x000fec000383ffff */
.L_x_2920:
        /* <DEDUP_REMOVED lines=14> */
.L_x_3044:


//--------------------- .text._ZN13group_norm_v214gn_cuda_kernelI6__halfLi480ELi1ELi32ELi30ELi4096ELb0ELi32ELi960ELi960ELi4ELb1ELi1ELb0ELb0ENS_16CompileConditionILi900EEEEEvPT_PKS4_S7_S7_flPfS8_Pj --------------------------
	.section	.text._ZN13group_norm_v214gn_cuda_kernelI6__halfLi480ELi1ELi32ELi30ELi4096ELb0ELi32ELi960ELi960ELi4ELb1ELi1ELb0ELb0ENS_16CompileConditionILi900EEEEEvPT_PKS4_S7_S7_flPfS8_Pj,"ax",@progbits
	.align	128
        .global         _ZN13group_norm_v214gn_cuda_kernelI6__halfLi480ELi1ELi32ELi30ELi4096ELb0ELi32ELi960ELi960ELi4ELb1ELi1ELb0ELb0ENS_16CompileConditionILi900EEEEEvPT_PKS4_S7_S7_flPfS8_Pj
        .type           _ZN13group_norm_v214gn_cuda_kernelI6__halfLi480ELi1ELi32ELi30ELi4096ELb0ELi32ELi960ELi960ELi4ELb1ELi1ELb0ELb0ENS_16CompileConditionILi900EEEEEvPT_PKS4_S7_S7_flPfS8_Pj,@function
        .size           _ZN13group_norm_v214gn_cuda_kernelI6__halfLi480ELi1ELi32ELi30ELi4096ELb0ELi32ELi960ELi960ELi4ELb1ELi1ELb0ELb0ENS_16CompileConditionILi900EEEEEvPT_PKS4_S7_S7_flPfS8_Pj,(.L_x_3045 - _ZN13group_norm_v214gn_cuda_kernelI6__halfLi480ELi1ELi32ELi30ELi4096ELb0ELi32ELi960ELi960ELi4ELb1ELi1ELb0ELb0ENS_16CompileConditionILi900EEEEEvPT_PKS4_S7_S7_flPfS8_Pj)
        .other          _ZN13group_norm_v214gn_cuda_kernelI6__halfLi480ELi1ELi32ELi30ELi4096ELb0ELi32ELi960ELi960ELi4ELb1ELi1ELb0ELb0ENS_16CompileConditionILi900EEEEEvPT_PKS4_S7_S7_flPfS8_Pj,@"STO_CUDA_ENTRY STV_DEFAULT"
_ZN13group_norm_v214gn_cuda_kernelI6__halfLi480ELi1ELi32ELi30ELi4096ELb0ELi32ELi960ELi960ELi4ELb1ELi1ELb0ELb0ENS_16CompileConditionILi900EEEEEvPT_PKS4_S7_S7_flPfS8_Pj:
.text._ZN13group_norm_v214gn_cuda_kernelI6__halfLi480ELi1ELi32ELi30ELi4096ELb0ELi32ELi960ELi960ELi4ELb1ELi1ELb0ELb0ENS_16CompileConditionILi900EEEEEvPT_PKS4_S7_S7_flPfS8_Pj:
        /* <DEDUP_REMOVED lines=10> */
[----:B------:R-:W-:Y:S01]  /*00a0*/  ULDC.64 UR12, c[0x0][0x240] ;  /* 0x00009000000c7ab9 */ /* 0x000fe20000000a00 */
[----:B------:R-:W2:Y:S01]  /*00b0*/  S2R R8, SR_CTAID.X ;  /* 0x0000000000087919 */ /* 0x000ea20000002500 */
[----:B------:R-:W-:Y:S01]  /*00c0*/  UMOV UR11, UR10 ;  /* 0x0000000a000b7c82 */ /* 0x000fe20008000000 */
[----:B------:R-:W-:Y:S01]  /*00d0*/  ULDC.64 UR6, c[0x0][0x250] ;  /* 0x0000940000067ab9 */ /* 0x000fe20000000a00 */
[----:B------:R-:W-:Y:S01]  /*00e0*/  ISETP.EQ.U32.AND P1, PT, RZ, UR12, PT ;  /* 0x0000000cff007c0c */ /* 0x000fe2000bf22070 */
[----:B------:R-:W-:Y:S02]  /*00f0*/  ULEA UR6, UP0, UR11, UR6, 0x2 ;  /* 0x000000060b067291 */ /* 0x000fe4000f80103f */
[----:B-1----:R-:W-:-:S02]  /*0100*/  ULEA UR5, UR8, UR4, 0x18 ;  /* 0x0000000408057291 */ /* 0x002fc4000f8ec03f */
[----:B------:R-:W-:-:S04]  /*0110*/  UIADD3 UR4, UR4, 0x2d00, URZ ;  /* 0x00002d0004047890 */ /* 0x000fc8000fffe03f */
[----:B------:R-:W-:Y:S01]  /*0120*/  MOV R120, UR5 ;  /* 0x0000000500787c02 */ /* 0x000fe20008000f00 */
[----:B0-----:R-:W-:Y:S01]  /*0130*/  IMAD.WIDE.U32 R2, R28, -0x77777777, RZ ;  /* 0x888888891c027825 */ /* 0x001fe200078e00ff */
[--C-:B------:R-:W-:Y:S01]  /*0140*/  SHF.R.U32.HI R4, RZ, 0x1, R28.reuse ;  /* 0x00000001ff047819 */ /* 0x100fe2000001161c */
[----:B------:R-:W-:Y:S01]  /*0150*/  UMOV UR5, URZ ;  /* 0x0000003f00057c82 */ /* 0x000fe20008000000 */
[----:B------:R-:W-:Y:S01]  /*0160*/  ULEA UR8, UR8, UR4, 0x18 ;  /* 0x0000000408087291 */ /* 0x000fe2000f8ec03f */
[----:B--2---:R-:W-:Y:S01]  /*0170*/  LOP3.LUT R0, R8, 0x7f, RZ, 0xc0, !PT ;  /* 0x0000007f08007812 */ /* 0x004fe200078ec0ff */
[----:B------:R-:W-:Y:S01]  /*0180*/  ULEA.HI.X UR7, UR11, UR7, UR5, 0x2, UP0 ;  /* 0x000000070b077291 */ /* 0x000fe200080f1405 */
[----:B------:R-:W-:Y:S01]  /*0190*/  SHF.R.U32.HI R6, RZ, 0x7, R3 ;  /* 0x00000007ff067819 */ /* 0x000fe20000011603 */
[C---:B------:R-:W-:Y:S01]  /*01a0*/  IMAD R3, R4.reuse, 0x1e, RZ ;  /* 0x0000001e04037824 */ /* 0x040fe200078e02ff */
[----:B------:R-:W-:Y:S01]  /*01b0*/  SHF.L.U32 R7, R4, 0x7, RZ ;  /* 0x0000000704077819 */ /* 0x000fe200000006ff */
[----:B------:R-:W-:Y:S01]  /*01c0*/  UMOV UR4, URZ ;  /* 0x0000003f00047c82 */ /* 0x000fe20008000000 */
[----:B------:R-:W-:Y:S01]  /*01d0*/  LOP3.LUT P0, RZ, R8, 0x7f, RZ, 0xc0, !PT ;  /* 0x0000007f08ff7812 */ /* 0x000fe2000780c0ff */
[----:B------:R-:W-:Y:S01]  /*01e0*/  IMAD R2, R6, -0xf0, R28 ;  /* 0xffffff1006027824 */ /* 0x000fe200078e021c */
[----:B------:R-:W-:-:S02]  /*01f0*/  SHF.R.U32.HI R5, RZ, 0x1, R3 ;  /* 0x00000001ff057819 */ /* 0x000fc40000011603 */
[----:B------:R-:W-:Y:S01]  /*0200*/  SHF.R.U32.HI R4, RZ, 0x2, R3 ;  /* 0x00000002ff047819 */ /* 0x000fe20000011603 */
[----:B------:R-:W-:Y:S01]  /*0210*/  IMAD R115, R2, 0x18, R120 ;  /* 0x0000001802737824 */ /* 0x000fe200078e0278 */
[----:B------:R-:W-:Y:S02]  /*0220*/  LOP3.LUT R5, R5, 0x1, RZ, 0xc0, !PT ;  /* 0x0000000105057812 */ /* 0x000fe400078ec0ff */
[----:B------:R-:W-:Y:S02]  /*0230*/  LOP3.LUT R0, R7, 0xffffff80, R0, 0xe2, !PT ;  /* 0xffffff8007007812 */ /* 0x000fe400078ee200 */
[----:B------:R-:W-:Y:S01]  /*0240*/  IADD3 R0, R3, 0x2, RZ ;  /* 0x0000000203007810 */ /* 0x000fe20007ffe0ff */
[----:B------:R-:W-:Y:S01]  /*0250*/  IMAD R4, R5, 0xf0, R4 ;  /* 0x000000f005047824 */ /* 0x000fe200078e0204 */
[C---:B------:R-:W-:Y:S02]  /*0260*/  IADD3 R8, R3.reuse, 0x6, RZ ;  /* 0x0000000603087810 */ /* 0x040fe40007ffe0ff */
[----:B------:R-:W-:Y:S01]  /*0270*/  IADD3 R10, R3, 0x8, RZ ;  /* 0x00000008030a7810 */ /* 0x000fe20007ffe0ff */
[----:B------:R-:W-:Y:S01]  /*0280*/  IMAD R4, R4, 0x18, R120 ;  /* 0x0000001804047824 */ /* 0x000fe200078e0278 */
[----:B------:R-:W-:-:S02]  /*0290*/  LEA R115, R6, R115, 0x3 ;  /* 0x0000007306737211 */ /* 0x000fc400078e18ff */
[C---:B------:R-:W-:Y:S02]  /*02a0*/  IADD3 R6, R3.reuse, 0x4, RZ ;  /* 0x0000000403067810 */ /* 0x040fe40007ffe0ff */
[----:B------:R-:W-:Y:S02]  /*02b0*/  SHF.R.U32.HI R5, RZ, 0x1, R0 ;  /* 0x00000001ff057819 */ /* 0x000fe40000011600 */
[----:B------:R-:W-:Y:S02]  /*02c0*/  IADD3 R12, R3, 0xa, RZ ;  /* 0x0000000a030c7810 */ /* 0x000fe40007ffe0ff */
[----:B------:R-:W-:Y:S02]  /*02d0*/  SHF.R.U32.HI R9, RZ, 0x1, R8 ;  /* 0x00000001ff097819 */ /* 0x000fe40000011608 */
[----:B------:R-:W-:Y:S02]  /*02e0*/  SHF.R.U32.HI R11, RZ, 0x1, R10 ;  /* 0x00000001ff0b7819 */ /* 0x000fe4000001160a */
[----:B------:R-:W-:-:S02]  /*02f0*/  SHF.R.U32.HI R0, RZ, 0x2, R0 ;  /* 0x00000002ff007819 */ /* 0x000fc40000011600 */
[----:B------:R-:W-:Y:S02]  /*0300*/  SHF.R.U32.HI R7, RZ, 0x1, R6 ;  /* 0x00000001ff077819 */ /* 0x000fe40000011606 */
[----:B------:R-:W-:Y:S02]  /*0310*/  LOP3.LUT R5, R5, 0x1, RZ, 0xc0, !PT ;  /* 0x0000000105057812 */ /* 0x000fe400078ec0ff */
[----:B------:R-:W-:Y:S02]  /*0320*/  SHF.R.U32.HI R8, RZ, 0x2, R8 ;  /* 0x00000002ff087819 */ /* 0x000fe40000011608 */
[----:B------:R-:W-:Y:S01]  /*0330*/  SHF.R.U32.HI R13, RZ, 0x1, R12 ;  /* 0x00000001ff0d7819 */ /* 0x000fe2000001160c */
[----:B------:R-:W-:Y:S01]  /*0340*/  IMAD R5, R5, 0xf0, R0 ;  /* 0x000000f005057824 */ /* 0x000fe200078e0200 */
        /* <DEDUP_REMOVED lines=10> */
[----:B------:R-:W-:-:S02]  /*03f0*/  IADD3 R0, R3, 0xc, RZ ;  /* 0x0000000c03007810 */ /* 0x000fc40007ffe0ff */
[----:B------:R-:W-:Y:S01]  /*0400*/  IADD3 R8, R3, 0xe, RZ ;  /* 0x0000000e03087810 */ /* 0x000fe20007ffe0ff */
[----:B------:R-:W-:Y:S01]  /*0410*/  IMAD R13, R13, 0xf0, R12 ;  /* 0x000000f00d0d7824 */ /* 0x000fe200078e020c */
[C---:B------:R-:W-:Y:S02]  /*0420*/  IADD3 R10, R3.reuse, 0x10, RZ ;  /* 0x00000010030a7810 */ /* 0x040fe40007ffe0ff */
[--C-:B------:R-:W-:Y:S02]  /*0430*/  SHF.R.U32.HI R6, RZ, 0x1, R0.reuse ;  /* 0x00000001ff067819 */ /* 0x100fe40000011600 */
[----:B------:R-:W-:Y:S02]  /*0440*/  SHF.R.U32.HI R15, RZ, 0x2, R0 ;  /* 0x00000002ff0f7819 */ /* 0x000fe40000011600 */
[----:B------:R-:W-:Y:S02]  /*0450*/  IADD3 R12, R3, 0x12, RZ ;  /* 0x00000012030c7810 */ /* 0x000fe40007ffe0ff */
[----:B------:R-:W-:-:S02]  /*0460*/  SHF.R.U32.HI R0, RZ, 0x1, R8 ;  /* 0x00000001ff007819 */ /* 0x000fc40000011608 */
[----:B------:R-:W-:Y:S02]  /*0470*/  SHF.R.U32.HI R17, RZ, 0x2, R8 ;  /* 0x00000002ff117819 */ /* 0x000fe40000011608 */
[--C-:B------:R-:W-:Y:S02]  /*0480*/  SHF.R.U32.HI R8, RZ, 0x1, R10.reuse ;  /* 0x00000001ff087819 */ /* 0x100fe4000001160a */
[----:B------:R-:W-:Y:S02]  /*0490*/  SHF.R.U32.HI R19, RZ, 0x2, R10 ;  /* 0x00000002ff137819 */ /* 0x000fe4000001160a */
[----:B------:R-:W-:Y:S02]  /*04a0*/  SHF.R.U32.HI R10, RZ, 0x1, R12 ;  /* 0x00000001ff0a7819 */ /* 0x000fe4000001160c */
[----:B------:R-:W-:Y:S02]  /*04b0*/  LOP3.LUT R6, R6, 0x1, RZ, 0xc0, !PT ;  /* 0x0000000106067812 */ /* 0x000fe400078ec0ff */
[----:B------:R-:W-:-:S02]  /*04c0*/  LOP3.LUT R8, R8, 0x1, RZ, 0xc0, !PT ;  /* 0x0000000108087812 */ /* 0x000fc400078ec0ff */
[----:B------:R-:W-:Y:S01]  /*04d0*/  SHF.R.U32.HI R21, RZ, 0x2, R12 ;  /* 0x00000002ff157819 */ /* 0x000fe2000001160c */
[----:B------:R-:W-:Y:S01]  /*04e0*/  IMAD R15, R6, 0xf0, R15 ;  /* 0x000000f0060f7824 */ /* 0x000fe200078e020f */
[----:B------:R-:W-:Y:S01]  /*04f0*/  LOP3.LUT R0, R0, 0x1, RZ, 0xc0, !PT ;  /* 0x0000000100007812 */ /* 0x000fe200078ec0ff */
[----:B------:R-:W-:Y:S01]  /*0500*/  IMAD R19, R8, 0xf0, R19 ;  /* 0x000000f008137824 */ /* 0x000fe200078e0213 */
[----:B------:R-:W-:Y:S01]  /*0510*/  LOP3.LUT R10, R10, 0x1, RZ, 0xc0, !PT ;  /* 0x000000010a0a7812 */ /* 0x000fe200078ec0ff */
[--C-:B------:R-:W-:Y:S01]  /*0520*/  IMAD R16, R15, 0x18, R120.reuse ;  /* 0x000000180f107824 */ /* 0x100fe200078e0278 */
[C---:B------:R-:W-:Y:S01]  /*0530*/  IADD3 R14, R3.reuse, 0x14, RZ ;  /* 0x00000014030e7810 */ /* 0x040fe20007ffe0ff */
[----:B------:R-:W-:Y:S01]  /*0540*/  IMAD R17, R0, 0xf0, R17 ;  /* 0x000000f000117824 */ /* 0x000fe200078e0211 */
[C---:B------:R-:W-:Y:S01]  /*0550*/  IADD3 R6, R3.reuse, 0x16, RZ ;  /* 0x0000001603067810 */ /* 0x040fe20007ffe0ff */
[----:B------:R-:W-:Y:S01]  /*0560*/  IMAD R21, R10, 0xf0, R21 ;  /* 0x000000f00a157824 */ /* 0x000fe200078e0215 */
[----:B------:R-:W-:Y:S01]  /*0570*/  IADD3 R8, R3, 0x18, RZ ;  /* 0x0000001803087810 */ /* 0x000fe20007ffe0ff */
[----:B------:R-:W-:Y:S01]  /*0580*/  IMAD R18, R17, 0x18, R120 ;  /* 0x0000001811127824 */ /* 0x000fe200078e0278 */
[----:B------:R-:W-:Y:S01]  /*0590*/  SHF.R.U32.HI R12, RZ, 0x1, R14 ;  /* 0x00000001ff0c7819 */ /* 0x000fe2000001160e */
[----:B------:R-:W-:Y:S01]  /*05a0*/  IMAD R20, R19, 0x18, R120 ;  /* 0x0000001813147824 */ /* 0x000fe200078e0278 */
[----:B------:R-:W-:Y:S01]  /*05b0*/  SHF.R.U32.HI R23, RZ, 0x2, R14 ;  /* 0x00000002ff177819 */ /* 0x000fe2000001160e */
[----:B------:R-:W-:Y:S01]  /*05c0*/  IMAD R22, R21, 0x18, R120 ;  /* 0x0000001815167824 */ /* 0x000fe200078e0278 */
[----:B------:R-:W-:-:S02]  /*05d0*/  IADD3 R10, R3, 0x1a, RZ ;  /* 0x0000001a030a7810 */ /* 0x000fc40007ffe0ff */
[----:B------:R-:W-:Y:S02]  /*05e0*/  IADD3 R14, R3, 0x1c, RZ ;  /* 0x0000001c030e7810 */ /* 0x000fe40007ffe0ff */
[----:B------:R-:W-:Y:S02]  /*05f0*/  SHF.L.U32 R0, R2, 0x2, RZ ;  /* 0x0000000202007819 */ /* 0x000fe400000006ff */
[----:B------:R-:W-:Y:S02]  /*0600*/  SHF.R.U32.HI R2, RZ, 0x1, R6 ;  /* 0x00000001ff027819 */ /* 0x000fe40000011606 */
[----:B------:R-:W-:Y:S02]  /*0610*/  SHF.R.U32.HI R3, RZ, 0x1, R8 ;  /* 0x00000001ff037819 */ /* 0x000fe40000011608 */
[----:B------:R-:W-:Y:S02]  /*0620*/  SHF.R.U32.HI R25, RZ, 0x2, R6 ;  /* 0x00000002ff197819 */ /* 0x000fe40000011606 */
[----:B------:R-:W-:-:S02]  /*0630*/  SHF.R.U32.HI R27, RZ, 0x2, R8 ;  /* 0x00000002ff1b7819 */ /* 0x000fc40000011608 */
[----:B------:R-:W-:Y:S02]  /*0640*/  LOP3.LUT R6, R2, 0x1, RZ, 0xc0, !PT ;  /* 0x0000000102067812 */ /* 0x000fe400078ec0ff */
[----:B------:R-:W-:Y:S01]  /*0650*/  LOP3.LUT R8, R3, 0x1, RZ, 0xc0, !PT ;  /* 0x0000000103087812 */ /* 0x000fe200078ec0ff */
[----:B------:R-:W-:Y:S01]  /*0660*/  IMAD.WIDE.U32 R2, R0, -0x77777777, RZ ;  /* 0x8888888900027825 */ /* 0x000fe200078e00ff */
[----:B------:R-:W-:Y:S02]  /*0670*/  LOP3.LUT R12, R12, 0x1, RZ, 0xc0, !PT ;  /* 0x000000010c0c7812 */ /* 0x000fe400078ec0ff */
[----:B------:R-:W-:Y:S01]  /*0680*/  IADD3 R2, R0, 0x2, RZ ;  /* 0x0000000200027810 */ /* 0x000fe20007ffe0ff */
[----:B------:R-:W-:Y:S01]  /*0690*/  IMAD R25, R6, 0xf0, R25 ;  /* 0x000000f006197824 */ /* 0x000fe200078e0219 */
[----:B------:R-:W-:Y:S01]  /*06a0*/  SHF.R.U32.HI R119, RZ, 0x1, R3 ;  /* 0x00000001ff777819 */ /* 0x000fe20000011603 */
[----:B------:R-:W-:Y:S01]  /*06b0*/  IMAD R23, R12, 0xf0, R23 ;  /* 0x000000f00c177824 */ /* 0x000fe200078e0217 */
[--C-:B------:R-:W-:Y:S01]  /*06c0*/  SHF.R.U32.HI R12, RZ, 0x1, R10.reuse ;  /* 0x00000001ff0c7819 */ /* 0x100fe2000001160a */
[----:B------:R-:W-:Y:S01]  /*06d0*/  IMAD.WIDE.U32 R2, R2, -0x77777777, RZ ;  /* 0x8888888902027825 */ /* 0x000fe200078e00ff */
[----:B------:R-:W-:-:S02]  /*06e0*/  SHF.R.U32.HI R29, RZ, 0x2, R10 ;  /* 0x00000002ff1d7819 */ /* 0x000fc4000001160a */
[----:B------:R-:W-:Y:S01]  /*06f0*/  SHF.R.U32.HI R10, RZ, 0x1, R14 ;  /* 0x00000001ff0a7819 */ /* 0x000fe2000001160e */
[----:B------:R-:W-:Y:S01]  /*0700*/  IMAD R27, R8, 0xf0, R27 ;  /* 0x000000f0081b7824 */ /* 0x000fe200078e021b */
[----:B------:R-:W-:Y:S01]  /*0710*/  SHF.L.U32 R0, R28, 0x3, RZ ;  /* 0x000000031c007819 */ /* 0x000fe200000006ff */
[----:B------:R-:W-:Y:S01]  /*0720*/  IMAD R6, R5, 0x18, R120 ;  /* 0x0000001805067824 */ /* 0x000fe200078e0278 */
[----:B------:R-:W-:Y:S01]  /*0730*/  SHF.R.U32.HI R31, RZ, 0x2, R14 ;  /* 0x00000002ff1f7819 */ /* 0x000fe2000001160e */
[--C-:B------:R-:W-:Y:S01]  /*0740*/  IMAD R8, R7, 0x18, R120.reuse ;  /* 0x0000001807087824 */ /* 0x100fe200078e0278 */
[----:B------:R-:W-:Y:S01]  /*0750*/  LOP3.LUT R10, R10, 0x1, RZ, 0xc0, !PT ;  /* 0x000000010a0a7812 */ /* 0x000fe200078ec0ff */
[--C-:B------:R-:W-:Y:S01]  /*0760*/  IMAD R14, R13, 0x18, R120.reuse ;  /* 0x000000180d0e7824 */ /* 0x100fe200078e0278 */
[----:B------:R-:W-:Y:S01]  /*0770*/  SHF.R.U32.HI R2, RZ, 0x1, R3 ;  /* 0x00000001ff027819 */ /* 0x000fe20000011603 */
[--C-:B------:R-:W-:Y:S01]  /*0780*/  IMAD R124, R23, 0x18, R120.reuse ;  /* 0x00000018177c7824 */ /* 0x100fe200078e0278 */
[----:B------:R-:W-:Y:S01]  /*0790*/  LOP3.LUT R12, R12, 0x1, RZ, 0xc0, !PT ;  /* 0x000000010c0c7812 */ /* 0x000fe200078ec0ff */
[----:B------:R-:W-:Y:S01]  /*07a0*/  IMAD R31, R10, 0xf0, R31 ;  /* 0x000000f00a1f7824 */ /* 0x000fe200078e021f */
[----:B------:R-:W-:Y:S01]  /*07b0*/  LOP3.LUT R3, R0, 0x8, RZ, 0xc0, !PT ;  /* 0x0000000800037812 */ /* 0x000fe200078ec0ff */
[--C-:B------:R-:W-:Y:S01]  /*07c0*/  IMAD R10, R9, 0x18, R120.reuse ;  /* 0x00000018090a7824 */ /* 0x100fe200078e0278 */
[----:B------:R-:W-:Y:S01]  /*07d0*/  ISETP.GT.U32.OR P0, PT, R28, 0x1f, P0 ;  /* 0x0000001f1c00780c */ /* 0x000fe20000704470 */
[----:B------:R-:W-:Y:S01]  /*07e0*/  IMAD R29, R12, 0xf0, R29 ;  /* 0x000000f00c1d7824 */ /* 0x000fe200078e021d */
[----:B------:R-:W-:Y:S01]  /*07f0*/  IADD3 R5, R4, R3, RZ ;  /* 0x0000000304057210 */ /* 0x000fe20007ffe0ff */
[--C-:B------:R-:W-:Y:S01]  /*0800*/  IMAD R12, R11, 0x18, R120.reuse ;  /* 0x000000180b0c7824 */ /* 0x100fe200078e0278 */
[----:B------:R-:W-:Y:S01]  /*0810*/  IADD3 R4, R3, R6, RZ ;  /* 0x0000000603047210 */ /* 0x000fe20007ffe0ff */
[--C-:B------:R-:W-:Y:S01]  /*0820*/  IMAD R24, R25, 0x18, R120.reuse ;  /* 0x0000001819187824 */ /* 0x100fe200078e0278 */
[----:B------:R-:W-:Y:S01]  /*0830*/  IADD3 R0, R3, R8, RZ ;  /* 0x0000000803007210 */ /* 0x000fe20007ffe0ff */
[----:B------:R0:W-:Y:S01]  /*0840*/  STL [R1+0x20], R5 ;  /* 0x0000200501007387 */ /* 0x0001e20000100800 */
[--C-:B------:R-:W-:Y:S01]  /*0850*/  IMAD R122, R27, 0x18, R120.reuse ;  /* 0x000000181b7a7824 */ /* 0x100fe200078e0278 */
[----:B------:R-:W-:Y:S01]  /*0860*/  IADD3 R125, R3, R22, RZ ;  /* 0x00000016037d7210 */ /* 0x000fe20007ffe0ff */
[--C-:B------:R-:W-:Y:S01]  /*0870*/  IMAD R26, R29, 0x18, R120.reuse ;  /* 0x000000181d1a7824 */ /* 0x100fe200078e0278 */
[----:B------:R1:W-:Y:S01]  /*0880*/  STL [R1+0x1c], R4 ;  /* 0x00001c0401007387 */ /* 0x0003e20000100800 */
[----:B------:R-:W-:Y:S01]  /*0890*/  IMAD R120, R31, 0x18, R120 ;  /* 0x000000181f787824 */ /* 0x000fe200078e0278 */
[----:B------:R-:W-:-:S02]  /*08a0*/  IADD3 R124, R3, R124, RZ ;  /* 0x0000007c037c7210 */ /* 0x000fc40007ffe0ff */
[----:B------:R2:W-:Y:S01]  /*08b0*/  STL [R1+0x18], R0 ;  /* 0x0000180001007387 */ /* 0x0005e20000100800 */
[C---:B------:R-:W-:Y:S02]  /*08c0*/  IADD3 R123, R3.reuse, R24, RZ ;  /* 0x00000018037b7210 */ /* 0x040fe40007ffe0ff */
[C---:B0-----:R-:W-:Y:S02]  /*08d0*/  IADD3 R5, R3.reuse, R10, RZ ;  /* 0x0000000a03057210 */ /* 0x041fe40007ffe0ff */
[C---:B------:R-:W-:Y:S02]  /*08e0*/  IADD3 R122, R3.reuse, R122, RZ ;  /* 0x0000007a037a7210 */ /* 0x040fe40007ffe0ff */
[C---:B-1----:R-:W-:Y:S01]  /*08f0*/  IADD3 R4, R3.reuse, R12, RZ ;  /* 0x0000000c03047210 */ /* 0x042fe20007ffe0ff */
[----:B------:R0:W-:Y:S01]  /*0900*/  STL [R1+0x14], R5 ;  /* 0x0000140501007387 */ /* 0x0001e20000100800 */
[C---:B------:R-:W-:Y:S02]  /*0910*/  IADD3 R121, R3.reuse, R26, RZ ;  /* 0x0000001a03797210 */ /* 0x040fe40007ffe0ff */
[C---:B--2---:R-:W-:Y:S01]  /*0920*/  IADD3 R0, R3.reuse, R14, RZ ;  /* 0x0000000e03007210 */ /* 0x044fe20007ffe0ff */
[----:B------:R1:W-:Y:S01]  /*0930*/  STL [R1+0x10], R4 ;  /* 0x0000100401007387 */ /* 0x0003e20000100800 */
[----:B------:R-:W-:-:S02]  /*0940*/  IADD3 R120, R3, R120, RZ ;  /* 0x0000007803787210 */ /* 0x000fc40007ffe0ff */
[----:B------:R-:W-:Y:S01]  /*0950*/  LOP3.LUT R119, R119, 0x7ffffff8, RZ, 0xc0, !PT ;  /* 0x7ffffff877777812 */ /* 0x000fe200078ec0ff */
[----:B------:R2:W-:Y:S01]  /*0960*/  STL [R1+0xc], R0 ;  /* 0x00000c0001007387 */ /* 0x0005e20000100800 */
[----:B------:R-:W-:Y:S02]  /*0970*/  LOP3.LUT R118, R2, 0x7ffffff8, RZ, 0xc0, !PT ;  /* 0x7ffffff802767812 */ /* 0x000fe400078ec0ff */
[C---:B0-----:R-:W-:Y:S02]  /*0980*/  IADD3 R5, R3.reuse, R16, RZ ;  /* 0x0000001003057210 */ /* 0x041fe40007ffe0ff */
[----:B------:R-:W-:Y:S01]  /*0990*/  ISETP.EQ.OR.EX P0, PT, RZ, UR13, P0, P1 ;  /* 0x0000000dff007c0c */ /* 0x000fe20008702710 */
[----:B------:R-:W-:Y:S01]  /*09a0*/  ULDC.64 UR12, c[0x0][0x208] ;  /* 0x00008200000c7ab9 */ /* 0x000fe20000000a00 */
[C---:B-1----:R-:W-:Y:S01]  /*09b0*/  IADD3 R4, R3.reuse, R18, RZ ;  /* 0x0000001203047210 */ /* 0x042fe20007ffe0ff */
[----:B------:R0:W-:Y:S01]  /*09c0*/  STL [R1+0x8], R5 ;  /* 0x0000080501007387 */ /* 0x0001e20000100800 */
[----:B--2---:R-:W-:-:S03]  /*09d0*/  IADD3 R0, R3, R20, RZ ;  /* 0x0000001403007210 */ /* 0x004fc60007ffe0ff */
[----:B------:R0:W-:Y:S04]  /*09e0*/  STL [R1+0x4], R4 ;  /* 0x0000040401007387 */ /* 0x0001e80000100800 */
[----:B------:R0:W-:Y:S02]  /*09f0*/  STL [R1], R0 ;  /* 0x0000000001007387 */ /* 0x0001e40000100800 */
.L_x_2929:
[----:B-1----:R-:W1:Y:S01]  /*0a00*/  S2R R66, SR_TID.X ;  /* 0x0000000000427919 */ /* 0x002e620000002100 */
[----:B------:R-:W2:Y:S01]  /*0a10*/  S2UR UR18, SR_CTAID.X ;  /* 0x00000000001279c3 */ /* 0x000ea20000002500 */
[----:B------:R-:W-:Y:S01]  /*0a20*/  MOV R19, UR11 ;  /* 0x0000000b00137c02 */ /* 0x000fe20008000f00 */
[----:B------:R-:W-:Y:S01]  /*0a30*/  ULDC.64 UR14, c[0x0][0x218] ;  /* 0x00008600000e7ab9 */ /* 0x000fe20000000a00 */
[----:B------:R-:W-:Y:S01]  /*0a40*/  ULDC.64 UR16, c[0x0][0x228] ;  /* 0x00008a0000107ab9 */ /* 0x000fe20000000a00 */
[----:B--2---:R-:W-:-:S04]  /*0a50*/  USHF.L.U32 UR9, UR18, 0x5, URZ ;  /* 0x0000000512097899 */ /* 0x004fc8000800063f */
[----:B------:R-:W-:Y:S01]  /*0a60*/  ULOP3.LUT UR9, UR9, 0xfe0, URZ, 0xc0, !UPT ;  /* 0x00000fe009097892 */ /* 0x000fe2000f8ec03f */
[----:B-1----:R-:W-:-:S05]  /*0a70*/  IMAD.WIDE.U32 R2, R66, -0x77777777, RZ ;  /* 0x8888888942027825 */ /* 0x002fca00078e00ff */
[----:B------:R-:W-:-:S04]  /*0a80*/  SHF.R.U32.HI R2, RZ, 0x7, R3 ;  /* 0x00000007ff027819 */ /* 0x000fc80000011603 */
[C---:B0-----:R-:W-:Y:S01]  /*0a90*/  IADD3 R0, R2.reuse, UR9, RZ ;  /* 0x0000000902007c10 */ /* 0x041fe2000fffe0ff */
[----:B------:R-:W-:Y:S01]  /*0aa0*/  IMAD R3, R2, -0xf0, R66 ;  /* 0xffffff1002037824 */ /* 0x000fe200078e0242 */
[----:B------:R-:W-:-:S03]  /*0ab0*/  UIMAD UR9, UR5, 0x3c0000, URZ ;  /* 0x003c0000050978a4 */ /* 0x000fc6000f8e023f */
[----:B------:R-:W-:Y:S01]  /*0ac0*/  IMAD R9, R0, 0x3c0, RZ ;  /* 0x000003c000097824 */ /* 0x000fe200078e02ff */
[----:B------:R-:W-:Y:S01]  /*0ad0*/  SHF.L.U32 R2, R3, 0x2, RZ ;  /* 0x0000000203027819 */ /* 0x000fe200000006ff */
[----:B------:R-:W-:-:S03]  /*0ae0*/  HFMA2.MMA R3, -RZ, RZ, 0, 0 ;  /* 0x00000000ff037435 */ /* 0x000fc600000001ff */
[C---:B------:R-:W-:Y:S02]  /*0af0*/  IADD3 R5, R9.reuse, 0xf00, RZ ;  /* 0x00000f0009057810 */ /* 0x040fe40007ffe0ff */
[C---:B------:R-:W-:Y:S02]  /*0b00*/  IADD3 R7, R9.reuse, 0x1680, RZ ;  /* 0x0000168009077810 */ /* 0x040fe40007ffe0ff */
[C---:B------:R-:W-:Y:S02]  /*0b10*/  IADD3 R11, R9.reuse, 0x1e00, RZ ;  /* 0x00001e00090b7810 */ /* 0x040fe40007ffe0ff */
[----:B------:R-:W-:Y:S01]  /*0b20*/  IADD3 R13, R9, 0x2580, RZ ;  /* 0x00002580090d7810 */ /* 0x000fe20007ffe0ff */
[----:B------:R-:W-:Y:S01]  /*0b30*/  IMAD.WIDE.U32 R18, R19, 0x3c0000, R2 ;  /* 0x003c000013127825 */ /* 0x000fe200078e0002 */
[C---:B------:R-:W-:Y:S02]  /*0b40*/  IADD3 R3, R9.reuse, 0x780, RZ ;  /* 0x0000078009037810 */ /* 0x040fe40007ffe0ff */
[----:B------:R-:W-:-:S02]  /*0b50*/  IADD3 R21, R9, 0x3c00, RZ ;  /* 0x00003c0009157810 */ /* 0x000fc40007ffe0ff */
[----:B------:R-:W-:Y:S02]  /*0b60*/  IADD3 R114, R19, UR9, RZ ;  /* 0x0000000913727c10 */ /* 0x000fe4000fffe0ff */
[-C--:B------:R-:W-:Y:S02]  /*0b70*/  IADD3 R8, P6, R9, R18.reuse, RZ ;  /* 0x0000001209087210 */ /* 0x080fe40007fde0ff */
[----:B------:R-:W-:Y:S02]  /*0b80*/  IADD3 R4, P1, R5, R18, RZ ;  /* 0x0000001205047210 */ /* 0x000fe40007f3e0ff */
[----:B------:R-:W-:Y:S02]  /*0b90*/  IADD3.X R97, RZ, R114, RZ, P6, !PT ;  /* 0x00000072ff617210 */ /* 0x000fe400037fe4ff */
[----:B------:R-:W-:Y:S02]  /*0ba0*/  LEA R76, P6, R8, UR14, 0x1 ;  /* 0x0000000e084c7c11 */ /* 0x000fe4000f8c08ff */
[----:B------:R-:W-:-:S02]  /*0bb0*/  IADD3 R5, P5, R7, R18, RZ ;  /* 0x0000001207057210 */ /* 0x000fc40007fbe0ff */
[-C--:B------:R-:W-:Y:S02]  /*0bc0*/  IADD3 R3, P3, R3, R18.reuse, RZ ;  /* 0x0000001203037210 */ /* 0x080fe40007f7e0ff */
[----:B------:R-:W-:Y:S02]  /*0bd0*/  LEA.HI.X R77, R8, UR15, R97, 0x1, P6 ;  /* 0x0000000f084d7c11 */ /* 0x000fe4000b0f0c61 */
[----:B------:R-:W-:Y:S02]  /*0be0*/  IADD3 R6, P2, R11, R18, RZ ;  /* 0x000000120b067210 */ /* 0x000fe40007f5e0ff */
[-C--:B------:R-:W-:Y:S02]  /*0bf0*/  IADD3.X R100, RZ, R114.reuse, RZ, P5, !PT ;  /* 0x00000072ff647210 */ /* 0x080fe40002ffe4ff */
[----:B------:R-:W-:Y:S01]  /*0c00*/  IADD3.X R98, RZ, R114, RZ, P3, !PT ;  /* 0x00000072ff627210 */ /* 0x000fe20001ffe4ff */
[----:B------:R-:W2:Y:S01]  /*0c10*/  LDG.E.64.CONSTANT R76, desc[UR12][R76.64] ;  /* 0x0000000c4c4c7981 */ /* 0x000ea2000c1e9b00 */
[----:B------:R-:W-:-:S02]  /*0c20*/  LEA R20, P5, R3, UR14, 0x1 ;  /* 0x0000000e03147c11 */ /* 0x000fc4000f8a08ff */
[----:B------:R-:W-:Y:S02]  /*0c30*/  IADD3.X R101, RZ, R114, RZ, P2, !PT ;  /* 0x00000072ff657210 */ /* 0x000fe400017fe4ff */
[-C--:B------:R-:W-:Y:S02]  /*0c40*/  IADD3 R7, P4, R13, R18.reuse, RZ ;  /* 0x000000120d077210 */ /* 0x080fe40007f9e0ff */
[----:B------:R-:W-:Y:S02]  /*0c50*/  IADD3 R11, P2, R21, R18, RZ ;  /* 0x00000012150b7210 */ /* 0x000fe40007f5e0ff */
[----:B------:R-:W-:Y:S02]  /*0c60*/  LEA.HI.X R21, R3, UR15, R98, 0x1, P5 ;  /* 0x0000000f03157c11 */ /* 0x000fe4000a8f0c62 */
[-C--:B------:R-:W-:Y:S02]  /*0c70*/  IADD3.X R102, RZ, R114.reuse, RZ, P4, !PT ;  /* 0x00000072ff667210 */ /* 0x080fe400027fe4ff */
[----:B------:R-:W-:-:S02]  /*0c80*/  IADD3.X R99, RZ, R114, RZ, P1, !PT ;  /* 0x00000072ff637210 */ /* 0x000fc40000ffe4ff */
[C---:B------:R-:W-:Y:S01]  /*0c90*/  LEA R22, P4, R4.reuse, UR14, 0x1 ;  /* 0x0000000e04167c11 */ /* 0x040fe2000f8808ff */
[----:B------:R-:W3:Y:S01]  /*0ca0*/  LDG.E.64.CONSTANT R20, desc[UR12][R20.64] ;  /* 0x0000000c14147981 */ /* 0x000ee2000c1e9b00 */
[----:B------:R-:W-:Y:S02]  /*0cb0*/  IADD3 R27, R9, 0x4380, RZ ;  /* 0x00004380091b7810 */ /* 0x000fe40007ffe0ff */
[----:B------:R-:W-:Y:S02]  /*0cc0*/  LEA.HI.X R23, R4, UR15, R99, 0x1, P4 ;  /* 0x0000000f04177c11 */ /* 0x000fe4000a0f0c63 */
[----:B------:R-:W-:Y:S02]  /*0cd0*/  LEA R24, P5, R5, UR14, 0x1 ;  /* 0x0000000e05187c11 */ /* 0x000fe4000f8a08ff */
[----:B------:R-:W-:Y:S02]  /*0ce0*/  IADD3 R29, R9, 0x4b00, RZ ;  /* 0x00004b00091d7810 */ /* 0x000fe40007ffe0ff */
[----:B------:R-:W4:Y:S01]  /*0cf0*/  LDG.E.64.CONSTANT R22, desc[UR12][R22.64] ;  /* 0x0000000c16167981 */ /* 0x000f22000c1e9b00 */
[----:B------:R-:W-:-:S02]  /*0d00*/  LEA.HI.X R25, R5, UR15, R100, 0x1, P5 ;  /* 0x0000000f05197c11 */ /* 0x000fc4000a8f0c64 */
[C---:B------:R-:W-:Y:S02]  /*0d10*/  LEA R26, P6, R6.reuse, UR14, 0x1 ;  /* 0x0000000e061a7c11 */ /* 0x040fe4000f8c08ff */
[----:B------:R-:W-:Y:S02]  /*0d20*/  IADD3 R12, P4, R27, R18, RZ ;  /* 0x000000121b0c7210 */ /* 0x000fe40007f9e0ff */
[----:B------:R-:W4:Y:S01]  /*0d30*/  LDG.E.64.CONSTANT R24, desc[UR12][R24.64] ;  /* 0x0000000c18187981 */ /* 0x000f22000c1e9b00 */
[----:B------:R-:W-:Y:S02]  /*0d40*/  LEA.HI.X R27, R6, UR15, R101, 0x1, P6 ;  /* 0x0000000f061b7c11 */ /* 0x000fe4000b0f0c65 */
[----:B------:R-:W-:Y:S02]  /*0d50*/  IADD3 R15, R9, 0x2d00, RZ ;  /* 0x00002d00090f7810 */ /* 0x000fe40007ffe0ff */
[----:B------:R-:W-:Y:S02]  /*0d60*/  LEA R28, P6, R7, UR14, 0x1 ;  /* 0x0000000e071c7c11 */ /* 0x000fe4000f8c08ff */
[----:B------:R-:W4:Y:S01]  /*0d70*/  LDG.E.64.CONSTANT R26, desc[UR12][R26.64] ;  /* 0x0000000c1a1a7981 */ /* 0x000f22000c1e9b00 */
[----:B------:R-:W-:-:S02]  /*0d80*/  IADD3 R17, R9, 0x3480, RZ ;  /* 0x0000348009117810 */ /* 0x000fc40007ffe0ff */
[C---:B------:R-:W-:Y:S02]  /*0d90*/  IADD3 R31, R9.reuse, 0x5280, RZ ;  /* 0x00005280091f7810 */ /* 0x040fe40007ffe0ff */
[C---:B------:R-:W-:Y:S02]  /*0da0*/  IADD3 R33, R9.reuse, 0x5a00, RZ ;  /* 0x00005a0009217810 */ /* 0x040fe40007ffe0ff */
[C---:B------:R-:W-:Y:S02]  /*0db0*/  IADD3 R35, R9.reuse, 0x6180, RZ ;  /* 0x0000618009237810 */ /* 0x040fe40007ffe0ff */
[C---:B------:R-:W-:Y:S02]  /*0dc0*/  IADD3 R37, R9.reuse, 0x6900, RZ ;  /* 0x0000690009257810 */ /* 0x040fe40007ffe0ff */
[----:B------:R-:W-:Y:S02]  /*0dd0*/  IADD3 R39, R9, 0x7080, RZ ;  /* 0x0000708009277810 */ /* 0x000fe40007ffe0ff */
[----:B------:R-:W-:-:S02]  /*0de0*/  IADD3 R13, P5, R29, R18, RZ ;  /* 0x000000121d0d7210 */ /* 0x000fc40007fbe0ff */
[----:B------:R-:W-:Y:S02]  /*0df0*/  IADD3 R9, P3, R15, R18, RZ ;  /* 0x000000120f097210 */ /* 0x000fe40007f7e0ff */
[----:B------:R-:W-:Y:S02]  /*0e00*/  LEA.HI.X R29, R7, UR15, R102, 0x1, P6 ;  /* 0x0000000f071d7c11 */ /* 0x000fe4000b0f0c66 */
[----:B------:R-:W-:Y:S02]  /*0e10*/  IADD3.X R103, RZ, R114, RZ, P3, !PT ;  /* 0x00000072ff677210 */ /* 0x000fe40001ffe4ff */
[----:B------:R-:W-:Y:S02]  /*0e20*/  LEA R30, P6, R9, UR14, 0x1 ;  /* 0x0000000e091e7c11 */ /* 0x000fe4000f8c08ff */
[----:B------:R-:W4:Y:S01]  /*0e30*/  LDG.E.64.CONSTANT R28, desc[UR12][R28.64] ;  /* 0x0000000c1c1c7981 */ /* 0x000f22000c1e9b00 */
[-C--:B------:R-:W-:Y:S02]  /*0e40*/  IADD3 R14, P3, R31, R18.reuse, RZ ;  /* 0x000000121f0e7210 */ /* 0x080fe40007f7e0ff */
[----:B------:R-:W-:-:S02]  /*0e50*/  IADD3 R10, P1, R17, R18, RZ ;  /* 0x00000012110a7210 */ /* 0x000fc40007f3e0ff */
[----:B------:R-:W-:Y:S02]  /*0e60*/  LEA.HI.X R31, R9, UR15, R103, 0x1, P6 ;  /* 0x0000000f091f7c11 */ /* 0x000fe4000b0f0c67 */
[----:B------:R-:W-:Y:S02]  /*0e70*/  IADD3.X R104, RZ, R114, RZ, P1, !PT ;  /* 0x00000072ff687210 */ /* 0x000fe40000ffe4ff */
[----:B------:R-:W-:Y:S02]  /*0e80*/  LEA R32, P6, R10, UR14, 0x1 ;  /* 0x0000000e0a207c11 */ /* 0x000fe4000f8c08ff */
[----:B------:R-:W-:Y:S01]  /*0e90*/  IADD3 R15, P1, R33, R18, RZ ;  /* 0x00000012210f7210 */ /* 0x000fe20007f3e0ff */
[----:B------:R-:W4:Y:S01]  /*0ea0*/  LDG.E.64.CONSTANT R30, desc[UR12][R30.64] ;  /* 0x0000000c1e1e7981 */ /* 0x000f22000c1e9b00 */
[-C--:B------:R-:W-:Y:S02]  /*0eb0*/  IADD3.X R108, RZ, R114.reuse, RZ, P3, !PT ;  /* 0x00000072ff6c7210 */ /* 0x080fe40001ffe4ff */
[----:B------:R-:W-:-:S02]  /*0ec0*/  IADD3.X R105, RZ, R114, RZ, P2, !PT ;  /* 0x00000072ff697210 */ /* 0x000fc400017fe4ff */
[----:B------:R-:W-:Y:S02]  /*0ed0*/  IADD3.X R106, RZ, R114, RZ, P4, !PT ;  /* 0x00000072ff6a7210 */ /* 0x000fe400027fe4ff */
[----:B------:R-:W-:Y:S02]  /*0ee0*/  LEA.HI.X R33, R10, UR15, R104, 0x1, P6 ;  /* 0x0000000f0a217c11 */ /* 0x000fe4000b0f0c68 */
[----:B------:R-:W-:Y:S02]  /*0ef0*/  LEA R46, P3, R12, UR14, 0x1 ;  /* 0x0000000e0c2e7c11 */ /* 0x000fe4000f8608ff */
[----:B------:R-:W-:Y:S02]  /*0f00*/  IADD3 R16, P2, R35, R18, RZ ;  /* 0x0000001223107210 */ /* 0x000fe40007f5e0ff */
[----:B------:R-:W-:Y:S01]  /*0f10*/  IADD3.X R109, RZ, R114, RZ, P1, !PT ;  /* 0x00000072ff6d7210 */ /* 0x000fe20000ffe4ff */
[----:B------:R-:W4:Y:S01]  /*0f20*/  LDG.E.64.CONSTANT R32, desc[UR12][R32.64] ;  /* 0x0000000c20207981 */ /* 0x000f22000c1e9b00 */
[----:B------:R-:W-:-:S02]  /*0f30*/  LEA R44, P1, R11, UR14, 0x1 ;  /* 0x0000000e0b2c7c11 */ /* 0x000fc4000f8208ff */
[----:B------:R-:W-:Y:S02]  /*0f40*/  LEA.HI.X R47, R12, UR15, R106, 0x1, P3 ;  /* 0x0000000f0c2f7c11 */ /* 0x000fe400098f0c6a */
[-C--:B------:R-:W-:Y:S02]  /*0f50*/  IADD3.X R110, RZ, R114.reuse, RZ, P2, !PT ;  /* 0x00000072ff6e7210 */ /* 0x080fe400017fe4ff */
[----:B------:R-:W-:Y:S02]  /*0f60*/  LEA R50, P2, R14, UR14, 0x1 ;  /* 0x0000000e0e327c11 */ /* 0x000fe4000f8408ff */
[----:B------:R-:W-:Y:S01]  /*0f70*/  LEA.HI.X R45, R11, UR15, R105, 0x1, P1 ;  /* 0x0000000f0b2d7c11 */ /* 0x000fe200088f0c69 */
[----:B------:R-:W4:Y:S01]  /*0f80*/  LDG.E.64.CONSTANT R46, desc[UR12][R46.64] ;  /* 0x0000000c2e2e7981 */ /* 0x000f22000c1e9b00 */
[----:B------:R-:W-:Y:S02]  /*0f90*/  IADD3.X R107, RZ, R114, RZ, P5, !PT ;  /* 0x00000072ff6b7210 */ /* 0x000fe40002ffe4ff */
[----:B------:R-:W-:-:S02]  /*0fa0*/  LEA R48, P1, R13, UR14, 0x1 ;  /* 0x0000000e0d307c11 */ /* 0x000fc4000f8208ff */
[----:B------:R-:W-:Y:S01]  /*0fb0*/  LEA.HI.X R51, R14, UR15, R108, 0x1, P2 ;  /* 0x0000000f0e337c11 */ /* 0x000fe200090f0c6c */
[----:B------:R-:W4:Y:S01]  /*0fc0*/  LDG.E.64.CONSTANT R44, desc[UR12][R44.64] ;  /* 0x0000000c2c2c7981 */ /* 0x000f22000c1e9b00 */
[----:B------:R-:W-:-:S04]  /*0fd0*/  LEA.HI.X R49, R13, UR15, R107, 0x1, P1 ;  /* 0x0000000f0d317c11 */ /* 0x000fc800088f0c6b */
[----:B------:R-:W4:Y:S04]  /*0fe0*/  LDG.E.64.CONSTANT R50, desc[UR12][R50.64] ;  /* 0x0000000c32327981 */ /* 0x000f28000c1e9b00 */
[----:B------:R-:W4:Y:S01]  /*0ff0*/  LDG.E.64.CONSTANT R48, desc[UR12][R48.64] ;  /* 0x0000000c30307981 */ /* 0x000f22000c1e9b00 */
[----:B------:R-:W-:-:S04]  /*1000*/  LEA R52, P1, R15, UR14, 0x1 ;  /* 0x0000000e0f347c11 */ /* 0x000fc8000f8208ff */
[----:B------:R-:W-:Y:S02]  /*1010*/  LEA.HI.X R53, R15, UR15, R109, 0x1, P1 ;  /* 0x0000000f0f357c11 */ /* 0x000fe400088f0c6d */
[C---:B------:R-:W-:Y:S02]  /*1020*/  LEA R54, P2, R16.reuse, UR14, 0x1 ;  /* 0x0000000e10367c11 */ /* 0x040fe4000f8408ff */
[----:B------:R-:W-:Y:S02]  /*1030*/  IADD3 R17, P4, R37, R18, RZ ;  /* 0x0000001225117210 */ /* 0x000fe40007f9e0ff */
[----:B------:R-:W4:Y:S01]  /*1040*/  LDG.E.64.CONSTANT R52, desc[UR12][R52.64] ;  /* 0x0000000c34347981 */ /* 0x000f22000c1e9b00 */
[----:B------:R-:W-:Y:S02]  /*1050*/  LEA.HI.X R55, R16, UR15, R110, 0x1, P2 ;  /* 0x0000000f10377c11 */ /* 0x000fe400090f0c6e */
[----:B------:R-:W-:Y:S02]  /*1060*/  IADD3.X R111, RZ, R114, RZ, P4, !PT ;  /* 0x00000072ff6f7210 */ /* 0x000fe400027fe4ff */
[----:B------:R-:W-:-:S02]  /*1070*/  LEA R62, P1, R17, UR14, 0x1 ;  /* 0x0000000e113e7c11 */ /* 0x000fc4000f8208ff */
[----:B------:R-:W4:Y:S01]  /*1080*/  LDG.E.64.CONSTANT R54, desc[UR12][R54.64] ;  /* 0x0000000c36367981 */ /* 0x000f22000c1e9b00 */
[----:B------:R-:W-:Y:S02]  /*1090*/  IADD3 R18, P5, R39, R18, RZ ;  /* 0x0000001227127210 */ /* 0x000fe40007fbe0ff */
[----:B------:R-:W-:Y:S02]  /*10a0*/  LEA.HI.X R63, R17, UR15, R111, 0x1, P1 ;  /* 0x0000000f113f7c11 */ /* 0x000fe400088f0c6f */
[----:B------:R-:W-:Y:S02]  /*10b0*/  IADD3.X R114, RZ, R114, RZ, P5, !PT ;  /* 0x00000072ff727210 */ /* 0x000fe40002ffe4ff */
[C---:B------:R-:W-:Y:S02]  /*10c0*/  LEA R60, P2, R18.reuse, UR14, 0x1 ;  /* 0x0000000e123c7c11 */ /* 0x040fe4000f8408ff */
[----:B------:R-:W4:Y:S02]  /*10d0*/  LDG.E.64.CONSTANT R62, desc[UR12][R62.64] ;  /* 0x0000000c3e3e7981 */ /* 0x000f24000c1e9b00 */
        /* <DEDUP_REMOVED lines=11> */
[--C-:B--2---:R-:W-:Y:S02]  /*1190*/  HADD2.F32 R0, -RZ, R76.reuse.H0_H0 ;  /* 0x2000004cff007230 */ /* 0x104fe40000004100 */
[----:B------:R-:W-:-:S03]  /*11a0*/  HADD2.F32 R76, -RZ, R76.H1_H1 ;  /* 0x3000004cff4c7230 */ /* 0x000fc60000004100 */
[----:B------:R-:W-:Y:S01]  /*11b0*/  FFMA.FTZ R37, R0, R0, RZ ;  /* 0x0000000000257223 */ /* 0x000fe200000100ff */
[----:B------:R-:W-:-:S03]  /*11c0*/  FADD.FTZ R35, RZ, R0 ;  /* 0x00000000ff237221 */ /* 0x000fc60000010000 */
[----:B------:R-:W-:Y:S01]  /*11d0*/  FFMA.FTZ R37, R76, R76, R37 ;  /* 0x0000004c4c257223 */ /* 0x000fe20000010025 */
[----:B------:R-:W-:Y:S01]  /*11e0*/  FADD.FTZ R35, R35, R76 ;  /* 0x0000004c23237221 */ /* 0x000fe20000010000 */
[--C-:B---3--:R-:W-:Y:S02]  /*11f0*/  HADD2.F32 R96, -RZ, R20.reuse.H0_H0 ;  /* 0x20000014ff607230 */ /* 0x108fe40000004100 */
[----:B------:R-:W-:-:S03]  /*1200*/  HADD2.F32 R95, -RZ, R20.H1_H1 ;  /* 0x30000014ff5f7230 */ /* 0x000fc60000004100 */
[----:B------:R-:W-:Y:S01]  /*1210*/  FFMA.FTZ R36, R96, R96, R37 ;  /* 0x0000006060247223 */ /* 0x000fe20000010025 */
[----:B------:R-:W-:Y:S01]  /*1220*/  FADD.FTZ R34, R35, R96 ;  /* 0x0000006023227221 */ /* 0x000fe20000010000 */
[--C-:B----4-:R-:W-:Y:S02]  /*1230*/  HADD2.F32 R94, -RZ, R22.reuse.H0_H0 ;  /* 0x20000016ff5e7230 */ /* 0x110fe40000004100 */
[----:B------:R-:W-:Y:S01]  /*1240*/  FFMA.FTZ R37, R95, R95, R36 ;  /* 0x0000005f5f257223 */ /* 0x000fe20000010024 */
[----:B------:R-:W-:Y:S02]  /*1250*/  HADD2.F32 R93, -RZ, R22.H1_H1 ;  /* 0x30000016ff5d7230 */ /* 0x000fe40000004100 */
[----:B------:R-:W-:Y:S01]  /*1260*/  FADD.FTZ R35, R34, R95 ;  /* 0x0000005f22237221 */ /* 0x000fe20000010000 */
[----:B------:R-:W-:Y:S01]  /*1270*/  FFMA.FTZ R36, R94, R94, R37 ;  /* 0x0000005e5e247223 */ /* 0x000fe20000010025 */
[--C-:B------:R-:W-:Y:S02]  /*1280*/  HADD2.F32 R92, -RZ, R24.reuse.H0_H0 ;  /* 0x20000018ff5c7230 */ /* 0x100fe40000004100 */
[----:B------:R-:W-:Y:S01]  /*1290*/  FADD.FTZ R34, R35, R94 ;  /* 0x0000005e23227221 */ /* 0x000fe20000010000 */
[----:B------:R-:W-:Y:S01]  /*12a0*/  FFMA.FTZ R37, R93, R93, R36 ;  /* 0x0000005d5d257223 */ /* 0x000fe20000010024 */
[----:B------:R-:W-:-:S02]  /*12b0*/  HADD2.F32 R91, -RZ, R24.H1_H1 ;  /* 0x30000018ff5b7230 */ /* 0x000fc40000004100 */
[----:B------:R-:W-:Y:S01]  /*12c0*/  FADD.FTZ R35, R34, R93 ;  /* 0x0000005d22237221 */ /* 0x000fe20000010000 */
[----:B------:R-:W-:Y:S01]  /*12d0*/  FFMA.FTZ R36, R92, R92, R37 ;  /* 0x0000005c5c247223 */ /* 0x000fe20000010025 */
[--C-:B------:R-:W-:Y:S02]  /*12e0*/  HADD2.F32 R90, -RZ, R26.reuse.H0_H0 ;  /* 0x2000001aff5a7230 */ /* 0x100fe40000004100 */
[----:B------:R-:W-:Y:S01]  /*12f0*/  FADD.FTZ R34, R35, R92 ;  /* 0x0000005c23227221 */ /* 0x000fe20000010000 */
[----:B------:R-:W-:Y:S01]  /*1300*/  FFMA.FTZ R37, R91, R91, R36 ;  /* 0x0000005b5b257223 */ /* 0x000fe20000010024 */
[----:B------:R-:W-:Y:S02]  /*1310*/  HADD2.F32 R89, -RZ, R26.H1_H1 ;  /* 0x3000001aff597230 */ /* 0x000fe40000004100 */
[----:B------:R-:W-:Y:S01]  /*1320*/  FADD.FTZ R35, R34, R91 ;  /* 0x0000005b22237221 */ /* 0x000fe20000010000 */
[----:B------:R-:W-:-:S03]  /*1330*/  FFMA.FTZ R38, R90, R90, R37 ;  /* 0x0000005a5a267223 */ /* 0x000fc60000010025 */
[----:B------:R-:W-:Y:S01]  /*1340*/  FADD.FTZ R36, R35, R90 ;  /* 0x0000005a23247221 */ /* 0x000fe20000010000 */
[----:B------:R-:W-:-:S03]  /*1350*/  FFMA.FTZ R37, R89, R89, R38 ;  /* 0x0000005959257223 */ /* 0x000fc60000010026 */
[----:B------:R-:W-:Y:S01]  /*1360*/  FADD.FTZ R35, R36, R89 ;  /* 0x0000005924237221 */ /* 0x000fe20000010000 */
[--C-:B------:R-:W-:Y:S02]  /*1370*/  HADD2.F32 R88, -RZ, R28.reuse.H0_H0 ;  /* 0x2000001cff587230 */ /* 0x100fe40000004100 */
[----:B------:R-:W-:-:S03]  /*1380*/  HADD2.F32 R87, -RZ, R28.H1_H1 ;  /* 0x3000001cff577230 */ /* 0x000fc60000004100 */
[----:B------:R-:W-:Y:S01]  /*1390*/  FFMA.FTZ R38, R88, R88, R37 ;  /* 0x0000005858267223 */ /* 0x000fe20000010025 */
[----:B------:R-:W-:-:S03]  /*13a0*/  FADD.FTZ R36, R35, R88 ;  /* 0x0000005823247221 */ /* 0x000fc60000010000 */
[----:B------:R-:W-:Y:S01]  /*13b0*/  FFMA.FTZ R39, R87, R87, R38 ;  /* 0x0000005757277223 */ /* 0x000fe20000010026 */
[--C-:B------:R-:W-:Y:S02]  /*13c0*/  HADD2.F32 R86, -RZ, R30.reuse.H0_H0 ;  /* 0x2000001eff567230 */ /* 0x100fe40000004100 */
[----:B------:R-:W-:Y:S01]  /*13d0*/  FADD.FTZ R37, R36, R87 ;  /* 0x0000005724257221 */ /* 0x000fe20000010000 */
[----:B------:R-:W-:Y:S02]  /*13e0*/  HADD2.F32 R85, -RZ, R30.H1_H1 ;  /* 0x3000001eff557230 */ /* 0x000fe40000004100 */
[----:B------:R-:W-:Y:S01]  /*13f0*/  FFMA.FTZ R42, R86, R86, R39 ;  /* 0x00000056562a7223 */ /* 0x000fe20000010027 */
[----:B------:R-:W-:-:S03]  /*1400*/  FADD.FTZ R40, R37, R86 ;  /* 0x0000005625287221 */ /* 0x000fc60000010000 */
[----:B------:R-:W-:Y:S01]  /*1410*/  FFMA.FTZ R43, R85, R85, R42 ;  /* 0x00000055552b7223 */ /* 0x000fe2000001002a */
[----:B------:R-:W-:Y:S01]  /*1420*/  FADD.FTZ R41, R40, R85 ;  /* 0x0000005528297221 */ /* 0x000fe20000010000 */
[--C-:B------:R-:W-:Y:S02]  /*1430*/  HADD2.F32 R84, -RZ, R32.reuse.H0_H0 ;  /* 0x20000020ff547230 */ /* 0x100fe40000004100 */
[----:B------:R-:W-:Y:S02]  /*1440*/  HADD2.F32 R83, -RZ, R32.H1_H1 ;  /* 0x30000020ff537230 */ /* 0x000fe40000004100 */
[----:B------:R-:W-:Y:S02]  /*1450*/  HADD2.F32 R2, -RZ, R77.H0_H0 ;  /* 0x2000004dff027230 */ /* 0x000fe40000004100 */
[--C-:B------:R-:W-:Y:S02]  /*1460*/  HADD2.F32 R80, -RZ, R46.reuse.H0_H0 ;  /* 0x2000002eff507230 */ /* 0x100fe40000004100 */
[----:B------:R-:W-:-:S02]  /*1470*/  HADD2.F32 R79, -RZ, R46.H1_H1 ;  /* 0x3000002eff4f7230 */ /* 0x000fc40000004100 */
[----:B------:R-:W-:Y:S01]  /*1480*/  FFMA.FTZ R46, R84, R84, R43 ;  /* 0x00000054542e7223 */ /* 0x000fe2000001002b */
[--C-:B------:R-:W-:Y:S02]  /*1490*/  HADD2.F32 R82, -RZ, R44.reuse.H0_H0 ;  /* 0x2000002cff527230 */ /* 0x100fe40000004100 */
[----:B------:R-:W-:Y:S02]  /*14a0*/  HADD2.F32 R81, -RZ, R44.H1_H1 ;  /* 0x3000002cff517230 */ /* 0x000fe40000004100 */
[----:B------:R-:W-:Y:S01]  /*14b0*/  FADD.FTZ R44, R41, R84 ;  /* 0x00000054292c7221 */ /* 0x000fe20000010000 */
[----:B------:R-:W-:Y:S01]  /*14c0*/  FFMA.FTZ R67, R83, R83, R46 ;  /* 0x0000005353437223 */ /* 0x000fe2000001002e */
[----:B------:R-:W-:Y:S02]  /*14d0*/  HADD2.F32 R19, -RZ, R77.H1_H1 ;  /* 0x3000004dff137230 */ /* 0x000fe40000004100 */
[--C-:B------:R-:W-:Y:S02]  /*14e0*/  HADD2.F32 R75, -RZ, R50.reuse.H0_H0 ;  /* 0x20000032ff4b7230 */ /* 0x100fe40000004100 */
[----:B------:R-:W-:-:S02]  /*14f0*/  HADD2.F32 R35, -RZ, R50.H1_H1 ;  /* 0x30000032ff237230 */ /* 0x000fc40000004100 */
[----:B------:R-:W-:Y:S01]  /*1500*/  FFMA.FTZ R50, R2, R2, RZ ;  /* 0x0000000202327223 */ /* 0x000fe200000100ff */
[----:B------:R-:W-:Y:S01]  /*1510*/  FADD.FTZ R65, R44, R83 ;  /* 0x000000532c417221 */ /* 0x000fe20000010000 */
[--C-:B------:R-:W-:Y:S02]  /*1520*/  HADD2.F32 R78, -RZ, R48.reuse.H0_H0 ;  /* 0x20000030ff4e7230 */ /* 0x100fe40000004100 */
[----:B------:R-:W-:Y:S01]  /*1530*/  FFMA.FTZ R46, R82, R82, R67 ;  /* 0x00000052522e7223 */ /* 0x000fe20000010043 */
[----:B------:R-:W-:Y:S02]  /*1540*/  HADD2.F32 R77, -RZ, R48.H1_H1 ;  /* 0x30000030ff4d7230 */ /* 0x000fe40000004100 */
[----:B------:R-:W-:Y:S01]  /*1550*/  FADD.FTZ R48, RZ, R2 ;  /* 0x00000002ff307221 */ /* 0x000fe20000010000 */
[--C-:B------:R-:W-:Y:S02]  /*1560*/  HADD2.F32 R20, -RZ, R21.reuse.H0_H0 ;  /* 0x20000015ff147230 */ /* 0x100fe40000004100 */
[----:B------:R-:W-:Y:S01]  /*1570*/  FFMA.FTZ R71, R19, R19, R50 ;  /* 0x0000001313477223 */ /* 0x000fe20000010032 */
[----:B------:R-:W-:Y:S01]  /*1580*/  FADD.FTZ R44, R65, R82 ;  /* 0x00000052412c7221 */ /* 0x000fe20000010000 */
[----:B------:R-:W-:Y:S01]  /*1590*/  FFMA.FTZ R67, R81, R81, R46 ;  /* 0x0000005151437223 */ /* 0x000fe2000001002e */
[----:B------:R-:W-:-:S02]  /*15a0*/  HADD2.F32 R21, -RZ, R21.H1_H1 ;  /* 0x30000015ff157230 */ /* 0x000fc40000004100 */
[----:B------:R-:W-:Y:S01]  /*15b0*/  FADD.FTZ R69, R48, R19 ;  /* 0x0000001330457221 */ /* 0x000fe20000010000 */
[----:B------:R-:W-:Y:S01]  /*15c0*/  FFMA.FTZ R50, R20, R20, R71 ;  /* 0x0000001414327223 */ /* 0x000fe20000010047 */
[----:B------:R-:W-:Y:S01]  /*15d0*/  FADD.FTZ R65, R44, R81 ;  /* 0x000000512c417221 */ /* 0x000fe20000010000 */
[----:B------:R-:W-:Y:S01]  /*15e0*/  FFMA.FTZ R46, R80, R80, R67 ;  /* 0x00000050502e7223 */ /* 0x000fe20000010043 */
[--C-:B------:R-:W-:Y:S02]  /*15f0*/  HADD2.F32 R22, -RZ, R23.reuse.H0_H0 ;  /* 0x20000017ff167230 */ /* 0x100fe40000004100 */
[----:B------:R-:W-:Y:S01]  /*1600*/  FADD.FTZ R48, R69, R20 ;  /* 0x0000001445307221 */ /* 0x000fe20000010000 */
        /* <DEDUP_REMOVED lines=21> */
[----:B------:R-:W-:Y:S02]  /*1760*/  HADD2.F32 R36, -RZ, R52.H0_H0 ;  /* 0x20000034ff247230 */ /* 0x000fe40000004100 */
[----:B------:R-:W-:Y:S01]  /*1770*/  FADD.FTZ R44, R44, R75 ;  /* 0x0000004b2c2c7221 */ /* 0x000fe20000010000 */
[----:B------:R-:W-:Y:S01]  /*1780*/  FFMA.FTZ R67, R35, R35, R46 ;  /* 0x0000002323437223 */ /* 0x000fe2000001002e */
[----:B------:R-:W-:-:S02]  /*1790*/  HADD2.F32 R27, -RZ, R27.H1_H1 ;  /* 0x3000001bff1b7230 */ /* 0x000fc40000004100 */
[----:B------:R-:W-:Y:S01]  /*17a0*/  FADD.FTZ R69, R48, R25 ;  /* 0x0000001930457221 */ /* 0x000fe20000010000 */
[----:B------:R-:W-:Y:S01]  /*17b0*/  FFMA.FTZ R50, R26, R26, R71 ;  /* 0x0000001a1a327223 */ /* 0x000fe20000010047 */
[----:B------:R-:W-:Y:S02]  /*17c0*/  HADD2.F32 R37, -RZ, R52.H1_H1 ;  /* 0x30000034ff257230 */ /* 0x000fe40000004100 */
[----:B------:R-:W-:Y:S01]  /*17d0*/  FADD.FTZ R65, R44, R35 ;  /* 0x000000232c417221 */ /* 0x000fe20000010000 */
[----:B------:R-:W-:Y:S01]  /*17e0*/  FFMA.FTZ R46, R36, R36, R67 ;  /* 0x00000024242e7223 */ /* 0x000fe20000010043 */
[----:B------:R-:W-:Y:S02]  /*17f0*/  HADD2.F32 R28, -RZ, R29.H0_H0 ;  /* 0x2000001dff1c7230 */ /* 0x000fe40000004100 */
[----:B------:R-:W-:Y:S01]  /*1800*/  FADD.FTZ R48, R69, R26 ;  /* 0x0000001a45307221 */ /* 0x000fe20000010000 */
[----:B------:R-:W-:Y:S01]  /*1810*/  FFMA.FTZ R71, R27, R27, R50 ;  /* 0x0000001b1b477223 */ /* 0x000fe20000010032 */
[----:B------:R-:W-:-:S02]  /*1820*/  HADD2.F32 R38, -RZ, R54.H0_H0 ;  /* 0x20000036ff267230 */ /* 0x000fc40000004100 */
[----:B------:R-:W-:Y:S01]  /*1830*/  FADD.FTZ R44, R65, R36 ;  /* 0x00000024412c7221 */ /* 0x000fe20000010000 */
[----:B------:R-:W-:Y:S01]  /*1840*/  FFMA.FTZ R67, R37, R37, R46 ;  /* 0x0000002525437223 */ /* 0x000fe2000001002e */
[----:B------:R-:W-:Y:S02]  /*1850*/  HADD2.F32 R29, -RZ, R29.H1_H1 ;  /* 0x3000001dff1d7230 */ /* 0x000fe40000004100 */
[----:B------:R-:W-:Y:S01]  /*1860*/  FADD.FTZ R69, R48, R27 ;  /* 0x0000001b30457221 */ /* 0x000fe20000010000 */
[----:B------:R-:W-:Y:S01]  /*1870*/  FFMA.FTZ R50, R28, R28, R71 ;  /* 0x0000001c1c327223 */ /* 0x000fe20000010047 */
[----:B------:R-:W-:Y:S02]  /*1880*/  HADD2.F32 R39, -RZ, R54.H1_H1 ;  /* 0x30000036ff277230 */ /* 0x000fe40000004100 */
[----:B------:R-:W-:Y:S01]  /*1890*/  FADD.FTZ R65, R44, R37 ;  /* 0x000000252c417221 */ /* 0x000fe20000010000 */
[----:B------:R-:W-:Y:S01]  /*18a0*/  FFMA.FTZ R46, R38, R38, R67 ;  /* 0x00000026262e7223 */ /* 0x000fe20000010043 */
[----:B------:R-:W-:-:S02]  /*18b0*/  HADD2.F32 R30, -RZ, R31.H0_H0 ;  /* 0x2000001fff1e7230 */ /* 0x000fc40000004100 */
[----:B------:R-:W-:Y:S01]  /*18c0*/  FADD.FTZ R48, R69, R28 ;  /* 0x0000001c45307221 */ /* 0x000fe20000010000 */
[----:B------:R-:W-:Y:S01]  /*18d0*/  FFMA.FTZ R71, R29, R29, R50 ;  /* 0x0000001d1d477223 */ /* 0x000fe20000010032 */
[--C-:B------:R-:W-:Y:S02]  /*18e0*/  HADD2.F32 R40, -RZ, R62.reuse.H0_H0 ;  /* 0x2000003eff287230 */ /* 0x100fe40000004100 */
[----:B------:R-:W-:Y:S01]  /*18f0*/  FADD.FTZ R44, R65, R38 ;  /* 0x00000026412c7221 */ /* 0x000fe20000010000 */
[----:B------:R-:W-:Y:S01]  /*1900*/  FFMA.FTZ R67, R39, R39, R46 ;  /* 0x0000002727437223 */ /* 0x000fe2000001002e */
[----:B------:R-:W-:Y:S02]  /*1910*/  HADD2.F32 R31, -RZ, R31.H1_H1 ;  /* 0x3000001fff1f7230 */ /* 0x000fe40000004100 */
        /* <DEDUP_REMOVED lines=17> */
[--C-:B------:R-:W-:Y:S02]  /*1a30*/  HADD2.F32 R34, -RZ, R45.reuse.H0_H0 ;  /* 0x2000002dff227230 */ /* 0x100fe40000004100 */
[----:B------:R-:W-:Y:S01]  /*1a40*/  FADD.FTZ R46, R69, R32 ;  /* 0x00000020452e7221 */ /* 0x000fe20000010000 */
[----:B------:R-:W-:Y:S01]  /*1a50*/  FFMA.FTZ R69, R33, R33, R48 ;  /* 0x0000002121457223 */ /* 0x000fe20000010030 */
[----:B------:R-:W-:Y:S01]  /*1a60*/  FADD.FTZ R64, R65, R42 ;  /* 0x0000002a41407221 */ /* 0x000fe20000010000 */
[----:B------:R-:W-:Y:S01]  /*1a70*/  FFMA.FTZ R65, R43, R43, R44 ;  /* 0x0000002b2b417223 */ /* 0x000fe2000001002c */
[----:B------:R-:W-:Y:S01]  /*1a80*/  FADD.FTZ R67, R46, R33 ;  /* 0x000000212e437221 */ /* 0x000fe20000010000 */
[----:B------:R-:W-:-:S02]  /*1a90*/  HADD2.F32 R44, -RZ, R45.H1_H1 ;  /* 0x3000002dff2c7230 */ /* 0x000fc40000004100 */
[----:B------:R-:W-:Y:S01]  /*1aa0*/  FFMA.FTZ R69, R34, R34, R69 ;  /* 0x0000002222457223 */ /* 0x000fe20000010045 */
[--C-:B------:R-:W-:Y:S02]  /*1ab0*/  HADD2.F32 R45, -RZ, R47.reuse.H0_H0 ;  /* 0x2000002fff2d7230 */ /* 0x100fe40000004100 */
        /* <DEDUP_REMOVED lines=10> */
[----:B------:R-:W-:Y:S01]  /*1b60*/  FADD.FTZ R64, R64, R43 ;  /* 0x0000002b40407221 */ /* 0x000fe20000010000 */
[----:B------:R-:W-:Y:S01]  /*1b70*/  FFMA.FTZ R67, R47, R47, R52 ;  /* 0x0000002f2f437223 */ /* 0x000fe20000010034 */
[----:B------:R-:W-:-:S03]  /*1b80*/  HADD2.F32 R49, -RZ, R51.H0_H0 ;  /* 0x20000033ff317230 */ /* 0x000fc60000004100 */
[----:B------:R-:W-:Y:S01]  /*1b90*/  FFMA.FTZ R54, R48, R48, R67 ;  /* 0x0000003030367223 */ /* 0x000fe20000010043 */
[----:B------:R0:W-:Y:S02]  /*1ba0*/  STS.64 [R115], R64 ;  /* 0x0000004073007388 */ /* 0x0001e40000000a00 */
[----:B0-----:R-:W-:Y:S01]  /*1bb0*/  FADD.FTZ R65, R50, R47 ;  /* 0x0000002f32417221 */ /* 0x001fe20000010000 */
[----:B------:R-:W-:Y:S02]  /*1bc0*/  HADD2.F32 R50, -RZ, R51.H1_H1 ;  /* 0x30000033ff327230 */ /* 0x000fe40000004100 */
[----:B------:R-:W-:Y:S01]  /*1bd0*/  FFMA.FTZ R51, R49, R49, R54 ;  /* 0x0000003131337223 */ /* 0x000fe20000010036 */
[----:B------:R-:W-:-:S03]  /*1be0*/  FADD.FTZ R52, R65, R48 ;  /* 0x0000003041347221 */ /* 0x000fc60000010000 */
[----:B------:R-:W-:Y:S01]  /*1bf0*/  FFMA.FTZ R60, R50, R50, R51 ;  /* 0x00000032323c7223 */ /* 0x000fe20000010033 */
[--C-:B------:R-:W-:Y:S02]  /*1c00*/  HADD2.F32 R51, -RZ, R53.reuse.H0_H0 ;  /* 0x20000035ff337230 */ /* 0x100fe40000004100 */
[----:B------:R-:W-:Y:S01]  /*1c10*/  FADD.FTZ R65, R52, R49 ;  /* 0x0000003134417221 */ /* 0x000fe20000010000 */
[----:B------:R-:W-:-:S03]  /*1c20*/  HADD2.F32 R52, -RZ, R53.H1_H1 ;  /* 0x30000035ff347230 */ /* 0x000fc60000004100 */
[----:B------:R-:W-:Y:S01]  /*1c30*/  FADD.FTZ R54, R65, R50 ;  /* 0x0000003241367221 */ /* 0x000fe20000010000 */
[----:B------:R-:W-:-:S03]  /*1c40*/  FFMA.FTZ R53, R51, R51, R60 ;  /* 0x0000003333357223 */ /* 0x000fc6000001003c */
[----:B------:R-:W-:Y:S01]  /*1c50*/  FADD.FTZ R65, R54, R51 ;  /* 0x0000003336417221 */ /* 0x000fe20000010000 */
[----:B------:R-:W-:Y:S01]  /*1c60*/  FFMA.FTZ R62, R52, R52, R53 ;  /* 0x00000034343e7223 */ /* 0x000fe20000010035 */
[--C-:B------:R-:W-:Y:S02]  /*1c70*/  HADD2.F32 R53, -RZ, R55.reuse.H0_H0 ;  /* 0x20000037ff357230 */ /* 0x100fe40000004100 */
[----:B------:R-:W-:Y:S01]  /*1c80*/  FADD.FTZ R60, R65, R52 ;  /* 0x00000034413c7221 */ /* 0x000fe20000010000 */
[----:B------:R-:W-:Y:S02]  /*1c90*/  HADD2.F32 R54, -RZ, R55.H1_H1 ;  /* 0x30000037ff367230 */ /* 0x000fe40000004100 */
[----:B------:R-:W-:Y:S01]  /*1ca0*/  FFMA.FTZ R55, R53, R53, R62 ;  /* 0x0000003535377223 */ /* 0x000fe2000001003e */
[----:B------:R-:W-:-:S03]  /*1cb0*/  FADD.FTZ R65, R60, R53 ;  /* 0x000000353c417221 */ /* 0x000fc60000010000 */
[----:B------:R-:W-:Y:S01]  /*1cc0*/  FFMA.FTZ R62, R54, R54, R55 ;  /* 0x00000036363e7223 */ /* 0x000fe20000010037 */
[--C-:B------:R-:W-:Y:S02]  /*1cd0*/  HADD2.F32 R55, -RZ, R63.reuse.H0_H0 ;  /* 0x2000003fff377230 */ /* 0x100fe40000004100 */
[----:B------:R-:W-:Y:S01]  /*1ce0*/  FADD.FTZ R60, R65, R54 ;  /* 0x00000036413c7221 */ /* 0x000fe20000010000 */
[----:B------:R-:W-:Y:S02]  /*1cf0*/  HADD2.F32 R72, -RZ, R63.H1_H1 ;  /* 0x3000003fff487230 */ /* 0x000fe40000004100 */
[----:B------:R-:W-:Y:S01]  /*1d00*/  FFMA.FTZ R65, R55, R55, R62 ;  /* 0x0000003737417223 */ /* 0x000fe2000001003e */
[----:B------:R-:W-:Y:S01]  /*1d10*/  FADD.FTZ R63, R60, R55 ;  /* 0x000000373c3f7221 */ /* 0x000fe20000010000 */
[--C-:B------:R-:W-:Y:S02]  /*1d20*/  HADD2.F32 R73, -RZ, R61.reuse.H0_H0 ;  /* 0x2000003dff497230 */ /* 0x100fe40000004100 */
[----:B------:R-:W-:Y:S01]  /*1d30*/  FFMA.FTZ R62, R72, R72, R65 ;  /* 0x00000048483e7223 */ /* 0x000fe20000010041 */
[----:B------:R-:W-:Y:S01]  /*1d40*/  FADD.FTZ R60, R63, R72 ;  /* 0x000000483f3c7221 */ /* 0x000fe20000010000 */
[----:B------:R-:W-:Y:S01]  /*1d50*/  ISETP.GT.U32.AND P2, PT, R66, 0x3f, PT ;  /* 0x0000003f4200780c */ /* 0x000fe20003f44070 */
[----:B------:R-:W-:-:S02]  /*1d60*/  HADD2.F32 R74, -RZ, R61.H1_H1 ;  /* 0x3000003dff4a7230 */ /* 0x000fc40000004100 */
[----:B------:R-:W-:Y:S01]  /*1d70*/  FFMA.FTZ R61, R73, R73, R62 ;  /* 0x00000049493d7223 */ /* 0x000fe2000001003e */
[----:B------:R-:W-:-:S03]  /*1d80*/  FADD.FTZ R63, R60, R73 ;  /* 0x000000493c3f7221 */ /* 0x000fc60000010000 */
[----:B------:R-:W-:Y:S01]  /*1d90*/  FFMA.FTZ R61, R74, R74, R61 ;  /* 0x0000004a4a3d7223 */ /* 0x000fe2000001003d */
[----:B------:R-:W-:Y:S01]  /*1da0*/  FADD.FTZ R60, R63, R74 ;  /* 0x0000004a3f3c7221 */ /* 0x000fe20000010000 */
[----:B------:R-:W-:Y:S04]  /*1db0*/  BSSY B0, `(.L_x_2921) ;  /* 0x000003c000007945 */ /* 0x000fe80003800000 */
[----:B------:R0:W-:Y:S01]  /*1dc0*/  STS.64 [R115+0x1680], R60 ;  /* 0x0016803c73007388 */ /* 0x0001e20000000a00 */
[----:B------:R-:W-:Y:S01]  /*1dd0*/  BAR.SYNC.DEFER_BLOCKING 0x0 ;  /* 0x0000000000007b1d */ /* 0x000fe20000010000 */
[----:B------:R-:W-:Y:S02]  /*1de0*/  LOP3.LUT P1, RZ, R66, 0xffffffc1, RZ, 0xc0, !PT ;  /* 0xffffffc142ff7812 */ /* 0x000fe4000782c0ff */
[----:B------:R-:W-:-:S03]  /*1df0*/  CS2R R62, SRZ ;  /* 0x00000000003e7805 */ /* 0x000fc6000001ff00 */
[----:B------:R-:W-:Y:S08]  /*1e00*/  @P2 BRA `(.L_x_2922) ;  /* 0x0000000000d82947 */ /* 0x000ff00003800000 */
[----:B------:R-:W0:Y:S04]  /*1e10*/  LDL R69, [R1+0x20] ;  /* 0x0000200001457983 */ /* 0x000e280000100800 */
[----:B------:R-:W2:Y:S04]  /*1e20*/  LDL R64, [R1+0x1c] ;  /* 0x00001c0001407983 */ /* 0x000ea80000100800 */
[----:B------:R-:W3:Y:S04]  /*1e30*/  LDL R71, [R1+0x18] ;  /* 0x0000180001477983 */ /* 0x000ee80000100800 */
[----:B------:R-:W4:Y:S04]  /*1e40*/  LDL R117, [R1+0x14] ;  /* 0x0000140001757983 */ /* 0x000f280000100800 */
[----:B------:R-:W4:Y:S04]  /*1e50*/  LDL R116, [R1+0x10] ;  /* 0x0000100001747983 */ /* 0x000f280000100800 */
[----:B------:R-:W4:Y:S04]  /*1e60*/  LDL R113, [R1+0xc] ;  /* 0x00000c0001717983 */ /* 0x000f280000100800 */
[----:B------:R-:W4:Y:S04]  /*1e70*/  LDL R112, [R1+0x8] ;  /* 0x0000080001707983 */ /* 0x000f280000100800 */
[----:B------:R-:W4:Y:S04]  /*1e80*/  LDL R70, [R1+0x4] ;  /* 0x0000040001467983 */ /* 0x000f280000100800 */
[----:B------:R-:W4:Y:S04]  /*1e90*/  LDL R68, [R1] ;  /* 0x0000000001447983 */ /* 0x000f280000100800 */
[----:B0-----:R-:W0:Y:S04]  /*1ea0*/  LDS.64 R60, [R69] ;  /* 0x00000000453c7984 */ /* 0x001e280000000a00 */
[----:B--2---:R-:W1:Y:S01]  /*1eb0*/  LDS.64 R62, [R64] ;  /* 0x00000000403e7984 */ /* 0x004e620000000a00 */
[----:B0-----:R-:W-:Y:S01]  /*1ec0*/  FADD.FTZ R60, RZ, R60 ;  /* 0x0000003cff3c7221 */ /* 0x001fe20000010000 */
[----:B------:R-:W-:-:S03]  /*1ed0*/  FADD.FTZ R61, RZ, R61 ;  /* 0x0000003dff3d7221 */ /* 0x000fc60000010000 */
[----:B-1----:R-:W-:Y:S01]  /*1ee0*/  FADD.FTZ R62, R60, R62 ;  /* 0x0000003e3c3e7221 */ /* 0x002fe20000010000 */
[----:B------:R-:W-:Y:S02]  /*1ef0*/  FADD.FTZ R63, R61, R63 ;  /* 0x0000003f3d3f7221 */ /* 0x000fe40000010000 */
[----:B---3--:R-:W0:Y:S02]  /*1f00*/  LDS.64 R60, [R71] ;  /* 0x00000000473c7984 */ /* 0x008e240000000a00 */
[----:B0-----:R-:W-:Y:S01]  /*1f10*/  FADD.FTZ R62, R62, R60 ;  /* 0x0000003c3e3e7221 */ /* 0x001fe20000010000 */
[----:B------:R-:W-:Y:S02]  /*1f20*/  FADD.FTZ R63, R63, R61 ;  /* 0x0000003d3f3f7221 */ /* 0x000fe40000010000 */
[----:B----4-:R-:W0:Y:S02]  /*1f30*/  LDS.64 R60, [R117] ;  /* 0x00000000753c7984 */ /* 0x010e240000000a00 */
        /* <DEDUP_REMOVED lines=35> */
.L_x_2922:
[----:B------:R-:W-:Y:S05]  /*2170*/  BSYNC B0 ;  /* 0x0000000000007941 */ /* 0x000fea0003800000 */
.L_x_2921:
[----:B------:R-:W1:Y:S01]  /*2180*/  S2R R65, SR_CTAID.Y ;  /* 0x0000000000417919 */ /* 0x000e620000002600 */
[----:B0-----:R-:W1:Y:S01]  /*2190*/  @!P1 LDC R61, c[0x0][0x10] ;  /* 0x00000400ff3d9b82 */ /* 0x001e620000000800 */
[----:B------:R-:W-:Y:S01]  /*21a0*/  ISETP.GT.U32.AND P2, PT, R66, 0xff, PT ;  /* 0x000000ff4200780c */ /* 0x000fe20003f44070 */
[----:B------:R-:W0:Y:S01]  /*21b0*/  S2R R64, SR_TID.X ;  /* 0x0000000000407919 */ /* 0x000e220000002100 */
[----:B------:R-:W2:Y:S01]  /*21c0*/  SHFL.BFLY PT, R60, R62, 0x1, 0x1f ;  /* 0x0c201f003e3c7f89 */ /* 0x000ea200000e0000 */
[----:B------:R-:W3:Y:S01]  /*21d0*/  S2R R68, SR_CTAID.X ;  /* 0x0000000000447919 */ /* 0x000ee20000002500 */
[----:B-1----:R-:W-:Y:S02]  /*21e0*/  @!P1 IMAD R65, R61, UR4, R65 ;  /* 0x000000043d419c24 */ /* 0x002fe4000f8e0241 */
[----:B--2---:R-:W-:Y:S02]  /*21f0*/  FADD.FTZ R62, R60, R62 ;  /* 0x0000003e3c3e7221 */ /* 0x004fe40000010000 */
[----:B------:R-:W1:Y:S01]  /*2200*/  @!P1 LDC.64 R60, c[0x0][0x248] ;  /* 0x00009200ff3c9b82 */ /* 0x000e620000000a00 */
[----:B0-----:R-:W-:-:S02]  /*2210*/  SHF.R.U32.HI R67, RZ, 0x1, R64 ;  /* 0x00000001ff437819 */ /* 0x001fc40000011640 */
[----:B------:R-:W0:Y:S02]  /*2220*/  SHFL.BFLY PT, R64, R63, 0x1, 0x1f ;  /* 0x0c201f003f407f89 */ /* 0x000e2400000e0000 */
[----:B------:R-:W-:Y:S02]  /*2230*/  SHF.L.U32 R67, R67, 0x7, RZ ;  /* 0x0000000743437819 */ /* 0x000fe400000006ff */
[----:B---3--:R-:W-:-:S04]  /*2240*/  LOP3.LUT R68, R68, 0x7f, RZ, 0xc0, !PT ;  /* 0x0000007f44447812 */ /* 0x008fc800078ec0ff */
[----:B------:R-:W-:-:S04]  /*2250*/  LOP3.LUT R67, R67, 0xffffff80, R68, 0xe2, !PT ;  /* 0xffffff8043437812 */ /* 0x000fc800078ee244 */
[----:B------:R-:W-:-:S04]  /*2260*/  @!P1 LEA R65, R65, R67, 0xc ;  /* 0x0000004341419211 */ /* 0x000fc800078e60ff */
[----:B------:R-:W-:-:S05]  /*2270*/  @!P1 SHF.L.U32 R65, R65, 0x1, RZ ;  /* 0x0000000141419819 */ /* 0x000fca00000006ff */
[----:B-1----:R-:W-:-:S04]  /*2280*/  @!P1 IMAD.WIDE.U32 R60, R65, 0x4, R60 ;  /* 0x00000004413c9825 */ /* 0x002fc800078e003c */
[----:B0-----:R-:W-:-:S05]  /*2290*/  FADD.FTZ R63, R64, R63 ;  /* 0x0000003f403f7221 */ /* 0x001fca0000010000 */
        /* <DEDUP_REMOVED lines=8> */
[----:B------:R-:W-:Y:S01]  /*2320*/  UMOV UR9, 0x7fffff81 ;  /* 0x7fffff8100097882 */ /* 0x000fe20000000000 */
[----:B------:R-:W-:Y:S01]  /*2330*/  MOV R61, UR7 ;  /* 0x00000007003d7c02 */ /* 0x000fe20008000f00 */
[----:B------:R-:W-:Y:S01]  /*2340*/  USEL UR9, UR9, 0x1, !UP0 ;  /* 0x0000000109097887 */ /* 0x000fe2000c000000 */
[----:B0-----:R-:W-:-:S04]  /*2350*/  ISETP.EQ.U32.AND P1, PT, R63, R60, PT ;  /* 0x0000003c3f00720c */ /* 0x001fc80003f22070 */
[----:B------:R-:W0:Y:S02]  /*2360*/  POPC R60, UR14 ;  /* 0x0000000e003c7d09 */ /* 0x000e240008000000 */
[----:B0-----:R-:W-:Y:S01]  /*2370*/  IMAD R65, R60, UR9, RZ ;  /* 0x000000093c417c24 */ /* 0x001fe2000f8e02ff */
[----:B------:R-:W-:-:S06]  /*2380*/  MOV R60, UR6 ;  /* 0x00000006003c7c02 */ /* 0x000fcc0008000f00 */
[----:B------:R-:W-:Y:S06]  /*2390*/  @P1 MEMBAR.ALL.GPU ;  /* 0x0000000000001992 */ /* 0x000fec000000a000 */
[----:B------:R-:W-:-:S00]  /*23a0*/  @P1 ERRBAR ;  /* 0x00000000000019ab */ /* 0x000fc00000000000 */
[----:B------:R-:W-:Y:S06]  /*23b0*/  @P1 CGAERRBAR ;  /* 0x00000000000015ab */ /* 0x000fec0000000000 */
[----:B------:R-:W2:Y:S01]  /*23c0*/  @P1 ATOM.E.ADD.STRONG.GPU PT, R60, desc[UR12][R60.64], R65 ;  /* 0x000000413c3c198a */ /* 0x000ea200081ee1cc */
[----:B------:R-:W0:Y:S02]  /*23d0*/  S2R R64, SR_LTMASK ;  /* 0x0000000000407919 */ /* 0x000e240000003900 */
[----:B0-----:R-:W-:-:S04]  /*23e0*/  LOP3.LUT R64, R64, UR14, RZ, 0xc0, !PT ;  /* 0x0000000e40407c12 */ /* 0x001fc8000f8ec0ff */
[----:B------:R-:W0:Y:S01]  /*23f0*/  POPC R67, R64 ;  /* 0x0000004000437309 */ /* 0x000e220000000000 */
[----:B--2---:R-:W0:Y:S02]  /*2400*/  SHFL.IDX PT, R62, R60, R63, 0x1f ;  /* 0x00001f3f3c3e7589 */ /* 0x004e2400000e0000 */
[----:B0-----:R-:W-:-:S07]  /*2410*/  IMAD R62, R67, UR9, R62 ;  /* 0x00000009433e7c24 */ /* 0x001fce000f8e023e */
.L_x_2924:
[----:B------:R-:W-:Y:S02]  /*2420*/  MOV R61, UR7 ;  /* 0x00000007003d7c02 */ /* 0x000fe40008000f00 */
[----:B------:R-:W-:-:S05]  /*2430*/  MOV R60, UR6 ;  /* 0x00000006003c7c02 */ /* 0x000fca0008000f00 */
[----:B------:R-:W2:Y:S04]  /*2440*/  LD.E.STRONG.GPU R61, desc[UR12][R60.64] ;  /* 0x0000000c3c3d7980 */ /* 0x000ea8000c10f900 */
[----:B--2---:R-:W-:Y:S01]  /*2450*/  CCTL.IVALL ;  /* 0x00000000ff00798f */ /* 0x004fe20002000000 */
[----:B------:R-:W-:Y:S05]  /*2460*/  YIELD ;  /* 0x0000000000007946 */ /* 0x000fea0003800000 */
[----:B------:R-:W-:-:S04]  /*2470*/  LOP3.LUT R63, R61, R62, RZ, 0x3c, !PT ;  /* 0x0000003e3d3f7212 */ /* 0x000fc800078e3cff */
[----:B------:R-:W-:-:S13]  /*2480*/  ISETP.GT.AND P1, PT, R63, -0x1, PT ;  /* 0xffffffff3f00780c */ /* 0x000fda0003f24270 */
[----:B------:R-:W-:Y:S05]  /*2490*/  @P1 BRA `(.L_x_2924) ;  /* 0xfffffffc00e01947 */ /* 0x000fea000383ffff */
.L_x_2923:
[----:B------:R-:W0:Y:S01]  /*24a0*/  S2R R113, SR_TID.X ;  /* 0x0000000000717919 */ /* 0x000e220000002100 */
[----:B------:R-:W-:Y:S05]  /*24b0*/  WARPSYNC.ALL ;  /* 0x0000000000007948 */ /* 0x000fea0003800000 */
[----:B------:R-:W-:Y:S01]  /*24c0*/  BAR.SYNC.DEFER_BLOCKING 0x0 ;  /* 0x0000000000007b1d */ /* 0x000fe20000010000 */
[----:B------:R-:W-:Y:S01]  /*24d0*/  HFMA2.MMA R60, -RZ, RZ, 0, 0 ;  /* 0x00000000ff3c7435 */ /* 0x000fe200000001ff */
[----:B------:R-:W-:-:S04]  /*24e0*/  MOV R71, RZ ;  /* 0x000000ff00477202 */ /* 0x000fc80000000f00 */
[----:B------:R-:W-:Y:S04]  /*24f0*/  BSSY B0, `(.L_x_2925) ;  /* 0x000005b000007945 */ /* 0x000fe80003800000 */
[----:B------:R-:W-:Y:S05]  /*2500*/  @P2 BRA `(.L_x_2926) ;  /* 0x0000000400642947 */ /* 0x000fea0003800000 */
[----:B------:R-:W-:Y:S01]  /*2510*/  ULDC UR9, c[0x0][0x10] ;  /* 0x0000040000097ab9 */ /* 0x000fe20000000800 */
[----:B------:R-:W1:Y:S01]  /*2520*/  LDC.64 R116, c[0x0][0x248] ;  /* 0x00009200ff747b82 */ /* 0x000e620000000a00 */
[----:B------:R-:W-:Y:S01]  /*2530*/  UIMAD UR9, UR9, UR4, UR10 ;  /* 0x00000004090972a4 */ /* 0x000fe2000f8e020a */
[C---:B0-----:R-:W-:Y:S02]  /*2540*/  SHF.L.U32 R60, R113.reuse, 0x4, RZ ;  /* 0x00000004713c7819 */ /* 0x041fe400000006ff */
[----:B------:R-:W-:Y:S02]  /*2550*/  LOP3.LUT R62, R113, 0x7, RZ, 0xc0, !PT ;  /* 0x00000007713e7812 */ /* 0x000fe400078ec0ff */
[----:B------:R-:W-:Y:S02]  /*2560*/  LOP3.LUT R60, R60, 0x7fffff80, RZ, 0xc0, !PT ;  /* 0x7fffff803c3c7812 */ /* 0x000fe400078ec0ff */
[----:B------:R-:W-:-:S04]  /*2570*/  MOV R61, UR9 ;  /* 0x00000009003d7c02 */ /* 0x000fc80008000f00 */
[----:B------:R-:W-:-:S04]  /*2580*/  LEA R61, R61, R60, 0xc ;  /* 0x0000003c3d3d7211 */ /* 0x000fc800078e60ff */
[----:B------:R-:W-:-:S04]  /*2590*/  IADD3 R61, R61, R62, RZ ;  /* 0x0000003e3d3d7210 */ /* 0x000fc80007ffe0ff */
[----:B------:R-:W-:-:S04]  /*25a0*/  SHF.L.U32 R70, R61, 0x1, RZ ;  /* 0x000000013d467819 */ /* 0x000fc800000006ff */
[C---:B------:R-:W-:Y:S01]  /*25b0*/  IADD3 R64, R70.reuse, 0x10, RZ ;  /* 0x0000001046407810 */ /* 0x040fe20007ffe0ff */
[C---:B-1----:R-:W-:Y:S01]  /*25c0*/  IMAD.WIDE.U32 R62, R70.reuse, 0x4, R116 ;  /* 0x00000004463e7825 */ /* 0x042fe200078e0074 */
        /* <DEDUP_REMOVED lines=43> */
[----:B----4-:R-:W-:Y:S01]  /*2880*/  FADD.FTZ R62, R68, R62 ;  /* 0x0000003e443e7221 */ /* 0x010fe20000010000 */
[----:B------:R-:W-:-:S03]  /*2890*/  FADD.FTZ R63, R63, R71 ;  /* 0x000000473f3f7221 */ /* 0x000fc60000010000 */
[----:B------:R-:W-:Y:S01]  /*28a0*/  FADD.FTZ R62, R66, R62 ;  /* 0x0000003e423e7221 */ /* 0x000fe20000010000 */
[----:B------:R-:W-:-:S04]  /*28b0*/  FADD.FTZ R63, R69, R63 ;  /* 0x0000003f453f7221 */ /* 0x000fc80000010000 */
[----:B------:R-:W-:Y:S01]  /*28c0*/  FADD.FTZ R63, R67, R63 ;  /* 0x0000003f433f7221 */ /* 0x000fe20000010000 */
[C---:B------:R-:W-:Y:S02]  /*28d0*/  IADD3 R66, R70.reuse, 0xd0, RZ ;  /* 0x000000d046427810 */ /* 0x040fe40007ffe0ff */
[----:B------:R-:W-:-:S03]  /*28e0*/  IADD3 R68, R70, 0xe0, RZ ;  /* 0x000000e046447810 */ /* 0x000fc60007ffe0ff */
[----:B------:R-:W-:-:S04]  /*28f0*/  IMAD.WIDE.U32 R66, R66, 0x4, R116 ;  /* 0x0000000442427825 */ /* 0x000fc800078e0074 */
[----:B------:R-:W-:Y:S02]  /*2900*/  IMAD.WIDE.U32 R68, R68, 0x4, R116 ;  /* 0x0000000444447825 */ /* 0x000fe400078e0074 */
[----:B------:R-:W4:Y:S04]  /*2910*/  LDG.E.64 R66, desc[UR12][R66.64] ;  /* 0x0000000c42427981 */ /* 0x000f28000c1e1b00 */
[----:B------:R-:W4:Y:S01]  /*2920*/  LDG.E.64 R68, desc[UR12][R68.64] ;  /* 0x0000000c44447981 */ /* 0x000f22000c1e1b00 */
[----:B--2---:R-:W-:-:S04]  /*2930*/  FADD.FTZ R62, R64, R62 ;  /* 0x0000003e403e7221 */ /* 0x004fc80000010000 */
[----:B---3--:R-:W-:Y:S01]  /*2940*/  FADD.FTZ R60, R60, R62 ;  /* 0x0000003e3c3c7221 */ /* 0x008fe20000010000 */
[C---:B------:R-:W-:Y:S01]  /*2950*/  IADD3 R62, R70.reuse, 0xb0, RZ ;  /* 0x000000b0463e7810 */ /* 0x040fe20007ffe0ff */
[----:B------:R-:W-:Y:S01]  /*2960*/  FADD.FTZ R112, R65, R63 ;  /* 0x0000003f41707221 */ /* 0x000fe20000010000 */
[----:B------:R-:W-:-:S03]  /*2970*/  IADD3 R64, R70, 0xc0, RZ ;  /* 0x000000c046407810 */ /* 0x000fc60007ffe0ff */
[----:B------:R-:W-:-:S04]  /*2980*/  IMAD.WIDE.U32 R62, R62, 0x4, R116 ;  /* 0x000000043e3e7825 */ /* 0x000fc800078e0074 */
[----:B------:R-:W-:Y:S02]  /*2990*/  IMAD.WIDE.U32 R64, R64, 0x4, R116 ;  /* 0x0000000440407825 */ /* 0x000fe400078e0074 */
[----:B------:R-:W2:Y:S01]  /*29a0*/  LDG.E.64 R62, desc[UR12][R62.64] ;  /* 0x0000000c3e3e7981 */ /* 0x000ea2000c1e1b00 */
[----:B------:R-:W-:-:S03]  /*29b0*/  IADD3 R70, R70, 0xf0, RZ ;  /* 0x000000f046467810 */ /* 0x000fc60007ffe0ff */
[----:B------:R-:W3:Y:S02]  /*29c0*/  LDG.E.64 R64, desc[UR12][R64.64] ;  /* 0x0000000c40407981 */ /* 0x000ee4000c1e1b00 */
[----:B------:R-:W-:-:S06]  /*29d0*/  IMAD.WIDE.U32 R70, R70, 0x4, R116 ;  /* 0x0000000446467825 */ /* 0x000fcc00078e0074 */
        /* <DEDUP_REMOVED lines=12> */
.L_x_2926:
[----:B------:R-:W-:Y:S05]  /*2aa0*/  BSYNC B0 ;  /* 0x0000000000007941 */ /* 0x000fea0003800000 */
.L_x_2925:
[----:B------:R-:W1:Y:S01]  /*2ab0*/  SHFL.BFLY PT, R61, R60, 0x4, 0x1f ;  /* 0x0c801f003c3d7f89 */ /* 0x000e6200000e0000 */
[----:B0-----:R-:W-:Y:S01]  /*2ac0*/  LOP3.LUT P1, RZ, R113, 0xffffff07, RZ, 0xc0, !PT ;  /* 0xffffff0771ff7812 */ /* 0x001fe2000782c0ff */
[----:B------:R-:W-:Y:S02]  /*2ad0*/  BSSY B0, `(.L_x_2927) ;  /* 0x0000021000007945 */ /* 0x000fe40003800000 */
[----:B------:R-:W0:Y:S01]  /*2ae0*/  SHFL.BFLY PT, R62, R71, 0x4, 0x1f ;  /* 0x0c801f00473e7f89 */ /* 0x000e2200000e0000 */
[----:B-1----:R-:W-:Y:S01]  /*2af0*/  FADD.FTZ R61, R61, R60 ;  /* 0x0000003c3d3d7221 */ /* 0x002fe20000010000 */
[----:B0-----:R-:W-:-:S04]  /*2b00*/  FADD.FTZ R63, R62, R71 ;  /* 0x000000473e3f7221 */ /* 0x001fc80000010000 */
[----:B------:R-:W0:Y:S04]  /*2b10*/  SHFL.BFLY PT, R62, R61, 0x2, 0x1f ;  /* 0x0c401f003d3e7f89 */ /* 0x000e2800000e0000 */
[----:B------:R-:W1:Y:S01]  /*2b20*/  SHFL.BFLY PT, R64, R63, 0x2, 0x1f ;  /* 0x0c401f003f407f89 */ /* 0x000e6200000e0000 */
[----:B0-----:R-:W-:Y:S01]  /*2b30*/  FADD.FTZ R62, R61, R62 ;  /* 0x0000003e3d3e7221 */ /* 0x001fe20000010000 */
[----:B-1----:R-:W-:-:S04]  /*2b40*/  FADD.FTZ R64, R63, R64 ;  /* 0x000000403f407221 */ /* 0x002fc80000010000 */
[----:B------:R-:W0:Y:S01]  /*2b50*/  SHFL.BFLY PT, R67, R62, 0x1, 0x1f ;  /* 0x0c201f003e437f89 */ /* 0x000e2200000e0000 */
[----:B------:R-:W-:-:S03]  /*2b60*/  @!P1 LOP3.LUT R63, R113, 0xfffffff8, RZ, 0xc0, !PT ;  /* 0xfffffff8713f9812 */ /* 0x000fc600078ec0ff */
[----:B------:R-:W1:Y:S01]  /*2b70*/  SHFL.BFLY PT, R65, R64, 0x1, 0x1f ;  /* 0x0c201f0040417f89 */ /* 0x000e6200000e0000 */
[----:B0-----:R-:W-:-:S04]  /*2b80*/  FADD.FTZ R60, R62, R67 ;  /* 0x000000433e3c7221 */ /* 0x001fc80000010000 */
[----:B------:R-:W-:Y:S01]  /*2b90*/  @!P1 FMUL.FTZ R60, R60, 8.1380212577641941607e-06 ;  /* 0x370888893c3c9820 */ /* 0x000fe20000410000 */
[----:B-1----:R-:W-:-:S03]  /*2ba0*/  FADD.FTZ R66, R64, R65 ;  /* 0x0000004140427221 */ /* 0x002fc60000010000 */
[----:B------:R-:W-:-:S04]  /*2bb0*/  @!P1 FMUL.FTZ R65, R60, R60 ;  /* 0x0000003c3c419220 */ /* 0x000fc80000410000 */
[----:B------:R-:W-:-:S05]  /*2bc0*/  @!P1 FFMA.FTZ R61, R66, 8.1380212577641941607e-06, -R65 ;  /* 0x37088889423d9823 */ /* 0x000fca0000010841 */
[----:B------:R-:W-:-:S05]  /*2bd0*/  @!P1 FMNMX.FTZ R61, RZ, R61, !PT ;  /* 0x0000003dff3d9209 */ /* 0x000fca0007810000 */
[----:B------:R0:W-:Y:S01]  /*2be0*/  @!P1 STS.64 [R63+UR8], R60 ;  /* 0x0000003c3f009988 */ /* 0x0001e20008000a08 */
[----:B------:R-:W-:Y:S06]  /*2bf0*/  BAR.SYNC.DEFER_BLOCKING 0x0 ;  /* 0x0000000000007b1d */ /* 0x000fec0000010000 */
[----:B------:R-:W-:Y:S05]  /*2c00*/  @P0 BRA `(.L_x_2928) ;  /* 0x0000000000340947 */ /* 0x000fea0003800000 */
[----:B------:R-:W1:Y:S01]  /*2c10*/  S2R R68, SR_TID.X ;  /* 0x0000000000447919 */ /* 0x000e620000002100 */
[----:B0-----:R-:W-:Y:S01]  /*2c20*/  MOV R61, UR11 ;  /* 0x0000000b003d7c02 */ /* 0x001fe20008000f00 */
[----:B------:R-:W-:Y:S01]  /*2c30*/  ULDC.64 UR14, c[0x0][0x240] ;  /* 0x00009000000e7ab9 */ /* 0x000fe20000000a00 */
[----:B------:R-:W-:Y:S02]  /*2c40*/  MOV R62, UR11 ;  /* 0x0000000b003e7c02 */ /* 0x000fe40008000f00 */
[----:B------:R-:W-:Y:S02]  /*2c50*/  LEA R61, P1, R61, R113, 0x5 ;  /* 0x000000713d3d7211 */ /* 0x000fe400078228ff */
[----:B------:R-:W-:Y:S02]  /*2c60*/  MOV R63, UR5 ;  /* 0x00000005003f7c02 */ /* 0x000fe40008000f00 */
[----:B-1----:R-:W-:-:S04]  /*2c70*/  SHF.R.S32.HI R68, RZ, 0x1f, R68 ;  /* 0x0000001fff447819 */ /* 0x002fc80000011444 */
[----:B------:R-:W-:Y:S02]  /*2c80*/  LEA.HI.X R62, R62, R68, R63, 0x5, P1 ;  /* 0x000000443e3e7211 */ /* 0x000fe400008f2c3f */
[----:B------:R-:W-:-:S04]  /*2c90*/  LEA R60, P1, R61, UR14, 0x3 ;  /* 0x0000000e3d3c7c11 */ /* 0x000fc8000f8218ff */
[----:B------:R-:W-:Y:S02]  /*2ca0*/  LEA.HI.X R61, R61, UR15, R62, 0x3, P1 ;  /* 0x0000000f3d3d7c11 */ /* 0x000fe400088f1c3e */
[----:B------:R-:W-:-:S06]  /*2cb0*/  LEA R62, R113, UR8, 0x3 ;  /* 0x00000008713e7c11 */ /* 0x000fcc000f8e18ff */
[----:B------:R-:W0:Y:S04]  /*2cc0*/  LDS.64 R62, [R62] ;  /* 0x000000003e3e7984 */ /* 0x000e280000000a00 */
[----:B0-----:R1:W-:Y:S02]  /*2cd0*/  STG.E.64 desc[UR12][R60.64], R62 ;  /* 0x0000003e3c007986 */ /* 0x0013e4000c101b0c */
.L_x_2928:
[----:B------:R-:W-:Y:S05]  /*2ce0*/  BSYNC B0 ;  /* 0x0000000000007941 */ /* 0x000fea0003800000 */
.L_x_2927:
[----:B01----:R-:W0:Y:S01]  /*2cf0*/  LDS.64 R60, [R119+UR8] ;  /* 0x00000008773c7984 */ /* 0x003e220008000a00 */
[----:B------:R-:W-:Y:S01]  /*2d00*/  ULDC UR9, c[0x0][0x230] ;  /* 0x00008c0000097ab9 */ /* 0x000fe20000000800 */
[----:B------:R-:W-:Y:S01]  /*2d10*/  ULDC.64 UR14, c[0x0][0x210] ;  /* 0x00008400000e7ab9 */ /* 0x000fe20000000a00 */
[----:B------:R-:W-:Y:S01]  /*2d20*/  UIADD3 UR11, UP0, UR11, 0x1, URZ ;  /* 0x000000010b0b7890 */ /* 0x000fe2000ff1e03f */
[C---:B------:R-:W-:Y:S01]  /*2d30*/  LEA R62, P1, R8.reuse, UR14, 0x1 ;  /* 0x0000000e083e7c11 */ /* 0x040fe2000f8208ff */
[----:B------:R-:W-:Y:S02]  /*2d40*/  ULOP3.LUT UR4, UR4, 0x1, URZ, 0x3c, !UPT ;  /* 0x0000000104047892 */ /* 0x000fe4000f8e3c3f */
[----:B------:R-:W-:Y:S01]  /*2d50*/  UIADD3.X UR5, URZ, UR5, URZ, UP0, !UPT ;  /* 0x000000053f057290 */ /* 0x000fe200087fe43f */
[----:B------:R-:W-:Y:S01]  /*2d60*/  LEA.HI.X R63, R8, UR15, R97, 0x1, P1 ;  /* 0x0000000f083f7c11 */ /* 0x000fe200088f0c61 */
[--C-:B-----5:R-:W-:Y:S02]  /*2d70*/  HADD2.F32 R97, -RZ, R58.reuse.H0_H0 ;  /* 0x2000003aff617230 */ /* 0x120fe40000004100 */
[----:B------:R-:W-:-:S02]  /*2d80*/  HADD2.F32 R58, -RZ, R58.H1_H1 ;  /* 0x3000003aff3a7230 */ /* 0x000fc40000004100 */
[----:B0-----:R-:W-:Y:S01]  /*2d90*/  FADD.FTZ R61, R61, UR9 ;  /* 0x000000093d3d7e21 */ /* 0x001fe20008010000 */
[--C-:B------:R-:W-:Y:S01]  /*2da0*/  FADD.FTZ R0, R0, -R60.reuse ;  /* 0x8000003c00007221 */ /* 0x100fe20000010000 */
[--C-:B------:R-:W-:Y:S01]  /*2db0*/  FADD.FTZ R8, R76, -R60.reuse ;  /* 0x8000003c4c087221 */ /* 0x100fe20000010000 */
[--C-:B------:R-:W-:Y:S02]  /*2dc0*/  HADD2.F32 R76, -RZ, R56.reuse.H0_H0 ;  /* 0x20000038ff4c7230 */ /* 0x100fe40000004100 */
[--C-:B------:R-:W-:Y:S01]  /*2dd0*/  FADD.FTZ R78, R78, -R60.reuse ;  /* 0x8000003c4e4e7221 */ /* 0x100fe20000010000 */
[----:B------:R-:W-:Y:S01]  /*2de0*/  HADD2.F32 R56, -RZ, R56.H1_H1 ;  /* 0x30000038ff387230 */ /* 0x000fe20000004100 */
[----:B------:R-:W0:Y:S01]  /*2df0*/  MUFU.RSQ R61, R61 ;  /* 0x0000003d003d7308 */ /* 0x000e220000001400 */
        /* <DEDUP_REMOVED lines=16> */
[----:B0-----:R-:W-:Y:S01]  /*2f00*/  FMUL.FTZ R65, R0, R61 ;  /* 0x0000003d00417220 */ /* 0x001fe20000410000 */
[C---:B------:R-:W-:Y:S01]  /*2f10*/  FMUL.FTZ R67, R61.reuse, R8 ;  /* 0x000000083d437220 */ /* 0x040fe20000410000 */
[C---:B------:R-:W-:Y:S01]  /*2f20*/  FMUL.FTZ R36, R61.reuse, R36 ;  /* 0x000000243d247220 */ /* 0x040fe20000410000 */
[----:B------:R-:W-:Y:S01]  /*2f30*/  FMUL.FTZ R96, R61, R96 ;  /* 0x000000603d607220 */ /* 0x000fe20000410000 */
[----:B------:R-:W-:Y:S01]  /*2f40*/  FFMA.FTZ R65, R65, R97, R76 ;  /* 0x0000006141417223 */ /* 0x000fe2000001004c */
[----:B------:R-:W-:Y:S01]  /*2f50*/  FFMA.FTZ R0, R67, R58, R56 ;  /* 0x0000003a43007223 */ /* 0x000fe20000010038 */
[C---:B------:R-:W-:Y:S01]  /*2f60*/  FMUL.FTZ R71, R61.reuse, R94 ;  /* 0x0000005e3d477220 */ /* 0x040fe20000410000 */
[C---:B------:R-:W-:Y:S01]  /*2f70*/  FMUL.FTZ R70, R61.reuse, R92 ;  /* 0x0000005c3d467220 */ /* 0x040fe20000410000 */
[C---:B------:R-:W-:Y:S01]  /*2f80*/  FMUL.FTZ R69, R61.reuse, R90 ;  /* 0x0000005a3d457220 */ /* 0x040fe20000410000 */
[----:B------:R-:W-:Y:S01]  /*2f90*/  FMUL.FTZ R68, R61, R88 ;  /* 0x000000583d447220 */ /* 0x000fe20000410000 */
[----:B------:R-:W-:Y:S01]  /*2fa0*/  F2FP.F16.F32.PACK_AB R65, R0, R65 ;  /* 0x000000410041723e */ /* 0x000fe200000000ff */
[----:B------:R-:W-:-:S02]  /*2fb0*/  HADD2.F32 R0, -RZ, R59.H0_H0 ;  /* 0x2000003bff007230 */ /* 0x000fc40000004100 */
[----:B------:R-:W-:Y:S01]  /*2fc0*/  FMUL.FTZ R38, R61, R38 ;  /* 0x000000263d267220 */ /* 0x000fe20000410000 */
[----:B------:R-:W-:Y:S01]  /*2fd0*/  HADD2.F32 R59, -RZ, R59.H1_H1 ;  /* 0x3000003bff3b7230 */ /* 0x000fe20000004100 */
[----:B------:R-:W-:Y:S01]  /*2fe0*/  PRMT R66, R65, 0x7610, R66 ;  /* 0x0000761041427816 */ /* 0x000fe20000000042 */
[--C-:B------:R-:W-:Y:S01]  /*2ff0*/  FADD.FTZ R37, R37, -R60.reuse ;  /* 0x8000003c25257221 */ /* 0x100fe20000010000 */
[----:B------:R-:W-:Y:S01]  /*3000*/  PRMT R67, R65, 0x7632, R67 ;  /* 0x0000763241437816 */ /* 0x000fe20000000043 */
[--C-:B------:R-:W-:Y:S01]  /*3010*/  FADD.FTZ R95, R95, -R60.reuse ;  /* 0x8000003c5f5f7221 */ /* 0x100fe20000010000 */
[----:B------:R-:W0:Y:S01]  /*3020*/  LDS.64 R64, [R118+UR8] ;  /* 0x0000000876407984 */ /* 0x000e220008000a00 */
[--C-:B------:R-:W-:Y:S01]  /*3030*/  FADD.FTZ R93, R93, -R60.reuse ;  /* 0x8000003c5d5d7221 */ /* 0x100fe20000010000 */
[--C-:B------:R-:W-:Y:S01]  /*3040*/  FADD.FTZ R91, R91, -R60.reuse ;  /* 0x8000003c5b5b7221 */ /* 0x100fe20000010000 */
[--C-:B------:R-:W-:Y:S01]  /*3050*/  FADD.FTZ R89, R89, -R60.reuse ;  /* 0x8000003c59597221 */ /* 0x100fe20000010000 */
[----:B------:R1:W-:Y:S01]  /*3060*/  STG.E.U16 desc[UR12][R62.64], R66 ;  /* 0x000000423e007986 */ /* 0x0003e2000c10150c */
[--C-:B------:R-:W-:Y:S01]  /*3070*/  FADD.FTZ R87, R87, -R60.reuse ;  /* 0x8000003c57577221 */ /* 0x100fe20000010000 */
[--C-:B------:R-:W-:Y:S01]  /*3080*/  FADD.FTZ R81, R81, -R60.reuse ;  /* 0x8000003c51517221 */ /* 0x100fe20000010000 */
[--C-:B------:R-:W-:Y:S01]  /*3090*/  FADD.FTZ R79, R79, -R60.reuse ;  /* 0x8000003c4f4f7221 */ /* 0x100fe20000010000 */
[----:B------:R2:W-:Y:S01]  /*30a0*/  STG.E.U16 desc[UR12][R62.64+0x2], R67 ;  /* 0x000002433e007986 */ /* 0x0005e2000c10150c */
[--C-:B------:R-:W-:Y:S01]  /*30b0*/  FADD.FTZ R77, R77, -R60.reuse ;  /* 0x8000003c4d4d7221 */ /* 0x100fe20000010000 */
[--C-:B------:R-:W-:Y:S01]  /*30c0*/  FADD.FTZ R35, R35, -R60.reuse ;  /* 0x8000003c23237221 */ /* 0x100fe20000010000 */
[--C-:B------:R-:W-:Y:S01]  /*30d0*/  FADD.FTZ R39, R39, -R60.reuse ;  /* 0x8000003c27277221 */ /* 0x100fe20000010000 */
[--C-:B------:R-:W-:Y:S01]  /*30e0*/  FADD.FTZ R41, R41, -R60.reuse ;  /* 0x8000003c29297221 */ /* 0x100fe20000010000 */
[----:B------:R-:W-:Y:S01]  /*30f0*/  FADD.FTZ R43, R43, -R60 ;  /* 0x8000003c2b2b7221 */ /* 0x000fe20000010000 */
[C-C-:B------:R-:W-:Y:S01]  /*3100*/  FFMA.FTZ R71, R97.reuse, R71, R76.reuse ;  /* 0x0000004761477223 */ /* 0x140fe2000001004c */
[--C-:B------:R-:W-:Y:S01]  /*3110*/  FFMA.FTZ R70, R97, R70, R76.reuse ;  /* 0x0000004661467223 */ /* 0x100fe2000001004c */
[----:B-1----:R-:W-:Y:S01]  /*3120*/  FMUL.FTZ R66, R61, R84 ;  /* 0x000000543d427220 */ /* 0x002fe20000410000 */
[C-C-:B------:R-:W-:Y:S01]  /*3130*/  FFMA.FTZ R69, R97.reuse, R69, R76.reuse ;  /* 0x0000004561457223 */ /* 0x140fe2000001004c */
[C-C-:B------:R-:W-:Y:S01]  /*3140*/  FFMA.FTZ R68, R97.reuse, R68, R76.reuse ;  /* 0x0000004461447223 */ /* 0x140fe2000001004c */
[--C-:B------:R-:W-:Y:S01]  /*3150*/  FFMA.FTZ R38, R97, R38, R76.reuse ;  /* 0x0000002661267223 */ /* 0x100fe2000001004c */
[C---:B--2---:R-:W-:Y:S01]  /*3160*/  FMUL.FTZ R67, R61.reuse, R86 ;  /* 0x000000563d437220 */ /* 0x044fe20000410000 */
[----:B------:R-:W-:Y:S01]  /*3170*/  FMUL.FTZ R86, R61, R83 ;  /* 0x000000533d567220 */ /* 0x000fe20000410000 */
[--C-:B------:R-:W-:Y:S01]  /*3180*/  FFMA.FTZ R66, R97, R66, R76.reuse ;  /* 0x0000004261427223 */ /* 0x100fe2000001004c */
[----:B------:R-:W-:Y:S01]  /*3190*/  FMUL.FTZ R83, R61, R37 ;  /* 0x000000253d537220 */ /* 0x000fe20000410000 */
        /* <DEDUP_REMOVED lines=15> */
[----:B------:R-:W-:Y:S01]  /*3290*/  FFMA.FTZ R37, R58, R37, R56 ;  /* 0x000000253a257223 */ /* 0x000fe20000010038 */
[----:B0-----:R-:W-:Y:S01]  /*32a0*/  FADD.FTZ R8, R65, UR9 ;  /* 0x0000000941087e21 */ /* 0x001fe20008010000 */
[--C-:B------:R-:W-:Y:S01]  /*32b0*/  FADD.FTZ R65, R2, -R64.reuse ;  /* 0x8000004002417221 */ /* 0x100fe20000010000 */
[----:B------:R-:W-:Y:S01]  /*32c0*/  FADD.FTZ R19, R19, -R64 ;  /* 0x8000004013137221 */ /* 0x000fe20000010000 */
[----:B------:R-:W-:-:S02]  /*32d0*/  HADD2.F32 R2, -RZ, R57.H0_H0 ;  /* 0x20000039ff027230 */ /* 0x000fc40000004100 */
[--C-:B------:R-:W-:Y:S01]  /*32e0*/  FADD.FTZ R83, R21, -R64.reuse ;  /* 0x8000004015537221 */ /* 0x100fe20000010000 */
[----:B------:R-:W-:Y:S01]  /*32f0*/  HADD2.F32 R57, -RZ, R57.H1_H1 ;  /* 0x30000039ff397230 */ /* 0x000fe20000004100 */
[----:B------:R-:W0:Y:S01]  /*3300*/  MUFU.RSQ R8, R8 ;  /* 0x0000000800087308 */ /* 0x000e220000001400 */
[--C-:B------:R-:W-:Y:S01]  /*3310*/  FADD.FTZ R84, R22, -R64.reuse ;  /* 0x8000004016547221 */ /* 0x100fe20000010000 */
[--C-:B------:R-:W-:Y:S01]  /*3320*/  FADD.FTZ R86, R24, -R64.reuse ;  /* 0x8000004018567221 */ /* 0x100fe20000010000 */
[--C-:B------:R-:W-:Y:S01]  /*3330*/  FADD.FTZ R112, R46, -R64.reuse ;  /* 0x800000402e707221 */ /* 0x100fe20000010000 */
[----:B------:R-:W-:Y:S01]  /*3340*/  LEA R46, P2, R18, UR14, 0x1 ;  /* 0x0000000e122e7c11 */ /* 0x000fe2000f8408ff */
[--C-:B------:R-:W-:Y:S01]  /*3350*/  FADD.FTZ R113, R47, -R64.reuse ;  /* 0x800000402f717221 */ /* 0x100fe20000010000 */
[--C-:B------:R-:W-:Y:S01]  /*3360*/  FADD.FTZ R90, R28, -R64.reuse ;  /* 0x800000401c5a7221 */ /* 0x100fe20000010000 */
[----:B------:R-:W-:Y:S01]  /*3370*/  FADD.FTZ R92, R30, -R64 ;  /* 0x800000401e5c7221 */ /* 0x000fe20000010000 */
[----:B------:R-:W-:Y:S01]  /*3380*/  LEA.HI.X R47, R18, UR15, R114, 0x1, P2 ;  /* 0x0000000f122f7c11 */ /* 0x000fe200090f0c72 */
        /* <DEDUP_REMOVED lines=8> */
[----:B0-----:R-:W-:Y:S01]  /*3410*/  FMUL.FTZ R65, R65, R8 ;  /* 0x0000000841417220 */ /* 0x001fe20000410000 */
[C---:B------:R-:W-:Y:S01]  /*3420*/  FMUL.FTZ R19, R8.reuse, R19 ;  /* 0x0000001308137220 */ /* 0x040fe20000410000 */
[----:B------:R-:W-:Y:S01]  /*3430*/  FMUL.FTZ R18, R8, R83 ;  /* 0x0000005308127220 */ /* 0x000fe20000410000 */
[----:B------:R-:W-:Y:S01]  /*3440*/  FADD.FTZ R53, R53, -R64 ;  /* 0x8000004035357221 */ /* 0x000fe20000010000 */
[----:B------:R-:W-:Y:S01]  /*3450*/  FFMA.FTZ R65, R65, R0, R2 ;  /* 0x0000000041417223 */ /* 0x000fe20000010002 */
[--C-:B------:R-:W-:Y:S01]  /*3460*/  FFMA.FTZ R19, R19, R59, R57.reuse ;  /* 0x0000003b13137223 */ /* 0x100fe20000010039 */
[--C-:B------:R-:W-:Y:S01]  /*3470*/  FADD.FTZ R54, R54, -R64.reuse ;  /* 0x8000004036367221 */ /* 0x100fe20000010000 */
[--C-:B------:R-:W-:Y:S01]  /*3480*/  FADD.FTZ R55, R55, -R64.reuse ;  /* 0x8000004037377221 */ /* 0x100fe20000010000 */
[--C-:B------:R-:W-:Y:S01]  /*3490*/  FADD.FTZ R72, R72, -R64.reuse ;  /* 0x8000004048487221 */ /* 0x100fe20000010000 */
[--C-:B------:R-:W-:Y:S01]  /*34a0*/  FADD.FTZ R73, R73, -R64.reuse ;  /* 0x8000004049497221 */ /* 0x100fe20000010000 */
[----:B------:R-:W-:Y:S01]  /*34b0*/  F2FP.F16.F32.PACK_AB R19, R19, R65 ;  /* 0x000000411313723e */ /* 0x000fe200000000ff */
[C---:B------:R-:W-:Y:S01]  /*34c0*/  FMUL.FTZ R65, R61.reuse, R82 ;  /* 0x000000523d417220 */ /* 0x040fe20000410000 */
[----:B------:R-:W-:Y:S01]  /*34d0*/  FMUL.FTZ R82, R61, R93 ;  /* 0x0000005d3d527220 */ /* 0x000fe20000410000 */
[----:B------:R-:W-:Y:S01]  /*34e0*/  FADD.FTZ R93, R31, -R64 ;  /* 0x800000401f5d7221 */ /* 0x000fe20000010000 */
[----:B------:R-:W-:Y:S01]  /*34f0*/  FFMA.FTZ R18, R59, R18, R57 ;  /* 0x000000123b127223 */ /* 0x000fe20000010039 */
[----:B------:R0:W-:Y:S01]  /*3500*/  STG.E.U16 desc[UR12][R62.64+0x4], R19 ;  /* 0x000004133e007986 */ /* 0x0001e2000c10150c */
[----:B------:R-:W-:Y:S01]  /*3510*/  FFMA.FTZ R65, R97, R65, R76 ;  /* 0x0000004161417223 */ /* 0x000fe2000001004c */
[----:B------:R-:W-:Y:S01]  /*3520*/  FFMA.FTZ R82, R58, R82, R56 ;  /* 0x000000523a527223 */ /* 0x000fe20000010038 */
        /* <DEDUP_REMOVED lines=9> */
[----:B0-----:R-:W-:Y:S01]  /*35c0*/  PRMT R19, R19, 0x7632, R19 ;  /* 0x0000763213137816 */ /* 0x001fe20000000013 */
[C-C-:B------:R-:W-:Y:S01]  /*35d0*/  FFMA.FTZ R49, R0.reuse, R49, R2.reuse ;  /* 0x0000003100317223 */ /* 0x140fe20000010002 */
[C-C-:B------:R-:W-:Y:S01]  /*35e0*/  FFMA.FTZ R51, R0.reuse, R51, R2.reuse ;  /* 0x0000003300337223 */ /* 0x140fe20000010002 */
[C-C-:B------:R-:W-:Y:S01]  /*35f0*/  FFMA.FTZ R53, R0.reuse, R53, R2.reuse ;  /* 0x0000003500357223 */ /* 0x140fe20000010002 */
[C-C-:B------:R-:W-:Y:S01]  /*3600*/  FFMA.FTZ R55, R0.reuse, R55, R2.reuse ;  /* 0x0000003700377223 */ /* 0x140fe20000010002 */
[----:B------:R0:W-:Y:S01]  /*3610*/  STG.E.U16 desc[UR12][R62.64+0x6], R19 ;  /* 0x000006133e007986 */ /* 0x0001e2000c10150c */
[----:B------:R-:W-:Y:S01]  /*3620*/  FFMA.FTZ R73, R0, R73, R2 ;  /* 0x0000004900497223 */ /* 0x000fe20000010002 */
[----:B------:R-:W-:Y:S01]  /*3630*/  F2FP.F16.F32.PACK_AB R71, R82, R71 ;  /* 0x000000475247723e */ /* 0x000fe200000000ff */
[C---:B------:R-:W-:Y:S01]  /*3640*/  FMUL.FTZ R112, R8.reuse, R112 ;  /* 0x0000007008707220 */ /* 0x040fe20000410000 */
[C---:B------:R-:W-:Y:S01]  /*3650*/  FMUL.FTZ R48, R8.reuse, R48 ;  /* 0x0000003008307220 */ /* 0x040fe20000410000 */
[C---:B------:R-:W-:Y:S01]  /*3660*/  FMUL.FTZ R50, R8.reuse, R50 ;  /* 0x0000003208327220 */ /* 0x040fe20000410000 */
[C---:B------:R-:W-:Y:S01]  /*3670*/  FMUL.FTZ R52, R8.reuse, R52 ;  /* 0x0000003408347220 */ /* 0x040fe20000410000 */
[C---:B------:R-:W-:Y:S01]  /*3680*/  FMUL.FTZ R54, R8.reuse, R54 ;  /* 0x0000003608367220 */ /* 0x040fe20000410000 */
[----:B------:R-:W-:Y:S01]  /*3690*/  FMUL.FTZ R72, R8, R72 ;  /* 0x0000004808487220 */ /* 0x000fe20000410000 */
[----:B------:R-:W-:Y:S01]  /*36a0*/  F2FP.F16.F32.PACK_AB R66, R77, R66 ;  /* 0x000000424d42723e */ /* 0x000fe200000000ff */
[C-C-:B------:R-:W-:Y:S01]  /*36b0*/  FFMA.FTZ R112, R59.reuse, R112, R57.reuse ;  /* 0x000000703b707223 */ /* 0x140fe20000010039 */
[----:B------:R-:W-:Y:S01]  /*36c0*/  FFMA.FTZ R48, R59, R48, R57 ;  /* 0x000000303b307223 */ /* 0x000fe20000010039 */
[C---:B0-----:R-:W-:Y:S01]  /*36d0*/  FMUL.FTZ R62, R61.reuse, R78 ;  /* 0x0000004e3d3e7220 */ /* 0x041fe20000410000 */
        /* <DEDUP_REMOVED lines=23> */
[----:B------:R-:W-:Y:S01]  /*3850*/  LEA R20, P1, R3, UR14, 0x1 ;  /* 0x0000000e03147c11 */ /* 0x000fe2000f8208ff */
[--C-:B------:R-:W-:Y:S01]  /*3860*/  FADD.FTZ R85, R23, -R64.reuse ;  /* 0x8000004017557221 */ /* 0x100fe20000010000 */
[--C-:B------:R-:W-:Y:S01]  /*3870*/  FADD.FTZ R87, R25, -R64.reuse ;  /* 0x8000004019577221 */ /* 0x100fe20000010000 */
[----:B------:R-:W-:Y:S01]  /*3880*/  FADD.FTZ R88, R26, -R64 ;  /* 0x800000401a587221 */ /* 0x000fe20000010000 */
[----:B------:R-:W-:Y:S01]  /*3890*/  LEA.HI.X R21, R3, UR15, R98, 0x1, P1 ;  /* 0x0000000f03157c11 */ /* 0x000fe200088f0c62 */
[----:B------:R-:W-:Y:S01]  /*38a0*/  FMUL.FTZ R3, R8, R58 ;  /* 0x0000003a08037220 */ /* 0x000fe20000410000 */
[----:B------:R-:W-:Y:S01]  /*38b0*/  LEA R22, P1, R4, UR14, 0x1 ;  /* 0x0000000e04167c11 */ /* 0x000fe2000f8208ff */
[--C-:B------:R-:W-:Y:S01]  /*38c0*/  FADD.FTZ R89, R27, -R64.reuse ;  /* 0x800000401b597221 */ /* 0x100fe20000010000 */
[--C-:B------:R-:W-:Y:S01]  /*38d0*/  FADD.FTZ R91, R29, -R64.reuse ;  /* 0x800000401d5b7221 */ /* 0x100fe20000010000 */
[--C-:B------:R-:W-:Y:S01]  /*38e0*/  FADD.FTZ R96, R44, -R64.reuse ;  /* 0x800000402c607221 */ /* 0x100fe20000010000 */
[----:B------:R-:W-:Y:S01]  /*38f0*/  LEA.HI.X R23, R4, UR15, R99, 0x1, P1 ;  /* 0x0000000f04177c11 */ /* 0x000fe200088f0c63 */
[----:B------:R-:W-:Y:S01]  /*3900*/  FADD.FTZ R97, R45, -R64 ;  /* 0x800000402d617221 */ /* 0x000fe20000010000 */
[C---:B------:R-:W-:Y:S01]  /*3910*/  LEA R4, P1, R5.reuse, UR14, 0x1 ;  /* 0x0000000e05047c11 */ /* 0x040fe2000f8208ff */
[----:B------:R-:W-:Y:S01]  /*3920*/  FFMA.FTZ R3, R0, R3, R2 ;  /* 0x0000000300037223 */ /* 0x000fe20000010002 */
[----:B------:R-:W-:Y:S01]  /*3930*/  FADD.FTZ R64, R74, -R64 ;  /* 0x800000404a407221 */ /* 0x000fe20000010000 */
[C---:B------:R-:W-:Y:S01]  /*3940*/  FMUL.FTZ R58, R8.reuse, R85 ;  /* 0x00000055083a7220 */ /* 0x040fe20000410000 */
[----:B------:R-:W-:Y:S01]  /*3950*/  LEA.HI.X R5, R5, UR15, R100, 0x1, P1 ;  /* 0x0000000f05057c11 */ /* 0x000fe200088f0c64 */
[----:B------:R-:W-:Y:S01]  /*3960*/  FMUL.FTZ R74, R8, R87 ;  /* 0x00000057084a7220 */ /* 0x000fe20000410000 */
[----:B------:R-:W-:Y:S01]  /*3970*/  LEA R24, P1, R6, UR14, 0x1 ;  /* 0x0000000e06187c11 */ /* 0x000fe2000f8208ff */
[C---:B------:R-:W-:Y:S01]  /*3980*/  FMUL.FTZ R85, R8.reuse, R88 ;  /* 0x0000005808557220 */ /* 0x040fe20000410000 */
[C---:B------:R-:W-:Y:S01]  /*3990*/  FMUL.FTZ R86, R8.reuse, R91 ;  /* 0x0000005b08567220 */ /* 0x040fe20000410000 */
[----:B------:R-:W-:Y:S01]  /*39a0*/  FMUL.FTZ R88, R8, R93 ;  /* 0x0000005d08587220 */ /* 0x000fe20000410000 */
[----:B------:R-:W-:Y:S01]  /*39b0*/  LEA.HI.X R25, R6, UR15, R101, 0x1, P1 ;  /* 0x0000000f06197c11 */ /* 0x000fe200088f0c65 */
[C---:B------:R-:W-:Y:S01]  /*39c0*/  FMUL.FTZ R87, R8.reuse, R90 ;  /* 0x0000005a08577220 */ /* 0x040fe20000410000 */
[C---:B------:R-:W-:Y:S01]  /*39d0*/  LEA R6, P1, R7.reuse, UR14, 0x1 ;  /* 0x0000000e07067c11 */ /* 0x040fe2000f8208ff */
[C---:B------:R-:W-:Y:S01]  /*39e0*/  FMUL.FTZ R91, R8.reuse, R94 ;  /* 0x0000005e085b7220 */ /* 0x040fe20000410000 */
[C---:B------:R-:W-:Y:S01]  /*39f0*/  FMUL.FTZ R93, R8.reuse, R34 ;  /* 0x00000022085d7220 */ /* 0x040fe20000410000 */
[----:B------:R-:W-:Y:S01]  /*3a00*/  FMUL.FTZ R97, R8, R97 ;  /* 0x0000006108617220 */ /* 0x000fe20000410000 */
[----:B------:R-:W-:Y:S01]  /*3a10*/  LEA.HI.X R7, R7, UR15, R102, 0x1, P1 ;  /* 0x0000000f07077c11 */ /* 0x000fe200088f0c66 */
[--C-:B------:R-:W-:Y:S01]  /*3a20*/  FFMA.FTZ R58, R59, R58, R57.reuse ;  /* 0x0000003a3b3a7223 */ /* 0x100fe20000010039 */
[----:B------:R-:W-:Y:S01]  /*3a30*/  LEA R26, P1, R9, UR14, 0x1 ;  /* 0x0000000e091a7c11 */ /* 0x000fe2000f8208ff */
[----:B------:R-:W-:Y:S01]  /*3a40*/  FFMA.FTZ R74, R59, R74, R57 ;  /* 0x0000004a3b4a7223 */ /* 0x000fe20000010039 */
[----:B------:R-:W-:Y:S01]  /*3a50*/  F2FP.F16.F32.PACK_AB R35, R35, R75 ;  /* 0x0000004b2323723e */ /* 0x000fe200000000ff */
[--C-:B------:R-:W-:Y:S01]  /*3a60*/  FFMA.FTZ R85, R0, R85, R2.reuse ;  /* 0x0000005500557223 */ /* 0x100fe20000010002 */
[----:B------:R-:W-:Y:S01]  /*3a70*/  LEA.HI.X R27, R9, UR15, R103, 0x1, P1 ;  /* 0x0000000f091b7c11 */ /* 0x000fe200088f0c67 */
[C---:B------:R-:W-:Y:S01]  /*3a80*/  FMUL.FTZ R9, R8.reuse, R84 ;  /* 0x0000005408097220 */ /* 0x040fe20000410000 */
[C---:B------:R-:W-:Y:S01]  /*3a90*/  FMUL.FTZ R84, R8.reuse, R89 ;  /* 0x0000005908547220 */ /* 0x040fe20000410000 */
[----:B------:R-:W-:Y:S01]  /*3aa0*/  FMUL.FTZ R89, R8, R92 ;  /* 0x0000005c08597220 */ /* 0x000fe20000410000 */
[----:B------:R-:W-:Y:S01]  /*3ab0*/  F2FP.F16.F32.PACK_AB R3, R18, R3 ;  /* 0x000000031203723e */ /* 0x000fe200000000ff */
[C-C-:B------:R-:W-:Y:S01]  /*3ac0*/  FFMA.FTZ R9, R0.reuse, R9, R2.reuse ;  /* 0x0000000900097223 */ /* 0x140fe20000010002 */
[C-C-:B------:R-:W-:Y:S01]  /*3ad0*/  FFMA.FTZ R87, R0.reuse, R87, R2.reuse ;  /* 0x0000005700577223 */ /* 0x140fe20000010002 */
[C-C-:B------:R-:W-:Y:S01]  /*3ae0*/  FFMA.FTZ R89, R0.reuse, R89, R2.reuse ;  /* 0x0000005900597223 */ /* 0x140fe20000010002 */
[C-C-:B------:R-:W-:Y:S01]  /*3af0*/  FFMA.FTZ R91, R0.reuse, R91, R2.reuse ;  /* 0x0000005b005b7223 */ /* 0x140fe20000010002 */
[C-C-:B------:R-:W-:Y:S01]  /*3b00*/  FFMA.FTZ R93, R0.reuse, R93, R2.reuse ;  /* 0x0000005d005d7223 */ /* 0x140fe20000010002 */
[----:B------:R-:W-:Y:S01]  /*3b10*/  FFMA.FTZ R97, R0, R97, R2 ;  /* 0x0000006100617223 */ /* 0x000fe20000010002 */
[----:B------:R-:W-:Y:S01]  /*3b20*/  PRMT R0, R35, 0x7632, R0 ;  /* 0x0000763223007816 */ /* 0x000fe20000000000 */
[--C-:B------:R-:W-:Y:S01]  /*3b30*/  FFMA.FTZ R84, R59, R84, R57.reuse ;  /* 0x000000543b547223 */ /* 0x100fe20000010039 */
[----:B------:R-:W-:Y:S01]  /*3b40*/  PRMT R2, R3, 0x7632, R2 ;  /* 0x0000763203027816 */ /* 0x000fe20000000002 */
[----:B------:R-:W-:Y:S01]  /*3b50*/  FMUL.FTZ R90, R8, R95 ;  /* 0x0000005f085a7220 */ /* 0x000fe20000410000 */
[----:B------:R-:W-:Y:S01]  /*3b60*/  LEA R28, P1, R10, UR14, 0x1 ;  /* 0x0000000e0a1c7c11 */ /* 0x000fe2000f8208ff */
[----:B------:R-:W-:Y:S01]  /*3b70*/  FMUL.FTZ R96, R8, R96 ;  /* 0x0000006008607220 */ /* 0x000fe20000410000 */
[----:B------:R-:W-:Y:S01]  /*3b80*/  F2FP.F16.F32.PACK_AB R9, R58, R9 ;  /* 0x000000093a09723e */ /* 0x000fe200000000ff */
[----:B------:R-:W-:Y:S01]  /*3b90*/  FMUL.FTZ R64, R8, R64 ;  /* 0x0000004008407220 */ /* 0x000fe20000410000 */
[----:B------:R-:W-:Y:S01]  /*3ba0*/  F2FP.F16.F32.PACK_AB R70, R81, R70 ;  /* 0x000000465146723e */ /* 0x000fe200000000ff */
[----:B------:R0:W-:Y:S01]  /*3bb0*/  STG.E.U16 desc[UR12][R20.64+0x2], R0 ;  /* 0x0000020014007986 */ /* 0x0001e2000c10150c */
[----:B------:R-:W-:Y:S01]  /*3bc0*/  F2FP.F16.F32.PACK_AB R74, R74, R83 ;  /* 0x000000534a4a723e */ /* 0x000fe200000000ff */
[--C-:B------:R-:W-:Y:S01]  /*3bd0*/  FFMA.FTZ R86, R59, R86, R57.reuse ;  /* 0x000000563b567223 */ /* 0x100fe20000010039 */
[----:B------:R-:W-:Y:S01]  /*3be0*/  LEA.HI.X R29, R10, UR15, R104, 0x1, P1 ;  /* 0x0000000f0a1d7c11 */ /* 0x000fe200088f0c68 */
[----:B------:R1:W-:Y:S01]  /*3bf0*/  STG.E.U16 desc[UR12][R20.64+0x6], R2 ;  /* 0x0000060214007986 */ /* 0x0003e2000c10150c */
[----:B------:R-:W-:Y:S01]  /*3c00*/  PRMT R8, R71, 0x7632, R8 ;  /* 0x0000763247087816 */ /* 0x000fe20000000008 */
[--C-:B------:R-:W-:Y:S01]  /*3c10*/  FFMA.FTZ R88, R59, R88, R57.reuse ;  /* 0x000000583b587223 */ /* 0x100fe20000010039 */
[----:B------:R-:W-:Y:S01]  /*3c20*/  PRMT R18, R9, 0x7632, R18 ;  /* 0x0000763209127816 */ /* 0x000fe20000000012 */
[----:B------:R-:W-:Y:S01]  /*3c30*/  STG.E.U16 desc[UR12][R20.64], R35 ;  /* 0x0000002314007986 */ /* 0x000fe2000c10150c */
[----:B------:R-:W-:Y:S01]  /*3c40*/  LEA R10, P1, R11, UR14, 0x1 ;  /* 0x0000000e0b0a7c11 */ /* 0x000fe2000f8208ff */
[C-C-:B------:R-:W-:Y:S01]  /*3c50*/  FFMA.FTZ R90, R59.reuse, R90, R57.reuse ;  /* 0x0000005a3b5a7223 */ /* 0x140fe20000010039 */
[----:B------:R-:W-:Y:S01]  /*3c60*/  F2FP.F16.F32.PACK_AB R69, R80, R69 ;  /* 0x000000455045723e */ /* 0x000fe200000000ff */
[----:B------:R2:W-:Y:S01]  /*3c70*/  STG.E.U16 desc[UR12][R20.64+0x4], R3 ;  /* 0x0000040314007986 */ /* 0x0005e2000c10150c */
[----:B0-----:R-:W-:Y:S01]  /*3c80*/  PRMT R0, R74, 0x7632, R0 ;  /* 0x000076324a007816 */ /* 0x001fe20000000000 */
[C-C-:B------:R-:W-:Y:S01]  /*3c90*/  FFMA.FTZ R96, R59.reuse, R96, R57.reuse ;  /* 0x000000603b607223 */ /* 0x140fe20000010039 */
[----:B------:R-:W-:Y:S01]  /*3ca0*/  F2FP.F16.F32.PACK_AB R84, R84, R85 ;  /* 0x000000555454723e */ /* 0x000fe200000000ff */
[----:B------:R-:W-:Y:S01]  /*3cb0*/  STG.E.U16 desc[UR12][R22.64], R71 ;  /* 0x0000004716007986 */ /* 0x000fe2000c10150c */
[----:B-1----:R-:W-:Y:S01]  /*3cc0*/  PRMT R2, R70, 0x7632, R2 ;  /* 0x0000763246027816 */ /* 0x002fe20000000002 */
[----:B------:R-:W-:Y:S01]  /*3cd0*/  FFMA.FTZ R50, R59, R50, R57 ;  /* 0x000000323b327223 */ /* 0x000fe20000010039 */
[----:B------:R-:W-:Y:S01]  /*3ce0*/  F2FP.F16.F32.PACK_AB R68, R79, R68 ;  /* 0x000000444f44723e */ /* 0x000fe200000000ff */
[----:B------:R-:W-:Y:S01]  /*3cf0*/  STG.E.U16 desc[UR12][R22.64+0x2], R8 ;  /* 0x0000020816007986 */ /* 0x000fe2000c10150c */
[----:B------:R-:W-:Y:S01]  /*3d00*/  LEA.HI.X R11, R11, UR15, R105, 0x1, P1 ;  /* 0x0000000f0b0b7c11 */ /* 0x000fe200088f0c69 */
[----:B------:R-:W-:Y:S01]  /*3d10*/  FFMA.FTZ R52, R59, R52, R57 ;  /* 0x000000343b347223 */ /* 0x000fe20000010039 */
[----:B------:R-:W-:Y:S01]  /*3d20*/  LEA R30, P1, R12, UR14, 0x1 ;  /* 0x0000000e0c1e7c11 */ /* 0x000fe2000f8208ff */
[----:B------:R-:W-:Y:S01]  /*3d30*/  STG.E.U16 desc[UR12][R22.64+0x4], R9 ;  /* 0x0000040916007986 */ /* 0x000fe2000c10150c */
[----:B--2---:R-:W-:Y:S01]  /*3d40*/  PRMT R3, R69, 0x7632, R3 ;  /* 0x0000763245037816 */ /* 0x004fe20000000003 */
[C-C-:B------:R-:W-:Y:S01]  /*3d50*/  FFMA.FTZ R54, R59.reuse, R54, R57.reuse ;  /* 0x000000363b367223 */ /* 0x140fe20000010039 */
[----:B------:R-:W-:Y:S01]  /*3d60*/  F2FP.F16.F32.PACK_AB R86, R86, R87 ;  /* 0x000000575656723e */ /* 0x000fe200000000ff */
[----:B------:R-:W-:Y:S01]  /*3d70*/  STG.E.U16 desc[UR12][R22.64+0x6], R18 ;  /* 0x0000061216007986 */ /* 0x000fe2000c10150c */
[----:B------:R-:W-:Y:S01]  /*3d80*/  F2FP.F16.F32.PACK_AB R67, R78, R67 ;  /* 0x000000434e43723e */ /* 0x000fe200000000ff */
[C-C-:B------:R-:W-:Y:S01]  /*3d90*/  FFMA.FTZ R72, R59.reuse, R72, R57.reuse ;  /* 0x000000483b487223 */ /* 0x140fe20000010039 */
[----:B------:R-:W-:Y:S01]  /*3da0*/  F2FP.F16.F32.PACK_AB R88, R88, R89 ;  /* 0x000000595858723e */ /* 0x000fe200000000ff */
[----:B------:R-:W-:Y:S01]  /*3db0*/  STG.E.U16 desc[UR12][R4.64], R70 ;  /* 0x0000004604007986 */ /* 0x000fe2000c10150c */
[----:B------:R-:W-:Y:S01]  /*3dc0*/  LEA.HI.X R31, R12, UR15, R106, 0x1, P1 ;  /* 0x0000000f0c1f7c11 */ /* 0x000fe200088f0c6a */
[----:B------:R-:W-:Y:S01]  /*3dd0*/  FFMA.FTZ R64, R59, R64, R57 ;  /* 0x000000403b407223 */ /* 0x000fe20000010039 */
[----:B------:R-:W-:Y:S01]  /*3de0*/  LEA R12, P1, R13, UR14, 0x1 ;  /* 0x0000000e0d0c7c11 */ /* 0x000fe2000f8208ff */
[----:B------:R0:W-:Y:S01]  /*3df0*/  STG.E.U16 desc[UR12][R4.64+0x2], R2 ;  /* 0x0000020204007986 */ /* 0x0001e2000c10150c */
[----:B------:R-:W-:-:S02]  /*3e00*/  F2FP.F16.F32.PACK_AB R90, R90, R91 ;  /* 0x0000005b5a5a723e */ /* 0x000fc400000000ff */
[----:B------:R-:W-:Y:S01]  /*3e10*/  LEA.HI.X R13, R13, UR15, R107, 0x1, P1 ;  /* 0x0000000f0d0d7c11 */ /* 0x000fe200088f0c6b */
[----:B------:R-:W-:Y:S01]  /*3e20*/  STG.E.U16 desc[UR12][R4.64+0x4], R74 ;  /* 0x0000044a04007986 */ /* 0x000fe2000c10150c */
[----:B------:R-:W-:Y:S02]  /*3e30*/  F2FP.F16.F32.PACK_AB R65, R76, R65 ;  /* 0x000000414c41723e */ /* 0x000fe400000000ff */
[----:B------:R-:W-:Y:S01]  /*3e40*/  F2FP.F16.F32.PACK_AB R93, R96, R93 ;  /* 0x0000005d605d723e */ /* 0x000fe200000000ff */
[----:B------:R1:W-:Y:S01]  /*3e50*/  STG.E.U16 desc[UR12][R4.64+0x6], R0 ;  /* 0x0000060004007986 */ /* 0x0003e2000c10150c */
[----:B------:R-:W-:Y:S02]  /*3e60*/  LEA R32, P1, R14, UR14, 0x1 ;  /* 0x0000000e0e207c11 */ /* 0x000fe4000f8208ff */
[----:B------:R-:W-:Y:S01]  /*3e70*/  F2FP.F16.F32.PACK_AB R61, R61, R63 ;  /* 0x0000003f3d3d723e */ /* 0x000fe200000000ff */
[----:B------:R-:W-:Y:S01]  /*3e80*/  STG.E.U16 desc[UR12][R24.64], R69 ;  /* 0x0000004518007986 */ /* 0x000fe2000c10150c */
[----:B0-----:R-:W-:-:S02]  /*3e90*/  PRMT R2, R86, 0x7632, R2 ;  /* 0x0000763256027816 */ /* 0x001fc40000000002 */
[----:B------:R-:W-:Y:S01]  /*3ea0*/  LEA.HI.X R33, R14, UR15, R108, 0x1, P1 ;  /* 0x0000000f0e217c11 */ /* 0x000fe200088f0c6c */
[----:B------:R0:W-:Y:S01]  /*3eb0*/  STG.E.U16 desc[UR12][R24.64+0x2], R3 ;  /* 0x0000020318007986 */ /* 0x0001e2000c10150c */
[----:B------:R-:W-:Y:S02]  /*3ec0*/  F2FP.F16.F32.PACK_AB R97, R112, R97 ;  /* 0x000000617061723e */ /* 0x000fe400000000ff */
[----:B------:R-:W-:Y:S01]  /*3ed0*/  LEA R14, P1, R15, UR14, 0x1 ;  /* 0x0000000e0f0e7c11 */ /* 0x000fe2000f8208ff */
[----:B------:R-:W-:Y:S01]  /*3ee0*/  STG.E.U16 desc[UR12][R24.64+0x4], R84 ;  /* 0x0000045418007986 */ /* 0x000fe2000c10150c */
[----:B-1----:R-:W-:Y:S02]  /*3ef0*/  PRMT R5, R84, 0x7632, R5 ;  /* 0x0000763254057816 */ /* 0x002fe40000000005 */
[----:B------:R-:W-:Y:S02]  /*3f00*/  PRMT R0, R68, 0x7632, R0 ;  /* 0x0000763244007816 */ /* 0x000fe40000000000 */
[----:B------:R-:W-:Y:S01]  /*3f10*/  PRMT R4, R88, 0x7632, R4 ;  /* 0x0000763258047816 */ /* 0x000fe20000000004 */
[----:B------:R1:W-:Y:S01]  /*3f20*/  STG.E.U16 desc[UR12][R24.64+0x6], R5 ;  /* 0x0000060518007986 */ /* 0x0003e2000c10150c */
[----:B------:R-:W-:-:S02]  /*3f30*/  F2FP.F16.F32.PACK_AB R60, R60, R62 ;  /* 0x0000003e3c3c723e */ /* 0x000fc400000000ff */
[----:B0-----:R-:W-:Y:S01]  /*3f40*/  PRMT R3, R67, 0x7632, R3 ;  /* 0x0000763243037816 */ /* 0x001fe20000000003 */
[----:B------:R0:W-:Y:S01]  /*3f50*/  STG.E.U16 desc[UR12][R6.64+0x2], R0 ;  /* 0x0000020006007986 */ /* 0x0001e2000c10150c */
[----:B------:R-:W-:Y:S02]  /*3f60*/  F2FP.F16.F32.PACK_AB R48, R48, R113 ;  /* 0x000000713030723e */ /* 0x000fe400000000ff */
[----:B------:R-:W-:Y:S01]  /*3f70*/  F2FP.F16.F32.PACK_AB R42, R43, R42 ;  /* 0x0000002a2b2a723e */ /* 0x000fe200000000ff */
[----:B------:R-:W-:Y:S01]  /*3f80*/  STG.E.U16 desc[UR12][R6.64], R68 ;  /* 0x0000004406007986 */ /* 0x000fe2000c10150c */
[----:B------:R-:W-:Y:S02]  /*3f90*/  LEA.HI.X R15, R15, UR15, R109, 0x1, P1 ;  /* 0x0000000f0f0f7c11 */ /* 0x000fe400088f0c6d */
[----:B------:R-:W-:Y:S01]  /*3fa0*/  LEA R44, P1, R16, UR14, 0x1 ;  /* 0x0000000e102c7c11 */ /* 0x000fe2000f8208ff */
[----:B------:R-:W-:Y:S01]  /*3fb0*/  STG.E.U16 desc[UR12][R6.64+0x4], R86 ;  /* 0x0000045606007986 */ /* 0x000fe2000c10150c */
[----:B-1----:R-:W-:-:S02]  /*3fc0*/  PRMT R5, R65, 0x7632, R5 ;  /* 0x0000763241057816 */ /* 0x002fc40000000005 */
[----:B------:R-:W-:Y:S01]  /*3fd0*/  F2FP.F16.F32.PACK_AB R49, R50, R49 ;  /* 0x000000313231723e */ /* 0x000fe200000000ff */
[----:B------:R1:W-:Y:S01]  /*3fe0*/  STG.E.U16 desc[UR12][R6.64+0x6], R2 ;  /* 0x0000060206007986 */ /* 0x0003e2000c10150c */
[----:B0-----:R-:W-:Y:S02]  /*3ff0*/  PRMT R0, R66, 0x7632, R0 ;  /* 0x0000763242007816 */ /* 0x001fe40000000000 */
[----:B------:R-:W-:Y:S01]  /*4000*/  F2FP.F16.F32.PACK_AB R40, R41, R40 ;  /* 0x000000282928723e */ /* 0x000fe200000000ff */
[----:B------:R-:W-:Y:S01]  /*4010*/  STG.E.U16 desc[UR12][R26.64], R67 ;  /* 0x000000431a007986 */ /* 0x000fe2000c10150c */
[----:B------:R-:W-:Y:S02]  /*4020*/  F2FP.F16.F32.PACK_AB R51, R52, R51 ;  /* 0x000000333433723e */ /* 0x000fe400000000ff */
[----:B------:R-:W-:Y:S01]  /*4030*/  F2FP.F16.F32.PACK_AB R53, R54, R53 ;  /* 0x000000353635723e */ /* 0x000fe200000000ff */
[----:B------:R0:W-:Y:S01]  /*4040*/  STG.E.U16 desc[UR12][R26.64+0x2], R3 ;  /* 0x000002031a007986 */ /* 0x0001e2000c10150c */
[----:B------:R-:W-:-:S02]  /*4050*/  LEA.HI.X R45, R16, UR15, R110, 0x1, P1 ;  /* 0x0000000f102d7c11 */ /* 0x000fc400088f0c6e */
[----:B------:R-:W-:Y:S01]  /*4060*/  LEA R16, P1, R17, UR14, 0x1 ;  /* 0x0000000e11107c11 */ /* 0x000fe2000f8208ff */
[----:B------:R-:W-:Y:S01]  /*4070*/  STG.E.U16 desc[UR12][R26.64+0x4], R88 ;  /* 0x000004581a007986 */ /* 0x000fe2000c10150c */
[----:B-1----:R-:W-:Y:S02]  /*4080*/  PRMT R2, R90, 0x7632, R2 ;  /* 0x000076325a027816 */ /* 0x002fe40000000002 */
[----:B------:R-:W-:Y:S01]  /*4090*/  PRMT R6, R60, 0x7632, R6 ;  /* 0x000076323c067816 */ /* 0x000fe20000000006 */
[----:B------:R-:W-:Y:S01]  /*40a0*/  STG.E.U16 desc[UR12][R26.64+0x6], R4 ;  /* 0x000006041a007986 */ /* 0x000fe2000c10150c */
[----:B------:R-:W-:Y:S02]  /*40b0*/  PRMT R7, R40, 0x7632, R7 ;  /* 0x0000763228077816 */ /* 0x000fe40000000007 */
[----:B------:R-:W-:Y:S01]  /*40c0*/  F2FP.F16.F32.PACK_AB R38, R39, R38 ;  /* 0x000000262726723e */ /* 0x000fe200000000ff */
[----:B------:R1:W-:Y:S01]  /*40d0*/  STG.E.U16 desc[UR12][R28.64+0x2], R0 ;  /* 0x000002001c007986 */ /* 0x0003e2000c10150c */
[----:B0-----:R-:W-:-:S02]  /*40e0*/  PRMT R3, R93, 0x7632, R3 ;  /* 0x000076325d037816 */ /* 0x001fc40000000003 */
[----:B------:R-:W-:Y:S01]  /*40f0*/  F2FP.F16.F32.PACK_AB R36, R37, R36 ;  /* 0x000000242524723e */ /* 0x000fe200000000ff */
[----:B------:R-:W-:Y:S01]  /*4100*/  STG.E.U16 desc[UR12][R28.64], R66 ;  /* 0x000000421c007986 */ /* 0x000fe2000c10150c */
[----:B------:R-:W-:Y:S02]  /*4110*/  F2FP.F16.F32.PACK_AB R55, R72, R55 ;  /* 0x000000374837723e */ /* 0x000fe400000000ff */
[----:B------:R-:W-:Y:S01]  /*4120*/  F2FP.F16.F32.PACK_AB R19, R56, R19 ;  /* 0x000000133813723e */ /* 0x000fe200000000ff */
[----:B------:R-:W-:Y:S01]  /*4130*/  STG.E.U16 desc[UR12][R28.64+0x4], R90 ;  /* 0x0000045a1c007986 */ /* 0x000fe2000c10150c */
[----:B------:R-:W-:Y:S02]  /*4140*/  F2FP.F16.F32.PACK_AB R64, R64, R73 ;  /* 0x000000494040723e */ /* 0x000fe400000000ff */
[----:B------:R-:W-:Y:S01]  /*4150*/  LEA.HI.X R17, R17, UR15, R111, 0x1, P1 ;  /* 0x0000000f11117c11 */ /* 0x000fe200088f0c6f */
[----:B------:R0:W-:Y:S01]  /*4160*/  STG.E.U16 desc[UR12][R28.64+0x6], R2 ;  /* 0x000006021c007986 */ /* 0x0001e2000c10150c */
[----:B-1----:R-:W-:Y:S01]  /*4170*/  PRMT R0, R61, 0x7632, R0 ;  /* 0x000076323d007816 */ /* 0x002fe20000000000 */
[----:B------:R-:W-:Y:S01]  /*4180*/  ULDC.64 UR14, c[0x0][0x238] ;  /* 0x00008e00000e7ab9 */ /* 0x000fe20000000a00 */
[----:B------:R-:W-:Y:S01]  /*4190*/  PRMT R22, R38, 0x7632, R22 ;  /* 0x0000763226167816 */ /* 0x000fe20000000016 */
[----:B------:R-:W-:Y:S01]  /*41a0*/  STG.E.U16 desc[UR12][R10.64], R65 ;  /* 0x000000410a007986 */ /* 0x000fe2000c10150c */
[----:B------:R-:W-:Y:S01]  /*41b0*/  PRMT R8, R36, 0x7632, R8 ;  /* 0x0000763224087816 */ /* 0x000fe20000000008 */
[----:B------:R-:W-:Y:S01]  /*41c0*/  UISETP.GE.U32.AND UP0, UPT, UR11, UR14, UPT ;  /* 0x0000000e0b00728c */ /* 0x000fe2000bf06070 */
[----:B------:R-:W-:Y:S01]  /*41d0*/  PRMT R23, R19, 0x7632, R23 ;  /* 0x0000763213177816 */ /* 0x000fe20000000017 */
[----:B------:R-:W-:Y:S02]  /*41e0*/  STG.E.U16 desc[UR12][R10.64+0x2], R5 ;  /* 0x000002050a007986 */ /* 0x000fe4000c10150c */
[----:B------:R-:W-:-:S02]  /*41f0*/  UISETP.GE.AND.EX UP0, UPT, UR5, UR15, UPT, UP0 ;  /* 0x0000000f0500728c */ /* 0x000fc4000bf06300 */
[----:B------:R-:W-:Y:S01]  /*4200*/  STG.E.U16 desc[UR12][R10.64+0x4], R93 ;  /* 0x0000045d0a007986 */ /* 0x000fe2000c10150c */
[----:B0-----:R-:W-:-:S03]  /*4210*/  PRMT R2, R97, 0x7632, R2 ;  /* 0x0000763261027816 */ /* 0x001fc60000000002 */
[----:B------:R0:W-:Y:S01]  /*4220*/  STG.E.U16 desc[UR12][R10.64+0x6], R3 ;  /* 0x000006030a007986 */ /* 0x0001e2000c10150c */
[----:B------:R-:W-:-:S03]  /*4230*/  PLOP3.LUT P1, PT, PT, PT, UP0, 0x80, 0x0 ;  /* 0x000000000000781c */ /* 0x000fc60003f2f008 */
[----:B------:R1:W-:Y:S04]  /*4240*/  STG.E.U16 desc[UR12][R30.64+0x2], R0 ;  /* 0x000002001e007986 */ /* 0x0003e8000c10150c */
[----:B------:R-:W-:Y:S01]  /*4250*/  STG.E.U16 desc[UR12][R30.64], R61 ;  /* 0x0000003d1e007986 */ /* 0x000fe2000c10150c */
[----:B0-----:R-:W-:-:S03]  /*4260*/  PRMT R3, R48, 0x7632, R3 ;  /* 0x0000763230037816 */ /* 0x001fc60000000003 */
[----:B------:R-:W-:Y:S01]  /*4270*/  STG.E.U16 desc[UR12][R30.64+0x4], R97 ;  /* 0x000004611e007986 */ /* 0x000fe2000c10150c */
[----:B-1----:R-:W-:-:S03]  /*4280*/  PRMT R0, R42, 0x7632, R0 ;  /* 0x000076322a007816 */ /* 0x002fc60000000000 */
[----:B------:R0:W-:Y:S04]  /*4290*/  STG.E.U16 desc[UR12][R30.64+0x6], R2 ;  /* 0x000006021e007986 */ /* 0x0001e8000c10150c */
[----:B------:R-:W-:Y:S04]  /*42a0*/  STG.E.U16 desc[UR12][R12.64], R60 ;  /* 0x0000003c0c007986 */ /* 0x000fe8000c10150c */
[----:B------:R-:W-:Y:S04]  /*42b0*/  STG.E.U16 desc[UR12][R12.64+0x2], R6 ;  /* 0x000002060c007986 */ /* 0x000fe8000c10150c */
[----:B------:R-:W-:Y:S01]  /*42c0*/  STG.E.U16 desc[UR12][R12.64+0x4], R48 ;  /* 0x000004300c007986 */ /* 0x000fe2000c10150c */
[----:B0-----:R-:W-:-:S03]  /*42d0*/  PRMT R2, R49, 0x7632, R2 ;  /* 0x0000763231027816 */ /* 0x001fc60000000002 */
        /* <DEDUP_REMOVED lines=27> */
.L_x_2930:
        /* <DEDUP_REMOVED lines=15> */
.L_x_3045:


//--------------------- .text._ZN13group_norm_v214gn_cuda_kernelI6__halfLi480ELi1ELi32ELi30ELi4096ELb0ELi64ELi960ELi960ELi4ELb1ELi2ELb0ELb0ENS_16CompileConditionILi900EEEEEvPT_PKS4_S7_S7_flPfS8_Pj --------------------------
	.section	.text._ZN13group_norm_v214gn_cuda_kernelI6__halfLi480ELi1ELi32ELi30ELi4096ELb0ELi64ELi960ELi960ELi4ELb1ELi2ELb0ELb0ENS_16CompileConditionILi900EEEEEvPT_PKS4_S7_S7_flPfS8_Pj,"ax",@progbits
	.align	128
        .global         _ZN13group_norm_v214gn_cuda_kernelI6__halfLi480ELi1ELi32ELi30ELi4096ELb0ELi64ELi960ELi960ELi4ELb1ELi2ELb0ELb0ENS_16CompileConditionILi900EEEEEvPT_PKS4_S7_S7_flPfS8_Pj
        .type           _ZN13group_norm_v214gn_cuda_kernelI6__halfLi480ELi1ELi32ELi30ELi4096ELb0ELi64ELi960ELi960ELi4ELb1ELi2ELb0ELb0ENS_16CompileConditionILi900EEEEEvPT_PKS4_S7_S7_flPfS8_Pj,@function
        .size           _ZN13group_norm_v214gn_cuda_kernelI6__halfLi480ELi1ELi32ELi30ELi4096ELb0ELi64ELi960ELi960ELi4ELb1ELi2ELb0ELb0ENS_16CompileConditionILi900EEEEEvPT_PKS4_S7_S7_flPfS8_Pj,(.L_x_3046 - _ZN13group_norm_v214gn_cuda_kernelI6__halfLi480ELi1ELi32ELi30ELi4096ELb0ELi64ELi960ELi960ELi4ELb1ELi2ELb0ELb0ENS_16CompileConditionILi900EEEEEvPT_PKS4_S7_S7_flPfS8_Pj)
        .other          _ZN13group_norm_v214gn_cuda_kernelI6__halfLi480ELi1ELi32ELi30ELi4096ELb0ELi64ELi960ELi960ELi4ELb1ELi2ELb0ELb0ENS_16CompileConditionILi900EEEEEvPT_PKS4_S7_S7_flPfS8_Pj,@"STO_CUDA_ENTRY STV_DEFAULT"
_ZN13group_norm_v214gn_cuda_kernelI6__halfLi480ELi1ELi32ELi30ELi4096ELb0ELi64ELi960ELi960ELi4ELb1ELi2ELb0ELb0ENS_16CompileConditionILi900EEEEEvPT_PKS4_S7_S7_flPfS8_Pj:
.text._ZN13group_norm_v214gn_cuda_kernelI6__halfLi480ELi1ELi32ELi30ELi4096ELb0ELi64ELi960ELi960ELi4ELb1ELi2ELb0ELb0ENS_16CompileConditionILi900EEEEEvPT_PKS4_S7_S7_flPfS8_Pj:
        /* <DEDUP_REMOVED lines=10> */
[----:B------:R-:W-:Y:S01]  /*00a0*/  HFMA2.MMA R34, -RZ, RZ, 0, 0 ;  /* 0x00000000ff227435 */ /* 0x000fe200000001ff */
[----:B------:R-:W2:Y:S05]  /*00b0*/  S2R R8, SR_CTAID.X ;  /* 0x0000000000087919 */ /* 0x000eaa0000002500 */
[----:B------:R-:W3:Y:S01]  /*00c0*/  LDC.64 R60, c[0x0][0x250] ;  /* 0x00009400ff3c7b82 */ /* 0x000ee20000000a00 */
[----:B------:R-:W-:Y:S01]  /*00d0*/  STL [R1+0x20], R34 ;  /* 0x0000202201007387 */ /* 0x000fe20000100800 */
[----:B-1----:R-:W-:-:S02]  /*00e0*/  ULEA UR6, UR5, UR4, 0x18 ;  /* 0x0000000405067291 */ /* 0x002fc4000f8ec03f */
[----:B------:R-:W-:-:S04]  /*00f0*/  UIADD3 UR4, UR4, 0x2d00, URZ ;  /* 0x00002d0004047890 */ /* 0x000fc8000fffe03f */
[----:B------:R-:W-:Y:S01]  /*0100*/  MOV R33, UR6 ;  /* 0x0000000600217c02 */ /* 0x000fe20008000f00 */
[C---:B0-----:R-:W-:Y:S01]  /*0110*/  IMAD.WIDE.U32 R2, R35.reuse, -0x77777777, RZ ;  /* 0x8888888923027825 */ /* 0x041fe200078e00ff */
[----:B------:R-:W-:Y:S01]  /*0120*/  SHF.R.U32.HI R4, RZ, 0x1, R35 ;  /* 0x00000001ff047819 */ /* 0x000fe20000011623 */
[----:B------:R-:W-:Y:S01]  /*0130*/  ULDC.64 UR6, c[0x0][0x240] ;  /* 0x0000900000067ab9 */ /* 0x000fe20000000a00 */
[----:B------:R-:W-:Y:S01]  /*0140*/  SHF.L.U32 R36, R35, 0x3, RZ ;  /* 0x0000000323247819 */ /* 0x000fe200000006ff */
[----:B------:R-:W-:Y:S01]  /*0150*/  ULEA UR4, UR5, UR4, 0x18 ;  /* 0x0000000405047291 */ /* 0x000fe2000f8ec03f */
[----:B--2---:R-:W-:Y:S01]  /*0160*/  LOP3.LUT R0, R8, 0x3f, RZ, 0xc0, !PT ;  /* 0x0000003f08007812 */ /* 0x004fe200078ec0ff */
[C---:B------:R-:W-:Y:S01]  /*0170*/  IMAD R5, R4.reuse, 0x1e, RZ ;  /* 0x0000001e04057824 */ /* 0x040fe200078e02ff */
[----:B------:R-:W-:Y:S02]  /*0180*/  SHF.L.U32 R11, R4, 0x6, RZ ;  /* 0x00000006040b7819 */ /* 0x000fe400000006ff */
[----:B------:R-:W-:-:S02]  /*0190*/  LOP3.LUT P0, RZ, R8, 0x3f, RZ, 0xc0, !PT ;  /* 0x0000003f08ff7812 */ /* 0x000fc4000780c0ff */
[----:B------:R-:W-:Y:S02]  /*01a0*/  IADD3 R6, R5, 0x2, RZ ;  /* 0x0000000205067810 */ /* 0x000fe40007ffe0ff */
[--C-:B------:R-:W-:Y:S02]  /*01b0*/  SHF.R.U32.HI R2, RZ, 0x1, R5.reuse ;  /* 0x00000001ff027819 */ /* 0x100fe40000011605 */
[----:B------:R-:W-:Y:S02]  /*01c0*/  SHF.R.U32.HI R4, RZ, 0x1, R6 ;  /* 0x00000001ff047819 */ /* 0x000fe40000011606 */
[----:B------:R-:W-:Y:S02]  /*01d0*/  SHF.R.U32.HI R7, RZ, 0x2, R5 ;  /* 0x00000002ff077819 */ /* 0x000fe40000011605 */
[----:B------:R-:W-:Y:S02]  /*01e0*/  LOP3.LUT R2, R2, 0x1, RZ, 0xc0, !PT ;  /* 0x0000000102027812 */ /* 0x000fe400078ec0ff */
[----:B------:R-:W-:-:S02]  /*01f0*/  LOP3.LUT R0, R11, 0xffffffc0, R0, 0xe2, !PT ;  /* 0xffffffc00b007812 */ /* 0x000fc400078ee200 */
[----:B------:R-:W-:Y:S01]  /*0200*/  SHF.R.U32.HI R9, RZ, 0x2, R6 ;  /* 0x00000002ff097819 */ /* 0x000fe20000011606 */
[----:B------:R-:W-:Y:S01]  /*0210*/  IMAD R7, R2, 0xf0, R7 ;  /* 0x000000f002077824 */ /* 0x000fe200078e0207 */
[----:B------:R-:W-:Y:S02]  /*0220*/  IADD3 R0, R5, 0x4, RZ ;  /* 0x0000000405007810 */ /* 0x000fe40007ffe0ff */
[----:B------:R-:W-:Y:S01]  /*0230*/  LOP3.LUT R4, R4, 0x1, RZ, 0xc0, !PT ;  /* 0x0000000104047812 */ /* 0x000fe200078ec0ff */
[----:B------:R-:W-:Y:S01]  /*0240*/  IMAD R7, R7, 0x18, R33 ;  /* 0x0000001807077824 */ /* 0x000fe200078e0221 */
[C---:B------:R-:W-:Y:S02]  /*0250*/  IADD3 R6, R5.reuse, 0x6, RZ ;  /* 0x0000000605067810 */ /* 0x040fe40007ffe0ff */
[----:B------:R-:W-:Y:S01]  /*0260*/  SHF.R.U32.HI R17, RZ, 0x7, R3 ;  /* 0x00000007ff117819 */ /* 0x000fe20000011603 */
[----:B------:R-:W-:Y:S01]  /*0270*/  IMAD R4, R4, 0xf0, R9 ;  /* 0x000000f004047824 */ /* 0x000fe200078e0209 */
[----:B------:R-:W-:-:S02]  /*0280*/  IADD3 R8, R5, 0x8, RZ ;  /* 0x0000000805087810 */ /* 0x000fc40007ffe0ff */
[--C-:B------:R-:W-:Y:S02]  /*0290*/  SHF.R.U32.HI R2, RZ, 0x1, R0.reuse ;  /* 0x00000001ff027819 */ /* 0x100fe40000011600 */
[----:B------:R-:W-:Y:S02]  /*02a0*/  SHF.R.U32.HI R3, RZ, 0x2, R0 ;  /* 0x00000002ff037819 */ /* 0x000fe40000011600 */
[C---:B------:R-:W-:Y:S02]  /*02b0*/  IADD3 R10, R5.reuse, 0xa, RZ ;  /* 0x0000000a050a7810 */ /* 0x040fe40007ffe0ff */
[--C-:B------:R-:W-:Y:S02]  /*02c0*/  SHF.R.U32.HI R0, RZ, 0x1, R6.reuse ;  /* 0x00000001ff007819 */ /* 0x100fe40000011606 */
[----:B------:R-:W-:Y:S02]  /*02d0*/  IADD3 R12, R5, 0xc, RZ ;  /* 0x0000000c050c7810 */ /* 0x000fe40007ffe0ff */
[----:B------:R-:W-:-:S02]  /*02e0*/  SHF.R.U32.HI R9, RZ, 0x2, R6 ;  /* 0x00000002ff097819 */ /* 0x000fc40000011606 */
[--C-:B------:R-:W-:Y:S02]  /*02f0*/  SHF.R.U32.HI R6, RZ, 0x1, R8.reuse ;  /* 0x00000001ff067819 */ /* 0x100fe40000011608 */
[----:B------:R-:W-:Y:S02]  /*0300*/  SHF.R.U32.HI R11, RZ, 0x2, R8 ;  /* 0x00000002ff0b7819 */ /* 0x000fe40000011608 */
[----:B------:R-:W-:Y:S02]  /*0310*/  SHF.R.U32.HI R8, RZ, 0x1, R10 ;  /* 0x00000001ff087819 */ /* 0x000fe4000001160a */
[----:B------:R-:W-:Y:S02]  /*0320*/  LOP3.LUT R0, R0, 0x1, RZ, 0xc0, !PT ;  /* 0x0000000100007812 */ /* 0x000fe400078ec0ff */
[----:B------:R-:W-:Y:S02]  /*0330*/  SHF.R.U32.HI R14, RZ, 0x1, R12 ;  /* 0x00000001ff0e7819 */ /* 0x000fe4000001160c */
[----:B------:R-:W-:-:S02]  /*0340*/  SHF.R.U32.HI R13, RZ, 0x2, R10 ;  /* 0x00000002ff0d7819 */ /* 0x000fc4000001160a */
[----:B------:R-:W-:Y:S02]  /*0350*/  SHF.R.U32.HI R15, RZ, 0x2, R12 ;  /* 0x00000002ff0f7819 */ /* 0x000fe4000001160c */
[----:B------:R-:W-:Y:S02]  /*0360*/  LOP3.LUT R2, R2, 0x1, RZ, 0xc0, !PT ;  /* 0x0000000102027812 */ /* 0x000fe400078ec0ff */
[----:B------:R-:W-:Y:S02]  /*0370*/  LOP3.LUT R10, R6, 0x1, RZ, 0xc0, !PT ;  /* 0x00000001060a7812 */ /* 0x000fe400078ec0ff */
        /* <DEDUP_REMOVED lines=8> */
[----:B------:R-:W-:Y:S01]  /*0400*/  IADD3 R11, R5, 0x12, RZ ;  /* 0x00000012050b7810 */ /* 0x000fe20007ffe0ff */
[----:B------:R-:W-:Y:S01]  /*0410*/  IMAD R12, R12, 0xf0, R13 ;  /* 0x000000f00c0c7824 */ /* 0x000fe200078e020d */
[----:B------:R-:W-:-:S02]  /*0420*/  SHF.R.U32.HI R2, RZ, 0x1, R0 ;  /* 0x00000001ff027819 */ /* 0x000fc40000011600 */
[C---:B------:R-:W-:Y:S02]  /*0430*/  IADD3 R15, R5.reuse, 0x14, RZ ;  /* 0x00000014050f7810 */ /* 0x040fe40007ffe0ff */
[----:B------:R-:W-:Y:S02]  /*0440*/  SHF.R.U32.HI R3, RZ, 0x2, R0 ;  /* 0x00000002ff037819 */ /* 0x000fe40000011600 */
[----:B------:R-:W-:Y:S02]  /*0450*/  SHF.R.U32.HI R0, RZ, 0x1, R9 ;  /* 0x00000001ff007819 */ /* 0x000fe40000011609 */
[----:B------:R-:W-:Y:S02]  /*0460*/  IADD3 R16, R5, 0x16, RZ ;  /* 0x0000001605107810 */ /* 0x000fe40007ffe0ff */
[--C-:B------:R-:W-:Y:S02]  /*0470*/  SHF.R.U32.HI R13, RZ, 0x1, R11.reuse ;  /* 0x00000001ff0d7819 */ /* 0x100fe4000001160b */
[----:B------:R-:W-:-:S02]  /*0480*/  SHF.R.U32.HI R20, RZ, 0x2, R11 ;  /* 0x00000002ff147819 */ /* 0x000fc4000001160b */
[----:B------:R-:W-:Y:S02]  /*0490*/  LOP3.LUT R2, R2, 0x1, RZ, 0xc0, !PT ;  /* 0x0000000102027812 */ /* 0x000fe400078ec0ff */
[----:B------:R-:W-:Y:S02]  /*04a0*/  SHF.R.U32.HI R11, RZ, 0x1, R15 ;  /* 0x00000001ff0b7819 */ /* 0x000fe4000001160f */
[----:B------:R-:W-:Y:S02]  /*04b0*/  SHF.R.U32.HI R9, RZ, 0x2, R9 ;  /* 0x00000002ff097819 */ /* 0x000fe40000011609 */
[----:B------:R-:W-:Y:S02]  /*04c0*/  LOP3.LUT R0, R0, 0x1, RZ, 0xc0, !PT ;  /* 0x0000000100007812 */ /* 0x000fe400078ec0ff */
[----:B------:R-:W-:Y:S02]  /*04d0*/  SHF.R.U32.HI R22, RZ, 0x2, R15 ;  /* 0x00000002ff167819 */ /* 0x000fe4000001160f */
[--C-:B------:R-:W-:Y:S01]  /*04e0*/  SHF.R.U32.HI R15, RZ, 0x1, R16.reuse ;  /* 0x00000001ff0f7819 */ /* 0x100fe20000011610 */
[----:B------:R-:W-:Y:S01]  /*04f0*/  IMAD R18, R0, 0xf0, R9 ;  /* 0x000000f000127824 */ /* 0x000fe200078e0209 */
[----:B------:R-:W-:Y:S01]  /*0500*/  SHF.R.U32.HI R24, RZ, 0x2, R16 ;  /* 0x00000002ff187819 */ /* 0x000fe20000011610 */
[----:B------:R-:W-:Y:S01]  /*0510*/  IMAD R16, R2, 0xf0, R3 ;  /* 0x000000f002107824 */ /* 0x000fe200078e0203 */
[----:B------:R-:W-:Y:S01]  /*0520*/  LOP3.LUT R11, R11, 0x1, RZ, 0xc0, !PT ;  /* 0x000000010b0b7812 */ /* 0x000fe200078ec0ff */
[----:B------:R-:W-:Y:S01]  /*0530*/  IMAD R0, R17, -0xf0, R35 ;  /* 0xffffff1011007824 */ /* 0x000fe200078e0223 */
[C---:B------:R-:W-:Y:S01]  /*0540*/  IADD3 R2, R5.reuse, 0x18, RZ ;  /* 0x0000001805027810 */ /* 0x040fe20007ffe0ff */
[--C-:B------:R-:W-:Y:S01]  /*0550*/  IMAD R17, R14, 0x18, R33.reuse ;  /* 0x000000180e117824 */ /* 0x100fe200078e0221 */
[----:B------:R-:W-:Y:S01]  /*0560*/  IADD3 R9, R5, 0x1a, RZ ;  /* 0x0000001a05097810 */ /* 0x000fe20007ffe0ff */
[----:B------:R-:W-:Y:S01]  /*0570*/  IMAD R22, R11, 0xf0, R22 ;  /* 0x000000f00b167824 */ /* 0x000fe200078e0216 */
[--C-:B------:R-:W-:Y:S01]  /*0580*/  SHF.R.U32.HI R3, RZ, 0x1, R2.reuse ;  /* 0x00000001ff037819 */ /* 0x100fe20000011602 */
[--C-:B------:R-:W-:Y:S01]  /*0590*/  IMAD R19, R16, 0x18, R33.reuse ;  /* 0x0000001810137824 */ /* 0x100fe200078e0221 */
[----:B------:R-:W-:Y:S01]  /*05a0*/  IADD3 R11, R5, 0x1c, RZ ;  /* 0x0000001c050b7810 */ /* 0x000fe20007ffe0ff */
[----:B------:R-:W-:Y:S01]  /*05b0*/  IMAD R21, R18, 0x18, R33 ;  /* 0x0000001812157824 */ /* 0x000fe200078e0221 */
[----:B------:R-:W-:Y:S01]  /*05c0*/  SHF.R.U32.HI R5, RZ, 0x1, R9 ;  /* 0x00000001ff057819 */ /* 0x000fe20000011609 */
[----:B------:R-:W-:Y:S01]  /*05d0*/  IMAD R25, R22, 0x18, R33 ;  /* 0x0000001816197824 */ /* 0x000fe200078e0221 */
[----:B------:R-:W-:-:S02]  /*05e0*/  SHF.R.U32.HI R2, RZ, 0x2, R2 ;  /* 0x00000002ff027819 */ /* 0x000fc40000011602 */
[----:B------:R-:W-:Y:S02]  /*05f0*/  LOP3.LUT R3, R3, 0x1, RZ, 0xc0, !PT ;  /* 0x0000000103037812 */ /* 0x000fe400078ec0ff */
[----:B------:R-:W-:Y:S02]  /*0600*/  SHF.R.U32.HI R28, RZ, 0x2, R9 ;  /* 0x00000002ff1c7819 */ /* 0x000fe40000011609 */
[----:B------:R-:W-:Y:S01]  /*0610*/  SHF.L.U32 R0, R0, 0x2, RZ ;  /* 0x0000000200007819 */ /* 0x000fe200000006ff */
[----:B------:R-:W-:Y:S01]  /*0620*/  IMAD R26, R3, 0xf0, R2 ;  /* 0x000000f0031a7824 */ /* 0x000fe200078e0202 */
[--C-:B------:R-:W-:Y:S02]  /*0630*/  SHF.R.U32.HI R9, RZ, 0x1, R11.reuse ;  /* 0x00000001ff097819 */ /* 0x100fe4000001160b */
[----:B------:R-:W-:Y:S01]  /*0640*/  LOP3.LUT R5, R5, 0x1, RZ, 0xc0, !PT ;  /* 0x0000000105057812 */ /* 0x000fe200078ec0ff */
[----:B------:R-:W-:Y:S01]  /*0650*/  IMAD.WIDE.U32 R2, R0, -0x77777777, RZ ;  /* 0x8888888900027825 */ /* 0x000fe200078e00ff */
[----:B------:R-:W-:-:S02]  /*0660*/  SHF.R.U32.HI R30, RZ, 0x2, R11 ;  /* 0x00000002ff1e7819 */ /* 0x000fc4000001160b */
        /* <DEDUP_REMOVED lines=11> */
[--C-:B------:R-:W-:Y:S01]  /*0720*/  IMAD R11, R8, 0x18, R33.reuse ;  /* 0x00000018080b7824 */ /* 0x100fe200078e0221 */
[----:B------:R-:W-:Y:S01]  /*0730*/  IADD3 R4, R0, R5, RZ ;  /* 0x0000000500047210 */ /* 0x000fe20007ffe0ff */
[--C-:B------:R-:W-:Y:S01]  /*0740*/  IMAD R13, R10, 0x18, R33.reuse ;  /* 0x000000180a0d7824 */ /* 0x100fe200078e0221 */
[----:B------:R-:W-:Y:S01]  /*0750*/  IADD3 R6, R0, R9, RZ ;  /* 0x0000000900067210 */ /* 0x000fe20007ffe0ff */
[----:B------:R-:W-:Y:S01]  /*0760*/  IMAD R24, R15, 0xf0, R24 ;  /* 0x000000f00f187824 */ /* 0x000fe200078e0218 */
[----:B------:R-:W-:Y:S01]  /*0770*/  STL [R1+0x24c], R7 ;  /* 0x00024c0701007387 */ /* 0x000fe20000100800 */
[--C-:B------:R-:W-:Y:S01]  /*0780*/  IMAD R15, R12, 0x18, R33.reuse ;  /* 0x000000180c0f7824 */ /* 0x100fe200078e0221 */
[----:B------:R-:W-:Y:S01]  /*0790*/  IADD3 R5, R0, R11, RZ ;  /* 0x0000000b00057210 */ /* 0x000fe20007ffe0ff */
[--C-:B------:R-:W-:Y:S01]  /*07a0*/  IMAD R23, R20, 0x18, R33.reuse ;  /* 0x0000001814177824 */ /* 0x100fe200078e0221 */
[----:B------:R0:W-:Y:S01]  /*07b0*/  STL [R1+0x248], R4 ;  /* 0x0002480401007387 */ /* 0x0001e20000100800 */
[----:B------:R-:W-:Y:S01]  /*07c0*/  IMAD R27, R24, 0x18, R33 ;  /* 0x00000018181b7824 */ /* 0x000fe200078e0221 */
[----:B------:R-:W-:Y:S01]  /*07d0*/  SHF.R.U32.HI R32, RZ, 0x1, R3 ;  /* 0x00000001ff207819 */ /* 0x000fe20000011603 */
[--C-:B------:R-:W-:Y:S01]  /*07e0*/  IMAD R29, R26, 0x18, R33.reuse ;  /* 0x000000181a1d7824 */ /* 0x100fe200078e0221 */
[----:B------:R1:W-:Y:S01]  /*07f0*/  STL [R1+0x244], R6 ;  /* 0x0002440601007387 */ /* 0x0003e20000100800 */
[--C-:B------:R-:W-:Y:S01]  /*0800*/  IMAD R31, R28, 0x18, R33.reuse ;  /* 0x000000181c1f7824 */ /* 0x100fe200078e0221 */
[----:B------:R-:W-:Y:S01]  /*0810*/  ISETP.EQ.U32.AND P1, PT, RZ, UR6, PT ;  /* 0x00000006ff007c0c */ /* 0x000fe2000bf22070 */
[----:B------:R-:W-:Y:S01]  /*0820*/  IMAD R33, R30, 0x18, R33 ;  /* 0x000000181e217824 */ /* 0x000fe200078e0221 */
[----:B------:R2:W-:Y:S01]  /*0830*/  STL [R1+0x240], R5 ;  /* 0x0002400501007387 */ /* 0x0005e20000100800 */
[----:B------:R-:W-:Y:S01]  /*0840*/  IMAD.WIDE.U32 R2, R2, -0x77777777, RZ ;  /* 0x8888888902027825 */ /* 0x000fe200078e00ff */
[----:B0-----:R-:W-:-:S02]  /*0850*/  IADD3 R4, R0, R13, RZ ;  /* 0x0000000d00047210 */ /* 0x001fc40007ffe0ff */
[----:B------:R-:W-:Y:S02]  /*0860*/  ISETP.GT.U32.OR P0, PT, R35, 0x1f, P0 ;  /* 0x0000001f2300780c */ /* 0x000fe40000704470 */
[C---:B-1----:R-:W-:Y:S01]  /*0870*/  IADD3 R6, R0.reuse, R15, RZ ;  /* 0x0000000f00067210 */ /* 0x042fe20007ffe0ff */
[----:B------:R0:W-:Y:S01]  /*0880*/  STL [R1+0x23c], R4 ;  /* 0x00023c0401007387 */ /* 0x0001e20000100800 */
[----:B------:R-:W-:Y:S02]  /*0890*/  SHF.R.U32.HI R2, RZ, 0x1, R3 ;  /* 0x00000001ff027819 */ /* 0x000fe40000011603 */
[C---:B--2---:R-:W-:Y:S01]  /*08a0*/  IADD3 R5, R0.reuse, R17, RZ ;  /* 0x0000001100057210 */ /* 0x044fe20007ffe0ff */
[----:B------:R1:W-:Y:S01]  /*08b0*/  STL [R1+0x238], R6 ;  /* 0x0002380601007387 */ /* 0x0003e20000100800 */
[----:B------:R-:W-:Y:S02]  /*08c0*/  MOV R3, UR8 ;  /* 0x0000000800037c02 */ /* 0x000fe40008000f00 */
[----:B------:R-:W-:Y:S01]  /*08d0*/  ISETP.EQ.OR.EX P0, PT, RZ, UR7, P0, P1 ;  /* 0x00000007ff007c0c */ /* 0x000fe20008702710 */
[----:B------:R2:W-:Y:S01]  /*08e0*/  STL [R1+0x234], R5 ;  /* 0x0002340501007387 */ /* 0x0005e20000100800 */
[----:B---3--:R-:W-:Y:S01]  /*08f0*/  LEA R60, P2, R3, R60, 0x2 ;  /* 0x0000003c033c7211 */ /* 0x008fe200078410ff */
[----:B------:R-:W-:Y:S01]  /*0900*/  ULDC.64 UR6, c[0x0][0x208] ;  /* 0x0000820000067ab9 */ /* 0x000fe20000000a00 */
        /* <DEDUP_REMOVED lines=11> */
[----:B------:R-:W-:Y:S04]  /*09c0*/  STL [R1+0x220], R6 ;  /* 0x0002200601007387 */ /* 0x000fe80000100800 */
[----:B------:R-:W-:Y:S01]  /*09d0*/  STL [R1+0x21c], R5 ;  /* 0x00021c0501007387 */ /* 0x000fe20000100800 */
[C---:B0-----:R-:W-:Y:S02]  /*09e0*/  IADD3 R4, R0.reuse, R31, RZ ;  /* 0x0000001f00047210 */ /* 0x041fe40007ffe0ff */
[----:B------:R-:W-:-:S03]  /*09f0*/  IADD3 R0, R0, R33, RZ ;  /* 0x0000002100007210 */ /* 0x000fc60007ffe0ff */
[----:B------:R0:W-:Y:S04]  /*0a00*/  STL [R1+0x218], R4 ;  /* 0x0002180401007387 */ /* 0x0001e80000100800 */
[----:B------:R1:W-:Y:S04]  /*0a10*/  STL [R1+0x214], R0 ;  /* 0x0002140001007387 */ /* 0x0003e80000100800 */
[----:B------:R2:W-:Y:S01]  /*0a20*/  STL [R1+0x11c], RZ ;  /* 0x00011cff01007387 */ /* 0x0005e20000100800 */
[----:B0-----:R-:W-:Y:S02]  /*0a30*/  LOP3.LUT R4, R32, 0x7ffffff8, RZ, 0xc0, !PT ;  /* 0x7ffffff820047812 */ /* 0x001fe400078ec0ff */
[----:B-1----:R-:W-:-:S03]  /*0a40*/  LOP3.LUT R0, R2, 0x7ffffff8, RZ, 0xc0, !PT ;  /* 0x7ffffff802007812 */ /* 0x002fc600078ec0ff */
[----:B------:R2:W-:Y:S04]  /*0a50*/  STL [R1+0x210], R4 ;  /* 0x0002100401007387 */ /* 0x0005e80000100800 */
[----:B------:R2:W-:Y:S02]  /*0a60*/  STL [R1+0x20c], R0 ;  /* 0x00020c0001007387 */ /* 0x0005e40000100800 */
.L_x_2939:
[----:B------:R-:W3:Y:S01]  /*0a70*/  LDL R2, [R1+0x20] ;  /* 0x0000200001027983 */ /* 0x000ee20000100800 */
[----:B------:R-:W0:Y:S01]  /*0a80*/  S2UR UR14, SR_CTAID.X ;  /* 0x00000000000e79c3 */ /* 0x000e220000002500 */
[----:B------:R-:W-:Y:S01]  /*0a90*/  MOV R57, RZ ;  /* 0x000000ff00397202 */ /* 0x000fe20000000f00 */
[----:B------:R-:W-:Y:S01]  /*0aa0*/  ULDC.64 UR10, c[0x0][0x218] ;  /* 0x00008600000a7ab9 */ /* 0x000fe20000000a00 */
[----:B------:R-:W2:Y:S01]  /*0ab0*/  S2R R67, SR_TID.X ;  /* 0x0000000000437919 */ /* 0x000ea20000002100 */
[----:B------:R-:W-:Y:S01]  /*0ac0*/  MOV R66, 0x400 ;  /* 0x0000040000427802 */ /* 0x000fe20000000f00 */
[----:B------:R-:W-:Y:S01]  /*0ad0*/  ULDC.64 UR12, c[0x0][0x228] ;  /* 0x00008a00000c7ab9 */ /* 0x000fe20000000a00 */
[----:B-----5:R-:W-:Y:S04]  /*0ae0*/  STL [R1+0x258], R61 ;  /* 0x0002583d01007387 */ /* 0x020fe80000100800 */
[----:B------:R-:W-:Y:S04]  /*0af0*/  STL [R1+0x250], R60 ;  /* 0x0002503c01007387 */ /* 0x000fe80000100800 */
[----:B------:R-:W-:Y:S01]  /*0b00*/  STL [R1+0x25c], R3 ;  /* 0x00025c0301007387 */ /* 0x000fe20000100800 */
[----:B0-----:R-:W-:-:S04]  /*0b10*/  USHF.L.U32 UR5, UR14, 0x6, URZ ;  /* 0x000000060e057899 */ /* 0x001fc8000800063f */
[----:B------:R-:W-:Y:S01]  /*0b20*/  ULOP3.LUT UR5, UR5, 0xfc0, URZ, 0xc0, !UPT ;  /* 0x00000fc005057892 */ /* 0x000fe2000f8ec03f */
[----:B--2---:R-:W-:-:S05]  /*0b30*/  IMAD.WIDE.U32 R4, R67, -0x77777777, RZ ;  /* 0x8888888943047825 */ /* 0x004fca00078e00ff */
[----:B------:R-:W-:-:S04]  /*0b40*/  SHF.R.U32.HI R4, RZ, 0x7, R5 ;  /* 0x00000007ff047819 */ /* 0x000fc80000011605 */
[C---:B------:R-:W-:Y:S01]  /*0b50*/  IADD3 R0, R4.reuse, UR5, RZ ;  /* 0x0000000504007c10 */ /* 0x040fe2000fffe0ff */
[----:B------:R-:W-:-:S04]  /*0b60*/  IMAD R56, R4, -0xf0, R67 ;  /* 0xffffff1004387824 */ /* 0x000fc800078e0243 */
[----:B------:R-:W-:Y:S01]  /*0b70*/  IMAD R75, R0, 0x3c0, RZ ;  /* 0x000003c0004b7824 */ /* 0x000fe200078e02ff */
[----:B------:R-:W-:-:S04]  /*0b80*/  SHF.L.U32 R56, R56, 0x2, RZ ;  /* 0x0000000238387819 */ /* 0x000fc800000006ff */
[----:B------:R-:W-:Y:S01]  /*0b90*/  IADD3 R5, R75, 0x780, RZ ;  /* 0x000007804b057810 */ /* 0x000fe20007ffe0ff */
[----:B------:R-:W-:Y:S01]  /*0ba0*/  IMAD.WIDE.U32 R32, R3, 0x3c0000, R56 ;  /* 0x003c000003207825 */ /* 0x000fe200078e0038 */
[C---:B------:R-:W-:Y:S02]  /*0bb0*/  IADD3 R7, R75.reuse, 0xf00, RZ ;  /* 0x00000f004b077810 */ /* 0x040fe40007ffe0ff */
[C---:B------:R-:W-:Y:S02]  /*0bc0*/  IADD3 R9, R75.reuse, 0x1680, RZ ;  /* 0x000016804b097810 */ /* 0x040fe40007ffe0ff */
[----:B------:R-:W-:Y:S02]  /*0bd0*/  IADD3 R11, R75, 0x1e00, RZ ;  /* 0x00001e004b0b7810 */ /* 0x000fe40007ffe0ff */
[----:B------:R-:W-:Y:S02]  /*0be0*/  IADD3 R4, P1, R5, R32, RZ ;  /* 0x0000002005047210 */ /* 0x000fe40007f3e0ff */
[----:B------:R-:W-:-:S02]  /*0bf0*/  IADD3 R13, R75, 0x2580, RZ ;  /* 0x000025804b0d7810 */ /* 0x000fc40007ffe0ff */
[-C--:B------:R-:W-:Y:S02]  /*0c00*/  IADD3 R5, P6, R7, R32.reuse, RZ ;  /* 0x0000002007057210 */ /* 0x080fe40007fde0ff */
[C---:B------:R-:W-:Y:S02]  /*0c10*/  IADD3 R15, R75.reuse, 0x2d00, RZ ;  /* 0x00002d004b0f7810 */ /* 0x040fe40007ffe0ff */
[C---:B------:R-:W-:Y:S02]  /*0c20*/  IADD3 R19, R75.reuse, 0x3c00, RZ ;  /* 0x00003c004b137810 */ /* 0x040fe40007ffe0ff */
[----:B------:R-:W-:Y:S02]  /*0c30*/  IADD3 R17, R75, 0x3480, RZ ;  /* 0x000034804b117810 */ /* 0x000fe40007ffe0ff */
[-C--:B------:R-:W-:Y:S02]  /*0c40*/  IADD3 R6, P2, R9, R32.reuse, RZ ;  /* 0x0000002009067210 */ /* 0x080fe40007f5e0ff */
[----:B------:R-:W-:-:S02]  /*0c50*/  IADD3 R7, P4, R11, R32, RZ ;  /* 0x000000200b077210 */ /* 0x000fc40007f9e0ff */
[----:B------:R-:W-:Y:S02]  /*0c60*/  IADD3 R39, R75, 0x4380, RZ ;  /* 0x000043804b277810 */ /* 0x000fe40007ffe0ff */
[-C--:B------:R-:W-:Y:S02]  /*0c70*/  IADD3 R8, P5, R13, R32.reuse, RZ ;  /* 0x000000200d087210 */ /* 0x080fe40007fbe0ff */
[----:B------:R-:W-:Y:S02]  /*0c80*/  IADD3 R41, R75, 0x4b00, RZ ;  /* 0x00004b004b297810 */ /* 0x000fe40007ffe0ff */
[----:B------:R-:W-:Y:S02]  /*0c90*/  IADD3 R9, P3, R15, R32, RZ ;  /* 0x000000200f097210 */ /* 0x000fe40007f7e0ff */
[C---:B------:R-:W-:Y:S02]  /*0ca0*/  IADD3 R43, R75.reuse, 0x5280, RZ ;  /* 0x000052804b2b7810 */ /* 0x040fe40007ffe0ff */
        /* <DEDUP_REMOVED lines=18> */
[C---:B------:R-:W-:Y:S01]  /*0dd0*/  IADD3 R34, R75.reuse, 0xe100, RZ ;  /* 0x0000e1004b227810 */ /* 0x040fe20007ffe0ff */
[----:B---3--:R-:W-:Y:S01]  /*0de0*/  IMAD R55, R2, 0x3c0000, RZ ;  /* 0x003c000002377824 */ /* 0x008fe200078e02ff */
[----:B------:R-:W-:-:S04]  /*0df0*/  IADD3 R2, R75, 0xe880, RZ ;  /* 0x0000e8804b027810 */ /* 0x000fc80007ffe0ff */
[----:B------:R-:W-:-:S04]  /*0e00*/  IADD3 R0, R33, R55, RZ ;  /* 0x0000003721007210 */ /* 0x000fc80007ffe0ff */
[-C--:B------:R-:W-:Y:S02]  /*0e10*/  IADD3.X R59, RZ, R0.reuse, RZ, P1, !PT ;  /* 0x00000000ff3b7210 */ /* 0x080fe40000ffe4ff */
[----:B------:R-:W-:Y:S02]  /*0e20*/  IADD3.X R58, RZ, R0, RZ, P6, !PT ;  /* 0x00000000ff3a7210 */ /* 0x000fe400037fe4ff */
[-C--:B------:R-:W-:Y:S01]  /*0e30*/  IADD3 R11, P6, R19, R32.reuse, RZ ;  /* 0x00000020130b7210 */ /* 0x080fe20007fde0ff */
[----:B------:R-:W-:Y:S01]  /*0e40*/  STL [R1+0x170], R59 ;  /* 0x0001703b01007387 */ /* 0x000fe20000100800 */
[----:B------:R-:W-:Y:S02]  /*0e50*/  IADD3 R10, P1, R17, R32, RZ ;  /* 0x00000020110a7210 */ /* 0x000fe40007f3e0ff */
[-C--:B------:R-:W-:Y:S01]  /*0e60*/  IADD3.X R54, RZ, R0.reuse, RZ, P2, !PT ;  /* 0x00000000ff367210 */ /* 0x080fe200017fe4ff */
[----:B------:R-:W-:Y:S01]  /*0e70*/  STL [R1+0x178], R58 ;  /* 0x0001783a01007387 */ /* 0x000fe20000100800 */
[----:B------:R-:W-:-:S02]  /*0e80*/  IADD3.X R52, RZ, R0, RZ, P4, !PT ;  /* 0x00000000ff347210 */ /* 0x000fc400027fe4ff */
[----:B------:R-:W-:Y:S01]  /*0e90*/  IADD3 R12, P2, R39, R32, RZ ;  /* 0x00000020270c7210 */ /* 0x000fe20007f5e0ff */
[----:B------:R-:W-:Y:S01]  /*0ea0*/  STL [R1+0x180], R54 ;  /* 0x0001803601007387 */ /* 0x000fe20000100800 */
[----:B------:R-:W-:Y:S02]  /*0eb0*/  IADD3.X R50, RZ, R0, RZ, P5, !PT ;  /* 0x00000000ff327210 */ /* 0x000fe40002ffe4ff */
[----:B------:R-:W-:Y:S01]  /*0ec0*/  IADD3 R13, P4, R41, R32, RZ ;  /* 0x00000020290d7210 */ /* 0x000fe20007f9e0ff */
[----:B------:R-:W-:Y:S01]  /*0ed0*/  STL [R1+0x188], R52 ;  /* 0x0001883401007387 */ /* 0x000fe20000100800 */
[-C--:B------:R-:W-:Y:S02]  /*0ee0*/  IADD3.X R48, RZ, R0.reuse, RZ, P3, !PT ;  /* 0x00000000ff307210 */ /* 0x080fe40001ffe4ff */
[-C--:B------:R-:W-:Y:S01]  /*0ef0*/  IADD3.X R44, RZ, R0.reuse, RZ, P6, !PT ;  /* 0x00000000ff2c7210 */ /* 0x080fe200037fe4ff */
[----:B------:R-:W-:Y:S01]  /*0f00*/  STL [R1+0x18c], R50 ;  /* 0x00018c3201007387 */ /* 0x000fe20000100800 */
[----:B------:R-:W-:-:S02]  /*0f10*/  IADD3.X R46, RZ, R0, RZ, P1, !PT ;  /* 0x00000000ff2e7210 */ /* 0x000fc40000ffe4ff */
[----:B------:R-:W-:Y:S01]  /*0f20*/  IADD3 R75, P6, R75, R32, RZ ;  /* 0x000000204b4b7210 */ /* 0x000fe20007fde0ff */
[----:B------:R-:W-:Y:S01]  /*0f30*/  STL [R1+0x190], R48 ;  /* 0x0001903001007387 */ /* 0x000fe20000100800 */
[-C--:B------:R-:W-:Y:S02]  /*0f40*/  IADD3.X R42, RZ, R0.reuse, RZ, P2, !PT ;  /* 0x00000000ff2a7210 */ /* 0x080fe400017fe4ff */
[-C--:B------:R-:W-:Y:S01]  /*0f50*/  IADD3.X R40, RZ, R0.reuse, RZ, P4, !PT ;  /* 0x00000000ff287210 */ /* 0x080fe200027fe4ff */
[----:B------:R-:W-:Y:S01]  /*0f60*/  STL [R1+0x194], R46 ;  /* 0x0001942e01007387 */ /* 0x000fe20000100800 */
[----:B------:R-:W-:Y:S02]  /*0f70*/  IADD3.X R30, RZ, R0, RZ, P6, !PT ;  /* 0x00000000ff1e7210 */ /* 0x000fe400037fe4ff */
[----:B------:R-:W-:Y:S01]  /*0f80*/  LEA R94, P6, R75, UR10, 0x1 ;  /* 0x0000000a4b5e7c11 */ /* 0x000fe2000f8c08ff */
[----:B------:R-:W-:Y:S01]  /*0f90*/  STL [R1+0x1a0], R44 ;  /* 0x0001a02c01007387 */ /* 0x000fe20000100800 */
[----:B------:R-:W-:-:S02]  /*0fa0*/  IADD3 R16, P1, R47, R32, RZ ;  /* 0x000000202f107210 */ /* 0x000fc40007f3e0ff */
[----:B------:R-:W-:Y:S01]  /*0fb0*/  LEA.HI.X R95, R75, UR11, R30, 0x1, P6 ;  /* 0x0000000b4b5f7c11 */ /* 0x000fe2000b0f0c1e */
[----:B------:R-:W-:Y:S01]  /*0fc0*/  STL [R1+0x1a4], R42 ;  /* 0x0001a42a01007387 */ /* 0x000fe20000100800 */
[-C--:B------:R-:W-:Y:S02]  /*0fd0*/  IADD3 R14, P5, R43, R32.reuse, RZ ;  /* 0x000000202b0e7210 */ /* 0x080fe40007fbe0ff */
[----:B------:R-:W-:Y:S01]  /*0fe0*/  IADD3 R15, P3, R45, R32, RZ ;  /* 0x000000202d0f7210 */ /* 0x000fe20007f7e0ff */
[----:B------:R-:W-:Y:S01]  /*0ff0*/  STL [R1+0x1ac], R40 ;  /* 0x0001ac2801007387 */ /* 0x000fe20000100800 */
[-C--:B------:R-:W-:Y:S02]  /*1000*/  IADD3.X R20, RZ, R0.reuse, RZ, P5, !PT ;  /* 0x00000000ff147210 */ /* 0x080fe40002ffe4ff */
[----:B------:R-:W-:Y:S01]  /*1010*/  LEA R96, P5, R4, UR10, 0x1 ;  /* 0x0000000a04607c11 */ /* 0x000fe2000f8a08ff */
[----:B------:R0:W-:Y:S01]  /*1020*/  STL [R1+0xd8], R30 ;  /* 0x0000d81e01007387 */ /* 0x0001e20000100800 */
[----:B------:R-:W-:-:S02]  /*1030*/  IADD3.X R38, RZ, R0, RZ, P3, !PT ;  /* 0x00000000ff267210 */ /* 0x000fc40001ffe4ff */
[----:B------:R-:W-:Y:S01]  /*1040*/  LEA.HI.X R97, R4, UR11, R59, 0x1, P5 ;  /* 0x0000000b04617c11 */ /* 0x000fe2000a8f0c3b */
[----:B------:R-:W2:Y:S01]  /*1050*/  LDG.E.64.CONSTANT R94, desc[UR6][R94.64] ;  /* 0x000000065e5e7981 */ /* 0x000ea2000c1e9b00 */
[-C--:B------:R-:W-:Y:S02]  /*1060*/  IADD3 R17, P2, R49, R32.reuse, RZ ;  /* 0x0000002031117210 */ /* 0x080fe40007f5e0ff */
[----:B------:R-:W-:Y:S01]  /*1070*/  IADD3 R18, P4, R51, R32, RZ ;  /* 0x0000002033127210 */ /* 0x000fe20007f9e0ff */
[----:B------:R-:W-:Y:S01]  /*1080*/  STL [R1+0x1b4], R20 ;  /* 0x0001b41401007387 */ /* 0x000fe20000100800 */
[----:B0-----:R-:W-:Y:S02]  /*1090*/  IADD3.X R30, RZ, R0, RZ, P1, !PT ;  /* 0x00000000ff1e7210 */ /* 0x001fe40000ffe4ff */
[----:B------:R-:W-:Y:S01]  /*10a0*/  LEA R92, P1, R5, UR10, 0x1 ;  /* 0x0000000a055c7c11 */ /* 0x000fe2000f8208ff */
[----:B------:R-:W3:Y:S01]  /*10b0*/  LDG.E.64.CONSTANT R96, desc[UR6][R96.64] ;  /* 0x0000000660607981 */ /* 0x000ee2000c1e9b00 */
[----:B------:R-:W-:-:S02]  /*10c0*/  IADD3 R19, P3, R53, R32, RZ ;  /* 0x0000002035137210 */ /* 0x000fc40007f7e0ff */
[----:B------:R-:W-:Y:S01]  /*10d0*/  LEA.HI.X R93, R5, UR11, R58, 0x1, P1 ;  /* 0x0000000b055d7c11 */ /* 0x000fe200088f0c3a */
[----:B------:R-:W-:Y:S01]  /*10e0*/  STL [R1+0x260], R75 ;  /* 0x0002604b01007387 */ /* 0x000fe20000100800 */
[C---:B------:R-:W-:Y:S02]  /*10f0*/  LEA R88, P1, R7.reuse, UR10, 0x1 ;  /* 0x0000000a07587c11 */ /* 0x040fe4000f8208ff */
[----:B------:R-:W-:Y:S01]  /*1100*/  LEA R90, P5, R6, UR10, 0x1 ;  /* 0x0000000a065a7c11 */ /* 0x000fe2000f8a08ff */
[----:B------:R-:W-:Y:S01]  /*1110*/  STL [R1+0x1b8], R38 ;  /* 0x0001b82601007387 */ /* 0x000fe20000100800 */
[----:B------:R-:W-:Y:S02]  /*1120*/  LEA.HI.X R89, R7, UR11, R52, 0x1, P1 ;  /* 0x0000000b07597c11 */ /* 0x000fe400088f0c34 */
[C---:B------:R-:W-:Y:S01]  /*1130*/  LEA R84, P1, R9.reuse, UR10, 0x1 ;  /* 0x0000000a09547c11 */ /* 0x040fe2000f8208ff */
[----:B------:R-:W4:Y:S03]  /*1140*/  LDG.E.64.CONSTANT R92, desc[UR6][R92.64] ;  /* 0x000000065c5c7981 */ /* 0x000f26000c1e9b00 */
[----:B------:R-:W-:Y:S01]  /*1150*/  LEA.HI.X R85, R9, UR11, R48, 0x1, P1 ;  /* 0x0000000b09557c11 */ /* 0x000fe200088f0c30 */
[----:B------:R-:W-:Y:S01]  /*1160*/  STL [R1+0x264], R4 ;  /* 0x0002640401007387 */ /* 0x000fe20000100800 */
[----:B------:R-:W-:-:S02]  /*1170*/  LEA R78, P1, R11, UR10, 0x1 ;  /* 0x0000000a0b4e7c11 */ /* 0x000fc4000f8208ff */
[----:B------:R-:W-:Y:S01]  /*1180*/  LEA.HI.X R91, R6, UR11, R54, 0x1, P5 ;  /* 0x0000000b065b7c11 */ /* 0x000fe2000a8f0c36 */
[----:B------:R0:W-:Y:S01]  /*1190*/  STL [R1+0x1bc], R30 ;  /* 0x0001bc1e01007387 */ /* 0x0001e20000100800 */
[----:B------:R-:W-:Y:S02]  /*11a0*/  LEA.HI.X R79, R11, UR11, R44, 0x1, P1 ;  /* 0x0000000b0b4f7c11 */ /* 0x000fe400088f0c2c */
[C---:B------:R-:W-:Y:S01]  /*11b0*/  LEA R72, P1, R13.reuse, UR10, 0x1 ;  /* 0x0000000a0d487c11 */ /* 0x040fe2000f8208ff */
[----:B------:R-:W4:Y:S01]  /*11c0*/  LDG.E.64.CONSTANT R88, desc[UR6][R88.64] ;  /* 0x0000000658587981 */ /* 0x000f22000c1e9b00 */
[C---:B------:R-:W-:Y:S02]  /*11d0*/  LEA R86, P5, R8.reuse, UR10, 0x1 ;  /* 0x0000000a08567c11 */ /* 0x040fe4000f8a08ff */
[----:B------:R-:W-:Y:S01]  /*11e0*/  LEA.HI.X R73, R13, UR11, R40, 0x1, P1 ;  /* 0x0000000b0d497c11 */ /* 0x000fe200088f0c28 */
[----:B------:R-:W4:Y:S01]  /*11f0*/  LDG.E.64.CONSTANT R90, desc[UR6][R90.64] ;  /* 0x000000065a5a7981 */ /* 0x000f22000c1e9b00 */
[----:B------:R-:W-:-:S02]  /*1200*/  LEA.HI.X R87, R8, UR11, R50, 0x1, P5 ;  /* 0x0000000b08577c11 */ /* 0x000fc4000a8f0c32 */
[C---:B------:R-:W-:Y:S01]  /*1210*/  LEA R68, P1, R15.reuse, UR10, 0x1 ;  /* 0x0000000a0f447c11 */ /* 0x040fe2000f8208ff */
[----:B------:R-:W-:Y:S01]  /*1220*/  STL [R1+0x268], R5 ;  /* 0x0002680501007387 */ /* 0x000fe20000100800 */
[C---:B------:R-:W-:Y:S02]  /*1230*/  LEA R80, P5, R10.reuse, UR10, 0x1 ;  /* 0x0000000a0a507c11 */ /* 0x040fe4000f8a08ff */
[----:B------:R-:W-:Y:S01]  /*1240*/  LEA.HI.X R69, R15, UR11, R38, 0x1, P1 ;  /* 0x0000000b0f457c11 */ /* 0x000fe200088f0c26 */
[----:B------:R-:W4:Y:S01]  /*1250*/  LDG.E.64.CONSTANT R72, desc[UR6][R72.64] ;  /* 0x0000000648487981 */ /* 0x000f22000c1e9b00 */
[----:B------:R-:W-:Y:S02]  /*1260*/  LEA.HI.X R81, R10, UR11, R46, 0x1, P5 ;  /* 0x0000000b0a517c11 */ /* 0x000fe4000a8f0c2e */
[----:B------:R-:W-:Y:S01]  /*1270*/  LEA R76, P5, R12, UR10, 0x1 ;  /* 0x0000000a0c4c7c11 */ /* 0x000fe2000f8a08ff */
[----:B------:R-:W4:Y:S01]  /*1280*/  LDG.E.64.CONSTANT R86, desc[UR6][R86.64] ;  /* 0x0000000656567981 */ /* 0x000f22000c1e9b00 */
[----:B------:R-:W-:-:S02]  /*1290*/  LEA R44, P6, R16, UR10, 0x1 ;  /* 0x0000000a102c7c11 */ /* 0x000fc4000f8c08ff */
[----:B------:R-:W-:Y:S01]  /*12a0*/  LEA.HI.X R77, R12, UR11, R42, 0x1, P5 ;  /* 0x0000000b0c4d7c11 */ /* 0x000fe2000a8f0c2a */
[----:B------:R-:W4:Y:S01]  /*12b0*/  LDG.E.64.CONSTANT R68, desc[UR6][R68.64] ;  /* 0x0000000644447981 */ /* 0x000f22000c1e9b00 */
[----:B------:R-:W-:Y:S02]  /*12c0*/  LEA R70, P5, R14, UR10, 0x1 ;  /* 0x0000000a0e467c11 */ /* 0x000fe4000f8a08ff */
[----:B------:R-:W-:Y:S02]  /*12d0*/  LEA.HI.X R45, R16, UR11, R30, 0x1, P6 ;  /* 0x0000000b102d7c11 */ /* 0x000fe4000b0f0c1e */
[----:B------:R-:W-:Y:S01]  /*12e0*/  IADD3.X R3, RZ, R0, RZ, P2, !PT ;  /* 0x00000000ff037210 */ /* 0x000fe200017fe4ff */
[----:B------:R1:W-:Y:S01]  /*12f0*/  STL [R1+0x26c], R6 ;  /* 0x00026c0601007387 */ /* 0x0003e20000100800 */
[----:B------:R-:W-:Y:S02]  /*1300*/  LEA.HI.X R71, R14, UR11, R20, 0x1, P5 ;  /* 0x0000000b0e477c11 */ /* 0x000fe4000a8f0c14 */
[----:B0-----:R-:W-:Y:S01]  /*1310*/  LEA R30, P6, R17, UR10, 0x1 ;  /* 0x0000000a111e7c11 */ /* 0x001fe2000f8c08ff */
[----:B------:R-:W4:Y:S01]  /*1320*/  LDG.E.64.CONSTANT R44, desc[UR6][R44.64] ;  /* 0x000000062c2c7981 */ /* 0x000f22000c1e9b00 */
[----:B------:R-:W-:-:S02]  /*1330*/  IADD3 R20, P5, R31, R32, RZ ;  /* 0x000000201f147210 */ /* 0x000fc40007fbe0ff */
[----:B------:R-:W-:Y:S01]  /*1340*/  LEA.HI.X R31, R17, UR11, R3, 0x1, P6 ;  /* 0x0000000b111f7c11 */ /* 0x000fe2000b0f0c03 */
[----:B------:R-:W-:Y:S04]  /*1350*/  STL [R1+0x270], R7 ;  /* 0x0002700701007387 */ /* 0x000fe80000100800 */
[----:B------:R-:W-:Y:S01]  /*1360*/  STL [R1+0x274], R8 ;  /* 0x0002740801007387 */ /* 0x000fe20000100800 */
[----:B-1----:R-:W-:-:S03]  /*1370*/  IADD3.X R6, RZ, R0, RZ, P4, !PT ;  /* 0x00000000ff067210 */ /* 0x002fc600027fe4ff */
[----:B------:R-:W4:Y:S04]  /*1380*/  LDG.E.64.CONSTANT R70, desc[UR6][R70.64] ;  /* 0x0000000646467981 */ /* 0x000f28000c1e9b00 */
[----:B------:R0:W-:Y:S01]  /*1390*/  STL [R1+0x1c4], R3 ;  /* 0x0001c40301007387 */ /* 0x0001e20000100800 */
[----:B------:R-:W-:Y:S02]  /*13a0*/  IADD3 R22, P2, R22, R32, RZ ;  /* 0x0000002016167210 */ /* 0x000fe40007f5e0ff */
[----:B------:R-:W-:Y:S01]  /*13b0*/  IADD3.X R5, RZ, R0, RZ, P3, !PT ;  /* 0x00000000ff057210 */ /* 0x000fe20001ffe4ff */
[----:B------:R-:W4:Y:S01]  /*13c0*/  LDG.E.64.CONSTANT R30, desc[UR6][R30.64] ;  /* 0x000000061e1e7981 */ /* 0x000f22000c1e9b00 */
[----:B------:R-:W-:-:S03]  /*13d0*/  IADD3 R42, P3, R29, R32, RZ ;  /* 0x000000201d2a7210 */ /* 0x000fc60007f7e0ff */
[----:B------:R-:W4:Y:S01]  /*13e0*/  LDG.E.64.CONSTANT R80, desc[UR6][R80.64] ;  /* 0x0000000650507981 */ /* 0x000f22000c1e9b00 */
[----:B0-----:R-:W-:Y:S02]  /*13f0*/  IADD3.X R3, RZ, R0, RZ, P5, !PT ;  /* 0x00000000ff037210 */ /* 0x001fe40002ffe4ff */
[-C--:B------:R-:W-:Y:S01]  /*1400*/  IADD3 R58, P5, R28, R32.reuse, RZ ;  /* 0x000000201c3a7210 */ /* 0x080fe20007fbe0ff */
[----:B------:R-:W4:Y:S01]  /*1410*/  LDG.E.64.CONSTANT R78, desc[UR6][R78.64] ;  /* 0x000000064e4e7981 */ /* 0x000f22000c1e9b00 */
[C---:B------:R-:W-:Y:S02]  /*1420*/  LEA R28, P6, R18.reuse, UR10, 0x1 ;  /* 0x0000000a121c7c11 */ /* 0x040fe4000f8c08ff */
[----:B------:R-:W-:Y:S01]  /*1430*/  IADD3 R21, P1, R21, R32, RZ ;  /* 0x0000002015157210 */ /* 0x000fe20007f3e0ff */
[----:B------:R-:W4:Y:S01]  /*1440*/  LDG.E.64.CONSTANT R84, desc[UR6][R84.64] ;  /* 0x0000000654547981 */ /* 0x000f22000c1e9b00 */
[----:B------:R-:W-:Y:S02]  /*1450*/  LEA.HI.X R29, R18, UR11, R6, 0x1, P6 ;  /* 0x0000000b121d7c11 */ /* 0x000fe4000b0f0c06 */
[----:B------:R-:W-:Y:S01]  /*1460*/  IADD3.X R38, RZ, R0, RZ, P2, !PT ;  /* 0x00000000ff267210 */ /* 0x000fe200017fe4ff */
[----:B------:R-:W4:Y:S01]  /*1470*/  LDG.E.64.CONSTANT R76, desc[UR6][R76.64] ;  /* 0x000000064c4c7981 */ /* 0x000f22000c1e9b00 */
[----:B------:R-:W-:-:S02]  /*1480*/  IADD3 R48, P2, R26, R32, RZ ;  /* 0x000000201a307210 */ /* 0x000fc40007f5e0ff */
[----:B------:R-:W-:Y:S01]  /*1490*/  LEA R26, P6, R19, UR10, 0x1 ;  /* 0x0000000a131a7c11 */ /* 0x000fe2000f8c08ff */
[----:B------:R-:W4:Y:S01]  /*14a0*/  LDG.E.64.CONSTANT R28, desc[UR6][R28.64] ;  /* 0x000000061c1c7981 */ /* 0x000f22000c1e9b00 */
[----:B------:R-:W-:Y:S02]  /*14b0*/  IADD3.X R4, RZ, R0, RZ, P1, !PT ;  /* 0x00000000ff047210 */ /* 0x000fe40000ffe4ff */
[-C--:B------:R-:W-:Y:S02]  /*14c0*/  IADD3 R46, P1, R27, R32.reuse, RZ ;  /* 0x000000201b2e7210 */ /* 0x080fe40007f3e0ff */
[----:B------:R-:W-:Y:S02]  /*14d0*/  LEA.HI.X R27, R19, UR11, R5, 0x1, P6 ;  /* 0x0000000b131b7c11 */ /* 0x000fe4000b0f0c05 */
[----:B------:R-:W-:Y:S02]  /*14e0*/  IADD3 R23, P4, R23, R32, RZ ;  /* 0x0000002017177210 */ /* 0x000fe40007f9e0ff */
[----:B------:R-:W-:-:S02]  /*14f0*/  IADD3.X R43, RZ, R0, RZ, P3, !PT ;  /* 0x00000000ff2b7210 */ /* 0x000fc40001ffe4ff */
[----:B------:R-:W-:Y:S01]  /*1500*/  IADD3 R52, P3, R24, R32, RZ ;  /* 0x0000002018347210 */ /* 0x000fe20007f7e0ff */
[----:B------:R-:W-:Y:S01]  /*1510*/  STL [R1+0x1c8], R6 ;  /* 0x0001c80601007387 */ /* 0x000fe20000100800 */
[C---:B------:R-:W-:Y:S02]  /*1520*/  LEA R24, P6, R20.reuse, UR10, 0x1 ;  /* 0x0000000a14187c11 */ /* 0x040fe4000f8c08ff */
[-C--:B------:R-:W-:Y:S01]  /*1530*/  IADD3.X R40, RZ, R0.reuse, RZ, P4, !PT ;  /* 0x00000000ff287210 */ /* 0x080fe200027fe4ff */
[----:B------:R0:W-:Y:S01]  /*1540*/  STL [R1+0x1cc], R5 ;  /* 0x0001cc0501007387 */ /* 0x0001e20000100800 */
[----:B------:R-:W-:Y:S02]  /*1550*/  IADD3.X R47, RZ, R0, RZ, P1, !PT ;  /* 0x00000000ff2f7210 */ /* 0x000fe40000ffe4ff */
[----:B------:R-:W-:Y:S01]  /*1560*/  IADD3 R50, P4, R25, R32, RZ ;  /* 0x0000002019327210 */ /* 0x000fe20007f9e0ff */
[----:B------:R-:W4:Y:S01]  /*1570*/  LDG.E.64.CONSTANT R26, desc[UR6][R26.64] ;  /* 0x000000061a1a7981 */ /* 0x000f22000c1e9b00 */
[----:B------:R-:W-:-:S02]  /*1580*/  LEA.HI.X R25, R20, UR11, R3, 0x1, P6 ;  /* 0x0000000b14197c11 */ /* 0x000fc4000b0f0c03 */
[----:B------:R-:W-:Y:S01]  /*1590*/  IADD3.X R59, RZ, R0, RZ, P5, !PT ;  /* 0x00000000ff3b7210 */ /* 0x000fe20002ffe4ff */
[----:B------:R-:W-:Y:S01]  /*15a0*/  STL [R1+0x24], R42 ;  /* 0x0000242a01007387 */ /* 0x000fe20000100800 */
[----:B0-----:R-:W-:-:S03]  /*15b0*/  IADD3 R5, P1, R35, R32, RZ ;  /* 0x0000002023057210 */ /* 0x001fc60007f3e0ff */
[----:B------:R0:W-:Y:S01]  /*15c0*/  STL [R1+0x1d0], R3 ;  /* 0x0001d00301007387 */ /* 0x0001e20000100800 */
[-C--:B------:R-:W-:Y:S02]  /*15d0*/  IADD3 R54, P5, R37, R32.reuse, RZ ;  /* 0x0000002025367210 */ /* 0x080fe40007fbe0ff */
[----:B------:R-:W-:Y:S01]  /*15e0*/  IADD3 R7, P6, R36, R32, RZ ;  /* 0x0000002024077210 */ /* 0x000fe20007fde0ff */
[----:B------:R-:W-:Y:S01]  /*15f0*/  STL [R1+0x28], R58 ;  /* 0x0000283a01007387 */ /* 0x000fe20000100800 */
[-C--:B------:R-:W-:Y:S02]  /*1600*/  IADD3.X R6, RZ, R0.reuse, RZ, P1, !PT ;  /* 0x00000000ff067210 */ /* 0x080fe40000ffe4ff */
[----:B------:R-:W-:Y:S01]  /*1610*/  LEA R36, P1, R23, UR10, 0x1 ;  /* 0x0000000a17247c11 */ /* 0x000fe2000f8208ff */
[----:B------:R1:W-:Y:S01]  /*1620*/  STL [R1+0x1d4], R4 ;  /* 0x0001d40401007387 */ /* 0x0003e20000100800 */
[-C--:B------:R-:W-:Y:S02]  /*1630*/  IADD3.X R49, RZ, R0.reuse, RZ, P2, !PT ;  /* 0x00000000ff317210 */ /* 0x080fe400017fe4ff */
[----:B------:R-:W-:Y:S01]  /*1640*/  IADD3.X R51, RZ, R0, RZ, P4, !PT ;  /* 0x00000000ff337210 */ /* 0x000fe200027fe4ff */
[----:B------:R-:W-:Y:S01]  /*1650*/  STL [R1+0x2c], R46 ;  /* 0x00002c2e01007387 */ /* 0x000fe20000100800 */
[----:B0-----:R-:W-:-:S02]  /*1660*/  IADD3 R3, P2, R34, R32, RZ ;  /* 0x0000002022037210 */ /* 0x001fc40007f5e0ff */
[----:B------:R-:W-:Y:S01]  /*1670*/  IADD3 R2, P4, R2, R32, RZ ;  /* 0x0000002002027210 */ /* 0x000fe20007f9e0ff */
[----:B------:R-:W-:Y:S01]  /*1680*/  STL [R1+0x1d8], R38 ;  /* 0x0001d82601007387 */ /* 0x000fe20000100800 */
[-C--:B------:R-:W-:Y:S02]  /*1690*/  IADD3.X R53, RZ, R0.reuse, RZ, P3, !PT ;  /* 0x00000000ff357210 */ /* 0x080fe40001ffe4ff */
[----:B------:R-:W-:Y:S01]  /*16a0*/  LEA R32, P3, R21, UR10, 0x1 ;  /* 0x0000000a15207c11 */ /* 0x000fe2000f8608ff */
[----:B------:R-:W4:Y:S01]  /*16b0*/  LDG.E.64.CONSTANT R24, desc[UR6][R24.64] ;  /* 0x0000000618187981 */ /* 0x000f22000c1e9b00 */
[----:B------:R-:W-:Y:S02]  /*16c0*/  IADD3.X R55, RZ, R0, RZ, P5, !PT ;  /* 0x00000000ff377210 */ /* 0x000fe40002ffe4ff */
[----:B------:R-:W-:Y:S01]  /*16d0*/  LEA R34, P5, R22, UR10, 0x1 ;  /* 0x0000000a16227c11 */ /* 0x000fe2000f8a08ff */
[----:B------:R-:W-:Y:S01]  /*16e0*/  STL [R1+0x30], R48 ;  /* 0x0000303001007387 */ /* 0x000fe20000100800 */
[----:B------:R-:W-:-:S03]  /*16f0*/  LEA.HI.X R37, R23, UR11, R40, 0x1, P1 ;  /* 0x0000000b17257c11 */ /* 0x000fc600088f0c28 */
[----:B------:R0:W-:Y:S01]  /*1700*/  STL [R1+0x1dc], R40 ;  /* 0x0001dc2801007387 */ /* 0x0001e20000100800 */
[----:B------:R-:W-:Y:S02]  /*1710*/  LEA.HI.X R33, R21, UR11, R4, 0x1, P3 ;  /* 0x0000000b15217c11 */ /* 0x000fe400098f0c04 */
[----:B-1----:R-:W-:Y:S02]  /*1720*/  IADD3.X R4, RZ, R0, RZ, P2, !PT ;  /* 0x00000000ff047210 */ /* 0x002fe400017fe4ff */
[----:B------:R-:W-:Y:S01]  /*1730*/  LEA.HI.X R35, R22, UR11, R38, 0x1, P5 ;  /* 0x0000000b16237c11 */ /* 0x000fe2000a8f0c26 */
[----:B------:R-:W4:Y:S01]  /*1740*/  LDG.E.64.CONSTANT R36, desc[UR6][R36.64] ;  /* 0x0000000624247981 */ /* 0x000f22000c1e9b00 */
[----:B0-----:R-:W-:-:S03]  /*1750*/  LEA R40, P1, R58, UR10, 0x1 ;  /* 0x0000000a3a287c11 */ /* 0x001fc6000f8208ff */
[----:B------:R-:W-:Y:S01]  /*1760*/  STL [R1+0x34], R50 ;  /* 0x0000343201007387 */ /* 0x000fe20000100800 */
[----:B------:R-:W-:Y:S02]  /*1770*/  LEA R38, P2, R42, UR10, 0x1 ;  /* 0x0000000a2a267c11 */ /* 0x000fe4000f8408ff */
[----:B------:R-:W-:Y:S01]  /*1780*/  LEA.HI.X R41, R58, UR11, R59, 0x1, P1 ;  /* 0x0000000b3a297c11 */ /* 0x000fe200088f0c3b */
[----:B------:R0:W-:Y:S01]  /*1790*/  STL [R1+0x1e0], R43 ;  /* 0x0001e02b01007387 */ /* 0x0001e20000100800 */
[----:B------:R-:W-:Y:S02]  /*17a0*/  LEA R82, P1, R48, UR10, 0x1 ;  /* 0x0000000a30527c11 */ /* 0x000fe4000f8208ff */
[----:B------:R-:W-:Y:S01]  /*17b0*/  LEA.HI.X R39, R42, UR11, R43, 0x1, P2 ;  /* 0x0000000b2a277c11 */ /* 0x000fe200090f0c2b */
[----:B------:R-:W-:Y:S01]  /*17c0*/  STL [R1+0x38], R52 ;  /* 0x0000383401007387 */ /* 0x000fe20000100800 */
[----:B------:R-:W-:Y:S02]  /*17d0*/  LEA R42, P2, R46, UR10, 0x1 ;  /* 0x0000000a2e2a7c11 */ /* 0x000fe4000f8408ff */
[----:B------:R-:W-:Y:S01]  /*17e0*/  LEA.HI.X R83, R48, UR11, R49, 0x1, P1 ;  /* 0x0000000b30537c11 */ /* 0x000fe200088f0c31 */
[----:B------:R-:W-:Y:S01]  /*17f0*/  STL [R1+0x1e4], R59 ;  /* 0x0001e43b01007387 */ /* 0x000fe20000100800 */
[----:B------:R-:W-:-:S03]  /*1800*/  LEA R48, P1, R52, UR10, 0x1 ;  /* 0x0000000a34307c11 */ /* 0x000fc6000f8208ff */
[----:B------:R-:W-:Y:S01]  /*1810*/  STL [R1+0x3c], R54 ;  /* 0x00003c3601007387 */ /* 0x000fe20000100800 */
[----:B0-----:R-:W-:-:S03]  /*1820*/  LEA.HI.X R43, R46, UR11, R47, 0x1, P2 ;  /* 0x0000000b2e2b7c11 */ /* 0x001fc600090f0c2f */
[----:B------:R0:W-:Y:S01]  /*1830*/  STL [R1+0x1e8], R47 ;  /* 0x0001e82f01007387 */ /* 0x0001e20000100800 */
[----:B------:R-:W-:-:S03]  /*1840*/  LEA R46, P2, R50, UR10, 0x1 ;  /* 0x0000000a322e7c11 */ /* 0x000fc6000f8408ff */
[----:B------:R-:W-:Y:S01]  /*1850*/  STL [R1+0x40], R7 ;  /* 0x0000400701007387 */ /* 0x000fe20000100800 */
[----:B------:R-:W-:-:S03]  /*1860*/  IADD3.X R8, RZ, R0, RZ, P6, !PT ;  /* 0x00000000ff087210 */ /* 0x000fc600037fe4ff */
[----:B------:R-:W-:Y:S04]  /*1870*/  STL [R1+0x44], R5 ;  /* 0x0000440501007387 */ /* 0x000fe80000100800 */
[----:B------:R1:W-:Y:S01]  /*1880*/  STL [R1+0x1ec], R49 ;  /* 0x0001ec3101007387 */ /* 0x0003e20000100800 */
[----:B0-----:R-:W-:-:S03]  /*1890*/  LEA.HI.X R47, R50, UR11, R51, 0x1, P2 ;  /* 0x0000000b322f7c11 */ /* 0x001fc600090f0c33 */
[----:B------:R-:W-:Y:S01]  /*18a0*/  STL [R1+0x48], R3 ;  /* 0x0000480301007387 */ /* 0x000fe20000100800 */
[----:B------:R-:W-:-:S03]  /*18b0*/  LEA R50, P2, R54, UR10, 0x1 ;  /* 0x0000000a36327c11 */ /* 0x000fc6000f8408ff */
[----:B------:R-:W4:Y:S01]  /*18c0*/  LDG.E.64.CONSTANT R40, desc[UR6][R40.64] ;  /* 0x0000000628287981 */ /* 0x000f22000c1e9b00 */
[----:B-1----:R-:W-:Y:S02]  /*18d0*/  LEA.HI.X R49, R52, UR11, R53, 0x1, P1 ;  /* 0x0000000b34317c11 */ /* 0x002fe400088f0c35 */
[----:B------:R-:W-:Y:S01]  /*18e0*/  LEA R52, P1, R7, UR10, 0x1 ;  /* 0x0000000a07347c11 */ /* 0x000fe2000f8208ff */
[----:B------:R0:W-:Y:S04]  /*18f0*/  STL [R1+0x1f0], R51 ;  /* 0x0001f03301007387 */ /* 0x0001e80000100800 */
[----:B------:R1:W-:Y:S04]  /*1900*/  STL [R1+0x1f4], R53 ;  /* 0x0001f43501007387 */ /* 0x0003e80000100800 */
[----:B------:R-:W4:Y:S01]  /*1910*/  LDG.E.64.CONSTANT R42, desc[UR6][R42.64] ;  /* 0x000000062a2a7981 */ /* 0x000f22000c1e9b00 */
[----:B0-----:R-:W-:-:S03]  /*1920*/  LEA.HI.X R51, R54, UR11, R55, 0x1, P2 ;  /* 0x0000000b36337c11 */ /* 0x001fc600090f0c37 */
[----:B------:R-:W4:Y:S01]  /*1930*/  LDG.E.64.CONSTANT R34, desc[UR6][R34.64] ;  /* 0x0000000622227981 */ /* 0x000f22000c1e9b00 */
[----:B-1----:R-:W-:Y:S02]  /*1940*/  LEA.HI.X R53, R7, UR11, R8, 0x1, P1 ;  /* 0x0000000b07357c11 */ /* 0x002fe400088f0c08 */
[----:B------:R-:W-:Y:S01]  /*1950*/  LEA R64, P1, R3, UR10, 0x1 ;  /* 0x0000000a03407c11 */ /* 0x000fe2000f8208ff */
[----:B------:R-:W-:Y:S01]  /*1960*/  STL [R1+0x4c], R2 ;  /* 0x00004c0201007387 */ /* 0x000fe20000100800 */
[----:B------:R-:W-:Y:S02]  /*1970*/  LEA R54, P2, R5, UR10, 0x1 ;  /* 0x0000000a05367c11 */ /* 0x000fe4000f8408ff */
[----:B------:R-:W-:Y:S01]  /*1980*/  LEA.HI.X R65, R3, UR11, R4, 0x1, P1 ;  /* 0x0000000b03417c11 */ /* 0x000fe200088f0c04 */
[----:B------:R0:W-:Y:S04]  /*1990*/  STL [R1+0x1f8], R55 ;  /* 0x0001f83701007387 */ /* 0x0001e80000100800 */
[----:B------:R-:W4:Y:S04]  /*19a0*/  LDG.E.64.CONSTANT R32, desc[UR6][R32.64] ;  /* 0x0000000620207981 */ /* 0x000f28000c1e9b00 */
[----:B------:R-:W4:Y:S01]  /*19b0*/  LDG.E.64.CONSTANT R38, desc[UR6][R38.64] ;  /* 0x0000000626267981 */ /* 0x000f22000c1e9b00 */
[----:B0-----:R-:W-:-:S03]  /*19c0*/  LEA.HI.X R55, R5, UR11, R6, 0x1, P2 ;  /* 0x0000000b05377c11 */ /* 0x001fc600090f0c06 */
[----:B------:R-:W4:Y:S04]  /*19d0*/  LDG.E.64.CONSTANT R46, desc[UR6][R46.64] ;  /* 0x000000062e2e7981 */ /* 0x000f28000c1e9b00 */
[----:B------:R-:W4:Y:S04]  /*19e0*/  LDG.E.64.CONSTANT R52, desc[UR6][R52.64] ;  /* 0x0000000634347981 */ /* 0x000f28000c1e9b00 */
[----:B------:R-:W4:Y:S04]  /*19f0*/  LDG.E.64.CONSTANT R48, desc[UR6][R48.64] ;  /* 0x0000000630307981 */ /* 0x000f28000c1e9b00 */
[----:B------:R-:W4:Y:S04]  /*1a00*/  LDG.E.64.CONSTANT R64, desc[UR6][R64.64] ;  /* 0x0000000640407981 */ /* 0x000f28000c1e9b00 */
[----:B------:R-:W4:Y:S04]  /*1a10*/  LDG.E.64.CONSTANT R50, desc[UR6][R50.64] ;  /* 0x0000000632327981 */ /* 0x000f28000c1e9b00 */
[----:B------:R-:W4:Y:S01]  /*1a20*/  LDG.E.64.CONSTANT R54, desc[UR6][R54.64] ;  /* 0x0000000636367981 */ /* 0x000f22000c1e9b00 */
[----:B------:R-:W-:-:S02]  /*1a30*/  IADD3.X R0, RZ, R0, RZ, P4, !PT ;  /* 0x00000000ff007210 */ /* 0x000fc400027fe4ff */
[C---:B------:R-:W-:Y:S01]  /*1a40*/  LEA R62, P2, R2.reuse, UR10, 0x1 ;  /* 0x0000000a023e7c11 */ /* 0x040fe2000f8408ff */
[----:B------:R-:W4:Y:S03]  /*1a50*/  LDG.E.64.CONSTANT R82, desc[UR6][R82.64] ;  /* 0x0000000652527981 */ /* 0x000f26000c1e9b00 */
[----:B------:R-:W-:Y:S01]  /*1a60*/  LEA.HI.X R63, R2, UR11, R0, 0x1, P2 ;  /* 0x0000000b023f7c11 */ /* 0x000fe200090f0c00 */
[----:B------:R-:W-:Y:S01]  /*1a70*/  IMAD.WIDE.U32 R58, R67, -0x77777777, RZ ;  /* 0x88888889433a7825 */ /* 0x000fe200078e00ff */
[----:B------:R-:W0:Y:S01]  /*1a80*/  S2R R2, SR_CgaCtaId ;  /* 0x0000000000027919 */ /* 0x000e220000008800 */
[----:B------:R-:W-:Y:S01]  /*1a90*/  ULDC.64 UR10, c[0x0][0x220] ;  /* 0x00008800000a7ab9 */ /* 0x000fe20000000a00 */
[----:B------:R-:W-:Y:S04]  /*1aa0*/  STL [R1+0x1fc], R8 ;  /* 0x0001fc0801007387 */ /* 0x000fe80000100800 */
[----:B------:R-:W-:Y:S04]  /*1ab0*/  STL [R1+0x200], R6 ;  /* 0x0002000601007387 */ /* 0x000fe80000100800 */
[----:B------:R-:W-:Y:S04]  /*1ac0*/  STL [R1+0x208], R4 ;  /* 0x0002080401007387 */ /* 0x000fe80000100800 */
[----:B------:R1:W-:Y:S01]  /*1ad0*/  STL [R1+0x204], R0 ;  /* 0x0002040001007387 */ /* 0x0003e20000100800 */
[----:B------:R-:W-:-:S03]  /*1ae0*/  SHF.R.U32.HI R57, RZ, 0x1f, R56 ;  /* 0x0000001fff397819 */ /* 0x000fc60000011638 */
[----:B------:R-:W4:Y:S01]  /*1af0*/  LDG.E.64.CONSTANT R62, desc[UR6][R62.64] ;  /* 0x000000063e3e7981 */ /* 0x000f22000c1e9b00 */
[----:B-1----:R-:W-:Y:S02]  /*1b00*/  SHF.R.U32.HI R0, RZ, 0x7, R59 ;  /* 0x00000007ff007819 */ /* 0x002fe4000001163b */
[----:B0-----:R-:W-:-:S03]  /*1b10*/  LEA R66, R2, R66, 0x18 ;  /* 0x0000004202427211 */ /* 0x001fc600078ec0ff */
[----:B------:R-:W-:-:S04]  /*1b20*/  IMAD R2, R0, -0xf0, R67 ;  /* 0xffffff1000027824 */ /* 0x000fc800078e0243 */
[----:B------:R-:W-:Y:S01]  /*1b30*/  IMAD R66, R2, 0x18, R66 ;  /* 0x0000001802427824 */ /* 0x000fe200078e0242 */
[----:B------:R-:W-:Y:S01]  /*1b40*/  SHF.L.U32 R2, R56, 0x1, RZ ;  /* 0x0000000138027819 */ /* 0x000fe200000006ff */
[----:B---3--:R-:W-:-:S03]  /*1b50*/  HADD2.F32 R102, -RZ, R96.H0_H0 ;  /* 0x20000060ff667230 */ /* 0x008fc60000004100 */
[C---:B------:R-:W-:Y:S02]  /*1b60*/  IADD3 R58, P1, R2.reuse, UR10, RZ ;  /* 0x0000000a023a7c10 */ /* 0x040fe4000ff3e0ff */
[----:B------:R-:W-:Y:S01]  /*1b70*/  IADD3 R56, P2, R2, UR12, RZ ;  /* 0x0000000c02387c10 */ /* 0x000fe2000ff5e0ff */
[----:B--2---:R-:W-:Y:S01]  /*1b80*/  HADD2.F32 R2, -RZ, R94.H0_H0 ;  /* 0x2000005eff027230 */ /* 0x004fe20000004100 */
[----:B------:R-:W-:Y:S01]  /*1b90*/  LEA R66, R0, R66, 0x3 ;  /* 0x0000004200427211 */ /* 0x000fe200078e18ff */
[--C-:B------:R-:W-:Y:S02]  /*1ba0*/  HADD2.F32 R0, -RZ, R95.reuse.H0_H0 ;  /* 0x2000005fff007230 */ /* 0x100fe40000004100 */
[----:B------:R-:W-:Y:S02]  /*1bb0*/  HADD2.F32 R106, -RZ, R95.H1_H1 ;  /* 0x3000005fff6a7230 */ /* 0x000fe40000004100 */
[----:B------:R-:W-:Y:S02]  /*1bc0*/  HADD2.F32 R114, -RZ, R96.H1_H1 ;  /* 0x30000060ff727230 */ /* 0x000fe40000004100 */
[----:B------:R-:W-:-:S02]  /*1bd0*/  HADD2.F32 R95, -RZ, R97.H0_H0 ;  /* 0x20000061ff5f7230 */ /* 0x000fc40000004100 */
[----:B------:R-:W-:Y:S01]  /*1be0*/  FFMA.FTZ R67, R2, R2, RZ ;  /* 0x0000000202437223 */ /* 0x000fe200000100ff */
[----:B------:R-:W-:Y:S02]  /*1bf0*/  HADD2.F32 R94, -RZ, R94.H1_H1 ;  /* 0x3000005eff5e7230 */ /* 0x000fe40000004100 */
[----:B------:R-:W-:Y:S01]  /*1c00*/  HADD2.F32 R96, -RZ, R97.H1_H1 ;  /* 0x30000061ff607230 */ /* 0x000fe20000004100 */
[----:B------:R0:W-:Y:S01]  /*1c10*/  STL [R1+0x1c], R102 ;  /* 0x00001c6601007387 */ /* 0x0001e20000100800 */
[--C-:B----4-:R-:W-:Y:S02]  /*1c20*/  HADD2.F32 R8, -RZ, R92.reuse.H0_H0 ;  /* 0x2000005cff087230 */ /* 0x110fe40000004100 */
[----:B------:R-:W-:Y:S01]  /*1c30*/  HADD2.F32 R3, -RZ, R92.H1_H1 ;  /* 0x3000005cff037230 */ /* 0x000fe20000004100 */
[----:B------:R1:W-:Y:S01]  /*1c40*/  STL [R1+0x94], R114 ;  /* 0x0000947201007387 */ /* 0x0003e20000100800 */
[--C-:B------:R-:W-:Y:S02]  /*1c50*/  HADD2.F32 R107, -RZ, R93.reuse.H0_H0 ;  /* 0x2000005dff6b7230 */ /* 0x100fe40000004100 */
[----:B------:R-:W-:Y:S01]  /*1c60*/  FFMA.FTZ R67, R94, R94, R67 ;  /* 0x0000005e5e437223 */ /* 0x000fe20000010043 */
[----:B------:R-:W-:Y:S01]  /*1c70*/  HADD2.F32 R113, -RZ, R93.H1_H1 ;  /* 0x3000005dff717230 */ /* 0x000fe20000004100 */
[----:B------:R-:W-:Y:S01]  /*1c80*/  STL [R1+0x98], R95 ;  /* 0x0000985f01007387 */ /* 0x000fe20000100800 */
[----:B------:R-:W-:-:S02]  /*1c90*/  HADD2.F32 R100, -RZ, R90.H0_H0 ;  /* 0x2000005aff647230 */ /* 0x000fc40000004100 */
[----:B------:R-:W-:Y:S01]  /*1ca0*/  HADD2.F32 R109, -RZ, R90.H1_H1 ;  /* 0x3000005aff6d7230 */ /* 0x000fe20000004100 */
[----:B------:R-:W-:Y:S01]  /*1cb0*/  STL [R1+0xd4], R96 ;  /* 0x0000d46001007387 */ /* 0x000fe20000100800 */
[--C-:B------:R-:W-:Y:S02]  /*1cc0*/  HADD2.F32 R119, -RZ, R68.reuse.H0_H0 ;  /* 0x20000044ff777230 */ /* 0x100fe40000004100 */
[----:B------:R-:W-:Y:S02]  /*1cd0*/  HADD2.F32 R118, -RZ, R68.H1_H1 ;  /* 0x30000044ff767230 */ /* 0x000fe40000004100 */
[----:B------:R-:W-:Y:S01]  /*1ce0*/  FADD.FTZ R68, RZ, R2 ;  /* 0x00000002ff447221 */ /* 0x000fe20000010000 */
[----:B------:R-:W-:Y:S01]  /*1cf0*/  STL [R1+0x18], R8 ;  /* 0x0000180801007387 */ /* 0x000fe20000100800 */
[--C-:B------:R-:W-:Y:S02]  /*1d00*/  HADD2.F32 R111, -RZ, R91.reuse.H0_H0 ;  /* 0x2000005bff6f7230 */ /* 0x100fe40000004100 */
[----:B------:R-:W-:Y:S01]  /*1d10*/  FADD.FTZ R68, R68, R94 ;  /* 0x0000005e44447221 */ /* 0x000fe20000010000 */
[----:B------:R-:W-:Y:S01]  /*1d20*/  STL [R1+0x88], R3 ;  /* 0x0000880301007387 */ /* 0x000fe20000100800 */
[----:B------:R-:W-:-:S02]  /*1d30*/  HADD2.F32 R90, -RZ, R91.H1_H1 ;  /* 0x3000005bff5a7230 */ /* 0x000fc40000004100 */
[----:B------:R-:W-:Y:S01]  /*1d40*/  FFMA.FTZ R67, R102, R102, R67 ;  /* 0x0000006666437223 */ /* 0x000fe20000010043 */
[--C-:B------:R-:W-:Y:S01]  /*1d50*/  HADD2.F32 R117, -RZ, R44.reuse.H0_H0 ;  /* 0x2000002cff757230 */ /* 0x100fe20000004100 */
[----:B------:R-:W-:Y:S01]  /*1d60*/  STL [R1+0x8c], R107 ;  /* 0x00008c6b01007387 */ /* 0x000fe20000100800 */
[----:B------:R-:W-:Y:S02]  /*1d70*/  HADD2.F32 R116, -RZ, R44.H1_H1 ;  /* 0x3000002cff747230 */ /* 0x000fe40000004100 */
[----:B------:R-:W-:Y:S01]  /*1d80*/  FADD.FTZ R44, R68, R102 ;  /* 0x00000066442c7221 */ /* 0x000fe20000010000 */
[--C-:B------:R-:W-:Y:S01]  /*1d90*/  HADD2.F32 R99, -RZ, R88.reuse.H0_H0 ;  /* 0x20000058ff637230 */ /* 0x100fe20000004100 */
[----:B------:R-:W-:Y:S01]  /*1da0*/  STL [R1+0xd0], R113 ;  /* 0x0000d07101007387 */ /* 0x000fe20000100800 */
[----:B------:R-:W-:Y:S02]  /*1db0*/  HADD2.F32 R108, -RZ, R88.H1_H1 ;  /* 0x30000058ff6c7230 */ /* 0x000fe40000004100 */
[--C-:B------:R-:W-:Y:S01]  /*1dc0*/  HADD2.F32 R123, -RZ, R72.reuse.H0_H0 ;  /* 0x20000048ff7b7230 */ /* 0x100fe20000004100 */
[----:B------:R-:W-:Y:S01]  /*1dd0*/  STL [R1+0x14], R100 ;  /* 0x0000146401007387 */ /* 0x000fe20000100800 */
[----:B------:R-:W-:-:S02]  /*1de0*/  HADD2.F32 R122, -RZ, R72.H1_H1 ;  /* 0x30000048ff7a7230 */ /* 0x000fc40000004100 */
[----:B------:R-:W-:Y:S01]  /*1df0*/  HADD2.F32 R93, -RZ, R89.H0_H0 ;  /* 0x20000059ff5d7230 */ /* 0x000fe20000004100 */
[----:B------:R-:W-:Y:S01]  /*1e00*/  STL [R1+0x7c], R109 ;  /* 0x00007c6d01007387 */ /* 0x000fe20000100800 */
[--C-:B------:R-:W-:Y:S02]  /*1e10*/  HADD2.F32 R104, -RZ, R71.reuse.H0_H0 ;  /* 0x20000047ff687230 */ /* 0x100fe40000004100 */
[----:B------:R-:W-:Y:S01]  /*1e20*/  HADD2.F32 R72, -RZ, R71.H1_H1 ;  /* 0x30000047ff487230 */ /* 0x000fe20000004100 */
[----:B------:R-:W-:Y:S01]  /*1e30*/  STL [R1+0x80], R111 ;  /* 0x0000806f01007387 */ /* 0x000fe20000100800 */
[----:B------:R-:W-:Y:S02]  /*1e40*/  HADD2.F32 R97, -RZ, R89.H1_H1 ;  /* 0x30000059ff617230 */ /* 0x000fe40000004100 */
[----:B------:R-:W-:Y:S01]  /*1e50*/  FADD.FTZ R44, R44, R114 ;  /* 0x000000722c2c7221 */ /* 0x000fe20000010000 */
[--C-:B0-----:R-:W-:Y:S01]  /*1e60*/  HADD2.F32 R102, -RZ, R45.reuse.H0_H0 ;  /* 0x2000002dff667230 */ /* 0x101fe20000004100 */
[----:B------:R-:W-:Y:S01]  /*1e70*/  STL [R1+0xcc], R90 ;  /* 0x0000cc5a01007387 */ /* 0x000fe20000100800 */
[----:B------:R-:W-:-:S02]  /*1e80*/  HADD2.F32 R71, -RZ, R45.H1_H1 ;  /* 0x3000002dff477230 */ /* 0x000fc40000004100 */
[----:B------:R-:W-:Y:S01]  /*1e90*/  FFMA.FTZ R45, R114, R114, R67 ;  /* 0x00000072722d7223 */ /* 0x000fe20000010043 */
[--C-:B------:R-:W-:Y:S01]  /*1ea0*/  HADD2.F32 R98, -RZ, R86.reuse.H0_H0 ;  /* 0x20000056ff627230 */ /* 0x100fe20000004100 */
[----:B------:R-:W-:Y:S01]  /*1eb0*/  STL [R1+0x10], R99 ;  /* 0x0000106301007387 */ /* 0x000fe20000100800 */
[----:B------:R-:W-:Y:S01]  /*1ec0*/  HADD2.F32 R101, -RZ, R86.H1_H1 ;  /* 0x30000056ff657230 */ /* 0x000fe20000004100 */
[----:B------:R-:W-:Y:S01]  /*1ed0*/  MOV R88, R3 ;  /* 0x0000000300587202 */ /* 0x000fe20000000f00 */
[--C-:B------:R-:W-:Y:S01]  /*1ee0*/  HADD2.F32 R115, -RZ, R30.reuse.H0_H0 ;  /* 0x2000001eff737230 */ /* 0x100fe20000004100 */
[----:B------:R-:W-:Y:S01]  /*1ef0*/  STL [R1+0x74], R108 ;  /* 0x0000746c01007387 */ /* 0x000fe20000100800 */
[----:B-1----:R-:W-:Y:S02]  /*1f00*/  HADD2.F32 R114, -RZ, R30.H1_H1 ;  /* 0x3000001eff727230 */ /* 0x002fe40000004100 */
[----:B------:R-:W-:Y:S01]  /*1f10*/  FFMA.FTZ R30, R8, R8, R45 ;  /* 0x00000008081e7223 */ /* 0x000fe2000001002d */
[--C-:B------:R-:W-:Y:S01]  /*1f20*/  HADD2.F32 R5, -RZ, R81.reuse.H0_H0 ;  /* 0x20000051ff057230 */ /* 0x100fe20000004100 */
[----:B------:R-:W-:Y:S01]  /*1f30*/  STL [R1+0x78], R93 ;  /* 0x0000785d01007387 */ /* 0x000fe20000100800 */
[----:B------:R-:W-:-:S02]  /*1f40*/  HADD2.F32 R4, -RZ, R81.H1_H1 ;  /* 0x30000051ff047230 */ /* 0x000fc40000004100 */
[----:B------:R-:W-:Y:S01]  /*1f50*/  FADD.FTZ R44, R44, R8 ;  /* 0x000000082c2c7221 */ /* 0x000fe20000010000 */
[----:B------:R-:W-:Y:S01]  /*1f60*/  HADD2.F32 R112, -RZ, R87.H0_H0 ;  /* 0x20000057ff707230 */ /* 0x000fe20000004100 */
[----:B------:R-:W-:Y:S01]  /*1f70*/  STL [R1+0xc8], R97 ;  /* 0x0000c86101007387 */ /* 0x000fe20000100800 */
[--C-:B------:R-:W-:Y:S02]  /*1f80*/  HADD2.F32 R91, -RZ, R78.reuse.H0_H0 ;  /* 0x2000004eff5b7230 */ /* 0x100fe40000004100 */
[----:B------:R-:W-:Y:S01]  /*1f90*/  HADD2.F32 R81, -RZ, R78.H1_H1 ;  /* 0x3000004eff517230 */ /* 0x000fe20000004100 */
[----:B------:R-:W-:Y:S01]  /*1fa0*/  STL [R1+0xc], R98 ;  /* 0x00000c6201007387 */ /* 0x000fe20000100800 */
[--C-:B------:R-:W-:Y:S01]  /*1fb0*/  HADD2.F32 R121, -RZ, R70.reuse.H0_H0 ;  /* 0x20000046ff797230 */ /* 0x100fe20000004100 */
[----:B------:R-:W-:Y:S01]  /*1fc0*/  MOV R78, R101 ;  /* 0x00000065004e7202 */ /* 0x000fe20000000f00 */
[----:B------:R-:W-:Y:S01]  /*1fd0*/  HADD2.F32 R120, -RZ, R70.H1_H1 ;  /* 0x30000046ff787230 */ /* 0x000fe20000004100 */
[----:B------:R0:W-:Y:S01]  /*1fe0*/  STL [R1+0x6c], R101 ;  /* 0x00006c6501007387 */ /* 0x0001e20000100800 */
[----:B------:R-:W-:-:S02]  /*1ff0*/  HADD2.F32 R70, -RZ, R31.H1_H1 ;  /* 0x3000001fff467230 */ /* 0x000fc40000004100 */
[----:B------:R-:W-:Y:S01]  /*2000*/  FFMA.FTZ R30, R88, R88, R30 ;  /* 0x00000058581e7223 */ /* 0x000fe2000001001e */
[--C-:B------:R-:W-:Y:S02]  /*2010*/  HADD2.F32 R110, -RZ, R84.reuse.H0_H0 ;  /* 0x20000054ff6e7230 */ /* 0x100fe40000004100 */
[----:B------:R-:W-:Y:S01]  /*2020*/  HADD2.F32 R86, -RZ, R84.H1_H1 ;  /* 0x30000054ff567230 */ /* 0x000fe20000004100 */
[----:B------:R1:W-:Y:S01]  /*2030*/  STL [R1+0x70], R112 ;  /* 0x0000707001007387 */ /* 0x0003e20000100800 */
[--C-:B------:R-:W-:Y:S02]  /*2040*/  HADD2.F32 R84, -RZ, R80.reuse.H0_H0 ;  /* 0x20000050ff547230 */ /* 0x100fe40000004100 */
[----:B0-----:R-:W-:Y:S02]  /*2050*/  HADD2.F32 R101, -RZ, R31.H0_H0 ;  /* 0x2000001fff657230 */ /* 0x001fe40000004100 */
[----:B------:R-:W-:Y:S01]  /*2060*/  FADD.FTZ R31, R44, R88 ;  /* 0x000000582c1f7221 */ /* 0x000fe20000010000 */
[----:B------:R-:W-:Y:S01]  /*2070*/  HADD2.F32 R92, -RZ, R80.H1_H1 ;  /* 0x30000050ff5c7230 */ /* 0x000fe20000004100 */
[----:B------:R-:W-:Y:S01]  /*2080*/  MOV R88, R113 ;  /* 0x0000007100587202 */ /* 0x000fe20000000f00 */
[--C-:B------:R-:W-:Y:S01]  /*2090*/  HADD2.F32 R113, -RZ, R28.reuse.H0_H0 ;  /* 0x2000001cff717230 */ /* 0x100fe20000004100 */
[----:B------:R-:W-:Y:S01]  /*20a0*/  MOV R80, R112 ;  /* 0x0000007000507202 */ /* 0x000fe20000000f00 */
[----:B-1----:R-:W-:-:S02]  /*20b0*/  HADD2.F32 R112, -RZ, R28.H1_H1 ;  /* 0x3000001cff707230 */ /* 0x002fc40000004100 */
[----:B------:R-:W-:Y:S01]  /*20c0*/  FFMA.FTZ R30, R100, R100, R30 ;  /* 0x00000064641e7223 */ /* 0x000fe2000001001e */
[----:B------:R-:W-:Y:S02]  /*20d0*/  HADD2.F32 R87, -RZ, R87.H1_H1 ;  /* 0x30000057ff577230 */ /* 0x000fe40000004100 */
[----:B------:R-:W-:Y:S01]  /*20e0*/  FADD.FTZ R28, R31, R100 ;  /* 0x000000641f1c7221 */ /* 0x000fe20000010000 */
[--C-:B------:R-:W-:Y:S02]  /*20f0*/  HADD2.F32 R103, -RZ, R69.reuse.H0_H0 ;  /* 0x20000045ff677230 */ /* 0x100fe40000004100 */
[----:B------:R-:W-:Y:S02]  /*2100*/  HADD2.F32 R74, -RZ, R69.H1_H1 ;  /* 0x30000045ff4a7230 */ /* 0x000fe40000004100 */
[----:B------:R-:W-:Y:S01]  /*2110*/  FADD.FTZ R28, R28, R109 ;  /* 0x0000006d1c1c7221 */ /* 0x000fe20000010000 */
[--C-:B------:R-:W-:Y:S02]  /*2120*/  HADD2.F32 R100, -RZ, R29.reuse.H0_H0 ;  /* 0x2000001dff647230 */ /* 0x100fe40000004100 */
[----:B------:R-:W-:-:S02]  /*2130*/  HADD2.F32 R69, -RZ, R29.H1_H1 ;  /* 0x3000001dff457230 */ /* 0x000fc40000004100 */
[----:B------:R-:W-:Y:S01]  /*2140*/  FFMA.FTZ R29, R109, R109, R30 ;  /* 0x0000006d6d1d7223 */ /* 0x000fe2000001001e */
[--C-:B------:R-:W-:Y:S01]  /*2150*/  HADD2.F32 R7, -RZ, R85.reuse.H0_H0 ;  /* 0x20000055ff077230 */ /* 0x100fe20000004100 */
[----:B------:R-:W-:Y:S01]  /*2160*/  STL [R1+0xc4], R87 ;  /* 0x0000c45701007387 */ /* 0x000fe20000100800 */
[----:B------:R-:W-:Y:S01]  /*2170*/  HADD2.F32 R6, -RZ, R85.H1_H1 ;  /* 0x30000055ff067230 */ /* 0x000fe20000004100 */
[----:B------:R-:W-:Y:S01]  /*2180*/  MOV R89, R111 ;  /* 0x0000006f00597202 */ /* 0x000fe20000000f00 */
[--C-:B------:R-:W-:Y:S01]  /*2190*/  HADD2.F32 R111, -RZ, R26.reuse.H0_H0 ;  /* 0x2000001aff6f7230 */ /* 0x100fe20000004100 */
[----:B------:R0:W-:Y:S01]  /*21a0*/  STL [R1+0x8], R110 ;  /* 0x0000086e01007387 */ /* 0x0001e20000100800 */
[----:B------:R-:W-:Y:S01]  /*21b0*/  MOV R85, R110 ;  /* 0x0000006e00557202 */ /* 0x000fe20000000f00 */
[----:B------:R-:W-:Y:S01]  /*21c0*/  FADD.FTZ R28, R28, R99 ;  /* 0x000000631c1c7221 */ /* 0x000fe20000010000 */
[----:B------:R-:W-:Y:S02]  /*21d0*/  HADD2.F32 R68, -RZ, R27.H1_H1 ;  /* 0x3000001bff447230 */ /* 0x000fe40000004100 */
[----:B0-----:R-:W-:-:S02]  /*21e0*/  HADD2.F32 R110, -RZ, R26.H1_H1 ;  /* 0x3000001aff6e7230 */ /* 0x001fc40000004100 */
[----:B------:R-:W-:Y:S01]  /*21f0*/  FFMA.FTZ R26, R99, R99, R29 ;  /* 0x00000063631a7223 */ /* 0x000fe2000001001d */
[----:B------:R-:W-:Y:S02]  /*2200*/  HADD2.F32 R99, -RZ, R27.H0_H0 ;  /* 0x2000001bff637230 */ /* 0x000fe40000004100 */
[----:B------:R-:W-:Y:S01]  /*2210*/  FADD.FTZ R27, R28, R108 ;  /* 0x0000006c1c1b7221 */ /* 0x000fe20000010000 */
[----:B------:R-:W-:Y:S01]  /*2220*/  FFMA.FTZ R26, R108, R108, R26 ;  /* 0x0000006c6c1a7223 */ /* 0x000fe2000001001a */
[--C-:B------:R-:W-:Y:S02]  /*2230*/  HADD2.F32 R109, -RZ, R24.reuse.H0_H0 ;  /* 0x20000018ff6d7230 */ /* 0x100fe40000004100 */
[----:B------:R-:W-:Y:S02]  /*2240*/  HADD2.F32 R108, -RZ, R24.H1_H1 ;  /* 0x30000018ff6c7230 */ /* 0x000fe40000004100 */
[----:B------:R-:W-:Y:S01]  /*2250*/  FFMA.FTZ R26, R98, R98, R26 ;  /* 0x00000062621a7223 */ /* 0x000fe2000001001a */
[----:B------:R-:W-:Y:S01]  /*2260*/  FADD.FTZ R24, R27, R98 ;  /* 0x000000621b187221 */ /* 0x000fe20000010000 */
[----:B------:R-:W-:-:S02]  /*2270*/  HADD2.F32 R98, -RZ, R25.H0_H0 ;  /* 0x20000019ff627230 */ /* 0x000fc40000004100 */
[----:B------:R-:W-:Y:S02]  /*2280*/  HADD2.F32 R67, -RZ, R25.H1_H1 ;  /* 0x30000019ff437230 */ /* 0x000fe40000004100 */
[----:B------:R-:W-:Y:S01]  /*2290*/  FFMA.FTZ R26, R78, R78, R26 ;  /* 0x0000004e4e1a7223 */ /* 0x000fe2000001001a */
[----:B------:R-:W-:-:S03]  /*22a0*/  FADD.FTZ R25, R24, R78 ;  /* 0x0000004e18197221 */ /* 0x000fc60000010000 */
[----:B------:R-:W-:Y:S01]  /*22b0*/  FFMA.FTZ R24, R85, R85, R26 ;  /* 0x0000005555187223 */ /* 0x000fe2000001001a */
[----:B------:R-:W-:-:S03]  /*22c0*/  FADD.FTZ R25, R25, R85 ;  /* 0x0000005519197221 */ /* 0x000fc60000010000 */
[----:B------:R-:W-:Y:S01]  /*22d0*/  FFMA.FTZ R24, R86, R86, R24 ;  /* 0x0000005656187223 */ /* 0x000fe20000010018 */
[----:B------:R-:W-:Y:S01]  /*22e0*/  FADD.FTZ R25, R25, R86 ;  /* 0x0000005619197221 */ /* 0x000fe20000010000 */
[----:B------:R0:W-:Y:S02]  /*22f0*/  STL [R1+0x64], R86 ;  /* 0x0000645601007387 */ /* 0x0001e40000100800 */
[----:B------:R-:W-:Y:S01]  /*2300*/  FFMA.FTZ R45, R84, R84, R24 ;  /* 0x00000054542d7223 */ /* 0x000fe20000010018 */
[----:B------:R-:W-:Y:S01]  /*2310*/  FADD.FTZ R44, R25, R84 ;  /* 0x00000054192c7221 */ /* 0x000fe20000010000 */
[----:B------:R-:W-:Y:S02]  /*2320*/  STL [R1+0x68], R7 ;  /* 0x0000680701007387 */ /* 0x000fe40000100800 */
[----:B------:R-:W-:Y:S01]  /*2330*/  FFMA.FTZ R45, R92, R92, R45 ;  /* 0x0000005c5c2d7223 */ /* 0x000fe2000001002d */
[----:B------:R-:W-:Y:S01]  /*2340*/  FADD.FTZ R44, R44, R92 ;  /* 0x0000005c2c2c7221 */ /* 0x000fe20000010000 */
[----:B------:R1:W-:Y:S01]  /*2350*/  STL [R1+0x4], R84 ;  /* 0x0000045401007387 */ /* 0x0003e20000100800 */
[----:B------:R-:W-:-:S03]  /*2360*/  HADD2.F32 R125, -RZ, R76.H0_H0 ;  /* 0x2000004cff7d7230 */ /* 0x000fc60000004100 */
[----:B------:R-:W-:Y:S01]  /*2370*/  STL [R1+0xc0], R6 ;  /* 0x0000c00601007387 */ /* 0x000fe20000100800 */
[----:B------:R-:W-:Y:S01]  /*2380*/  HADD2.F32 R124, -RZ, R76.H1_H1 ;  /* 0x3000004cff7c7230 */ /* 0x000fe20000004100 */
[----:B------:R-:W-:Y:S02]  /*2390*/  MOV R76, R81 ;  /* 0x00000051004c7202 */ /* 0x000fe40000000f00 */
[----:B------:R-:W-:Y:S01]  /*23a0*/  STL [R1+0x5c], R92 ;  /* 0x00005c5c01007387 */ /* 0x000fe20000100800 */
[--C-:B------:R-:W-:Y:S01]  /*23b0*/  HADD2.F32 R75, -RZ, R79.reuse.H0_H0 ;  /* 0x2000004fff4b7230 */ /* 0x100fe20000004100 */
[----:B------:R-:W-:Y:S01]  /*23c0*/  MOV R85, R97 ;  /* 0x0000006100557202 */ /* 0x000fe20000000f00 */
[----:B------:R-:W-:Y:S01]  /*23d0*/  HADD2.F32 R3, -RZ, R79.H1_H1 ;  /* 0x3000004fff037230 */ /* 0x000fe20000004100 */
[----:B------:R-:W-:Y:S01]  /*23e0*/  STL [R1+0x60], R5 ;  /* 0x0000600501007387 */ /* 0x000fe20000100800 */
[----:B0-----:R-:W-:Y:S01]  /*23f0*/  MOV R86, R107 ;  /* 0x0000006b00567202 */ /* 0x001fe20000000f00 */
[----:B------:R-:W-:Y:S01]  /*2400*/  FFMA.FTZ R45, R91, R91, R45 ;  /* 0x0000005b5b2d7223 */ /* 0x000fe2000001002d */
[----:B------:R-:W-:Y:S01]  /*2410*/  MOV R79, R80 ;  /* 0x00000050004f7202 */ /* 0x000fe20000000f00 */
[----:B------:R-:W-:Y:S01]  /*2420*/  STL [R1], R91 ;  /* 0x0000005b01007387 */ /* 0x000fe20000100800 */
[----:B------:R-:W-:Y:S01]  /*2430*/  FADD.FTZ R44, R44, R91 ;  /* 0x0000005b2c2c7221 */ /* 0x000fe20000010000 */
[----:B------:R-:W-:-:S02]  /*2440*/  MOV R80, R96 ;  /* 0x0000006000507202 */ /* 0x000fc40000000f00 */
[----:B------:R0:W-:Y:S01]  /*2450*/  STL [R1+0x54], R81 ;  /* 0x0000545101007387 */ /* 0x0001e20000100800 */
[----:B-1----:R-:W-:Y:S02]  /*2460*/  MOV R84, R95 ;  /* 0x0000005f00547202 */ /* 0x002fe40000000f00 */
[----:B------:R-:W-:Y:S02]  /*2470*/  MOV R28, R87 ;  /* 0x00000057001c7202 */ /* 0x000fe40000000f00 */
[----:B------:R-:W-:Y:S01]  /*2480*/  MOV R27, R88 ;  /* 0x00000058001b7202 */ /* 0x000fe20000000f00 */
[--C-:B------:R-:W-:Y:S01]  /*2490*/  HADD2.F32 R88, -RZ, R40.reuse.H0_H0 ;  /* 0x20000028ff587230 */ /* 0x100fe20000004100 */
[----:B------:R-:W-:Y:S01]  /*24a0*/  MOV R78, R90 ;  /* 0x0000005a004e7202 */ /* 0x000fe20000000f00 */
[----:B------:R-:W-:Y:S01]  /*24b0*/  HADD2.F32 R87, -RZ, R40.H1_H1 ;  /* 0x30000028ff577230 */ /* 0x000fe20000004100 */
[----:B0-----:R-:W-:Y:S01]  /*24c0*/  MOV R81, R93 ;  /* 0x0000005d00517202 */ /* 0x001fe20000000f00 */
[----:B------:R-:W-:Y:S01]  /*24d0*/  FFMA.FTZ R45, R76, R76, R45 ;  /* 0x0000004c4c2d7223 */ /* 0x000fe2000001002d */
[----:B------:R-:W-:Y:S01]  /*24e0*/  MOV R40, R85 ;  /* 0x0000005500287202 */ /* 0x000fe20000000f00 */
[----:B------:R-:W-:Y:S01]  /*24f0*/  FADD.FTZ R44, R44, R76 ;  /* 0x0000004c2c2c7221 */ /* 0x000fe20000010000 */
[----:B------:R-:W-:Y:S01]  /*2500*/  MOV R29, R86 ;  /* 0x00000056001d7202 */ /* 0x000fe20000000f00 */
[--C-:B------:R-:W-:Y:S01]  /*2510*/  HADD2.F32 R92, -RZ, R36.reuse.H0_H0 ;  /* 0x20000024ff5c7230 */ /* 0x100fe20000004100 */
[----:B------:R-:W-:Y:S01]  /*2520*/  MOV R76, R89 ;  /* 0x00000059004c7202 */ /* 0x000fe20000000f00 */
[----:B------:R-:W-:Y:S01]  /*2530*/  HADD2.F32 R91, -RZ, R36.H1_H1 ;  /* 0x30000024ff5b7230 */ /* 0x000fe20000004100 */
[----:B------:R-:W-:Y:S01]  /*2540*/  MOV R30, R80 ;  /* 0x00000050001e7202 */ /* 0x000fe20000000f00 */
[--C-:B------:R-:W-:Y:S01]  /*2550*/  HADD2.F32 R86, -RZ, R42.reuse.H0_H0 ;  /* 0x2000002aff567230 */ /* 0x100fe20000004100 */
[----:B------:R-:W-:Y:S01]  /*2560*/  MOV R31, R84 ;  /* 0x00000054001f7202 */ /* 0x000fe20000000f00 */
[----:B------:R-:W-:Y:S01]  /*2570*/  HADD2.F32 R85, -RZ, R42.H1_H1 ;  /* 0x3000002aff557230 */ /* 0x000fe20000004100 */
[----:B------:R-:W-:Y:S01]  /*2580*/  MOV R42, R81 ;  /* 0x00000051002a7202 */ /* 0x000fe20000000f00 */
[----:B------:R-:W-:-:S02]  /*2590*/  HADD2.F32 R96, -RZ, R34.H0_H0 ;  /* 0x20000022ff607230 */ /* 0x000fc40000004100 */
[----:B------:R-:W-:Y:S01]  /*25a0*/  FFMA.FTZ R36, R0, R0, RZ ;  /* 0x0000000000247223 */ /* 0x000fe200000100ff */
[----:B------:R-:W-:Y:S02]  /*25b0*/  HADD2.F32 R93, -RZ, R34.H1_H1 ;  /* 0x30000022ff5d7230 */ /* 0x000fe40000004100 */
[----:B------:R-:W-:Y:S01]  /*25c0*/  FADD.FTZ R34, RZ, R0 ;  /* 0x00000000ff227221 */ /* 0x000fe20000010000 */
[--C-:B------:R-:W-:Y:S02]  /*25d0*/  HADD2.F32 R61, -RZ, R77.reuse.H0_H0 ;  /* 0x2000004dff3d7230 */ /* 0x100fe40000004100 */
[----:B------:R-:W-:Y:S01]  /*25e0*/  FFMA.FTZ R36, R106, R106, R36 ;  /* 0x0000006a6a247223 */ /* 0x000fe20000010024 */
[----:B------:R-:W-:Y:S02]  /*25f0*/  HADD2.F32 R60, -RZ, R77.H1_H1 ;  /* 0x3000004dff3c7230 */ /* 0x000fe40000004100 */
[----:B------:R-:W-:Y:S01]  /*2600*/  FADD.FTZ R34, R34, R106 ;  /* 0x0000006a22227221 */ /* 0x000fe20000010000 */
[----:B------:R-:W-:-:S02]  /*2610*/  HADD2.F32 R107, -RZ, R32.H0_H0 ;  /* 0x20000020ff6b7230 */ /* 0x000fc40000004100 */
[----:B------:R-:W-:Y:S01]  /*2620*/  HADD2.F32 R97, -RZ, R32.H1_H1 ;  /* 0x30000020ff617230 */ /* 0x000fe20000004100 */
[----:B------:R-:W-:Y:S01]  /*2630*/  MOV R32, R28 ;  /* 0x0000001c00207202 */ /* 0x000fe20000000f00 */
[--C-:B------:R-:W-:Y:S02]  /*2640*/  HADD2.F32 R90, -RZ, R38.reuse.H0_H0 ;  /* 0x20000026ff5a7230 */ /* 0x100fe40000004100 */
[----:B------:R-:W-:Y:S01]  /*2650*/  HADD2.F32 R89, -RZ, R38.H1_H1 ;  /* 0x30000026ff597230 */ /* 0x000fe20000004100 */
[----:B------:R-:W-:Y:S01]  /*2660*/  MOV R38, R79 ;  /* 0x0000004f00267202 */ /* 0x000fe20000000f00 */
[--C-:B------:R-:W-:Y:S02]  /*2670*/  HADD2.F32 R81, -RZ, R46.reuse.H0_H0 ;  /* 0x2000002eff517230 */ /* 0x100fe40000004100 */
[----:B------:R-:W-:Y:S01]  /*2680*/  HADD2.F32 R80, -RZ, R46.H1_H1 ;  /* 0x3000002eff507230 */ /* 0x000fe20000004100 */
[----:B------:R-:W-:Y:S01]  /*2690*/  MOV R46, R78 ;  /* 0x0000004e002e7202 */ /* 0x000fe20000000f00 */
        /* <DEDUP_REMOVED lines=15> */
[----:B------:R-:W-:Y:S01]  /*2790*/  FFMA.FTZ R36, R64, R64, R36 ;  /* 0x0000004040247223 */ /* 0x000fe20000010024 */
[----:B------:R-:W-:-:S03]  /*27a0*/  FADD.FTZ R34, R34, R64 ;  /* 0x0000004022227221 */ /* 0x000fc60000010000 */
        /* <DEDUP_REMOVED lines=21> */
[----:B------:R-:W-:Y:S01]  /*2900*/  FADD.FTZ R34, R34, R6 ;  /* 0x0000000622227221 */ /* 0x000fe20000010000 */
[--C-:B------:R-:W-:Y:S01]  /*2910*/  HADD2.F32 R105, -RZ, R73.reuse.H0_H0 ;  /* 0x20000049ff697230 */ /* 0x100fe20000004100 */
[----:B------:R0:W-:Y:S01]  /*2920*/  STL [R1+0xbc], R4 ;  /* 0x0000bc0401007387 */ /* 0x0001e20000100800 */
[----:B------:R-:W-:Y:S02]  /*2930*/  HADD2.F32 R73, -RZ, R73.H1_H1 ;  /* 0x30000049ff497230 */ /* 0x000fe40000004100 */
[----:B------:R-:W-:Y:S01]  /*2940*/  FFMA.FTZ R36, R5, R5, R36 ;  /* 0x0000000505247223 */ /* 0x000fe20000010024 */
[----:B------:R-:W-:Y:S01]  /*2950*/  FADD.FTZ R34, R34, R5 ;  /* 0x0000000522227221 */ /* 0x000fe20000010000 */
[----:B------:R1:W-:Y:S02]  /*2960*/  STL [R1+0x58], R75 ;  /* 0x0000584b01007387 */ /* 0x0003e40000100800 */
[----:B------:R-:W-:-:S02]  /*2970*/  FFMA.FTZ R36, R4, R4, R36 ;  /* 0x0000000404247223 */ /* 0x000fc40000010024 */
[----:B------:R2:W-:Y:S01]  /*2980*/  STL [R1+0xb8], R3 ;  /* 0x0000b80301007387 */ /* 0x0005e20000100800 */
[----:B------:R-:W-:-:S03]  /*2990*/  FADD.FTZ R34, R34, R4 ;  /* 0x0000000422227221 */ /* 0x000fc60000010000 */
[----:B------:R3:W-:Y:S04]  /*29a0*/  STL [R1+0x50], R61 ;  /* 0x0000503d01007387 */ /* 0x0007e80000100800 */
[----:B------:R4:W-:Y:S01]  /*29b0*/  STL [R1+0xb4], R60 ;  /* 0x0000b43c01007387 */ /* 0x0009e20000100800 */
[----:B------:R-:W-:-:S03]  /*29c0*/  FFMA.FTZ R36, R75, R75, R36 ;  /* 0x0000004b4b247223 */ /* 0x000fc60000010024 */
[----:B------:R-:W-:Y:S01]  /*29d0*/  STL [R1+0xb0], R73 ;  /* 0x0000b04901007387 */ /* 0x000fe20000100800 */
[----:B------:R-:W-:-:S03]  /*29e0*/  FADD.FTZ R34, R34, R75 ;  /* 0x0000004b22227221 */ /* 0x000fc60000010000 */
[----:B------:R-:W-:Y:S04]  /*29f0*/  STL [R1+0xac], R72 ;  /* 0x0000ac4801007387 */ /* 0x000fe80000100800 */
[----:B------:R-:W-:Y:S04]  /*2a00*/  STL [R1+0xa8], R74 ;  /* 0x0000a84a01007387 */ /* 0x000fe80000100800 */
[----:B------:R-:W-:Y:S01]  /*2a10*/  STL [R1+0xa4], R71 ;  /* 0x0000a44701007387 */ /* 0x000fe20000100800 */
[----:B------:R-:W-:-:S03]  /*2a20*/  FFMA.FTZ R36, R3, R3, R36 ;  /* 0x0000000303247223 */ /* 0x000fc60000010024 */
[----:B------:R0:W5:Y:S01]  /*2a30*/  LDL.LU R8, [R1+0x274] ;  /* 0x0002740001087983 */ /* 0x0001620000300800 */
[----:B------:R-:W-:-:S03]  /*2a40*/  FADD.FTZ R34, R34, R3 ;  /* 0x0000000322227221 */ /* 0x000fc60000010000 */
[----:B------:R-:W-:Y:S01]  /*2a50*/  STL [R1+0xa0], R70 ;  /* 0x0000a04601007387 */ /* 0x000fe20000100800 */
[----:B------:R-:W-:-:S03]  /*2a60*/  IADD3.X R59, R57, UR11, RZ, P1, !PT ;  /* 0x0000000b393b7c10 */ /* 0x000fc60008ffe4ff */
[----:B------:R-:W-:Y:S01]  /*2a70*/  STL [R1+0x9c], R69 ;  /* 0x00009c4501007387 */ /* 0x000fe20000100800 */
[----:B------:R-:W-:-:S03]  /*2a80*/  IADD3.X R57, R57, UR13, RZ, P2, !PT ;  /* 0x0000000d39397c10 */ /* 0x000fc600097fe4ff */
[----:B------:R-:W-:Y:S01]  /*2a90*/  STL [R1+0x90], R68 ;  /* 0x0000904401007387 */ /* 0x000fe20000100800 */
[----:B------:R-:W-:-:S03]  /*2aa0*/  FFMA.FTZ R36, R61, R61, R36 ;  /* 0x0000003d3d247223 */ /* 0x000fc60000010024 */
[----:B------:R-:W-:Y:S01]  /*2ab0*/  STL [R1+0x84], R67 ;  /* 0x0000844301007387 */ /* 0x000fe20000100800 */
[----:B------:R-:W-:-:S03]  /*2ac0*/  FADD.FTZ R34, R34, R61 ;  /* 0x0000003d22227221 */ /* 0x000fc60000010000 */
[----:B------:R0:W5:Y:S04]  /*2ad0*/  LDL.LU R7, [R1+0x270] ;  /* 0x0002700001077983 */ /* 0x0001680000300800 */
[----:B------:R0:W5:Y:S04]  /*2ae0*/  LDL.LU R6, [R1+0x26c] ;  /* 0x00026c0001067983 */ /* 0x0001680000300800 */
[----:B------:R1:W5:Y:S01]  /*2af0*/  LDL.LU R5, [R1+0x268] ;  /* 0x0002680001057983 */ /* 0x0003620000300800 */
[----:B------:R-:W-:-:S03]  /*2b00*/  FFMA.FTZ R36, R60, R60, R36 ;  /* 0x0000003c3c247223 */ /* 0x000fc60000010024 */
[----:B0-----:R0:W5:Y:S01]  /*2b10*/  LDL.LU R4, [R1+0x264] ;  /* 0x0002640001047983 */ /* 0x0011620000300800 */
[----:B------:R-:W-:-:S03]  /*2b20*/  FADD.FTZ R34, R34, R60 ;  /* 0x0000003c22227221 */ /* 0x000fc60000010000 */
[----:B-1----:R0:W5:Y:S04]  /*2b30*/  LDL.LU R75, [R1+0x260] ;  /* 0x00026000014b7983 */ /* 0x0021680000300800 */
[----:B--2---:R0:W5:Y:S04]  /*2b40*/  LDL.LU R3, [R1+0x25c] ;  /* 0x00025c0001037983 */ /* 0x0041680000300800 */
[----:B---3--:R0:W5:Y:S04]  /*2b50*/  LDL.LU R61, [R1+0x258] ;  /* 0x00025800013d7983 */ /* 0x0081680000300800 */
[----:B------:R-:W5:Y:S04]  /*2b60*/  LDG.E.64.CONSTANT R58, desc[UR6][R58.64] ;  /* 0x000000063a3a7981 */ /* 0x000f68000c1e9b00 */
[----:B------:R-:W5:Y:S04]  /*2b70*/  LDG.E.64.CONSTANT R56, desc[UR6][R56.64] ;  /* 0x0000000638387981 */ /* 0x000f68000c1e9b00 */
[----:B----4-:R0:W5:Y:S01]  /*2b80*/  LDL.LU R60, [R1+0x250] ;  /* 0x00025000013c7983 */ /* 0x0101620000300800 */
        /* <DEDUP_REMOVED lines=68> */
[----:B------:R-:W-:-:S02]  /*2fd0*/  HADD2.F32 R84, -RZ, R82.H0_H0 ;  /* 0x20000052ff547230 */ /* 0x000fc40000004100 */
[----:B------:R-:W-:Y:S01]  /*2fe0*/  FFMA.FTZ R36, R74, R74, R36 ;  /* 0x0000004a4a247223 */ /* 0x000fe20000010024 */
[----:B------:R-:W-:Y:S01]  /*2ff0*/  FFMA.FTZ R45, R85, R85, R45 ;  /* 0x00000055552d7223 */ /* 0x000fe2000001002d */
[----:B------:R-:W-:Y:S01]  /*3000*/  FADD.FTZ R44, R44, R85 ;  /* 0x000000552c2c7221 */ /* 0x000fe20000010000 */
[----:B------:R-:W-:Y:S01]  /*3010*/  FADD.FTZ R34, R34, R74 ;  /* 0x0000004a22227221 */ /* 0x000fe20000010000 */
[----:B------:R-:W-:Y:S02]  /*3020*/  HADD2.F32 R82, -RZ, R82.H1_H1 ;  /* 0x30000052ff527230 */ /* 0x000fe40000004100 */
        /* <DEDUP_REMOVED lines=58> */
[--C-:B------:R-:W-:Y:S02]  /*33d0*/  HADD2.F32 R30, -RZ, R62.reuse.H0_H0 ;  /* 0x2000003eff1e7230 */ /* 0x100fe40000004100 */
[----:B------:R-:W-:Y:S01]  /*33e0*/  FFMA.FTZ R45, R29, R29, R45 ;  /* 0x0000001d1d2d7223 */ /* 0x000fe2000001002d */
[----:B------:R-:W-:Y:S01]  /*33f0*/  FADD.FTZ R44, R44, R29 ;  /* 0x0000001d2c2c7221 */ /* 0x000fe20000010000 */
[----:B------:R-:W-:Y:S01]  /*3400*/  FADD.FTZ R42, R42, R34 ;  /* 0x000000222a2a7221 */ /* 0x000fe20000010000 */
[----:B------:R-:W-:Y:S02]  /*3410*/  HADD2.F32 R36, -RZ, R37.H1_H1 ;  /* 0x30000025ff247230 */ /* 0x000fe40000004100 */
[----:B------:R-:W-:Y:S01]  /*3420*/  FFMA.FTZ R40, R35, R35, R40 ;  /* 0x0000002323287223 */ /* 0x000fe20000010028 */
[----:B------:R-:W-:Y:S02]  /*3430*/  HADD2.F32 R31, -RZ, R62.H1_H1 ;  /* 0x3000003eff1f7230 */ /* 0x000fe40000004100 */
[----:B------:R-:W-:Y:S01]  /*3440*/  FFMA.FTZ R45, R30, R30, R45 ;  /* 0x0000001e1e2d7223 */ /* 0x000fe2000001002d */
[----:B------:R-:W-:Y:S01]  /*3450*/  FADD.FTZ R44, R44, R30 ;  /* 0x0000001e2c2c7221 */ /* 0x000fe20000010000 */
[----:B------:R-:W-:Y:S01]  /*3460*/  FADD.FTZ R42, R42, R35 ;  /* 0x000000232a2a7221 */ /* 0x000fe20000010000 */
[----:B------:R-:W-:-:S02]  /*3470*/  HADD2.F32 R37, -RZ, R39.H0_H0 ;  /* 0x20000027ff257230 */ /* 0x000fc40000004100 */
[----:B------:R-:W-:Y:S01]  /*3480*/  FFMA.FTZ R40, R36, R36, R40 ;  /* 0x0000002424287223 */ /* 0x000fe20000010028 */
[----:B------:R-:W-:Y:S01]  /*3490*/  FFMA.FTZ R45, R31, R31, R45 ;  /* 0x0000001f1f2d7223 */ /* 0x000fe2000001002d */
[----:B------:R-:W-:Y:S01]  /*34a0*/  FADD.FTZ R44, R44, R31 ;  /* 0x0000001f2c2c7221 */ /* 0x000fe20000010000 */
[----:B------:R-:W-:Y:S02]  /*34b0*/  HADD2.F32 R38, -RZ, R39.H1_H1 ;  /* 0x30000027ff267230 */ /* 0x000fe40000004100 */
[----:B------:R-:W-:Y:S01]  /*34c0*/  FADD.FTZ R42, R42, R36 ;  /* 0x000000242a2a7221 */ /* 0x000fe20000010000 */
[----:B------:R-:W-:Y:S01]  /*34d0*/  FFMA.FTZ R40, R37, R37, R40 ;  /* 0x0000002525287223 */ /* 0x000fe20000010028 */
[--C-:B------:R-:W-:Y:S01]  /*34e0*/  HADD2.F32 R39, -RZ, R41.reuse.H0_H0 ;  /* 0x20000029ff277230 */ /* 0x100fe20000004100 */
[----:B------:R1:W-:Y:S02]  /*34f0*/  STS.64 [R66], R44 ;  /* 0x0000002c42007388 */ /* 0x0003e40000000a00 */
[----:B-1----:R-:W-:Y:S01]  /*3500*/  FADD.FTZ R44, R42, R37 ;  /* 0x000000252a2c7221 */ /* 0x002fe20000010000 */
        /* <DEDUP_REMOVED lines=13> */
[----:B------:R-:W-:Y:S02]  /*35e0*/  HADD2.F32 R44, -RZ, R83.H1_H1 ;  /* 0x30000053ff2c7230 */ /* 0x000fe40000004100 */
        /* <DEDUP_REMOVED lines=12> */
[----:B------:R-:W-:-:S02]  /*36b0*/  HADD2.F32 R48, -RZ, R49.H1_H1 ;  /* 0x30000031ff307230 */ /* 0x000fc40000004100 */
[----:B------:R-:W-:Y:S01]  /*36c0*/  FFMA.FTZ R50, R47, R47, R50 ;  /* 0x0000002f2f327223 */ /* 0x000fe20000010032 */
[----:B------:R-:W-:Y:S01]  /*36d0*/  FADD.FTZ R54, R52, R47 ;  /* 0x0000002f34367221 */ /* 0x000fe20000010000 */
[--C-:B------:R-:W-:Y:S02]  /*36e0*/  HADD2.F32 R49, -RZ, R51.reuse.H0_H0 ;  /* 0x20000033ff317230 */ /* 0x100fe40000004100 */
[----:B------:R-:W-:Y:S01]  /*36f0*/  FFMA.FTZ R52, R48, R48, R50 ;  /* 0x0000003030347223 */ /* 0x000fe20000010032 */
[----:B------:R-:W-:Y:S01]  /*3700*/  FADD.FTZ R54, R54, R48 ;  /* 0x0000003036367221 */ /* 0x000fe20000010000 */
[----:B------:R-:W-:Y:S01]  /*3710*/  HADD2.F32 R50, -RZ, R51.H1_H1 ;  /* 0x30000033ff327230 */ /* 0x000fe20000004100 */
[----:B------:R-:W1:Y:S01]  /*3720*/  S2R R70, SR_TID.X ;  /* 0x0000000000467919 */ /* 0x000e620000002100 */
[----:B------:R-:W-:Y:S01]  /*3730*/  FFMA.FTZ R52, R49, R49, R52 ;  /* 0x0000003131347223 */ /* 0x000fe20000010034 */
[----:B------:R-:W-:Y:S01]  /*3740*/  FADD.FTZ R62, R54, R49 ;  /* 0x00000031363e7221 */ /* 0x000fe20000010000 */
[----:B------:R-:W-:-:S02]  /*3750*/  HADD2.F32 R51, -RZ, R53.H0_H0 ;  /* 0x20000035ff337230 */ /* 0x000fc40000004100 */
[----:B------:R-:W-:Y:S01]  /*3760*/  FFMA.FTZ R54, R50, R50, R52 ;  /* 0x0000003232367223 */ /* 0x000fe20000010034 */
        /* <DEDUP_REMOVED lines=13> */
[----:B------:R-:W-:Y:S02]  /*3840*/  HADD2.F32 R72, -RZ, R65.H1_H1 ;  /* 0x30000041ff487230 */ /* 0x000fe40000004100 */
[----:B------:R-:W-:Y:S01]  /*3850*/  FFMA.FTZ R65, R55, R55, R62 ;  /* 0x0000003737417223 */ /* 0x000fe2000001003e */
[----:B------:R-:W-:Y:S01]  /*3860*/  FADD.FTZ R62, R64, R55 ;  /* 0x00000037403e7221 */ /* 0x000fe20000010000 */
[----:B------:R-:W-:-:S02]  /*3870*/  HADD2.F32 R73, -RZ, R63.H0_H0 ;  /* 0x2000003fff497230 */ /* 0x000fc40000004100 */
[----:B------:R-:W-:Y:S01]  /*3880*/  FFMA.FTZ R64, R72, R72, R65 ;  /* 0x0000004848407223 */ /* 0x000fe20000010041 */
[----:B------:R-:W-:Y:S01]  /*3890*/  FADD.FTZ R62, R62, R72 ;  /* 0x000000483e3e7221 */ /* 0x000fe20000010000 */
[----:B------:R-:W-:Y:S01]  /*38a0*/  HADD2.F32 R74, -RZ, R63.H1_H1 ;  /* 0x3000003fff4a7230 */ /* 0x000fe20000004100 */
[----:B-1----:R-:W-:Y:S01]  /*38b0*/  ISETP.GT.U32.AND P2, PT, R70, 0x3f, PT ;  /* 0x0000003f4600780c */ /* 0x002fe20003f44070 */
        /* <DEDUP_REMOVED lines=8> */
[----:B-1----:R-:W-:-:S03]  /*3940*/  CS2R R62, SRZ ;  /* 0x00000000003e7805 */ /* 0x002fc6000001ff00 */
[----:B0-----:R-:W-:Y:S08]  /*3950*/  @P2 BRA `(.L_x_2932) ;  /* 0x0000000000f02947 */ /* 0x001ff00003800000 */
[----:B------:R-:W2:Y:S04]  /*3960*/  LDL R69, [R1+0x24c] ;  /* 0x00024c0001457983 */ /* 0x000ea80000100800 */
[----:B------:R-:W3:Y:S04]  /*3970*/  LDL R68, [R1+0x248] ;  /* 0x0002480001447983 */ /* 0x000ee80000100800 */
[----:B------:R-:W4:Y:S04]  /*3980*/  LDL R67, [R1+0x244] ;  /* 0x0002440001437983 */ /* 0x000f280000100800 */
[----:B------:R-:W4:Y:S04]  /*3990*/  LDL R83, [R1+0x240] ;  /* 0x0002400001537983 */ /* 0x000f280000100800 */
[----:B------:R-:W4:Y:S04]  /*39a0*/  LDL R71, [R1+0x23c] ;  /* 0x00023c0001477983 */ /* 0x000f280000100800 */
[----:B------:R-:W4:Y:S04]  /*39b0*/  LDL R66, [R1+0x22c] ;  /* 0x00022c0001427983 */ /* 0x000f280000100800 */
        /* <DEDUP_REMOVED lines=24> */
[----:B--2---:R0:W1:Y:S04]  /*3b40*/  LDS.64 R62, [R68] ;  /* 0x00000000443e7984 */ /* 0x0040680000000a00 */
[----:B0-----:R-:W2:Y:S01]  /*3b50*/  LDL R68, [R1+0x21c] ;  /* 0x00021c0001447983 */ /* 0x001ea20000100800 */
        /* <DEDUP_REMOVED lines=19> */
[----:B--2---:R-:W0:Y:S02]  /*3c90*/  LDS.64 R62, [R68] ;  /* 0x00000000443e7984 */ /* 0x004e240000000a00 */
[----:B0-----:R-:W-:Y:S01]  /*3ca0*/  FADD.FTZ R64, R64, R62 ;  /* 0x0000003e40407221 */ /* 0x001fe20000010000 */
[----:B------:R-:W-:-:S02]  /*3cb0*/  FADD.FTZ R65, R65, R63 ;  /* 0x0000003f41417221 */ /* 0x000fc40000010000 */
[----:B---3--:R-:W0:Y:S02]  /*3cc0*/  LDS.64 R62, [R67] ;  /* 0x00000000433e7984 */ /* 0x008e240000000a00 */
[----:B0-----:R-:W-:Y:S01]  /*3cd0*/  FADD.FTZ R64, R64, R62 ;  /* 0x0000003e40407221 */ /* 0x001fe20000010000 */
[----:B------:R-:W-:Y:S02]  /*3ce0*/  FADD.FTZ R65, R65, R63 ;  /* 0x0000003f41417221 */ /* 0x000fe40000010000 */
[----:B------:R-:W0:Y:S02]  /*3cf0*/  LDS.64 R62, [R66] ;  /* 0x00000000423e7984 */ /* 0x000e240000000a00 */
[----:B0-----:R-:W-:Y:S01]  /*3d00*/  FADD.FTZ R62, R64, R62 ;  /* 0x0000003e403e7221 */ /* 0x001fe20000010000 */
[----:B------:R-:W-:-:S07]  /*3d10*/  FADD.FTZ R63, R65, R63 ;  /* 0x0000003f413f7221 */ /* 0x000fce0000010000 */
.L_x_2932:
[----:B------:R-:W-:Y:S05]  /*3d20*/  BSYNC B0 ;  /* 0x0000000000007941 */ /* 0x000fea0003800000 */
.L_x_2931:
[----:B------:R-:W2:Y:S01]  /*3d30*/  LDL R83, [R1+0x11c] ;  /* 0x00011c0001537983 */ /* 0x000ea20000100800 */
[----:B------:R-:W2:Y:S01]  /*3d40*/  @!P1 LDC R64, c[0x0][0x10] ;  /* 0x00000400ff409b82 */ /* 0x000ea20000000800 */
[----:B------:R-:W-:Y:S01]  /*3d50*/  ISETP.GT.U32.AND P2, PT, R70, 0xff, PT ;  /* 0x000000ff4600780c */ /* 0x000fe20003f44070 */
[----:B------:R-:W0:Y:S01]  /*3d60*/  S2R R65, SR_TID.X ;  /* 0x0000000000417919 */ /* 0x000e220000002100 */
[----:B------:R-:W1:Y:S05]  /*3d70*/  S2R R71, SR_CTAID.X ;  /* 0x0000000000477919 */ /* 0x000e6a0000002500 */
[----:B------:R-:W3:Y:S01]  /*3d80*/  @!P1 LDC.64 R68, c[0x0][0x248] ;  /* 0x00009200ff449b82 */ /* 0x000ee20000000a00 */
[----:B------:R-:W4:Y:S04]  /*3d90*/  SHFL.BFLY PT, R67, R62, 0x1, 0x1f ;  /* 0x0c201f003e437f89 */ /* 0x000f2800000e0000 */
[----:B------:R-:W1:Y:S01]  /*3da0*/  SHFL.BFLY PT, R66, R63, 0x1, 0x1f ;  /* 0x0c201f003f427f89 */ /* 0x000e6200000e0000 */
[----:B0-----:R-:W-:Y:S01]  /*3db0*/  SHF.R.U32.HI R65, RZ, 0x1, R65 ;  /* 0x00000001ff417819 */ /* 0x001fe20000011641 */
[----:B----4-:R-:W-:Y:S01]  /*3dc0*/  FADD.FTZ R62, R67, R62 ;  /* 0x0000003e433e7221 */ /* 0x010fe20000010000 */
[----:B-1----:R-:W-:Y:S01]  /*3dd0*/  LOP3.LUT R71, R71, 0x3f, RZ, 0xc0, !PT ;  /* 0x0000003f47477812 */ /* 0x002fe200078ec0ff */
[----:B------:R-:W-:Y:S01]  /*3de0*/  FADD.FTZ R63, R66, R63 ;  /* 0x0000003f423f7221 */ /* 0x000fe20000010000 */
[----:B------:R-:W-:-:S04]  /*3df0*/  SHF.L.U32 R65, R65, 0x6, RZ ;  /* 0x0000000641417819 */ /* 0x000fc800000006ff */
[----:B------:R-:W-:Y:S01]  /*3e00*/  LOP3.LUT R65, R65, 0xffffffc0, R71, 0xe2, !PT ;  /* 0xffffffc041417812 */ /* 0x000fe200078ee247 */
[----:B--2---:R-:W-:-:S05]  /*3e10*/  @!P1 IMAD R64, R64, R83, UR8 ;  /* 0x0000000840409e24 */ /* 0x004fca000f8e0253 */
[----:B------:R-:W-:-:S04]  /*3e20*/  @!P1 LEA R64, R64, R65, 0xb ;  /* 0x0000004140409211 */ /* 0x000fc800078e58ff */
[----:B------:R-:W-:-:S05]  /*3e30*/  @!P1 SHF.L.U32 R64, R64, 0x1, RZ ;  /* 0x0000000140409819 */ /* 0x000fca00000006ff */
[----:B---3--:R-:W-:-:S05]  /*3e40*/  @!P1 IMAD.WIDE.U32 R64, R64, 0x4, R68 ;  /* 0x0000000440409825 */ /* 0x008fca00078e0044 */
        /* <DEDUP_REMOVED lines=16> */
[----:B-----5:R-:W2:Y:S04]  /*3f50*/  @P1 ATOM.E.ADD.STRONG.GPU PT, R63, desc[UR6][R60.64], R63 ;  /* 0x0000003f3c3f198a */ /* 0x020ea800081ee1c6 */
[----:B--2---:R0:W1:Y:S02]  /*3f60*/  SHFL.IDX PT, R63, R63, R62, 0x1f ;  /* 0x00001f3e3f3f7589 */ /* 0x00406400000e0000 */
[----:B0-----:R-:W0:Y:S02]  /*3f70*/  S2R R62, SR_LTMASK ;  /* 0x00000000003e7919 */ /* 0x001e240000003900 */
[----:B0-----:R-:W-:-:S06]  /*3f80*/  LOP3.LUT R62, R62, UR9, RZ, 0xc0, !PT ;  /* 0x000000093e3e7c12 */ /* 0x001fcc000f8ec0ff */
[----:B------:R-:W1:Y:S02]  /*3f90*/  POPC R62, R62 ;  /* 0x0000003e003e7309 */ /* 0x000e640000000000 */
[----:B-1----:R-:W-:-:S07]  /*3fa0*/  IMAD R62, R62, UR5, R63 ;  /* 0x000000053e3e7c24 */ /* 0x002fce000f8e023f */
.L_x_2934:
[----:B------:R-:W2:Y:S04]  /*3fb0*/  LD.E.STRONG.GPU R63, desc[UR6][R60.64] ;  /* 0x000000063c3f7980 */ /* 0x000ea8000c10f900 */
[----:B--2---:R-:W-:Y:S01]  /*3fc0*/  CCTL.IVALL ;  /* 0x00000000ff00798f */ /* 0x004fe20002000000 */
[----:B------:R-:W-:Y:S05]  /*3fd0*/  YIELD ;  /* 0x0000000000007946 */ /* 0x000fea0003800000 */
[----:B------:R-:W-:-:S04]  /*3fe0*/  LOP3.LUT R63, R63, R62, RZ, 0x3c, !PT ;  /* 0x0000003e3f3f7212 */ /* 0x000fc800078e3cff */
[----:B------:R-:W-:-:S13]  /*3ff0*/  ISETP.GT.AND P1, PT, R63, -0x1, PT ;  /* 0xffffffff3f00780c */ /* 0x000fda0003f24270 */
[----:B------:R-:W-:Y:S05]  /*4000*/  @P1 BRA `(.L_x_2934) ;  /* 0xfffffffc00e81947 */ /* 0x000fea000383ffff */
.L_x_2933:
        /* <DEDUP_REMOVED lines=8> */
[----:B-----5:R1:W-:Y:S05]  /*4090*/  STL.64 [R1+0x258], R2 ;  /* 0x0002580201007387 */ /* 0x0203ea0000100a00 */
[----:B-1----:R-:W1:Y:S01]  /*40a0*/  LDC.64 R2, c[0x0][0x248] ;  /* 0x00009200ff027b82 */ /* 0x002e620000000a00 */
[----:B0-----:R-:W-:-:S04]  /*40b0*/  SHF.L.U32 R63, R63, 0x3, RZ ;  /* 0x000000033f3f7819 */ /* 0x001fc800000006ff */
[----:B------:R-:W-:Y:S01]  /*40c0*/  LOP3.LUT R63, R63, 0x7fffffc0, RZ, 0xc0, !PT ;  /* 0x7fffffc03f3f7812 */ /* 0x000fe200078ec0ff */
[----:B--2---:R-:W-:Y:S02]  /*40d0*/  IMAD R62, R62, R64, UR8 ;  /* 0x000000083e3e7e24 */ /* 0x004fe4000f8e0240 */
[----:B------:R-:W0:Y:S03]  /*40e0*/  S2R R64, SR_TID.X ;  /* 0x0000000000407919 */ /* 0x000e260000002100 */
[----:B------:R-:W-:Y:S02]  /*40f0*/  LEA R62, R62, R63, 0xb ;  /* 0x0000003f3e3e7211 */ /* 0x000fe400078e58ff */
        /* <DEDUP_REMOVED lines=43> */
.L_x_2936:
[----:B------:R-:W-:Y:S05]  /*43b0*/  BSYNC B0 ;  /* 0x0000000000007941 */ /* 0x000fea0003800000 */
.L_x_2935:
[----:B------:R-:W0:Y:S01]  /*43c0*/  SHFL.BFLY PT, R63, R66, 0x4, 0x1f ;  /* 0x0c801f00423f7f89 */ /* 0x000e2200000e0000 */
        /* <DEDUP_REMOVED lines=20> */
[----:B------:R-:W-:Y:S06]  /*4510*/  BAR.SYNC.DEFER_BLOCKING 0x0 ;  /* 0x0000000000007b1d */ /* 0x000fec0000010000 */
[----:B------:R-:W-:Y:S05]  /*4520*/  @P0 BRA `(.L_x_2938) ;  /* 0x0000000000280947 */ /* 0x000fea0003800000 */
[----:B------:R-:W2:Y:S01]  /*4530*/  LDL R69, [R1+0x20] ;  /* 0x0000200001457983 */ /* 0x000ea20000100800 */
[----:B------:R-:W-:Y:S01]  /*4540*/  SHF.R.S32.HI R68, RZ, 0x1f, R65 ;  /* 0x0000001fff447819 */ /* 0x000fe20000011441 */
[----:B------:R-:W-:Y:S01]  /*4550*/  ULDC.64 UR10, c[0x0][0x240] ;  /* 0x00009000000a7ab9 */ /* 0x000fe20000000a00 */
[----:B0----5:R-:W-:Y:S02]  /*4560*/  LEA R63, P1, R3, R65, 0x5 ;  /* 0x00000041033f7211 */ /* 0x021fe400078228ff */
[----:B------:R-:W-:Y:S02]  /*4570*/  SHF.L.U32 R65, R65, 0x3, RZ ;  /* 0x0000000341417819 */ /* 0x000fe400000006ff */
[----:B--2---:R-:W-:Y:S02]  /*4580*/  LEA.HI.X R64, R3, R68, R69, 0x5, P1 ;  /* 0x0000004403407211 */ /* 0x004fe400008f2c45 */
[----:B------:R-:W-:-:S04]  /*4590*/  LEA R62, P1, R63, UR10, 0x3 ;  /* 0x0000000a3f3e7c11 */ /* 0x000fc8000f8218ff */
[----:B------:R-:W-:Y:S02]  /*45a0*/  LEA.HI.X R63, R63, UR11, R64, 0x3, P1 ;  /* 0x0000000b3f3f7c11 */ /* 0x000fe400088f1c40 */
[----:B------:R-:W0:Y:S04]  /*45b0*/  LDS.64 R64, [R65+UR4] ;  /* 0x0000000441407984 */ /* 0x000e280008000a00 */
[----:B0-----:R1:W-:Y:S03]  /*45c0*/  STG.E.64 desc[UR6][R62.64], R64 ;  /* 0x000000403e007986 */ /* 0x0013e6000c101b06 */
.L_x_2938:
[----:B------:R-:W-:Y:S05]  /*45d0*/  BSYNC B0 ;  /* 0x0000000000007941 */ /* 0x000fea0003800000 */
.L_x_2937:
[----:B01----:R-:W2:Y:S01]  /*45e0*/  LDL R62, [R1+0x210] ;  /* 0x00021000013e7983 */ /* 0x003ea20000100800 */
[----:B------:R-:W-:Y:S01]  /*45f0*/  ULDC UR5, c[0x0][0x230] ;  /* 0x00008c0000057ab9 */ /* 0x000fe20000000800 */
[----:B------:R-:W-:Y:S02]  /*4600*/  ULDC.64 UR10, c[0x0][0x210] ;  /* 0x00008400000a7ab9 */ /* 0x000fe40000000a00 */
[----:B------:R-:W3:Y:S04]  /*4610*/  LDL.LU R66, [R1+0xd8] ;  /* 0x0000d80001427983 */ /* 0x000ee80000300800 */
[----:B------:R-:W4:Y:S01]  /*4620*/  LDL R69, [R1+0x20c] ;  /* 0x00020c0001457983 */ /* 0x000f220000100800 */
[----:B-----5:R-:W-:Y:S01]  /*4630*/  LEA R64, P1, R75, UR10, 0x1 ;  /* 0x0000000a4b407c11 */ /* 0x020fe2000f8208ff */
[----:B------:R-:W-:-:S02]  /*4640*/  HADD2.F32 R68, -RZ, R58.H0_H0 ;  /* 0x2000003aff447230 */ /* 0x000fc40000004100 */
[----:B------:R-:W-:Y:S01]  /*4650*/  HADD2.F32 R58, -RZ, R58.H1_H1 ;  /* 0x3000003aff3a7230 */ /* 0x000fe20000004100 */
[----:B------:R-:W-:Y:S04]  /*4660*/  STL [R1+0x290], R23 ;  /* 0x0002901701007387 */ /* 0x000fe80000100800 */
[----:B------:R-:W-:Y:S04]  /*4670*/  STL [R1+0x25c], R3 ;  /* 0x00025c0301007387 */ /* 0x000fe80000100800 */
[----:B------:R-:W-:Y:S04]  /*4680*/  STL [R1+0x258], R61 ;  /* 0x0002583d01007387 */ /* 0x000fe80000100800 */
[----:B------:R-:W-:Y:S04]  /*4690*/  STL [R1+0x250], R60 ;  /* 0x0002503c01007387 */ /* 0x000fe80000100800 */
[----:B--2---:R-:W0:Y:S01]  /*46a0*/  LDS.64 R62, [R62+UR4] ;  /* 0x000000043e3e7984 */ /* 0x004e220008000a00 */
[----:B---3--:R-:W-:Y:S01]  /*46b0*/  LEA.HI.X R65, R75, UR11, R66, 0x1, P1 ;  /* 0x0000000b4b417c11 */ /* 0x008fe200088f0c42 */
[----:B0-----:R-:W-:Y:S01]  /*46c0*/  FADD.FTZ R63, R63, UR5 ;  /* 0x000000053f3f7e21 */ /* 0x001fe20008010000 */
[--C-:B------:R-:W-:Y:S01]  /*46d0*/  FADD.FTZ R66, R2, -R62.reuse ;  /* 0x8000003e02427221 */ /* 0x100fe20000010000 */
[----:B------:R-:W-:Y:S01]  /*46e0*/  FADD.FTZ R94, R94, -R62 ;  /* 0x8000003e5e5e7221 */ /* 0x000fe20000010000 */
[----:B------:R-:W-:-:S02]  /*46f0*/  HADD2.F32 R2, -RZ, R56.H0_H0 ;  /* 0x20000038ff027230 */ /* 0x000fc40000004100 */
[----:B------:R-:W-:Y:S01]  /*4700*/  HADD2.F32 R56, -RZ, R56.H1_H1 ;  /* 0x30000038ff387230 */ /* 0x000fe20000004100 */
[----:B------:R-:W0:Y:S02]  /*4710*/  MUFU.RSQ R63, R63 ;  /* 0x0000003f003f7308 */ /* 0x000e240000001400 */
[----:B0-----:R-:W-:Y:S01]  /*4720*/  FMUL.FTZ R66, R66, R63 ;  /* 0x0000003f42427220 */ /* 0x001fe20000410000 */
[----:B------:R-:W-:Y:S02]  /*4730*/  FMUL.FTZ R67, R63, R94 ;  /* 0x0000005e3f437220 */ /* 0x000fe40000410000 */
[----:B------:R-:W2:Y:S01]  /*4740*/  LDL.LU R94, [R1+0x18] ;  /* 0x00001800015e7983 */ /* 0x000ea20000300800 */
[----:B------:R-:W-:Y:S01]  /*4750*/  FFMA.FTZ R66, R66, R68, R2 ;  /* 0x0000004442427223 */ /* 0x000fe20000010002 */
[----:B------:R-:W-:Y:S02]  /*4760*/  FFMA.FTZ R67, R67, R58, R56 ;  /* 0x0000003a43437223 */ /* 0x000fe40000010038 */
[----:B------:R-:W3:Y:S03]  /*4770*/  LDL.LU R83, [R1+0x14] ;  /* 0x0000140001537983 */ /* 0x000ee60000300800 */
[----:B------:R-:W-:Y:S01]  /*4780*/  F2FP.F16.F32.PACK_AB R66, R67, R66 ;  /* 0x000000424342723e */ /* 0x000fe200000000ff */
[----:B------:R-:W3:Y:S03]  /*4790*/  LDL.LU R75, [R1+0x10] ;  /* 0x00001000014b7983 */ /* 0x000ee60000300800 */
[C---:B------:R-:W-:Y:S01]  /*47a0*/  PRMT R67, R66.reuse, 0x7610, R67 ;  /* 0x0000761042437816 */ /* 0x040fe20000000043 */
[----:B------:R-:W3:Y:S01]  /*47b0*/  LDL.LU R61, [R1+0xc] ;  /* 0x00000c00013d7983 */ /* 0x000ee20000300800 */
[----:B------:R-:W-:-:S03]  /*47c0*/  PRMT R66, R66, 0x7632, R66 ;  /* 0x0000763242427816 */ /* 0x000fc60000000042 */
[----:B------:R-:W-:Y:S04]  /*47d0*/  STG.E.U16 desc[UR6][R64.64], R67 ;  /* 0x0000004340007986 */ /* 0x000fe8000c101506 */
[----:B------:R-:W-:Y:S04]  /*47e0*/  STG.E.U16 desc[UR6][R64.64+0x2], R66 ;  /* 0x0000024240007986 */ /* 0x000fe8000c101506 */
[----:B----4-:R-:W0:Y:S04]  /*47f0*/  LDS.64 R66, [R69+UR4] ;  /* 0x0000000445427984 */ /* 0x010e280008000a00 */
[----:B------:R-:W4:Y:S04]  /*4800*/  LDL.LU R60, [R1+0x8] ;  /* 0x00000800013c7983 */ /* 0x000f280000300800 */
[----:B------:R-:W4:Y:S04]  /*4810*/  LDL.LU R23, [R1+0x4] ;  /* 0x0000040001177983 */ /* 0x000f280000300800 */
[----:B------:R-:W4:Y:S01]  /*4820*/  LDL.LU R3, [R1] ;  /* 0x0000000001037983 */ /* 0x000f220000300800 */
[----:B0-----:R-:W-:-:S06]  /*4830*/  FADD.FTZ R67, R67, UR5 ;  /* 0x0000000543437e21 */ /* 0x001fcc0008010000 */
[----:B------:R-:W0:Y:S01]  /*4840*/  MUFU.RSQ R67, R67 ;  /* 0x0000004300437308 */ /* 0x000e220000001400 */
[--C-:B------:R-:W-:Y:S01]  /*4850*/  FADD.FTZ R70, R0, -R66.reuse ;  /* 0x8000004200467221 */ /* 0x100fe20000010000 */
[----:B------:R-:W-:-:S03]  /*4860*/  FADD.FTZ R106, R106, -R66 ;  /* 0x800000426a6a7221 */ /* 0x000fc60000010000 */
[----:B0-----:R-:W-:Y:S01]  /*4870*/  FMUL.FTZ R71, R70, R67 ;  /* 0x0000004346477220 */ /* 0x001fe20000410000 */
[----:B------:R-:W-:Y:S02]  /*4880*/  FMUL.FTZ R70, R67, R106 ;  /* 0x0000006a43467220 */ /* 0x000fe40000410000 */
[----:B------:R-:W4:Y:S01]  /*4890*/  LDL.LU R106, [R1+0x1c] ;  /* 0x00001c00016a7983 */ /* 0x000f220000300800 */
[----:B------:R-:W-:Y:S02]  /*48a0*/  HADD2.F32 R69, -RZ, R59.H0_H0 ;  /* 0x2000003bff457230 */ /* 0x000fe40000004100 */
[----:B------:R-:W-:Y:S02]  /*48b0*/  HADD2.F32 R0, -RZ, R57.H0_H0 ;  /* 0x20000039ff007230 */ /* 0x000fe40000004100 */
[----:B------:R-:W-:Y:S02]  /*48c0*/  HADD2.F32 R59, -RZ, R59.H1_H1 ;  /* 0x3000003bff3b7230 */ /* 0x000fe40000004100 */
[----:B------:R-:W-:-:S02]  /*48d0*/  HADD2.F32 R57, -RZ, R57.H1_H1 ;  /* 0x30000039ff397230 */ /* 0x000fc40000004100 */
[----:B------:R-:W-:-:S03]  /*48e0*/  FFMA.FTZ R71, R71, R69, R0 ;  /* 0x0000004547477223 */ /* 0x000fc60000010000 */
[----:B------:R-:W-:-:S05]  /*48f0*/  FFMA.FTZ R70, R70, R59, R57 ;  /* 0x0000003b46467223 */ /* 0x000fca0000010039 */
[----:B------:R-:W-:-:S05]  /*4900*/  F2FP.F16.F32.PACK_AB R70, R70, R71 ;  /* 0x000000474646723e */ /* 0x000fca00000000ff */
[----:B------:R0:W-:Y:S02]  /*4910*/  STG.E.U16 desc[UR6][R64.64+0x4], R70 ;  /* 0x0000044640007986 */ /* 0x0001e4000c101506 */
[----:B0-----:R-:W-:-:S05]  /*4920*/  PRMT R70, R70, 0x7632, R70 ;  /* 0x0000763246467816 */ /* 0x001fca0000000046 */
[----:B------:R2:W-:Y:S01]  /*4930*/  STG.E.U16 desc[UR6][R64.64+0x6], R70 ;  /* 0x0000064640007986 */ /* 0x0005e2000c101506 */
[--C-:B------:R-:W-:Y:S01]  /*4940*/  FADD.FTZ R125, R125, -R62.reuse ;  /* 0x8000003e7d7d7221 */ /* 0x100fe20000010000 */
[--C-:B------:R-:W-:Y:S01]  /*4950*/  FADD.FTZ R123, R123, -R62.reuse ;  /* 0x8000003e7b7b7221 */ /* 0x100fe20000010000 */
[--C-:B------:R-:W-:Y:S02]  /*4960*/  FADD.FTZ R121, R121, -R62.reuse ;  /* 0x8000003e79797221 */ /* 0x100fe40000010000 */
        /* <DEDUP_REMOVED lines=14> */
[----:B------:R-:W-:Y:S01]  /*4a50*/  FADD.FTZ R107, R107, -R62 ;  /* 0x8000003e6b6b7221 */ /* 0x000fe20000010000 */
[----:B------:R-:W-:-:S03]  /*4a60*/  FMUL.FTZ R109, R63, R109 ;  /* 0x0000006d3f6d7220 */ /* 0x000fc60000410000 */
[----:B------:R-:W-:Y:S01]  /*4a70*/  FMUL.FTZ R107, R63, R107 ;  /* 0x0000006b3f6b7220 */ /* 0x000fe20000410000 */
[--C-:B--2---:R-:W-:Y:S01]  /*4a80*/  FADD.FTZ R65, R94, -R62.reuse ;  /* 0x8000003e5e417221 */ /* 0x104fe20000010000 */
[----:B---3--:R-:W-:-:S03]  /*4a90*/  FADD.FTZ R70, R83, -R62 ;  /* 0x8000003e53467221 */ /* 0x008fc60000010000 */
[----:B------:R-:W-:Y:S01]  /*4aa0*/  FMUL.FTZ R65, R63, R65 ;  /* 0x000000413f417220 */ /* 0x000fe20000410000 */
[--C-:B------:R-:W-:Y:S01]  /*4ab0*/  FADD.FTZ R71, R75, -R62.reuse ;  /* 0x8000003e4b477221 */ /* 0x100fe20000010000 */
[----:B------:R-:W-:Y:S01]  /*4ac0*/  FMUL.FTZ R70, R63, R70 ;  /* 0x000000463f467220 */ /* 0x000fe20000410000 */
[----:B------:R-:W-:Y:S02]  /*4ad0*/  FADD.FTZ R75, R61, -R62 ;  /* 0x8000003e3d4b7221 */ /* 0x000fe40000010000 */
[C---:B------:R-:W-:Y:S02]  /*4ae0*/  FMUL.FTZ R71, R63.reuse, R71 ;  /* 0x000000473f477220 */ /* 0x040fe40000410000 */
[----:B------:R-:W-:Y:S02]  /*4af0*/  FMUL.FTZ R75, R63, R75 ;  /* 0x0000004b3f4b7220 */ /* 0x000fe40000410000 */
[----:B------:R-:W-:Y:S01]  /*4b00*/  FFMA.FTZ R61, R68, R71, R2 ;  /* 0x00000047443d7223 */ /* 0x000fe20000010002 */
[----:B----4-:R-:W-:Y:S01]  /*4b10*/  FADD.FTZ R83, R60, -R62 ;  /* 0x8000003e3c537221 */ /* 0x010fe20000010000 */
[----:B------:R-:W-:Y:S01]  /*4b20*/  FFMA.FTZ R60, R68, R65, R2 ;  /* 0x00000041443c7223 */ /* 0x000fe20000010002 */
[----:B------:R-:W-:-:S02]  /*4b30*/  FADD.FTZ R94, R23, -R62 ;  /* 0x8000003e175e7221 */ /* 0x000fc40000010000 */
[C---:B------:R-:W-:Y:S02]  /*4b40*/  FMUL.FTZ R83, R63.reuse, R83 ;  /* 0x000000533f537220 */ /* 0x040fe40000410000 */
[----:B------:R0:W-:Y:S01]  /*4b50*/  STL [R1+0x120], R60 ;  /* 0x0001203c01007387 */ /* 0x0001e20000100800 */
[----:B------:R-:W-:Y:S01]  /*4b60*/  FMUL.FTZ R94, R63, R94 ;  /* 0x0000005e3f5e7220 */ /* 0x000fe20000410000 */
[----:B0-----:R-:W-:Y:S01]  /*4b70*/  FFMA.FTZ R60, R68, R75, R2 ;  /* 0x0000004b443c7223 */ /* 0x001fe20000010002 */
[--C-:B------:R-:W-:Y:S01]  /*4b80*/  FADD.FTZ R64, R106, -R62.reuse ;  /* 0x8000003e6a407221 */ /* 0x100fe20000010000 */
        /* <DEDUP_REMOVED lines=29> */
[----:B------:R-:W2:Y:S01]  /*4d60*/  LDL.LU R94, [R1+0x94] ;  /* 0x00009400015e7983 */ /* 0x000ea20000300800 */
[----:B0-----:R-:W-:-:S03]  /*4d70*/  FFMA.FTZ R3, R68, R107, R2 ;  /* 0x0000006b44037223 */ /* 0x001fc60000010002 */
[----:B------:R-:W-:Y:S01]  /*4d80*/  STL [R1+0x17c], R60 ;  /* 0x00017c3c01007387 */ /* 0x000fe20000100800 */
[----:B------:R-:W-:-:S03]  /*4d90*/  FMUL.FTZ R64, R63, R64 ;  /* 0x000000403f407220 */ /* 0x000fc60000410000 */
[----:B------:R-:W3:Y:S04]  /*4da0*/  LDL.LU R83, [R1+0x88] ;  /* 0x0000880001537983 */ /* 0x000ee80000300800 */
[----:B------:R0:W-:Y:S04]  /*4db0*/  STL [R1+0x174], R3 ;  /* 0x0001740301007387 */ /* 0x0001e80000100800 */
[----:B------:R-:W4:Y:S01]  /*4dc0*/  LDL.LU R75, [R1+0x7c] ;  /* 0x00007c00014b7983 */ /* 0x000f220000300800 */
[----:B------:R-:W-:-:S03]  /*4dd0*/  FFMA.FTZ R23, R68, R64, R2 ;  /* 0x0000004044177223 */ /* 0x000fc60000010002 */
[----:B------:R-:W4:Y:S04]  /*4de0*/  LDL.LU R71, [R1+0x74] ;  /* 0x0000740001477983 */ /* 0x000f280000300800 */
[----:B------:R-:W4:Y:S04]  /*4df0*/  LDL.LU R70, [R1+0x6c] ;  /* 0x00006c0001467983 */ /* 0x000f280000300800 */
[----:B------:R-:W4:Y:S04]  /*4e00*/  LDL.LU R64, [R1+0x64] ;  /* 0x0000640001407983 */ /* 0x000f280000300800 */
[----:B------:R-:W4:Y:S04]  /*4e10*/  LDL.LU R65, [R1+0x5c] ;  /* 0x00005c0001417983 */ /* 0x000f280000300800 */
[----:B-1----:R-:W4:Y:S01]  /*4e20*/  LDL.LU R61, [R1+0x54] ;  /* 0x00005400013d7983 */ /* 0x002f220000300800 */
[--C-:B------:R-:W-:Y:S01]  /*4e30*/  FADD.FTZ R96, R96, -R62.reuse ;  /* 0x8000003e60607221 */ /* 0x100fe20000010000 */
[--C-:B------:R-:W-:Y:S01]  /*4e40*/  FADD.FTZ R92, R92, -R62.reuse ;  /* 0x8000003e5c5c7221 */ /* 0x100fe20000010000 */
[----:B------:R-:W-:-:S02]  /*4e50*/  FADD.FTZ R90, R90, -R62 ;  /* 0x8000003e5a5a7221 */ /* 0x000fc40000010000 */
[C---:B------:R-:W-:Y:S01]  /*4e60*/  FMUL.FTZ R96, R63.reuse, R96 ;  /* 0x000000603f607220 */ /* 0x040fe20000410000 */
[C---:B------:R-:W-:Y:S01]  /*4e70*/  FMUL.FTZ R92, R63.reuse, R92 ;  /* 0x0000005c3f5c7220 */ /* 0x040fe20000410000 */
[----:B------:R-:W-:Y:S02]  /*4e80*/  FADD.FTZ R88, R88, -R62 ;  /* 0x8000003e58587221 */ /* 0x000fe40000010000 */
[----:B0-----:R-:W-:Y:S01]  /*4e90*/  FFMA.FTZ R3, R68, R96, R2 ;  /* 0x0000006044037223 */ /* 0x001fe20000010002 */
[C---:B------:R-:W-:Y:S01]  /*4ea0*/  FMUL.FTZ R90, R63.reuse, R90 ;  /* 0x0000005a3f5a7220 */ /* 0x040fe20000410000 */
[--C-:B------:R-:W-:Y:S01]  /*4eb0*/  FADD.FTZ R86, R86, -R62.reuse ;  /* 0x8000003e56567221 */ /* 0x100fe20000010000 */
[----:B------:R-:W-:Y:S01]  /*4ec0*/  FADD.FTZ R84, R84, -R62 ;  /* 0x8000003e54547221 */ /* 0x000fe20000010000 */
[C---:B------:R-:W-:Y:S01]  /*4ed0*/  FFMA.FTZ R92, R68.reuse, R92, R2 ;  /* 0x0000005c445c7223 */ /* 0x040fe20000010002 */
[----:B------:R0:W-:Y:S01]  /*4ee0*/  STL [R1+0x168], R3 ;  /* 0x0001680301007387 */ /* 0x0001e20000100800 */
[C---:B------:R-:W-:Y:S01]  /*4ef0*/  FMUL.FTZ R88, R63.reuse, R88 ;  /* 0x000000583f587220 */ /* 0x040fe20000410000 */
[----:B------:R-:W-:Y:S01]  /*4f00*/  FMUL.FTZ R86, R63, R86 ;  /* 0x000000563f567220 */ /* 0x000fe20000410000 */
[--C-:B------:R-:W-:Y:S01]  /*4f10*/  FADD.FTZ R81, R81, -R62.reuse ;  /* 0x8000003e51517221 */ /* 0x100fe20000010000 */
[----:B------:R-:W-:Y:S01]  /*4f20*/  FMUL.FTZ R84, R63, R84 ;  /* 0x000000543f547220 */ /* 0x000fe20000410000 */
[--C-:B------:R-:W-:Y:S01]  /*4f30*/  FADD.FTZ R79, R79, -R62.reuse ;  /* 0x8000003e4f4f7221 */ /* 0x100fe20000010000 */
[----:B------:R-:W-:Y:S01]  /*4f40*/  FADD.FTZ R77, R77, -R62 ;  /* 0x8000003e4d4d7221 */ /* 0x000fe20000010000 */
[C-C-:B0-----:R-:W-:Y:S01]  /*4f50*/  FFMA.FTZ R3, R68.reuse, R90, R2.reuse ;  /* 0x0000005a44037223 */ /* 0x141fe20000010002 */
[C-C-:B------:R-:W-:Y:S01]  /*4f60*/  FFMA.FTZ R60, R68.reuse, R88, R2.reuse ;  /* 0x00000058443c7223 */ /* 0x140fe20000010002 */
[----:B------:R-:W-:Y:S01]  /*4f70*/  STL [R1+0x164], R92 ;  /* 0x0001645c01007387 */ /* 0x000fe20000100800 */
[----:B------:R-:W-:Y:S01]  /*4f80*/  FFMA.FTZ R86, R68, R86, R2 ;  /* 0x0000005644567223 */ /* 0x000fe20000010002 */
[----:B------:R-:W-:-:S02]  /*4f90*/  FMUL.FTZ R81, R63, R81 ;  /* 0x000000513f517220 */ /* 0x000fc40000410000 */
[----:B------:R0:W-:Y:S01]  /*4fa0*/  STL [R1+0x160], R3 ;  /* 0x0001600301007387 */ /* 0x0001e20000100800 */
[C---:B------:R-:W-:Y:S01]  /*4fb0*/  FMUL.FTZ R79, R63.reuse, R79 ;  /* 0x0000004f3f4f7220 */ /* 0x040fe20000410000 */
[C---:B------:R-:W-:Y:S01]  /*4fc0*/  FMUL.FTZ R77, R63.reuse, R77 ;  /* 0x0000004d3f4d7220 */ /* 0x040fe20000410000 */
[--C-:B------:R-:W-:Y:S01]  /*4fd0*/  FADD.FTZ R24, R24, -R62.reuse ;  /* 0x8000003e18187221 */ /* 0x100fe20000010000 */
[----:B------:R1:W-:Y:S01]  /*4fe0*/  STL [R1+0x158], R60 ;  /* 0x0001583c01007387 */ /* 0x0003e20000100800 */
[----:B------:R-:W-:Y:S01]  /*4ff0*/  FADD.FTZ R28, R28, -R62 ;  /* 0x8000003e1c1c7221 */ /* 0x000fe20000010000 */
[----:B0-----:R-:W-:Y:S02]  /*5000*/  FFMA.FTZ R3, R68, R84, R2 ;  /* 0x0000005444037223 */ /* 0x001fe40000010002 */
[----:B------:R-:W-:Y:S01]  /*5010*/  STL [R1+0x154], R86 ;  /* 0x0001545601007387 */ /* 0x000fe20000100800 */
[----:B------:R-:W-:Y:S01]  /*5020*/  FADD.FTZ R26, R26, -R62 ;  /* 0x8000003e1a1a7221 */ /* 0x000fe20000010000 */
[C-C-:B------:R-:W-:Y:S01]  /*5030*/  FFMA.FTZ R79, R68.reuse, R79, R2.reuse ;  /* 0x0000004f444f7223 */ /* 0x140fe20000010002 */
[C-C-:B-1----:R-:W-:Y:S01]  /*5040*/  FFMA.FTZ R60, R68.reuse, R81, R2.reuse ;  /* 0x00000051443c7223 */ /* 0x142fe20000010002 */
[----:B------:R0:W-:Y:S01]  /*5050*/  STL [R1+0x14c], R3 ;  /* 0x00014c0301007387 */ /* 0x0001e20000100800 */
[C---:B------:R-:W-:Y:S01]  /*5060*/  FMUL.FTZ R24, R63.reuse, R24 ;  /* 0x000000183f187220 */ /* 0x040fe20000410000 */
[C---:B------:R-:W-:Y:S01]  /*5070*/  FMUL.FTZ R28, R63.reuse, R28 ;  /* 0x0000001c3f1c7220 */ /* 0x040fe20000410000 */
[----:B------:R-:W-:Y:S01]  /*5080*/  FMUL.FTZ R26, R63, R26 ;  /* 0x0000001a3f1a7220 */ /* 0x000fe20000410000 */
[----:B------:R1:W-:Y:S01]  /*5090*/  STL [R1+0x148], R60 ;  /* 0x0001483c01007387 */ /* 0x0003e20000100800 */
[----:B0-----:R-:W-:-:S03]  /*50a0*/  FFMA.FTZ R3, R68, R77, R2 ;  /* 0x0000004d44037223 */ /* 0x001fc60000010002 */
[----:B------:R-:W-:Y:S01]  /*50b0*/  STL [R1+0x144], R79 ;  /* 0x0001444f01007387 */ /* 0x000fe20000100800 */
[----:B------:R-:W-:Y:S01]  /*50c0*/  FADD.FTZ R30, R30, -R62 ;  /* 0x8000003e1e1e7221 */ /* 0x000fe20000010000 */
[C-C-:B-1----:R-:W-:Y:S02]  /*50d0*/  FFMA.FTZ R60, R68.reuse, R24, R2.reuse ;  /* 0x00000018443c7223 */ /* 0x142fe40000010002 */
[----:B------:R0:W-:Y:S01]  /*50e0*/  STL [R1+0x13c], R3 ;  /* 0x00013c0301007387 */ /* 0x0001e20000100800 */
[C-C-:B------:R-:W-:Y:S01]  /*50f0*/  FFMA.FTZ R24, R68.reuse, R26, R2.reuse ;  /* 0x0000001a44187223 */ /* 0x140fe20000010002 */
[----:B------:R-:W-:Y:S02]  /*5100*/  FMUL.FTZ R30, R63, R30 ;  /* 0x0000001e3f1e7220 */ /* 0x000fe40000410000 */
[----:B------:R1:W-:Y:S01]  /*5110*/  STL [R1+0x134], R60 ;  /* 0x0001343c01007387 */ /* 0x0003e20000100800 */
[----:B0-----:R-:W-:-:S05]  /*5120*/  FFMA.FTZ R3, R68, R28, R2 ;  /* 0x0000001c44037223 */ /* 0x001fca0000010002 */
[----:B------:R-:W-:Y:S01]  /*5130*/  STL [R1+0x264], R3 ;  /* 0x0002640301007387 */ /* 0x000fe20000100800 */
[----:B-1----:R-:W-:-:S03]  /*5140*/  FFMA.FTZ R60, R68, R30, R2 ;  /* 0x0000001e443c7223 */ /* 0x002fc60000010002 */
[----:B------:R3:W-:Y:S01]  /*5150*/  STL [R1+0x130], R24 ;  /* 0x0001301801007387 */ /* 0x0007e20000100800 */
        /* <DEDUP_REMOVED lines=23> */
[----:B------:R-:W-:Y:S01]  /*52d0*/  STL [R1+0x260], R60 ;  /* 0x0002603c01007387 */ /* 0x000fe20000100800 */
        /* <DEDUP_REMOVED lines=23> */
[--C-:B--2---:R-:W-:Y:S01]  /*5450*/  FADD.FTZ R2, R94, -R62.reuse ;  /* 0x8000003e5e027221 */ /* 0x104fe20000010000 */
[----:B---3--:R-:W-:-:S03]  /*5460*/  FADD.FTZ R24, R83, -R62 ;  /* 0x8000003e53187221 */ /* 0x008fc60000010000 */
[C---:B------:R-:W-:Y:S01]  /*5470*/  FMUL.FTZ R2, R63.reuse, R2 ;  /* 0x000000023f027220 */ /* 0x040fe20000410000 */
[----:B------:R-:W-:Y:S01]  /*5480*/  FMUL.FTZ R24, R63, R24 ;  /* 0x000000183f187220 */ /* 0x000fe20000410000 */
[--C-:B----4-:R-:W-:Y:S01]  /*5490*/  FADD.FTZ R26, R75, -R62.reuse ;  /* 0x8000003e4b1a7221 */ /* 0x110fe20000010000 */
[----:B------:R-:W-:-:S03]  /*54a0*/  FADD.FTZ R28, R71, -R62 ;  /* 0x8000003e471c7221 */ /* 0x000fc60000010000 */
[C---:B------:R-:W-:Y:S01]  /*54b0*/  FMUL.FTZ R26, R63.reuse, R26 ;  /* 0x0000001a3f1a7220 */ /* 0x040fe20000410000 */
[----:B------:R-:W-:Y:S01]  /*54c0*/  FFMA.FTZ R24, R58, R24, R56 ;  /* 0x000000183a187223 */ /* 0x000fe20000010038 */
[----:B------:R-:W-:Y:S01]  /*54d0*/  FADD.FTZ R30, R70, -R62 ;  /* 0x8000003e461e7221 */ /* 0x000fe20000010000 */
[C---:B------:R-:W-:Y:S01]  /*54e0*/  FMUL.FTZ R28, R63.reuse, R28 ;  /* 0x0000001c3f1c7220 */ /* 0x040fe20000410000 */
[----:B------:R-:W-:Y:S01]  /*54f0*/  FFMA.FTZ R3, R58, R26, R56 ;  /* 0x0000001a3a037223 */ /* 0x000fe20000010038 */
[--C-:B------:R-:W-:Y:S01]  /*5500*/  FADD.FTZ R64, R64, -R62.reuse ;  /* 0x8000003e40407221 */ /* 0x100fe20000010000 */
[----:B------:R-:W-:Y:S01]  /*5510*/  FMUL.FTZ R30, R63, R30 ;  /* 0x0000001e3f1e7220 */ /* 0x000fe20000410000 */
[--C-:B------:R-:W-:Y:S02]  /*5520*/  FADD.FTZ R65, R65, -R62.reuse ;  /* 0x8000003e41417221 */ /* 0x100fe40000010000 */
[----:B------:R-:W-:Y:S01]  /*5530*/  FMUL.FTZ R64, R63, R64 ;  /* 0x000000403f407220 */ /* 0x000fe20000410000 */
[----:B------:R-:W-:Y:S01]  /*5540*/  FADD.FTZ R68, R61, -R62 ;  /* 0x8000003e3d447221 */ /* 0x000fe20000010000 */
[C-C-:B------:R-:W-:Y:S01]  /*5550*/  FFMA.FTZ R62, R58.reuse, R2, R56.reuse ;  /* 0x000000023a3e7223 */ /* 0x140fe20000010038 */
[----:B------:R-:W-:Y:S01]  /*5560*/  FFMA.FTZ R2, R58, R28, R56 ;  /* 0x0000001c3a027223 */ /* 0x000fe20000010038 */
[----:B------:R0:W-:Y:S01]  /*5570*/  STL [R1+0x8], R24 ;  /* 0x0000081801007387 */ /* 0x0001e20000100800 */
[C---:B------:R-:W-:Y:S01]  /*5580*/  FMUL.FTZ R65, R63.reuse, R65 ;  /* 0x000000413f417220 */ /* 0x040fe20000410000 */
[----:B------:R-:W-:-:S02]  /*5590*/  FMUL.FTZ R68, R63, R68 ;  /* 0x000000443f447220 */ /* 0x000fc40000410000 */
        /* <DEDUP_REMOVED lines=8> */
[----:B------:R1:W-:Y:S04]  /*5620*/  STL [R1+0x104], R2 ;  /* 0x0001040201007387 */ /* 0x0003e80000100800 */
[----:B------:R2:W-:Y:S01]  /*5630*/  STL [R1+0x114], R24 ;  /* 0x0001141801007387 */ /* 0x0005e20000100800 */
[C-C-:B0-----:R-:W-:Y:S01]  /*5640*/  FFMA.FTZ R3, R58.reuse, R124, R56.reuse ;  /* 0x0000007c3a037223 */ /* 0x141fe20000010038 */
[----:B-1----:R-:W-:-:S04]  /*5650*/  FFMA.FTZ R2, R58, R122, R56 ;  /* 0x0000007a3a027223 */ /* 0x002fc80000010038 */
[----:B------:R0:W-:Y:S01]  /*5660*/  STL [R1+0x118], R3 ;  /* 0x0001180301007387 */ /* 0x0001e20000100800 */
[----:B--2---:R-:W-:-:S03]  /*5670*/  FFMA.FTZ R24, R58, R120, R56 ;  /* 0x000000783a187223 */ /* 0x004fc60000010038 */
[----:B------:R1:W-:Y:S01]  /*5680*/  STL [R1+0x110], R2 ;  /* 0x0001100201007387 */ /* 0x0003e20000100800 */
[----:B0-----:R-:W-:-:S03]  /*5690*/  FFMA.FTZ R3, R58, R118, R56 ;  /* 0x000000763a037223 */ /* 0x001fc60000010038 */
[----:B-1----:R-:W2:Y:S04]  /*56a0*/  LDL.LU R2, [R1+0x98] ;  /* 0x0000980001027983 */ /* 0x002ea80000300800 */
[----:B------:R0:W-:Y:S04]  /*56b0*/  STL [R1+0x10c], R24 ;  /* 0x00010c1801007387 */ /* 0x0001e80000100800 */
[----:B0-----:R-:W3:Y:S04]  /*56c0*/  LDL.LU R24, [R1+0x8c] ;  /* 0x00008c0001187983 */ /* 0x001ee80000300800 */
[----:B------:R0:W-:Y:S04]  /*56d0*/  STL [R1+0x108], R3 ;  /* 0x0001080301007387 */ /* 0x0001e80000100800 */
        /* <DEDUP_REMOVED lines=8> */
[C-C-:B0-----:R-:W-:Y:S01]  /*5760*/  FFMA.FTZ R3, R58.reuse, R114, R56.reuse ;  /* 0x000000723a037223 */ /* 0x141fe20000010038 */
[----:B------:R-:W-:-:S03]  /*5770*/  FFMA.FTZ R60, R58, R112, R56 ;  /* 0x000000703a3c7223 */ /* 0x000fc60000010038 */
[----:B------:R0:W-:Y:S04]  /*5780*/  STL [R1+0x100], R61 ;  /* 0x0001003d01007387 */ /* 0x0001e80000100800 */
[----:B------:R1:W-:Y:S04]  /*5790*/  STL [R1+0xf8], R3 ;  /* 0x0000f80301007387 */ /* 0x0003e80000100800 */
[----:B------:R1:W-:Y:S01]  /*57a0*/  STL [R1+0xf4], R60 ;  /* 0x0000f43c01007387 */ /* 0x0003e20000100800 */
[C-C-:B0-----:R-:W-:Y:S01]  /*57b0*/  FFMA.FTZ R61, R58.reuse, R110, R56.reuse ;  /* 0x0000006e3a3d7223 */ /* 0x141fe20000010038 */
[----:B-1----:R-:W-:-:S04]  /*57c0*/  FFMA.FTZ R3, R58, R108, R56 ;  /* 0x0000006c3a037223 */ /* 0x002fc80000010038 */
[----:B------:R0:W-:Y:S01]  /*57d0*/  STL [R1+0xf0], R61 ;  /* 0x0000f03d01007387 */ /* 0x0001e20000100800 */
[----:B------:R-:W-:-:S03]  /*57e0*/  FFMA.FTZ R60, R58, R97, R56 ;  /* 0x000000613a3c7223 */ /* 0x000fc60000010038 */
        /* <DEDUP_REMOVED lines=18> */
[----:B------:R1:W-:Y:S01]  /*5910*/  STL [R1+0x5c], R3 ;  /* 0x00005c0301007387 */ /* 0x0003e20000100800 */
[----:B------:R-:W-:Y:S01]  /*5920*/  FADD.FTZ R105, R105, -R66 ;  /* 0x8000004269697221 */ /* 0x000fe20000010000 */
[C-C-:B------:R-:W-:Y:S02]  /*5930*/  FFMA.FTZ R25, R58.reuse, R25, R56.reuse ;  /* 0x000000193a197223 */ /* 0x140fe40000010038 */
[----:B------:R1:W-:Y:S01]  /*5940*/  STL [R1+0x54], R60 ;  /* 0x0000543c01007387 */ /* 0x0003e20000100800 */
[----:B------:R-:W-:Y:S01]  /*5950*/  FMUL.FTZ R119, R67, R105 ;  /* 0x0000006943777220 */ /* 0x000fe20000410000 */
[C-C-:B0-----:R-:W-:Y:S01]  /*5960*/  FFMA.FTZ R61, R58.reuse, R31, R56.reuse ;  /* 0x0000001f3a3d7223 */ /* 0x141fe20000010038 */
[C-C-:B-1----:R-:W-:Y:S01]  /*5970*/  FFMA.FTZ R3, R58.reuse, R27, R56.reuse ;  /* 0x0000001b3a037223 */ /* 0x142fe20000010038 */
[----:B------:R-:W-:-:S04]  /*5980*/  FFMA.FTZ R60, R58, R29, R56 ;  /* 0x0000001d3a3c7223 */ /* 0x000fc80000010038 */
[----:B------:R-:W-:Y:S04]  /*5990*/  STL [R1+0x268], R3 ;  /* 0x0002680301007387 */ /* 0x000fe80000100800 */
[----:B------:R0:W-:Y:S04]  /*59a0*/  STL [R1+0x1c], R25 ;  /* 0x00001c1901007387 */ /* 0x0001e80000100800 */
[----:B------:R-:W-:Y:S04]  /*59b0*/  STL [R1+0x26c], R60 ;  /* 0x00026c3c01007387 */ /* 0x000fe80000100800 */
[----:B------:R1:W-:Y:S01]  /*59c0*/  STL [R1+0x270], R61 ;  /* 0x0002703d01007387 */ /* 0x0003e20000100800 */
[----:B--2---:R-:W-:-:S04]  /*59d0*/  FADD.FTZ R2, R2, -R66 ;  /* 0x8000004202027221 */ /* 0x004fc80000010000 */
[----:B------:R-:W-:Y:S01]  /*59e0*/  FMUL.FTZ R2, R67, R2 ;  /* 0x0000000243027220 */ /* 0x000fe20000410000 */
[----:B---3--:R-:W-:-:S03]  /*59f0*/  FADD.FTZ R24, R24, -R66 ;  /* 0x8000004218187221 */ /* 0x008fc60000010000 */
[----:B------:R-:W-:Y:S01]  /*5a00*/  FFMA.FTZ R105, R69, R2, R0 ;  /* 0x0000000245697223 */ /* 0x000fe20000010000 */
[----:B------:R-:W-:-:S04]  /*5a10*/  FMUL.FTZ R24, R67, R24 ;  /* 0x0000001843187220 */ /* 0x000fc80000410000 */
[----:B------:R-:W-:Y:S01]  /*5a20*/  FFMA.FTZ R2, R69, R24, R0 ;  /* 0x0000001845027223 */ /* 0x000fe20000010000 */
[--C-:B----4-:R-:W-:Y:S02]  /*5a30*/  FADD.FTZ R27, R65, -R66.reuse ;  /* 0x80000042411b7221 */ /* 0x110fe40000010000 */
[----:B------:R-:W2:Y:S04]  /*5a40*/  LDL.LU R65, [R1+0xd4] ;  /* 0x0000d40001417983 */ /* 0x000ea80000300800 */
[----:B------:R-:W3:Y:S04]  /*5a50*/  LDL.LU R81, [R1+0xd0] ;  /* 0x0000d00001517983 */ /* 0x000ee80000300800 */
[----:B------:R4:W-:Y:S04]  /*5a60*/  STL [R1], R2 ;  /* 0x0000000201007387 */ /* 0x0009e80000100800 */
[----:B------:R-:W3:Y:S04]  /*5a70*/  LDL.LU R80, [R1+0xcc] ;  /* 0x0000cc0001507983 */ /* 0x000ee80000300800 */
[----:B------:R-:W3:Y:S04]  /*5a80*/  LDL.LU R79, [R1+0xc8] ;  /* 0x0000c800014f7983 */ /* 0x000ee80000300800 */
[----:B------:R-:W3:Y:S01]  /*5a90*/  LDL.LU R78, [R1+0xc4] ;  /* 0x0000c400014e7983 */ /* 0x000ee20000300800 */
[----:B------:R-:W-:-:S03]  /*5aa0*/  FADD.FTZ R29, R64, -R66 ;  /* 0x80000042401d7221 */ /* 0x000fc60000010000 */
[----:B------:R-:W3:Y:S04]  /*5ab0*/  LDL.LU R77, [R1+0xc0] ;  /* 0x0000c000014d7983 */ /* 0x000ee80000300800 */
[----:B------:R-:W3:Y:S01]  /*5ac0*/  LDL.LU R76, [R1+0xbc] ;  /* 0x0000bc00014c7983 */ /* 0x000ee20000300800 */
[----:B------:R-:W-:-:S03]  /*5ad0*/  FADD.FTZ R31, R63, -R66 ;  /* 0x800000423f1f7221 */ /* 0x000fc60000010000 */
[----:B------:R-:W2:Y:S01]  /*5ae0*/  LDL.LU R75, [R1+0xb8] ;  /* 0x0000b800014b7983 */ /* 0x000ea20000300800 */
[----:B0-----:R-:W-:-:S03]  /*5af0*/  FADD.FTZ R25, R68, -R66 ;  /* 0x8000004244197221 */ /* 0x001fc60000010000 */
[----:B------:R-:W3:Y:S04]  /*5b00*/  LDL.LU R71, [R1+0xb4] ;  /* 0x0000b40001477983 */ /* 0x000ee80000300800 */
[----:B------:R-:W3:Y:S04]  /*5b10*/  LDL.LU R64, [R1+0xb0] ;  /* 0x0000b00001407983 */ /* 0x000ee80000300800 */
[----:B------:R-:W3:Y:S04]  /*5b20*/  LDL.LU R70, [R1+0xac] ;  /* 0x0000ac0001467983 */ /* 0x000ee80000300800 */
[----:B------:R-:W3:Y:S04]  /*5b30*/  LDL.LU R63, [R1+0xa8] ;  /* 0x0000a800013f7983 */ /* 0x000ee80000300800 */
[----:B------:R-:W3:Y:S04]  /*5b40*/  LDL.LU R68, [R1+0xa4] ;  /* 0x0000a40001447983 */ /* 0x000ee80000300800 */
[----:B------:R-:W3:Y:S04]  /*5b50*/  LDL.LU R58, [R1+0xa0] ;  /* 0x0000a000013a7983 */ /* 0x000ee80000300800 */
[----:B-1----:R-:W3:Y:S04]  /*5b60*/  LDL.LU R61, [R1+0x9c] ;  /* 0x00009c00013d7983 */ /* 0x002ee80000300800 */
[----:B------:R-:W3:Y:S04]  /*5b70*/  LDL.LU R56, [R1+0x90] ;  /* 0x0000900001387983 */ /* 0x000ee80000300800 */
[----:B------:R-:W3:Y:S01]  /*5b80*/  LDL.LU R60, [R1+0x84] ;  /* 0x00008400013c7983 */ /* 0x000ee20000300800 */
[--C-:B------:R-:W-:Y:S01]  /*5b90*/  FADD.FTZ R26, R26, -R66.reuse ;  /* 0x800000421a1a7221 */ /* 0x100fe20000010000 */
[--C-:B------:R-:W-:Y:S01]  /*5ba0*/  FADD.FTZ R28, R28, -R66.reuse ;  /* 0x800000421c1c7221 */ /* 0x100fe20000010000 */
[C---:B------:R-:W-:Y:S01]  /*5bb0*/  FMUL.FTZ R25, R67.reuse, R25 ;  /* 0x0000001943197220 */ /* 0x040fe20000410000 */
[----:B------:R-:W-:Y:S01]  /*5bc0*/  FADD.FTZ R30, R30, -R66 ;  /* 0x800000421e1e7221 */ /* 0x000fe20000010000 */
[C---:B------:R-:W-:Y:S01]  /*5bd0*/  FMUL.FTZ R26, R67.reuse, R26 ;  /* 0x0000001a431a7220 */ /* 0x040fe20000410000 */
[C---:B------:R-:W-:Y:S01]  /*5be0*/  FMUL.FTZ R27, R67.reuse, R27 ;  /* 0x0000001b431b7220 */ /* 0x040fe20000410000 */
[----:B------:R-:W-:Y:S01]  /*5bf0*/  FMUL.FTZ R28, R67, R28 ;  /* 0x0000001c431c7220 */ /* 0x000fe20000410000 */
[----:B------:R-:W-:Y:S01]  /*5c00*/  FFMA.FTZ R3, R69, R25, R0 ;  /* 0x0000001945037223 */ /* 0x000fe20000010000 */
[----:B------:R-:W-:Y:S01]  /*5c10*/  FMUL.FTZ R29, R67, R29 ;  /* 0x0000001d431d7220 */ /* 0x000fe20000410000 */
[----:B------:R-:W-:Y:S01]  /*5c20*/  FADD.FTZ R47, R47, -R66 ;  /* 0x800000422f2f7221 */ /* 0x000fe20000010000 */
[----:B------:R-:W-:Y:S01]  /*5c30*/  FMUL.FTZ R30, R67, R30 ;  /* 0x0000001e431e7220 */ /* 0x000fe20000410000 */
[C-C-:B------:R-:W-:Y:S01]  /*5c40*/  FFMA.FTZ R125, R69.reuse, R26, R0.reuse ;  /* 0x0000001a457d7223 */ /* 0x140fe20000010000 */
[C-C-:B------:R-:W-:Y:S01]  /*5c50*/  FFMA.FTZ R124, R69.reuse, R27, R0.reuse ;  /* 0x0000001b457c7223 */ /* 0x140fe20000010000 */
[C-C-:B------:R-:W-:Y:S01]  /*5c60*/  FFMA.FTZ R123, R69.reuse, R28, R0.reuse ;  /* 0x0000001c457b7223 */ /* 0x140fe20000010000 */
[----:B------:R-:W-:Y:S01]  /*5c70*/  STL [R1+0x274], R3 ;  /* 0x0002740301007387 */ /* 0x000fe20000100800 */
[--C-:B------:R-:W-:Y:S01]  /*5c80*/  FFMA.FTZ R122, R69, R29, R0.reuse ;  /* 0x0000001d457a7223 */ /* 0x100fe20000010000 */
[----:B------:R-:W-:Y:S01]  /*5c90*/  FMUL.FTZ R47, R67, R47 ;  /* 0x0000002f432f7220 */ /* 0x000fe20000410000 */
[----:B------:R-:W-:Y:S01]  /*5ca0*/  FFMA.FTZ R121, R69, R30, R0 ;  /* 0x0000001e45797223 */ /* 0x000fe20000010000 */
[----:B------:R0:W-:Y:S01]  /*5cb0*/  STL [R1+0x280], R3 ;  /* 0x0002800301007387 */ /* 0x0001e20000100800 */
[--C-:B------:R-:W-:Y:S01]  /*5cc0*/  FADD.FTZ R49, R49, -R66.reuse ;  /* 0x8000004231317221 */ /* 0x100fe20000010000 */
[--C-:B------:R-:W-:Y:S01]  /*5cd0*/  FADD.FTZ R104, R104, -R66.reuse ;  /* 0x8000004268687221 */ /* 0x100fe20000010000 */
[--C-:B------:R-:W-:Y:S01]  /*5ce0*/  FADD.FTZ R103, R103, -R66.reuse ;  /* 0x8000004267677221 */ /* 0x100fe20000010000 */
[----:B------:R-:W-:Y:S01]  /*5cf0*/  STL [R1+0x278], R125 ;  /* 0x0002787d01007387 */ /* 0x000fe20000100800 */
        /* <DEDUP_REMOVED lines=17> */
[----:B------:R-:W-:Y:S01]  /*5e10*/  STL [R1+0x27c], R124 ;  /* 0x00027c7c01007387 */ /* 0x000fe20000100800 */
[----:B------:R-:W-:Y:S01]  /*5e20*/  FFMA.FTZ R27, R69, R47, R0 ;  /* 0x0000002f451b7223 */ /* 0x000fe20000010000 */
[----:B------:R-:W-:-:S02]  /*5e30*/  FMUL.FTZ R49, R67, R49 ;  /* 0x0000003143317220 */ /* 0x000fc40000410000 */
[----:B------:R1:W-:Y:S01]  /*5e40*/  STL [R1+0x284], R123 ;  /* 0x0002847b01007387 */ /* 0x0003e20000100800 */
[C---:B------:R-:W-:Y:S01]  /*5e50*/  FMUL.FTZ R31, R67.reuse, R31 ;  /* 0x0000001f431f7220 */ /* 0x040fe20000410000 */
[C---:B------:R-:W-:Y:S02]  /*5e60*/  FMUL.FTZ R104, R67.reuse, R104 ;  /* 0x0000006843687220 */ /* 0x040fe40000410000 */
[----:B------:R-:W-:Y:S01]  /*5e70*/  STL [R1+0x288], R122 ;  /* 0x0002887a01007387 */ /* 0x000fe20000100800 */
[C---:B------:R-:W-:Y:S01]  /*5e80*/  FMUL.FTZ R103, R67.reuse, R103 ;  /* 0x0000006743677220 */ /* 0x040fe20000410000 */
[C---:B------:R-:W-:Y:S01]  /*5e90*/  FMUL.FTZ R102, R67.reuse, R102 ;  /* 0x0000006643667220 */ /* 0x040fe20000410000 */
[C---:B------:R-:W-:Y:S01]  /*5ea0*/  FMUL.FTZ R101, R67.reuse, R101 ;  /* 0x0000006543657220 */ /* 0x040fe20000410000 */
[----:B------:R1:W-:Y:S01]  /*5eb0*/  STL [R1+0x28c], R121 ;  /* 0x00028c7901007387 */ /* 0x0003e20000100800 */
        /* <DEDUP_REMOVED lines=35> */
[C-C-:B----4-:R-:W-:Y:S01]  /*60f0*/  FFMA.FTZ R2, R69.reuse, R55, R0.reuse ;  /* 0x0000003745027223 */ /* 0x150fe20000010000 */
[----:B------:R-:W-:Y:S01]  /*6100*/  FFMA.FTZ R0, R69, R73, R0 ;  /* 0x0000004945007223 */ /* 0x000fe20000010000 */
[--C-:B--2---:R-:W-:Y:S01]  /*6110*/  FADD.FTZ R96, R75, -R66.reuse ;  /* 0x800000424b607221 */ /* 0x104fe20000010000 */
[--C-:B---3--:R-:W-:Y:S01]  /*6120*/  FADD.FTZ R49, R70, -R66.reuse ;  /* 0x8000004246317221 */ /* 0x108fe20000010000 */
[----:B------:R-:W-:-:S02]  /*6130*/  FADD.FTZ R47, R68, -R66 ;  /* 0x80000042442f7221 */ /* 0x000fc40000010000 */
[----:B------:R-:W2:Y:S04]  /*6140*/  LDL.LU R68, [R1+0x170] ;  /* 0x0001700001447983 */ /* 0x000ea80000300800 */
[----:B------:R-:W3:Y:S04]  /*6150*/  LDL.LU R70, [R1+0x178] ;  /* 0x0001780001467983 */ /* 0x000ee80000300800 */
[----:B------:R-:W4:Y:S04]  /*6160*/  LDL.LU R73, [R1+0x180] ;  /* 0x0001800001497983 */ /* 0x000f280000300800 */
[----:B------:R-:W4:Y:S01]  /*6170*/  LDL.LU R75, [R1+0x188] ;  /* 0x00018800014b7983 */ /* 0x000f220000300800 */
[----:B------:R-:W-:-:S03]  /*6180*/  FADD.FTZ R43, R60, -R66 ;  /* 0x800000423c2b7221 */ /* 0x000fc60000010000 */
[----:B------:R-:W4:Y:S01]  /*6190*/  LDL.LU R60, [R1+0x18c] ;  /* 0x00018c00013c7983 */ /* 0x000f220000300800 */
[----:B------:R-:W-:-:S03]  /*61a0*/  FADD.FTZ R45, R61, -R66 ;  /* 0x800000423d2d7221 */ /* 0x000fc60000010000 */
[----:B0-----:R-:W4:Y:S04]  /*61b0*/  LDL.LU R3, [R1+0x190] ;  /* 0x0001900001037983 */ /* 0x001f280000300800 */
        /* <DEDUP_REMOVED lines=27> */
[----:B------:R-:W-:Y:S01]  /*6370*/  F2FP.F16.F32.PACK_AB R104, R62, R23 ;  /* 0x000000173e68723e */ /* 0x000fe200000000ff */
        /* <DEDUP_REMOVED lines=35> */
[----:B------:R-:W-:-:S03]  /*65b0*/  LEA R54, P1, R4, UR10, 0x1 ;  /* 0x0000000a04367c11 */ /* 0x000fc6000f8208ff */
[----:B------:R-:W4:Y:S01]  /*65c0*/  LDL.LU R66, [R1+0x1ac] ;  /* 0x0001ac0001427983 */ /* 0x000f220000300800 */
[----:B------:R-:W-:-:S03]  /*65d0*/  F2FP.F16.F32.PACK_AB R105, R52, R105 ;  /* 0x000000693469723e */ /* 0x000fc600000000ff */
[----:B------:R-:W4:Y:S01]  /*65e0*/  LDL.LU R69, [R1+0x1b4] ;  /* 0x0001b40001457983 */ /* 0x000f220000300800 */
        /* <DEDUP_REMOVED lines=32> */
[----:B------:R-:W2:Y:S01]  /*67f0*/  LDL.LU R68, [R1+0x1b8] ;  /* 0x0001b80001447983 */ /* 0x000ea20000300800 */
[----:B------:R-:W-:-:S03]  /*6800*/  LEA R4, P1, R6, UR10, 0x1 ;  /* 0x0000000a06047c11 */ /* 0x000fc6000f8208ff */
[----:B------:R-:W2:Y:S01]  /*6810*/  LDL.LU R71, [R1+0x1bc] ;  /* 0x0001bc0001477983 */ /* 0x000ea20000300800 */
[----:B---3--:R-:W-:Y:S02]  /*6820*/  LEA.HI.X R53, R5, UR11, R70, 0x1, P2 ;  /* 0x0000000b05357c11 */ /* 0x008fe400090f0c46 */
[C---:B------:R-:W-:Y:S01]  /*6830*/  LEA R56, P2, R7.reuse, UR10, 0x1 ;  /* 0x0000000a07387c11 */ /* 0x040fe2000f8408ff */
[----:B------:R-:W3:Y:S01]  /*6840*/  LDL.LU R70, [R1+0x1c4] ;  /* 0x0001c40001467983 */ /* 0x000ee20000300800 */
[----:B----4-:R-:W-:Y:S02]  /*6850*/  LEA.HI.X R5, R6, UR11, R73, 0x1, P1 ;  /* 0x0000000b06057c11 */ /* 0x010fe400088f0c49 */
[C---:B------:R-:W-:Y:S01]  /*6860*/  LEA R6, P1, R8.reuse, UR10, 0x1 ;  /* 0x0000000a08067c11 */ /* 0x040fe2000f8208ff */
[----:B------:R-:W4:Y:S01]  /*6870*/  LDL.LU R73, [R1+0x1c8] ;  /* 0x0001c80001497983 */ /* 0x000f220000300800 */
[----:B------:R-:W-:Y:S02]  /*6880*/  LEA.HI.X R57, R7, UR11, R75, 0x1, P2 ;  /* 0x0000000b07397c11 */ /* 0x000fe400090f0c4b */
[----:B------:R-:W-:Y:S01]  /*6890*/  LEA R58, P2, R9, UR10, 0x1 ;  /* 0x0000000a093a7c11 */ /* 0x000fe2000f8408ff */
[----:B------:R-:W4:Y:S01]  /*68a0*/  LDL.LU R72, [R1+0x1cc] ;  /* 0x0001cc0001487983 */ /* 0x000f220000300800 */
[----:B------:R-:W-:-:S02]  /*68b0*/  LEA.HI.X R7, R8, UR11, R60, 0x1, P1 ;  /* 0x0000000b08077c11 */ /* 0x000fc400088f0c3c */
[----:B------:R-:W-:Y:S01]  /*68c0*/  LEA R8, P1, R10, UR10, 0x1 ;  /* 0x0000000a0a087c11 */ /* 0x000fe2000f8208ff */
[----:B------:R-:W4:Y:S01]  /*68d0*/  LDL.LU R74, [R1+0x1d0] ;  /* 0x0001d000014a7983 */ /* 0x000f220000300800 */
[----:B------:R-:W-:-:S03]  /*68e0*/  LEA.HI.X R59, R9, UR11, R3, 0x1, P2 ;  /* 0x0000000b093b7c11 */ /* 0x000fc600090f0c03 */
[----:B------:R-:W4:Y:S01]  /*68f0*/  LDL.LU R60, [R1+0x1d4] ;  /* 0x0001d400013c7983 */ /* 0x000f220000300800 */
[----:B------:R-:W-:-:S03]  /*6900*/  LEA.HI.X R9, R10, UR11, R61, 0x1, P1 ;  /* 0x0000000b0a097c11 */ /* 0x000fc600088f0c3d */
[----:B------:R-:W4:Y:S04]  /*6910*/  LDL.LU R3, [R1+0x1d8] ;  /* 0x0001d80001037983 */ /* 0x000f280000300800 */
[----:B------:R-:W4:Y:S04]  /*6920*/  LDL.LU R76, [R1+0x1dc] ;  /* 0x0001dc00014c7983 */ /* 0x000f280000300800 */
[----:B------:R-:W4:Y:S04]  /*6930*/  LDL.LU R61, [R1+0x24] ;  /* 0x00002400013d7983 */ /* 0x000f280000300800 */
[----:B------:R-:W4:Y:S01]  /*6940*/  LDL.LU R78, [R1+0x1e0] ;  /* 0x0001e000014e7983 */ /* 0x000f220000300800 */
[----:B------:R-:W-:-:S02]  /*6950*/  LEA R62, P2, R11, UR10, 0x1 ;  /* 0x0000000a0b3e7c11 */ /* 0x000fc4000f8408ff */
[C---:B------:R-:W-:Y:S01]  /*6960*/  LEA R10, P1, R12.reuse, UR10, 0x1 ;  /* 0x0000000a0c0a7c11 */ /* 0x040fe2000f8208ff */
[----:B------:R-:W4:Y:S04]  /*6970*/  LDL.LU R80, [R1+0x28] ;  /* 0x0000280001507983 */ /* 0x000f280000300800 */
[----:B------:R-:W4:Y:S01]  /*6980*/  LDL.LU R81, [R1+0x1e4] ;  /* 0x0001e40001517983 */ /* 0x000f220000300800 */
[----:B------:R-:W-:Y:S02]  /*6990*/  LEA.HI.X R63, R11, UR11, R64, 0x1, P2 ;  /* 0x0000000b0b3f7c11 */ /* 0x000fe400090f0c40 */
[----:B------:R-:W-:Y:S02]  /*69a0*/  LEA R64, P2, R13, UR10, 0x1 ;  /* 0x0000000a0d407c11 */ /* 0x000fe4000f8408ff */
[----:B------:R-:W-:-:S02]  /*69b0*/  LEA.HI.X R11, R12, UR11, R67, 0x1, P1 ;  /* 0x0000000b0c0b7c11 */ /* 0x000fc400088f0c43 */
[C---:B------:R-:W-:Y:S02]  /*69c0*/  LEA R12, P1, R14.reuse, UR10, 0x1 ;  /* 0x0000000a0e0c7c11 */ /* 0x040fe4000f8208ff */
[----:B------:R-:W-:Y:S02]  /*69d0*/  LEA.HI.X R65, R13, UR11, R66, 0x1, P2 ;  /* 0x0000000b0d417c11 */ /* 0x000fe400090f0c42 */
[C---:B------:R-:W-:Y:S02]  /*69e0*/  LEA R66, P2, R15.reuse, UR10, 0x1 ;  /* 0x0000000a0f427c11 */ /* 0x040fe4000f8408ff */
[----:B------:R-:W-:Y:S02]  /*69f0*/  LEA.HI.X R13, R14, UR11, R69, 0x1, P1 ;  /* 0x0000000b0e0d7c11 */ /* 0x000fe400088f0c45 */
[----:B------:R-:W-:Y:S02]  /*6a00*/  LEA R14, P1, R16, UR10, 0x1 ;  /* 0x0000000a100e7c11 */ /* 0x000fe4000f8208ff */
[----:B--2---:R-:W-:-:S02]  /*6a10*/  LEA.HI.X R67, R15, UR11, R68, 0x1, P2 ;  /* 0x0000000b0f437c11 */ /* 0x004fc400090f0c44 */
[C---:B------:R-:W-:Y:S02]  /*6a20*/  LEA R68, P2, R17.reuse, UR10, 0x1 ;  /* 0x0000000a11447c11 */ /* 0x040fe4000f8408ff */
[----:B------:R-:W-:Y:S02]  /*6a30*/  LEA.HI.X R15, R16, UR11, R71, 0x1, P1 ;  /* 0x0000000b100f7c11 */ /* 0x000fe400088f0c47 */
[C---:B------:R-:W-:Y:S02]  /*6a40*/  LEA R16, P1, R18.reuse, UR10, 0x1 ;  /* 0x0000000a12107c11 */ /* 0x040fe4000f8208ff */
[----:B---3--:R-:W-:Y:S02]  /*6a50*/  LEA.HI.X R69, R17, UR11, R70, 0x1, P2 ;  /* 0x0000000b11457c11 */ /* 0x008fe400090f0c46 */
[----:B------:R-:W-:Y:S02]  /*6a60*/  LEA R70, P2, R19, UR10, 0x1 ;  /* 0x0000000a13467c11 */ /* 0x000fe4000f8408ff */
[----:B----4-:R-:W-:-:S02]  /*6a70*/  LEA.HI.X R17, R18, UR11, R73, 0x1, P1 ;  /* 0x0000000b12117c11 */ /* 0x010fc400088f0c49 */
[C---:B------:R-:W-:Y:S02]  /*6a80*/  LEA R18, P1, R20.reuse, UR10, 0x1 ;  /* 0x0000000a14127c11 */ /* 0x040fe4000f8208ff */
[----:B------:R-:W-:Y:S02]  /*6a90*/  LEA.HI.X R71, R19, UR11, R72, 0x1, P2 ;  /* 0x0000000b13477c11 */ /* 0x000fe400090f0c48 */
[C---:B------:R-:W-:Y:S02]  /*6aa0*/  LEA R72, P2, R21.reuse, UR10, 0x1 ;  /* 0x0000000a15487c11 */ /* 0x040fe4000f8408ff */
[----:B------:R-:W-:Y:S02]  /*6ab0*/  LEA.HI.X R19, R20, UR11, R74, 0x1, P1 ;  /* 0x0000000b14137c11 */ /* 0x000fe400088f0c4a */
[----:B------:R-:W-:Y:S02]  /*6ac0*/  LEA R20, P1, R22, UR10, 0x1 ;  /* 0x0000000a16147c11 */ /* 0x000fe4000f8208ff */
[----:B------:R-:W-:-:S02]  /*6ad0*/  LEA.HI.X R73, R21, UR11, R60, 0x1, P2 ;  /* 0x0000000b15497c11 */ /* 0x000fc400090f0c3c */
[----:B------:R-:W-:Y:S01]  /*6ae0*/  LEA R74, P2, R23, UR10, 0x1 ;  /* 0x0000000a174a7c11 */ /* 0x000fe2000f8408ff */
[----:B------:R-:W2:Y:S01]  /*6af0*/  LDL.LU R60, [R1+0x2c] ;  /* 0x00002c00013c7983 */ /* 0x000ea20000300800 */
[----:B------:R-:W-:-:S03]  /*6b00*/  LEA.HI.X R21, R22, UR11, R3, 0x1, P1 ;  /* 0x0000000b16157c11 */ /* 0x000fc600088f0c03 */
[----:B-1----:R-:W3:Y:S01]  /*6b10*/  LDL.LU R123, [R1+0x8] ;  /* 0x00000800017b7983 */ /* 0x002ee20000300800 */
[----:B------:R-:W-:-:S03]  /*6b20*/  LEA.HI.X R75, R23, UR11, R76, 0x1, P2 ;  /* 0x0000000b174b7c11 */ /* 0x000fc600090f0c4c */
[----:B------:R-:W3:Y:S01]  /*6b30*/  LDL.LU R3, [R1+0x120] ;  /* 0x0001200001037983 */ /* 0x000ee20000300800 */
[----:B------:R-:W-:-:S03]  /*6b40*/  LEA R22, P1, R61, UR10, 0x1 ;  /* 0x0000000a3d167c11 */ /* 0x000fc6000f8208ff */
[----:B------:R-:W4:Y:S01]  /*6b50*/  LDL.LU R84, [R1+0x30] ;  /* 0x0000300001547983 */ /* 0x000f220000300800 */
[----:B------:R-:W-:-:S03]  /*6b60*/  LEA.HI.X R23, R61, UR11, R78, 0x1, P1 ;  /* 0x0000000b3d177c11 */ /* 0x000fc600088f0c4e */
[----:B------:R-:W3:Y:S04]  /*6b70*/  LDL.LU R125, [R1] ;  /* 0x00000000017d7983 */ /* 0x000ee80000300800 */
        /* <DEDUP_REMOVED lines=14> */
[----:B------:R-:W-:-:S03]  /*6c60*/  LEA.HI.X R77, R80, UR11, R81, 0x1, P2 ;  /* 0x0000000b504d7c11 */ /* 0x000fc600090f0c51 */
[----:B------:R-:W3:Y:S01]  /*6c70*/  LDL.LU R122, [R1+0x4c] ;  /* 0x00004c00017a7983 */ /* 0x000ee20000300800 */
[----:B--2---:R-:W-:Y:S02]  /*6c80*/  LEA R78, P1, R60, UR10, 0x1 ;  /* 0x0000000a3c4e7c11 */ /* 0x004fe4000f8208ff */
[----:B----4-:R-:W-:Y:S02]  /*6c90*/  LEA R80, P2, R84, UR10, 0x1 ;  /* 0x0000000a54507c11 */ /* 0x010fe4000f8408ff */
[----:B---3--:R-:W-:Y:S02]  /*6ca0*/  LEA.HI.X R79, R60, UR11, R61, 0x1, P1 ;  /* 0x0000000b3c4f7c11 */ /* 0x008fe400088f0c3d */
[----:B------:R-:W2:Y:S01]  /*6cb0*/  LDL.LU R61, [R1+0x94] ;  /* 0x00009400013d7983 */ /* 0x000ea20000300800 */
[----:B------:R-:W-:-:S03]  /*6cc0*/  LEA.HI.X R81, R84, UR11, R85, 0x1, P2 ;  /* 0x0000000b54517c11 */ /* 0x000fc600090f0c55 */
[----:B------:R-:W2:Y:S01]  /*6cd0*/  LDL.LU R60, [R1+0x124] ;  /* 0x00012400013c7983 */ /* 0x000ea20000300800 */
        /* <DEDUP_REMOVED lines=13> */
[----:B------:R-:W-:Y:S01]  /*6db0*/  LEA R94, P1, R122, UR10, 0x1 ;  /* 0x0000000a7a5e7c11 */ /* 0x000fe2000f8208ff */
[----:B------:R0:W-:Y:S01]  /*6dc0*/  STG.E.U16 desc[UR6][R54.64], R104 ;  /* 0x0000006836007986 */ /* 0x0001e2000c101506 */
[----:B------:R-:W-:Y:S02]  /*6dd0*/  PRMT R124, R104, 0x7632, R124 ;  /* 0x00007632687c7816 */ /* 0x000fe4000000007c */
[----:B0-----:R-:W-:Y:S02]  /*6de0*/  F2FP.F16.F32.PACK_AB R104, R123, R3 ;  /* 0x000000037b68723e */ /* 0x001fe400000000ff */
[----:B---3--:R-:W-:Y:S02]  /*6df0*/  LEA.HI.X R93, R121, UR11, R93, 0x1, P2 ;  /* 0x0000000b795d7c11 */ /* 0x008fe400090f0c5d */
[----:B------:R-:W3:Y:S01]  /*6e00*/  LDL.LU R121, [R1+0x28c] ;  /* 0x00028c0001797983 */ /* 0x000ee20000300800 */
[----:B----4-:R-:W-:Y:S01]  /*6e10*/  LEA.HI.X R95, R122, UR11, R95, 0x1, P1 ;  /* 0x0000000b7a5f7c11 */ /* 0x010fe200088f0c5f */
[----:B------:R-:W-:-:S02]  /*6e20*/  ULDC.64 UR10, c[0x0][0x238] ;  /* 0x00008e00000a7ab9 */ /* 0x000fc40000000a00 */
[----:B------:R-:W4:Y:S04]  /*6e30*/  LDL.LU R122, [R1+0x288] ;  /* 0x00028800017a7983 */ /* 0x000f280000300800 */
[----:B------:R-:W3:Y:S04]  /*6e40*/  LDL.LU R123, [R1+0x284] ;  /* 0x00028400017b7983 */ /* 0x000ee80000300800 */
[----:B------:R-:W2:Y:S04]  /*6e50*/  LDL.LU R3, [R1+0x280] ;  /* 0x0002800001037983 */ /* 0x000ea80000300800 */
[----:B------:R-:W-:Y:S01]  /*6e60*/  STG.E.U16 desc[UR6][R54.64+0x4], R105 ;  /* 0x0000046936007986 */ /* 0x000fe2000c101506 */
[----:B------:R-:W-:-:S03]  /*6e70*/  F2FP.F16.F32.PACK_AB R102, R102, R125 ;  /* 0x0000007d6666723e */ /* 0x000fc600000000ff */
[----:B------:R0:W-:Y:S04]  /*6e80*/  STG.E.U16 desc[UR6][R54.64+0x2], R124 ;  /* 0x0000027c36007986 */ /* 0x0001e8000c101506 */
[----:B0-----:R-:W4:Y:S04]  /*6e90*/  LDL.LU R124, [R1+0x27c] ;  /* 0x00027c00017c7983 */ /* 0x001f280000300800 */
[----:B------:R-:W3:Y:S01]  /*6ea0*/  LDL.LU R125, [R1+0x278] ;  /* 0x00027800017d7983 */ /* 0x000ee20000300800 */
[----:B--2---:R-:W-:Y:S02]  /*6eb0*/  PRMT R3, R105, 0x7632, R3 ;  /* 0x0000763269037816 */ /* 0x004fe40000000003 */
[----:B------:R-:W-:-:S02]  /*6ec0*/  PRMT R105, R104, 0x7610, R105 ;  /* 0x0000761068697816 */ /* 0x000fc40000000069 */
[----:B------:R-:W-:Y:S01]  /*6ed0*/  PRMT R104, R104, 0x7632, R104 ;  /* 0x0000763268687816 */ /* 0x000fe20000000068 */
[----:B------:R0:W-:Y:S04]  /*6ee0*/  STG.E.U16 desc[UR6][R54.64+0x6], R3 ;  /* 0x0000060336007986 */ /* 0x0001e8000c101506 */
[----:B------:R1:W-:Y:S04]  /*6ef0*/  STG.E.U16 desc[UR6][R52.64], R105 ;  /* 0x0000006934007986 */ /* 0x0003e8000c101506 */
[----:B------:R2:W-:Y:S04]  /*6f00*/  STG.E.U16 desc[UR6][R52.64+0x2], R104 ;  /* 0x0000026834007986 */ /* 0x0005e8000c101506 */
[----:B0-----:R-:W4:Y:S01]  /*6f10*/  LDL.LU R3, [R1+0x274] ;  /* 0x0002740001037983 */ /* 0x001f220000300800 */
[----:B------:R-:W-:-:S03]  /*6f20*/  F2FP.F16.F32.PACK_AB R54, R61, R60 ;  /* 0x0000003c3d36723e */ /* 0x000fc600000000ff */
[----:B-1----:R-:W4:Y:S04]  /*6f30*/  LDL.LU R105, [R1+0x128] ;  /* 0x0001280001697983 */ /* 0x002f280000300800 */
[----:B------:R-:W4:Y:S04]  /*6f40*/  LDL.LU R61, [R1+0x270] ;  /* 0x00027000013d7983 */ /* 0x000f280000300800 */
[----:B------:R-:W4:Y:S04]  /*6f50*/  LDL.LU R60, [R1+0x26c] ;  /* 0x00026c00013c7983 */ /* 0x000f280000300800 */
[----:B--2---:R-:W2:Y:S01]  /*6f60*/  LDL.LU R104, [R1+0xe4] ;  /* 0x0000e40001687983 */ /* 0x004ea20000300800 */
[----:B------:R-:W-:-:S03]  /*6f70*/  PRMT R55, R102, 0x7632, R55 ;  /* 0x0000763266377816 */ /* 0x000fc60000000037 */
[----:B------:R0:W-:Y:S04]  /*6f80*/  STG.E.U16 desc[UR6][R52.64+0x4], R102 ;  /* 0x0000046634007986 */ /* 0x0001e8000c101506 */
[----:B------:R1:W-:Y:S01]  /*6f90*/  STG.E.U16 desc[UR6][R52.64+0x6], R55 ;  /* 0x0000063734007986 */ /* 0x0003e2000c101506 */
[----:B---3--:R-:W-:-:S03]  /*6fa0*/  F2FP.F16.F32.PACK_AB R100, R100, R125 ;  /* 0x0000007d6464723e */ /* 0x008fc600000000ff */
[----:B------:R3:W-:Y:S04]  /*6fb0*/  STG.E.U16 desc[UR6][R4.64], R54 ;  /* 0x0000003604007986 */ /* 0x0007e8000c101506 */
[----:B0-----:R-:W2:Y:S01]  /*6fc0*/  LDL.LU R102, [R1+0x138] ;  /* 0x0001380001667983 */ /* 0x001ea20000300800 */
[----:B-1----:R-:W-:Y:S02]  /*6fd0*/  PRMT R52, R54, 0x7632, R52 ;  /* 0x0000763236347816 */ /* 0x002fe40000000034 */
[----:B----4-:R-:W-:Y:S02]  /*6fe0*/  F2FP.F16.F32.PACK_AB R101, R101, R3 ;  /* 0x000000036565723e */ /* 0x010fe400000000ff */
[----:B------:R-:W4:Y:S02]  /*6ff0*/  LDL.LU R3, [R1+0x268] ;  /* 0x0002680001037983 */ /* 0x000f240000300800 */
[----:B---3--:R-:W-:-:S02]  /*7000*/  PRMT R54, R101, 0x7632, R54 ;  /* 0x0000763265367816 */ /* 0x008fc40000000036 */
[----:B------:R-:W3:Y:S04]  /*7010*/  LDL.LU R55, [R1+0xfc] ;  /* 0x0000fc0001377983 */ /* 0x000ee80000300800 */
[----:B------:R0:W-:Y:S01]  /*7020*/  STG.E.U16 desc[UR6][R4.64+0x4], R101 ;  /* 0x0000046504007986 */ /* 0x0001e2000c101506 */
[----:B--2---:R-:W-:-:S03]  /*7030*/  F2FP.F16.F32.PACK_AB R53, R104, R105 ;  /* 0x000000696835723e */ /* 0x004fc600000000ff */
[----:B------:R-:W2:Y:S04]  /*7040*/  LDL.LU R104, [R1+0x104] ;  /* 0x0001040001687983 */ /* 0x000ea80000300800 */
[----:B------:R-:W2:Y:S04]  /*7050*/  LDL.LU R105, [R1+0x140] ;  /* 0x0001400001697983 */ /* 0x000ea80000300800 */
[----:B0-----:R-:W4:Y:S04]  /*7060*/  LDL.LU R101, [R1+0x12c] ;  /* 0x00012c0001657983 */ /* 0x001f280000300800 */
[----:B------:R-:W4:Y:S01]  /*7070*/  LDL.LU R125, [R1+0xec] ;  /* 0x0000ec00017d7983 */ /* 0x000f220000300800 */
[----:B------:R-:W-:-:S03]  /*7080*/  F2FP.F16.F32.PACK_AB R99, R99, R124 ;  /* 0x0000007c6363723e */ /* 0x000fc600000000ff */
[----:B------:R0:W-:Y:S04]  /*7090*/  STG.E.U16 desc[UR6][R4.64+0x2], R52 ;  /* 0x0000023404007986 */ /* 0x0001e8000c101506 */
[----:B------:R1:W-:Y:S01]  /*70a0*/  STG.E.U16 desc[UR6][R4.64+0x6], R54 ;  /* 0x0000063604007986 */ /* 0x0003e2000c101506 */
        /* <DEDUP_REMOVED lines=9> */
[----:B----4-:R-:W-:-:S03]  /*7140*/  F2FP.F16.F32.PACK_AB R5, R125, R101 ;  /* 0x000000657d05723e */ /* 0x010fc600000000ff */
[----:B------:R-:W4:Y:S04]  /*7150*/  LDL.LU R125, [R1+0x114] ;  /* 0x00011400017d7983 */ /* 0x000f280000300800 */
[----:B------:R-:W4:Y:S01]  /*7160*/  LDL.LU R101, [R1+0x150] ;  /* 0x0001500001657983 */ /* 0x000f220000300800 */
[----:B------:R-:W-:-:S03]  /*7170*/  PRMT R4, R5, 0x7632, R4 ;  /* 0x0000763205047816 */ /* 0x000fc60000000004 */
[----:B------:R3:W-:Y:S04]  /*7180*/  STG.E.U16 desc[UR6][R6.64], R5 ;  /* 0x0000000506007986 */ /* 0x0007e8000c101506 */
[----:B------:R0:W-:Y:S01]  /*7190*/  STG.E.U16 desc[UR6][R6.64+0x2], R4 ;  /* 0x0000020406007986 */ /* 0x0001e2000c101506 */
[----:B---3--:R-:W-:-:S03]  /*71a0*/  F2FP.F16.F32.PACK_AB R5, R55, R102 ;  /* 0x000000663705723e */ /* 0x008fc600000000ff */
[----:B------:R-:W3:Y:S04]  /*71b0*/  LDL.LU R55, [R1+0x118] ;  /* 0x0001180001377983 */ /* 0x000ee80000300800 */
[----:B------:R-:W3:Y:S01]  /*71c0*/  LDL.LU R102, [R1+0x15c] ;  /* 0x00015c0001667983 */ /* 0x000ee20000300800 */
[----:B0-----:R-:W-:-:S03]  /*71d0*/  PRMT R4, R5, 0x7632, R4 ;  /* 0x0000763205047816 */ /* 0x001fc60000000004 */
[----:B------:R2:W-:Y:S02]  /*71e0*/  STG.E.U16 desc[UR6][R58.64], R5 ;  /* 0x000000053a007986 */ /* 0x0005e4000c101506 */
[----:B--2---:R-:W-:Y:S02]  /*71f0*/  F2FP.F16.F32.PACK_AB R5, R104, R105 ;  /* 0x000000696805723e */ /* 0x004fe400000000ff */
[----:B------:R-:W2:Y:S04]  /*7200*/  LDL.LU R104, [R1+0x110] ;  /* 0x0001100001687983 */ /* 0x000ea80000300800 */
[----:B------:R-:W2:Y:S01]  /*7210*/  LDL.LU R105, [R1+0x16c] ;  /* 0x00016c0001697983 */ /* 0x000ea20000300800 */
[----:B------:R-:W-:Y:S02]  /*7220*/  F2FP.F16.F32.PACK_AB R98, R98, R123 ;  /* 0x0000007b6262723e */ /* 0x000fe400000000ff */
[----:B------:R-:W-:-:S02]  /*7230*/  F2FP.F16.F32.PACK_AB R97, R97, R122 ;  /* 0x0000007a6161723e */ /* 0x000fc400000000ff */
[----:B------:R-:W-:Y:S01]  /*7240*/  PRMT R6, R98, 0x7632, R6 ;  /* 0x0000763262067816 */ /* 0x000fe20000000006 */
[----:B------:R0:W-:Y:S01]  /*7250*/  STG.E.U16 desc[UR6][R58.64+0x2], R4 ;  /* 0x000002043a007986 */ /* 0x0001e2000c101506 */
[----:B------:R-:W-:-:S03]  /*7260*/  F2FP.F16.F32.PACK_AB R96, R96, R121 ;  /* 0x000000796060723e */ /* 0x000fc600000000ff */
        /* <DEDUP_REMOVED lines=72> */
[----:B------:R-:W4:Y:S01]  /*76f0*/  LDL.LU R125, [R1+0xe8] ;  /* 0x0000e800017d7983 */ /* 0x000f220000300800 */
[----:B------:R-:W-:-:S03]  /*7700*/  PRMT R4, R5, 0x7632, R4 ;  /* 0x0000763205047816 */ /* 0x000fc60000000004 */
[----:B------:R-:W4:Y:S04]  /*7710*/  LDL.LU R101, [R1+0x17c] ;  /* 0x00017c0001657983 */ /* 0x000f280000300800 */
[----:B------:R3:W-:Y:S04]  /*7720*/  STG.E.U16 desc[UR6][R68.64], R5 ;  /* 0x0000000544007986 */ /* 0x0007e8000c101506 */
[----:B------:R0:W-:Y:S01]  /*7730*/  STG.E.U16 desc[UR6][R68.64+0x2], R4 ;  /* 0x0000020444007986 */ /* 0x0001e2000c101506 */
[----:B---3--:R-:W-:-:S03]  /*7740*/  F2FP.F16.F32.PACK_AB R5, R55, R102 ;  /* 0x000000663705723e */ /* 0x008fc600000000ff */
[----:B------:R-:W3:Y:S01]  /*7750*/  LDL.LU R55, [R1+0xe0] ;  /* 0x0000e00001377983 */ /* 0x000ee20000300800 */
[----:B0-----:R-:W-:-:S03]  /*7760*/  PRMT R4, R5, 0x7632, R4 ;  /* 0x0000763205047816 */ /* 0x001fc60000000004 */
[----:B------:R-:W3:Y:S04]  /*7770*/  LDL.LU R102, [R1+0x174] ;  /* 0x0001740001667983 */ /* 0x000ee80000300800 */
[----:B------:R2:W-:Y:S02]  /*7780*/  STG.E.U16 desc[UR6][R16.64], R5 ;  /* 0x0000000510007986 */ /* 0x0005e4000c101506 */
[----:B--2---:R-:W-:Y:S02]  /*7790*/  F2FP.F16.F32.PACK_AB R5, R104, R105 ;  /* 0x000000696805723e */ /* 0x004fe400000000ff */
[----:B------:R-:W2:Y:S04]  /*77a0*/  LDL.LU R104, [R1+0xdc] ;  /* 0x0000dc0001687983 */ /* 0x000ea80000300800 */
[----:B------:R-:W2:Y:S01]  /*77b0*/  LDL.LU R105, [R1+0x168] ;  /* 0x0001680001697983 */ /* 0x000ea20000300800 */
[----:B------:R-:W-:-:S02]  /*77c0*/  F2FP.F16.F32.PACK_AB R45, R45, R114 ;  /* 0x000000722d2d723e */ /* 0x000fc400000000ff */
[----:B------:R-:W-:Y:S02]  /*77d0*/  F2FP.F16.F32.PACK_AB R44, R44, R113 ;  /* 0x000000712c2c723e */ /* 0x000fe400000000ff */
[C---:B------:R-:W-:Y:S02]  /*77e0*/  PRMT R7, R5.reuse, 0x7610, R7 ;  /* 0x0000761005077816 */ /* 0x040fe40000000007 */
[----:B------:R-:W-:Y:S02]  /*77f0*/  PRMT R8, R5, 0x7632, R8 ;  /* 0x0000763205087816 */ /* 0x000fe40000000008 */
[----:B------:R-:W-:Y:S01]  /*7800*/  PRMT R6, R45, 0x7632, R6 ;  /* 0x000076322d067816 */ /* 0x000fe20000000006 */
[----:B------:R3:W-:Y:S01]  /*7810*/  STG.E.U16 desc[UR6][R16.64+0x2], R4 ;  /* 0x0000020410007986 */ /* 0x0007e2000c101506 */
[----:B------:R-:W-:-:S03]  /*7820*/  PRMT R9, R44, 0x7632, R9 ;  /* 0x000076322c097816 */ /* 0x000fc60000000009 */
[----:B------:R-:W-:Y:S04]  /*7830*/  STG.E.U16 desc[UR6][R16.64+0x4], R45 ;  /* 0x0000042d10007986 */ /* 0x000fe8000c101506 */
[----:B------:R-:W-:Y:S04]  /*7840*/  STG.E.U16 desc[UR6][R16.64+0x6], R6 ;  /* 0x0000060610007986 */ /* 0x000fe8000c101506 */
[----:B------:R0:W-:Y:S04]  /*7850*/  STG.E.U16 desc[UR6][R70.64+0x2], R8 ;  /* 0x0000020846007986 */ /* 0x0001e8000c101506 */
[----:B------:R1:W-:Y:S01]  /*7860*/  STG.E.U16 desc[UR6][R70.64+0x6], R9 ;  /* 0x0000060946007986 */ /* 0x0003e2000c101506 */
[----:B----4-:R-:W-:-:S03]  /*7870*/  F2FP.F16.F32.PACK_AB R5, R125, R101 ;  /* 0x000000657d05723e */ /* 0x010fc600000000ff */
[----:B------:R-:W4:Y:S04]  /*7880*/  LDL.LU R125, [R1+0xd8] ;  /* 0x0000d800017d7983 */ /* 0x000f280000300800 */
[----:B------:R-:W4:Y:S01]  /*7890*/  LDL.LU R101, [R1+0x164] ;  /* 0x0001640001657983 */ /* 0x000f220000300800 */
[----:B---3--:R-:W-:-:S03]  /*78a0*/  F2FP.F16.F32.PACK_AB R4, R55, R102 ;  /* 0x000000663704723e */ /* 0x008fc600000000ff */
[----:B------:R-:W3:Y:S01]  /*78b0*/  LDL.LU R55, [R1+0x88] ;  /* 0x0000880001377983 */ /* 0x000ee20000300800 */
[----:B0-----:R-:W-:-:S03]  /*78c0*/  PRMT R8, R4, 0x7610, R8 ;  /* 0x0000761004087816 */ /* 0x001fc60000000008 */
[----:B------:R-:W3:Y:S01]  /*78d0*/  LDL.LU R102, [R1+0x160] ;  /* 0x0001600001667983 */ /* 0x000ee20000300800 */
[----:B-1----:R-:W-:Y:S02]  /*78e0*/  PRMT R9, R4, 0x7632, R9 ;  /* 0x0000763204097816 */ /* 0x002fe40000000009 */
[----:B--2---:R-:W-:Y:S02]  /*78f0*/  F2FP.F16.F32.PACK_AB R4, R104, R105 ;  /* 0x000000696804723e */ /* 0x004fe400000000ff */
[----:B------:R-:W2:Y:S04]  /*7900*/  LDL.LU R104, [R1+0x7c] ;  /* 0x00007c0001687983 */ /* 0x000ea80000300800 */
[----:B------:R-:W2:Y:S01]  /*7910*/  LDL.LU R105, [R1+0x158] ;  /* 0x0001580001697983 */ /* 0x000ea20000300800 */
[----:B------:R-:W-:-:S02]  /*7920*/  F2FP.F16.F32.PACK_AB R43, R43, R112 ;  /* 0x000000702b2b723e */ /* 0x000fc400000000ff */
[----:B------:R-:W-:Y:S02]  /*7930*/  PRMT R6, R5, 0x7632, R6 ;  /* 0x0000763205067816 */ /* 0x000fe40000000006 */
[----:B------:R-:W-:Y:S01]  /*7940*/  F2FP.F16.F32.PACK_AB R42, R42, R111 ;  /* 0x0000006f2a2a723e */ /* 0x000fe200000000ff */
[----:B------:R0:W-:Y:S01]  /*7950*/  STG.E.U16 desc[UR6][R70.64], R7 ;  /* 0x0000000746007986 */ /* 0x0001e2000c101506 */
[----:B------:R-:W-:-:S03]  /*7960*/  PRMT R10, R4, 0x7610, R10 ;  /* 0x00007610040a7816 */ /* 0x000fc6000000000a */
[----:B------:R-:W-:Y:S04]  /*7970*/  STG.E.U16 desc[UR6][R70.64+0x4], R44 ;  /* 0x0000042c46007986 */ /* 0x000fe8000c101506 */
[----:B------:R1:W-:Y:S01]  /*7980*/  STG.E.U16 desc[UR6][R18.64], R5 ;  /* 0x0000000512007986 */ /* 0x0003e2000c101506 */
[----:B0-----:R-:W-:-:S03]  /*7990*/  PRMT R7, R43, 0x7632, R7 ;  /* 0x000076322b077816 */ /* 0x001fc60000000007 */
[----:B------:R0:W-:Y:S01]  /*79a0*/  STG.E.U16 desc[UR6][R18.64+0x2], R6 ;  /* 0x0000020612007986 */ /* 0x0001e2000c101506 */
[----:B-1----:R-:W-:-:S03]  /*79b0*/  PRMT R5, R42, 0x7632, R5 ;  /* 0x000076322a057816 */ /* 0x002fc60000000005 */
[----:B------:R-:W-:Y:S01]  /*79c0*/  STG.E.U16 desc[UR6][R18.64+0x4], R43 ;  /* 0x0000042b12007986 */ /* 0x000fe2000c101506 */
[----:B0-----:R-:W-:-:S03]  /*79d0*/  PRMT R6, R4, 0x7632, R6 ;  /* 0x0000763204067816 */ /* 0x001fc60000000006 */
[----:B------:R-:W-:Y:S04]  /*79e0*/  STG.E.U16 desc[UR6][R18.64+0x6], R7 ;  /* 0x0000060712007986 */ /* 0x000fe8000c101506 */
[----:B------:R0:W-:Y:S04]  /*79f0*/  STG.E.U16 desc[UR6][R72.64], R8 ;  /* 0x0000000848007986 */ /* 0x0001e8000c101506 */
[----:B------:R1:W-:Y:S04]  /*7a00*/  STG.E.U16 desc[UR6][R72.64+0x6], R5 ;  /* 0x0000060548007986 */ /* 0x0003e8000c101506 */
[----:B------:R-:W-:Y:S04]  /*7a10*/  STG.E.U16 desc[UR6][R72.64+0x2], R9 ;  /* 0x0000020948007986 */ /* 0x000fe8000c101506 */
[----:B------:R-:W-:Y:S04]  /*7a20*/  STG.E.U16 desc[UR6][R72.64+0x4], R42 ;  /* 0x0000042a48007986 */ /* 0x000fe8000c101506 */
[----:B------:R3:W-:Y:S01]  /*7a30*/  STG.E.U16 desc[UR6][R20.64+0x2], R6 ;  /* 0x0000020614007986 */ /* 0x0007e2000c101506 */
[----:B----4-:R-:W-:-:S03]  /*7a40*/  F2FP.F16.F32.PACK_AB R4, R125, R101 ;  /* 0x000000657d04723e */ /* 0x010fc600000000ff */
[----:B------:R-:W4:Y:S01]  /*7a50*/  LDL.LU R125, [R1+0x74] ;  /* 0x00007400017d7983 */ /* 0x000f220000300800 */
[----:B0-----:R-:W-:-:S03]  /*7a60*/  PRMT R8, R4, 0x7610, R8 ;  /* 0x0000761004087816 */ /* 0x001fc60000000008 */
[----:B------:R-:W4:Y:S01]  /*7a70*/  LDL.LU R101, [R1+0x154] ;  /* 0x0001540001657983 */ /* 0x000f220000300800 */
[----:B-1----:R-:W-:Y:S02]  /*7a80*/  PRMT R5, R4, 0x7632, R5 ;  /* 0x0000763204057816 */ /* 0x002fe40000000005 */
[----:B---3--:R-:W-:Y:S02]  /*7a90*/  F2FP.F16.F32.PACK_AB R4, R55, R102 ;  /* 0x000000663704723e */ /* 0x008fe400000000ff */
[----:B------:R-:W3:Y:S02]  /*7aa0*/  LDL.LU R55, [R1+0x6c] ;  /* 0x00006c0001377983 */ /* 0x000ee40000300800 */
[C---:B------:R-:W-:Y:S02]  /*7ab0*/  PRMT R11, R4.reuse, 0x7610, R11 ;  /* 0x00007610040b7816 */ /* 0x040fe4000000000b */
[----:B------:R-:W3:Y:S01]  /*7ac0*/  LDL.LU R102, [R1+0x14c] ;  /* 0x00014c0001667983 */ /* 0x000ee20000300800 */
[----:B------:R-:W-:-:S02]  /*7ad0*/  PRMT R6, R4, 0x7632, R6 ;  /* 0x0000763204067816 */ /* 0x000fc40000000006 */
[----:B--2---:R-:W-:Y:S02]  /*7ae0*/  F2FP.F16.F32.PACK_AB R4, R104, R105 ;  /* 0x000000696804723e */ /* 0x004fe400000000ff */
[----:B------:R-:W2:Y:S04]  /*7af0*/  LDL.LU R104, [R1+0x64] ;  /* 0x0000640001687983 */ /* 0x000ea80000300800 */
[----:B------:R-:W2:Y:S01]  /*7b00*/  LDL.LU R105, [R1+0x148] ;  /* 0x0001480001697983 */ /* 0x000ea20000300800 */
[----:B------:R-:W-:Y:S02]  /*7b10*/  F2FP.F16.F32.PACK_AB R41, R41, R110 ;  /* 0x0000006e2929723e */ /* 0x000fe400000000ff */
[----:B------:R-:W-:Y:S01]  /*7b20*/  F2FP.F16.F32.PACK_AB R40, R40, R109 ;  /* 0x0000006d2828723e */ /* 0x000fe200000000ff */
[----:B------:R-:W-:Y:S01]  /*7b30*/  STG.E.U16 desc[UR6][R20.64], R10 ;  /* 0x0000000a14007986 */ /* 0x000fe2000c101506 */
[----:B------:R-:W-:-:S02]  /*7b40*/  PRMT R7, R41, 0x7632, R7 ;  /* 0x0000763229077816 */ /* 0x000fc40000000007 */
[----:B------:R-:W-:Y:S01]  /*7b50*/  PRMT R9, R40, 0x7632, R9 ;  /* 0x0000763228097816 */ /* 0x000fe20000000009 */
[----:B------:R-:W-:Y:S01]  /*7b60*/  STG.E.U16 desc[UR6][R20.64+0x4], R41 ;  /* 0x0000042914007986 */ /* 0x000fe2000c101506 */
[----:B------:R-:W-:-:S03]  /*7b70*/  F2FP.F16.F32.PACK_AB R39, R39, R108 ;  /* 0x0000006c2727723e */ /* 0x000fc600000000ff */
[----:B------:R-:W-:Y:S04]  /*7b80*/  STG.E.U16 desc[UR6][R20.64+0x6], R7 ;  /* 0x0000060714007986 */ /* 0x000fe8000c101506 */
[----:B------:R0:W-:Y:S04]  /*7b90*/  STG.E.U16 desc[UR6][R74.64], R8 ;  /* 0x000000084a007986 */ /* 0x0001e8000c101506 */
[----:B------:R1:W-:Y:S04]  /*7ba0*/  STG.E.U16 desc[UR6][R74.64+0x2], R5 ;  /* 0x000002054a007986 */ /* 0x0003e8000c101506 */
[----:B------:R-:W2:Y:S01]  /*7bb0*/  LDL.LU R54, [R1+0x5c] ;  /* 0x00005c0001367983 */ /* 0x000ea20000300800 */
[----:B0-----:R-:W-:-:S03]  /*7bc0*/  PRMT R8, R4, 0x7632, R8 ;  /* 0x0000763204087816 */ /* 0x001fc60000000008 */
[----:B------:R-:W-:Y:S01]  /*7bd0*/  STG.E.U16 desc[UR6][R74.64+0x4], R40 ;  /* 0x000004284a007986 */ /* 0x000fe2000c101506 */
[----:B-1----:R-:W-:-:S03]  /*7be0*/  PRMT R5, R4, 0x7610, R5 ;  /* 0x0000761004057816 */ /* 0x002fc60000000005 */
[----:B------:R-:W-:Y:S01]  /*7bf0*/  STG.E.U16 desc[UR6][R74.64+0x6], R9 ;  /* 0x000006094a007986 */ /* 0x000fe2000c101506 */
[----:B------:R-:W-:-:S03]  /*7c00*/  PRMT R7, R39, 0x7632, R7 ;  /* 0x0000763227077816 */ /* 0x000fc60000000007 */
[----:B------:R-:W-:Y:S04]  /*7c10*/  STG.E.U16 desc[UR6][R22.64+0x2], R6 ;  /* 0x0000020616007986 */ /* 0x000fe8000c101506 */
[----:B------:R0:W-:Y:S04]  /*7c20*/  STG.E.U16 desc[UR6][R22.64+0x4], R39 ;  /* 0x0000042716007986 */ /* 0x0001e8000c101506 */
[----:B------:R1:W-:Y:S01]  /*7c30*/  STG.E.U16 desc[UR6][R22.64+0x6], R7 ;  /* 0x0000060716007986 */ /* 0x0003e2000c101506 */
[----:B----4-:R-:W-:-:S03]  /*7c40*/  F2FP.F16.F32.PACK_AB R4, R125, R101 ;  /* 0x000000657d04723e */ /* 0x010fc600000000ff */
[----:B------:R-:W4:Y:S01]  /*7c50*/  LDL.LU R125, [R1+0x144] ;  /* 0x00014400017d7983 */ /* 0x000f220000300800 */
[C---:B0-----:R-:W-:Y:S02]  /*7c60*/  PRMT R39, R4.reuse, 0x7610, R39 ;  /* 0x0000761004277816 */ /* 0x041fe40000000027 */
[----:B------:R-:W-:Y:S01]  /*7c70*/  PRMT R6, R4, 0x7632, R6 ;  /* 0x0000763204067816 */ /* 0x000fe20000000006 */
[----:B------:R-:W4:Y:S01]  /*7c80*/  LDL.LU R101, [R1+0x54] ;  /* 0x0000540001657983 */ /* 0x000f220000300800 */
[----:B---3--:R-:W-:-:S03]  /*7c90*/  F2FP.F16.F32.PACK_AB R4, R55, R102 ;  /* 0x000000663704723e */ /* 0x008fc600000000ff */
[----:B------:R-:W3:Y:S01]  /*7ca0*/  LDL.LU R55, [R1+0x13c] ;  /* 0x00013c0001377983 */ /* 0x000ee20000300800 */
[C---:B------:R-:W-:Y:S02]  /*7cb0*/  PRMT R40, R4.reuse, 0x7610, R40 ;  /* 0x0000761004287816 */ /* 0x040fe40000000028 */
[----:B-1----:R-:W-:Y:S01]  /*7cc0*/  PRMT R7, R4, 0x7632, R7 ;  /* 0x0000763204077816 */ /* 0x002fe20000000007 */
[----:B------:R-:W3:Y:S01]  /*7cd0*/  LDL.LU R102, [R1+0x1c] ;  /* 0x00001c0001667983 */ /* 0x000ee20000300800 */
[----:B--2---:R-:W-:-:S03]  /*7ce0*/  F2FP.F16.F32.PACK_AB R4, R104, R105 ;  /* 0x000000696804723e */ /* 0x004fc600000000ff */
[----:B------:R-:W2:Y:S04]  /*7cf0*/  LDL.LU R104, [R1+0x134] ;  /* 0x0001340001687983 */ /* 0x000ea80000300800 */
[----:B------:R-:W2:Y:S01]  /*7d00*/  LDL.LU R105, [R1+0x130] ;  /* 0x0001300001697983 */ /* 0x000ea20000300800 */
[----:B------:R-:W-:Y:S02]  /*7d10*/  F2FP.F16.F32.PACK_AB R38, R38, R107 ;  /* 0x0000006b2626723e */ /* 0x000fe400000000ff */
[----:B------:R-:W-:Y:S01]  /*7d20*/  F2FP.F16.F32.PACK_AB R37, R37, R106 ;  /* 0x0000006a2525723e */ /* 0x000fe200000000ff */
[----:B------:R-:W-:Y:S01]  /*7d30*/  STG.E.U16 desc[UR6][R22.64], R11 ;  /* 0x0000000b16007986 */ /* 0x000fe2000c101506 */
[----:B------:R-:W-:-:S03]  /*7d40*/  PRMT R9, R38, 0x7632, R9 ;  /* 0x0000763226097816 */ /* 0x000fc60000000009 */
[----:B------:R0:W-:Y:S01]  /*7d50*/  STG.E.U16 desc[UR6][R76.64], R5 ;  /* 0x000000054c007986 */ /* 0x0001e2000c101506 */
[----:B------:R-:W-:-:S03]  /*7d60*/  F2FP.F16.F32.PACK_AB R29, R36, R29 ;  /* 0x0000001d241d723e */ /* 0x000fc600000000ff */
[----:B------:R1:W-:Y:S01]  /*7d70*/  STG.E.U16 desc[UR6][R76.64+0x2], R8 ;  /* 0x000002084c007986 */ /* 0x0003e2000c101506 */
[----:B------:R-:W-:-:S03]  /*7d80*/  PRMT R41, R4, 0x7610, R41 ;  /* 0x0000761004297816 */ /* 0x000fc60000000029 */
[----:B------:R-:W-:Y:S01]  /*7d90*/  STG.E.U16 desc[UR6][R76.64+0x4], R38 ;  /* 0x000004264c007986 */ /* 0x000fe2000c101506 */
[----:B0-----:R-:W-:-:S03]  /*7da0*/  PRMT R5, R37, 0x7632, R5 ;  /* 0x0000763225057816 */ /* 0x001fc60000000005 */
[----:B------:R-:W-:Y:S04]  /*7db0*/  STG.E.U16 desc[UR6][R76.64+0x6], R9 ;  /* 0x000006094c007986 */ /* 0x000fe8000c101506 */
[----:B------:R0:W-:Y:S01]  /*7dc0*/  STG.E.U16 desc[UR6][R78.64+0x6], R5 ;  /* 0x000006054e007986 */ /* 0x0001e2000c101506 */
[----:B-1----:R-:W-:Y:S02]  /*7dd0*/  PRMT R8, R29, 0x7632, R8 ;  /* 0x000076321d087816 */ /* 0x002fe40000000008 */
[----:B------:R-:W-:Y:S01]  /*7de0*/  F2FP.F16.F32.PACK_AB R28, R35, R28 ;  /* 0x0000001c231c723e */ /* 0x000fe200000000ff */
[----:B------:R-:W-:Y:S04]  /*7df0*/  STG.E.U16 desc[UR6][R78.64], R39 ;  /* 0x000000274e007986 */ /* 0x000fe8000c101506 */
[----:B------:R1:W-:Y:S01]  /*7e00*/  STG.E.U16 desc[UR6][R78.64+0x2], R6 ;  /* 0x000002064e007986 */ /* 0x0003e2000c101506 */
[----:B0-----:R-:W-:-:S03]  /*7e10*/  PRMT R5, R4, 0x7632, R5 ;  /* 0x0000763204057816 */ /* 0x001fc60000000005 */
[----:B------:R-:W-:Y:S04]  /*7e20*/  STG.E.U16 desc[UR6][R78.64+0x4], R37 ;  /* 0x000004254e007986 */ /* 0x000fe8000c101506 */
        /* <DEDUP_REMOVED lines=9> */
[----:B----4-:R-:W-:-:S04]  /*7ec0*/  F2FP.F16.F32.PACK_AB R4, R54, R125 ;  /* 0x0000007d3604723e */ /* 0x010fc800000000ff */
[C---:B------:R-:W-:Y:S02]  /*7ed0*/  PRMT R42, R4.reuse, 0x7610, R42 ;  /* 0x00007610042a7816 */ /* 0x040fe4000000002a */
[----:B0-----:R-:W-:-:S05]  /*7ee0*/  PRMT R7, R4, 0x7632, R7 ;  /* 0x0000763204077816 */ /* 0x001fca0000000007 */
[----:B------:R0:W-:Y:S01]  /*7ef0*/  STG.E.U16 desc[UR6][R84.64+0x2], R7 ;  /* 0x0000020754007986 */ /* 0x0001e2000c101506 */
[----:B---3--:R-:W-:-:S04]  /*7f00*/  F2FP.F16.F32.PACK_AB R4, R101, R55 ;  /* 0x000000376504723e */ /* 0x008fc800000000ff */
[C---:B------:R-:W-:Y:S02]  /*7f10*/  PRMT R43, R4.reuse, 0x7610, R43 ;  /* 0x00007610042b7816 */ /* 0x040fe4000000002b */
[----:B-1----:R-:W-:Y:S02]  /*7f20*/  PRMT R5, R4, 0x7632, R5 ;  /* 0x0000763204057816 */ /* 0x002fe40000000005 */
[----:B--2---:R-:W-:-:S04]  /*7f30*/  F2FP.F16.F32.PACK_AB R4, R102, R104 ;  /* 0x000000686604723e */ /* 0x004fc800000000ff */
[C---:B------:R-:W-:Y:S02]  /*7f40*/  PRMT R44, R4.reuse, 0x7610, R44 ;  /* 0x00007610042c7816 */ /* 0x040fe4000000002c */
[----:B0-----:R-:W-:Y:S02]  /*7f50*/  PRMT R7, R4, 0x7632, R7 ;  /* 0x0000763204077816 */ /* 0x001fe40000000007 */
[----:B------:R-:W-:Y:S02]  /*7f60*/  F2FP.F16.F32.PACK_AB R4, R3, R105 ;  /* 0x000000690304723e */ /* 0x000fe400000000ff */
[----:B------:R-:W2:Y:S01]  /*7f70*/  LDL.LU R3, [R1+0x264] ;  /* 0x0002640001037983 */ /* 0x000ea20000300800 */
[----:B------:R-:W-:-:S03]  /*7f80*/  F2FP.F16.F32.PACK_AB R27, R34, R27 ;  /* 0x0000001b221b723e */ /* 0x000fc600000000ff */
[----:B------:R-:W-:Y:S01]  /*7f90*/  STG.E.U16 desc[UR6][R84.64], R42 ;  /* 0x0000002a54007986 */ /* 0x000fe2000c101506 */
[----:B------:R-:W-:-:S03]  /*7fa0*/  PRMT R8, R27, 0x7632, R8 ;  /* 0x000076321b087816 */ /* 0x000fc60000000008 */
[----:B------:R-:W-:Y:S01]  /*7fb0*/  STG.E.U16 desc[UR6][R84.64+0x4], R27 ;  /* 0x0000041b54007986 */ /* 0x000fe2000c101506 */
[----:B------:R-:W-:-:S03]  /*7fc0*/  PRMT R45, R4, 0x7610, R45 ;  /* 0x00007610042d7816 */ /* 0x000fc6000000002d */
[----:B------:R-:W-:Y:S04]  /*7fd0*/  STG.E.U16 desc[UR6][R84.64+0x6], R8 ;  /* 0x0000060854007986 */ /* 0x000fe8000c101506 */
[----:B------:R0:W-:Y:S04]  /*7fe0*/  STG.E.U16 desc[UR6][R86.64+0x2], R5 ;  /* 0x0000020556007986 */ /* 0x0001e8000c101506 */
[----:B------:R-:W3:Y:S04]  /*7ff0*/  LDL.LU R104, [R1+0x20] ;  /* 0x0000200001687983 */ /* 0x000ee80000300800 */
[----:B------:R-:W4:Y:S01]  /*8000*/  LDL.LU R105, [R1+0x11c] ;  /* 0x00011c0001697983 */ /* 0x000f220000300800 */
[----:B0-----:R-:W-:-:S02]  /*8010*/  PRMT R5, R4, 0x7632, R5 ;  /* 0x0000763204057816 */ /* 0x001fc40000000005 */
[----:B--2---:R-:W-:Y:S02]  /*8020*/  F2FP.F16.F32.PACK_AB R4, R60, R3 ;  /* 0x000000033c04723e */ /* 0x004fe400000000ff */
[----:B------:R-:W2:Y:S04]  /*8030*/  LDL.LU R60, [R1+0x260] ;  /* 0x00026000013c7983 */ /* 0x000ea80000300800 */
[----:B------:R-:W3:Y:S01]  /*8040*/  LDL.LU R3, [R1+0x25c] ;  /* 0x00025c0001037983 */ /* 0x000ee20000300800 */
[----:B------:R-:W-:Y:S02]  /*8050*/  F2FP.F16.F32.PACK_AB R26, R33, R26 ;  /* 0x0000001a211a723e */ /* 0x000fe400000000ff */
[----:B------:R-:W-:Y:S02]  /*8060*/  F2FP.F16.F32.PACK_AB R25, R32, R25 ;  /* 0x000000192019723e */ /* 0x000fe400000000ff */
[----:B------:R-:W-:-:S02]  /*8070*/  PRMT R6, R26, 0x7632, R6 ;  /* 0x000076321a067816 */ /* 0x000fc40000000006 */
[----:B------:R-:W-:Y:S02]  /*8080*/  PRMT R8, R25, 0x7632, R8 ;  /* 0x0000763219087816 */ /* 0x000fe40000000008 */
[----:B------:R-:W-:Y:S01]  /*8090*/  F2FP.F16.F32.PACK_AB R2, R30, R2 ;  /* 0x000000021e02723e */ /* 0x000fe200000000ff */
[----:B------:R-:W-:Y:S01]  /*80a0*/  STG.E.U16 desc[UR6][R86.64], R43 ;  /* 0x0000002b56007986 */ /* 0x000fe2000c101506 */
[----:B------:R-:W-:-:S03]  /*80b0*/  F2FP.F16.F32.PACK_AB R24, R31, R24 ;  /* 0x000000181f18723e */ /* 0x000fc600000000ff */
[----:B------:R-:W-:Y:S01]  /*80c0*/  STG.E.U16 desc[UR6][R86.64+0x4], R26 ;  /* 0x0000041a56007986 */ /* 0x000fe2000c101506 */
[----:B------:R-:W-:-:S03]  /*80d0*/  F2FP.F16.F32.PACK_AB R0, R103, R0 ;  /* 0x000000006700723e */ /* 0x000fc600000000ff */
[----:B------:R0:W-:Y:S04]  /*80e0*/  STG.E.U16 desc[UR6][R86.64+0x6], R6 ;  /* 0x0000060656007986 */ /* 0x0001e8000c101506 */
[----:B------:R1:W-:Y:S04]  /*80f0*/  STG.E.U16 desc[UR6][R88.64+0x2], R7 ;  /* 0x0000020758007986 */ /* 0x0003e8000c101506 */
[----:B------:R4:W-:Y:S01]  /*8100*/  STG.E.U16 desc[UR6][R88.64+0x6], R8 ;  /* 0x0000060858007986 */ /* 0x0009e2000c101506 */
[----:B------:R-:W-:-:S03]  /*8110*/  PRMT R46, R4, 0x7632, R46 ;  /* 0x00007632042e7816 */ /* 0x000fc6000000002e */
[----:B------:R-:W-:Y:S01]  /*8120*/  STG.E.U16 desc[UR6][R88.64], R44 ;  /* 0x0000002c58007986 */ /* 0x000fe2000c101506 */
[----:B0-----:R-:W-:Y:S02]  /*8130*/  PRMT R6, R24, 0x7632, R6 ;  /* 0x0000763218067816 */ /* 0x001fe40000000006 */
[C---:B-1----:R-:W-:Y:S01]  /*8140*/  PRMT R7, R2.reuse, 0x7610, R7 ;  /* 0x0000761002077816 */ /* 0x042fe20000000007 */
[----:B------:R-:W-:Y:S01]  /*8150*/  STG.E.U16 desc[UR6][R88.64+0x4], R25 ;  /* 0x0000041958007986 */ /* 0x000fe2000c101506 */
[----:B----4-:R-:W-:-:S03]  /*8160*/  PRMT R8, R2, 0x7632, R8 ;  /* 0x0000763202087816 */ /* 0x010fc60000000008 */
[----:B------:R0:W-:Y:S01]  /*8170*/  STG.E.U16 desc[UR6][R90.64+0x2], R5 ;  /* 0x000002055a007986 */ /* 0x0001e2000c101506 */
[----:B------:R-:W-:-:S03]  /*8180*/  LOP3.LUT R105, R105, 0x1, RZ, 0x3c, !PT ;  /* 0x0000000169697812 */ /* 0x000fc600078e3cff */
        /* <DEDUP_REMOVED lines=9> */
[----:B------:R1:W-:Y:S01]  /*8220*/  STG.E.U16 desc[UR6][R94.64+0x6], R5 ;  /* 0x000006055e007986 */ /* 0x0003e2000c101506 */
[----:B--2---:R-:W-:-:S03]  /*8230*/  F2FP.F16.F32.PACK_AB R2, R61, R60 ;  /* 0x0000003c3d02723e */ /* 0x004fc600000000ff */
[----:B------:R1:W5:Y:S01]  /*8240*/  LDL.LU R61, [R1+0x258] ;  /* 0x00025800013d7983 */ /* 0x0003620000300800 */
[----:B---3--:R-:W-:Y:S02]  /*8250*/  IADD3 R3, P1, R3, 0x2, RZ ;  /* 0x0000000203037810 */ /* 0x008fe40007f3e0ff */
[----:B------:R-:W-:Y:S01]  /*8260*/  PRMT R47, R2, 0x7632, R47 ;  /* 0x00007632022f7816 */ /* 0x000fe2000000002f */
[----:B------:R1:W5:Y:S01]  /*8270*/  LDL.LU R60, [R1+0x250] ;  /* 0x00025000013c7983 */ /* 0x0003620000300800 */
[----:B------:R-:W-:Y:S02]  /*8280*/  IADD3.X R104, RZ, R104, RZ, P1, !PT ;  /* 0x00000068ff687210 */ /* 0x000fe40000ffe4ff */
[----:B------:R-:W-:Y:S01]  /*8290*/  ISETP.GE.U32.AND P1, PT, R3, UR10, PT ;  /* 0x0000000a03007c0c */ /* 0x000fe2000bf26070 */
[----:B------:R1:W-:Y:S04]  /*82a0*/  STG.E.U16 desc[UR6][R94.64], R2 ;  /* 0x000000025e007986 */ /* 0x0003e8000c101506 */
[----:B------:R1:W-:Y:S04]  /*82b0*/  STL [R1+0x20], R104 ;  /* 0x0000206801007387 */ /* 0x0003e80000100800 */
[----:B------:R1:W-:Y:S04]  /*82c0*/  STG.E.U16 desc[UR6][R94.64+0x2], R47 ;  /* 0x0000022f5e007986 */ /* 0x0003e8000c101506 */
[----:B------:R1:W-:Y:S01]  /*82d0*/  STL [R1+0x11c], R105 ;  /* 0x00011c6901007387 */ /* 0x0003e20000100800 */
[----:B------:R-:W-:-:S13]  /*82e0*/  ISETP.GE.AND.EX P1, PT, R104, UR11, PT, P1 ;  /* 0x0000000b68007c0c */ /* 0x000fda000bf26310 */
[----:B-1----:R-:W-:Y:S05]  /*82f0*/  @!P1 BRA `(.L_x_2939) ;  /* 0xffffff8400dc9947 */ /* 0x002fea000383ffff */
[----:B------:R-:W-:Y:S05]  /*8300*/  EXIT ;  /* 0x000000000000794d */ /* 0x000fea0003800000 */
.L_x_2940:
        /* <DEDUP_REMOVED lines=15> */
.L_x_3046:


//--------------------- .text._ZN13group_norm_v214gn_cuda_kernelI6__halfLi480ELi3ELi32ELi30ELi4096ELb0ELi16ELi960ELi960ELi4ELb1ELi1ELb0ELb0ENS_16CompileConditionILi900EEEEEvPT_PKS4_S7_S7_flPfS8_Pj --------------------------
	.section	.text._ZN13group_norm_v214gn_cuda_kernelI6__halfLi480ELi3ELi32ELi30ELi4096ELb0ELi16ELi960ELi960ELi4ELb1ELi1ELb0ELb0ENS_16CompileConditionILi900EEEEEvPT_PKS4_S7_S7_flPfS8_Pj,"ax",@progbits
	.align	128
        .global         _ZN13group_norm_v214gn_cuda_kernelI6__halfLi480ELi3ELi32ELi30ELi4096ELb0ELi16ELi960ELi960ELi4ELb1ELi1ELb0ELb0ENS_16CompileConditionILi900EEEEEvPT_PKS4_S7_S7_flPfS8_Pj
        .type           _ZN13group_norm_v214gn_cuda_kernelI6__halfLi480ELi3ELi32ELi30ELi4096ELb0ELi16ELi960ELi960ELi4ELb1ELi1ELb0ELb0ENS_16CompileConditionILi900EEEEEvPT_PKS4_S7_S7_flPfS8_Pj,@function
        .size           _ZN13group_norm_v214gn_cuda_kernelI6__halfLi480ELi3ELi32ELi30ELi4096ELb0ELi16ELi960ELi960ELi4ELb1ELi1ELb0ELb0ENS_16CompileConditionILi900EEEEEvPT_PKS4_S7_S7_flPfS8_Pj,(.L_x_3047 - _ZN13group_norm_v214gn_cuda_kernelI6__halfLi480ELi3ELi32ELi30ELi4096ELb0ELi16ELi960ELi960ELi4ELb1ELi1ELb0ELb0ENS_16CompileConditionILi900EEEEEvPT_PKS4_S7_S7_flPfS8_Pj)
        .other          _ZN13group_norm_v214gn_cuda_kernelI6__halfLi480ELi3ELi32ELi30ELi4096ELb0ELi16ELi960ELi960ELi4ELb1ELi1ELb0ELb0ENS_16CompileConditionILi900EEEEEvPT_PKS4_S7_S7_flPfS8_Pj,@"STO_CUDA_ENTRY STV_DEFAULT"
_ZN13group_norm_v214gn_cuda_kernelI6__halfLi480ELi3ELi32ELi30ELi4096ELb0ELi16ELi960ELi960ELi4ELb1ELi1ELb0ELb0ENS_16CompileConditionILi900EEEEEvPT_PKS4_S7_S7_flPfS8_Pj:
.text._ZN13group_norm_v214gn_cuda_kernelI6__halfLi480ELi3ELi32ELi30ELi4096ELb0ELi16ELi960ELi960ELi4ELb1ELi1ELb0ELb0ENS_16CompileConditionILi900EEEEEvPT_PKS4_S7_S7_flPfS8_Pj:
        /* <DEDUP_REMOVED lines=34> */
.L_x_2951:
[----:B------:R-:W2:Y:S01]  /*0220*/  LDL R4, [R1+0x34] ;  /* 0x0000340001047983 */ /* 0x000ea20000100800 */
[----:B------:R-:W-:Y:S01]  /*0230*/  HFMA2.MMA R7, -RZ, RZ, 0, 0 ;  /* 0x00000000ff077435 */ /* 0x000fe200000001ff */
[----:B------:R-:W-:Y:S01]  /*0240*/  ULDC.64 UR8, c[0x0][0x218] ;  /* 0x0000860000087ab9 */ /* 0x000fe20000000a00 */
[----:B------:R-:W-:Y:S01]  /*0250*/  ULDC.64 UR10, c[0x0][0x228] ;  /* 0x00008a00000a7ab9 */ /* 0x000fe20000000a00 */
[----:B------:R-:W1:Y:S01]  /*0260*/  S2R R35, SR_TID.X ;  /* 0x0000000000237919 */ /* 0x000e620000002100 */
[----:B------:R-:W0:Y:S01]  /*0270*/  S2R R34, SR_CTAID.X ;  /* 0x0000000000227919 */ /* 0x000e220000002500 */
[----:B-1----:R-:W-:Y:S01]  /*0280*/  IMAD.WIDE.U32 R2, R35, -0x77777777, RZ ;  /* 0x8888888923027825 */ /* 0x002fe200078e00ff */
[----:B0-----:R-:W-:Y:S01]  /*0290*/  SHF.L.U32 R2, R34, 0x4, RZ ;  /* 0x0000000422027819 */ /* 0x001fe200000006ff */
[----:B------:R-:W-:Y:S03]  /*02a0*/  STL [R1+0xa8], R34 ;  /* 0x0000a82201007387 */ /* 0x000fe60000100800 */
[----:B------:R-:W-:-:S02]  /*02b0*/  SHF.R.U32.HI R3, RZ, 0x7, R3 ;  /* 0x00000007ff037819 */ /* 0x000fc40000011603 */
[----:B------:R-:W-:Y:S01]  /*02c0*/  LOP3.LUT R2, R2, 0xff0, RZ, 0xc0, !PT ;  /* 0x00000ff002027812 */ /* 0x000fe200078ec0ff */
[----:B------:R-:W-:Y:S02]  /*02d0*/  STL [R1+0xac], R35 ;  /* 0x0000ac2301007387 */ /* 0x000fe40000100800 */
[----:B------:R-:W-:Y:S01]  /*02e0*/  IMAD R6, R3, -0xf0, R35 ;  /* 0xffffff1003067824 */ /* 0x000fe200078e0223 */
[----:B------:R-:W-:Y:S01]  /*02f0*/  IADD3 R2, R2, R3, RZ ;  /* 0x0000000302027210 */ /* 0x000fe20007ffe0ff */
[----:B------:R0:W-:Y:S03]  /*0300*/  STL [R1+0xb0], R0 ;  /* 0x0000b00001007387 */ /* 0x0001e60000100800 */
[----:B------:R-:W-:Y:S01]  /*0310*/  SHF.L.U32 R6, R6, 0x2, RZ ;  /* 0x0000000206067819 */ /* 0x000fe200000006ff */
[----:B------:R-:W-:-:S04]  /*0320*/  IMAD R13, R2, 0x3c0, RZ ;  /* 0x000003c0020d7824 */ /* 0x000fc800078e02ff */
[----:B------:R-:W-:Y:S01]  /*0330*/  IMAD.WIDE.U32 R28, R0, 0x3c0000, R6 ;  /* 0x003c0000001c7825 */ /* 0x000fe200078e0006 */
[C---:B------:R-:W-:Y:S02]  /*0340*/  IADD3 R17, R13.reuse, 0x780, RZ ;  /* 0x000007800d117810 */ /* 0x040fe40007ffe0ff */
[----:B------:R-:W-:Y:S02]  /*0350*/  IADD3 R5, R13, 0xf00, RZ ;  /* 0x00000f000d057810 */ /* 0x000fe40007ffe0ff */
[----:B------:R-:W-:Y:S02]  /*0360*/  IADD3 R17, P1, R17, R28, RZ ;  /* 0x0000001c11117210 */ /* 0x000fe40007f3e0ff */
[C---:B------:R-:W-:Y:S02]  /*0370*/  IADD3 R15, R13.reuse, 0x1680, RZ ;  /* 0x000016800d0f7810 */ /* 0x040fe40007ffe0ff */
[----:B------:R-:W-:-:S04]  /*0380*/  IADD3 R7, R13, 0x1e00, RZ ;  /* 0x00001e000d077810 */ /* 0x000fc80007ffe0ff */
[-C--:B------:R-:W-:Y:S02]  /*0390*/  IADD3 R14, P2, R7, R28.reuse, RZ ;  /* 0x0000001c070e7210 */ /* 0x080fe40007f5e0ff */
[C---:B------:R-:W-:Y:S01]  /*03a0*/  IADD3 R21, R13.reuse, 0x2580, RZ ;  /* 0x000025800d157810 */ /* 0x040fe20007ffe0ff */
[----:B--2---:R-:W-:Y:S01]  /*03b0*/  IMAD R3, R4, 0x3c0000, RZ ;  /* 0x003c000004037824 */ /* 0x004fe200078e02ff */
[----:B------:R-:W-:-:S04]  /*03c0*/  IADD3 R4, P0, R13, R28, RZ ;  /* 0x0000001c0d047210 */ /* 0x000fc80007f1e0ff */
[----:B------:R-:W-:-:S04]  /*03d0*/  IADD3 R12, R29, R3, RZ ;  /* 0x000000031d0c7210 */ /* 0x000fc80007ffe0ff */
[-C--:B------:R-:W-:Y:S02]  /*03e0*/  IADD3.X R36, RZ, R12.reuse, RZ, P0, !PT ;  /* 0x0000000cff247210 */ /* 0x080fe400007fe4ff */
[C---:B------:R-:W-:Y:S02]  /*03f0*/  LEA R2, P0, R4.reuse, UR8, 0x1 ;  /* 0x0000000804027c11 */ /* 0x040fe4000f8008ff */
[----:B------:R-:W-:Y:S02]  /*0400*/  IADD3.X R10, RZ, R12, RZ, P1, !PT ;  /* 0x0000000cff0a7210 */ /* 0x000fe40000ffe4ff */
[----:B------:R-:W-:Y:S02]  /*0410*/  LEA.HI.X R3, R4, UR9, R36, 0x1, P0 ;  /* 0x0000000904037c11 */ /* 0x000fe400080f0c24 */
[----:B------:R-:W-:Y:S02]  /*0420*/  LEA R8, P0, R17, UR8, 0x1 ;  /* 0x0000000811087c11 */ /* 0x000fe4000f8008ff */
[----:B------:R-:W-:-:S02]  /*0430*/  IADD3 R16, P1, R5, R28, RZ ;  /* 0x0000001c05107210 */ /* 0x000fc40007f3e0ff */
[----:B------:R-:W2:Y:S01]  /*0440*/  LDG.E.64.CONSTANT R2, desc[UR6][R2.64] ;  /* 0x0000000602027981 */ /* 0x000ea2000c1e9b00 */
[----:B------:R-:W-:Y:S02]  /*0450*/  LEA.HI.X R9, R17, UR9, R10, 0x1, P0 ;  /* 0x0000000911097c11 */ /* 0x000fe400080f0c0a */
[----:B0-----:R-:W-:Y:S01]  /*0460*/  IADD3.X R0, RZ, R12, RZ, P1, !PT ;  /* 0x0000000cff007210 */ /* 0x001fe20000ffe4ff */
[----:B------:R0:W-:Y:S01]  /*0470*/  STL [R1+0x80], R10 ;  /* 0x0000800a01007387 */ /* 0x0001e20000100800 */
[----:B------:R-:W-:-:S03]  /*0480*/  IADD3 R15, P1, R15, R28, RZ ;  /* 0x0000001c0f0f7210 */ /* 0x000fc60007f3e0ff */
[----:B------:R-:W3:Y:S01]  /*0490*/  LDG.E.64.CONSTANT R8, desc[UR6][R8.64] ;  /* 0x0000000608087981 */ /* 0x000ee2000c1e9b00 */
[----:B0-----:R-:W-:-:S03]  /*04a0*/  LEA R10, P0, R16, UR8, 0x1 ;  /* 0x00000008100a7c11 */ /* 0x001fc6000f8008ff */
[----:B------:R0:W-:Y:S01]  /*04b0*/  STL [R1+0x84], R0 ;  /* 0x0000840001007387 */ /* 0x0001e20000100800 */
[----:B------:R-:W-:Y:S02]  /*04c0*/  LEA.HI.X R11, R16, UR9, R0, 0x1, P0 ;  /* 0x00000009100b7c11 */ /* 0x000fe400080f0c00 */
[----:B------:R-:W-:-:S04]  /*04d0*/  LEA R18, P0, R15, UR8, 0x1 ;  /* 0x000000080f127c11 */ /* 0x000fc8000f8008ff */
[----:B------:R-:W4:Y:S01]  /*04e0*/  LDG.E.64.CONSTANT R10, desc[UR6][R10.64] ;  /* 0x000000060a0a7981 */ /* 0x000f22000c1e9b00 */
[----:B0-----:R-:W-:-:S04]  /*04f0*/  IADD3.X R0, RZ, R12, RZ, P1, !PT ;  /* 0x0000000cff007210 */ /* 0x001fc80000ffe4ff */
[----:B------:R-:W-:Y:S01]  /*0500*/  LEA.HI.X R19, R15, UR9, R0, 0x1, P0 ;  /* 0x000000090f137c11 */ /* 0x000fe200080f0c00 */
[----:B------:R0:W-:Y:S01]  /*0510*/  STL [R1+0x88], R0 ;  /* 0x0000880001007387 */ /* 0x0001e20000100800 */
[----:B------:R-:W-:Y:S02]  /*0520*/  LEA R20, P0, R14, UR8, 0x1 ;  /* 0x000000080e147c11 */ /* 0x000fe4000f8008ff */
[----:B------:R-:W-:Y:S02]  /*0530*/  IADD3 R5, R13, 0x2d00, RZ ;  /* 0x00002d000d057810 */ /* 0x000fe40007ffe0ff */
[----:B------:R-:W4:Y:S01]  /*0540*/  LDG.E.64.CONSTANT R18, desc[UR6][R18.64] ;  /* 0x0000000612127981 */ /* 0x000f22000c1e9b00 */
[----:B------:R-:W-:Y:S02]  /*0550*/  IADD3 R7, P1, R21, R28, RZ ;  /* 0x0000001c15077210 */ /* 0x000fe40007f3e0ff */
[----:B0-----:R-:W-:Y:S02]  /*0560*/  IADD3.X R0, RZ, R12, RZ, P2, !PT ;  /* 0x0000000cff007210 */ /* 0x001fe400017fe4ff */
[----:B------:R-:W-:-:S02]  /*0570*/  IADD3 R5, P2, R5, R28, RZ ;  /* 0x0000001c05057210 */ /* 0x000fc40007f5e0ff */
[----:B------:R-:W-:Y:S01]  /*0580*/  LEA.HI.X R21, R14, UR9, R0, 0x1, P0 ;  /* 0x000000090e157c11 */ /* 0x000fe200080f0c00 */
[----:B------:R0:W-:Y:S01]  /*0590*/  STL [R1+0x94], R0 ;  /* 0x0000940001007387 */ /* 0x0001e20000100800 */
[-C--:B------:R-:W-:Y:S02]  /*05a0*/  IADD3.X R30, RZ, R12.reuse, RZ, P2, !PT ;  /* 0x0000000cff1e7210 */ /* 0x080fe400017fe4ff */
[----:B------:R-:W-:Y:S02]  /*05b0*/  LEA R22, P2, R7, UR8, 0x1 ;  /* 0x0000000807167c11 */ /* 0x000fe4000f8408ff */
[----:B------:R-:W4:Y:S01]  /*05c0*/  LDG.E.64.CONSTANT R20, desc[UR6][R20.64] ;  /* 0x0000000614147981 */ /* 0x000f22000c1e9b00 */
[----:B0-----:R-:W-:Y:S02]  /*05d0*/  IADD3.X R0, RZ, R12, RZ, P1, !PT ;  /* 0x0000000cff007210 */ /* 0x001fe40000ffe4ff */
[----:B------:R-:W-:Y:S02]  /*05e0*/  LEA R24, P1, R5, UR8, 0x1 ;  /* 0x0000000805187c11 */ /* 0x000fe4000f8208ff */
[----:B------:R-:W-:-:S02]  /*05f0*/  LEA.HI.X R23, R7, UR9, R0, 0x1, P2 ;  /* 0x0000000907177c11 */ /* 0x000fc400090f0c00 */
[----:B------:R-:W-:-:S04]  /*0600*/  LEA.HI.X R25, R5, UR9, R30, 0x1, P1 ;  /* 0x0000000905197c11 */ /* 0x000fc800088f0c1e */
[----:B------:R-:W4:Y:S04]  /*0610*/  LDG.E.64.CONSTANT R22, desc[UR6][R22.64] ;  /* 0x0000000616167981 */ /* 0x000f28000c1e9b00 */
[----:B------:R-:W4:Y:S01]  /*0620*/  LDG.E.64.CONSTANT R24, desc[UR6][R24.64] ;  /* 0x0000000618187981 */ /* 0x000f22000c1e9b00 */
[----:B------:R-:W-:-:S04]  /*0630*/  IADD3 R13, R13, 0x3480, RZ ;  /* 0x000034800d0d7810 */ /* 0x000fc80007ffe0ff */
[----:B------:R-:W-:Y:S01]  /*0640*/  IADD3 R28, P0, R13, R28, RZ ;  /* 0x0000001c0d1c7210 */ /* 0x000fe20007f1e0ff */
[----:B------:R0:W-:Y:S03]  /*0650*/  STL [R1+0x8c], R0 ;  /* 0x00008c0001007387 */ /* 0x0001e60000100800 */
[----:B0-----:R-:W-:Y:S02]  /*0660*/  IADD3.X R0, RZ, R12, RZ, P0, !PT ;  /* 0x0000000cff007210 */ /* 0x001fe400007fe4ff */
[----:B------:R-:W-:-:S04]  /*0670*/  LEA R26, P0, R28, UR8, 0x1 ;  /* 0x000000081c1a7c11 */ /* 0x000fc8000f8008ff */
[----:B------:R-:W-:Y:S01]  /*0680*/  LEA.HI.X R27, R28, UR9, R0, 0x1, P0 ;  /* 0x000000091c1b7c11 */ /* 0x000fe200080f0c00 */
[----:B------:R0:W-:Y:S01]  /*0690*/  STL [R1+0x98], R30 ;  /* 0x0000981e01007387 */ /* 0x0001e20000100800 */
[----:B------:R-:W-:-:S04]  /*06a0*/  ULDC.64 UR8, c[0x0][0x220] ;  /* 0x0000880000087ab9 */ /* 0x000fc80000000a00 */
[----:B------:R-:W4:Y:S01]  /*06b0*/  LDG.E.64.CONSTANT R26, desc[UR6][R26.64] ;  /* 0x000000061a1a7981 */ /* 0x000f22000c1e9b00 */
[----:B0-----:R-:W-:Y:S02]  /*06c0*/  SHF.L.U32 R30, R6, 0x1, RZ ;  /* 0x00000001061e7819 */ /* 0x001fe400000006ff */
[----:B------:R-:W-:Y:S02]  /*06d0*/  SHF.R.U32.HI R6, RZ, 0x1f, R6 ;  /* 0x0000001fff067819 */ /* 0x000fe40000011606 */
[C---:B------:R-:W-:Y:S02]  /*06e0*/  IADD3 R12, P0, R30.reuse, UR8, RZ ;  /* 0x000000081e0c7c10 */ /* 0x040fe4000ff1e0ff */
[----:B------:R-:W-:Y:S02]  /*06f0*/  IADD3 R30, P1, R30, UR10, RZ ;  /* 0x0000000a1e1e7c10 */ /* 0x000fe4000ff3e0ff */
[C---:B------:R-:W-:Y:S02]  /*0700*/  IADD3.X R13, R6.reuse, UR9, RZ, P0, !PT ;  /* 0x00000009060d7c10 */ /* 0x040fe400087fe4ff */
[----:B------:R-:W-:Y:S01]  /*0710*/  IADD3.X R31, R6, UR11, RZ, P1, !PT ;  /* 0x0000000b061f7c10 */ /* 0x000fe20008ffe4ff */
[----:B------:R0:W-:Y:S04]  /*0720*/  STL [R1+0x90], R0 ;  /* 0x0000900001007387 */ /* 0x0001e80000100800 */
[----:B------:R-:W5:Y:S04]  /*0730*/  LDG.E.64.CONSTANT R12, desc[UR6][R12.64] ;  /* 0x000000060c0c7981 */ /* 0x000f68000c1e9b00 */
[----:B------:R-:W5:Y:S01]  /*0740*/  LDG.E.64.CONSTANT R30, desc[UR6][R30.64] ;  /* 0x000000061e1e7981 */ /* 0x000f62000c1e9b00 */
[----:B--2---:R-:W-:-:S02]  /*0750*/  HADD2.F32 R6, -RZ, R2.H0_H0 ;  /* 0x20000002ff067230 */ /* 0x004fc40000004100 */
[----:B------:R-:W-:-:S03]  /*0760*/  HADD2.F32 R32, -RZ, R2.H1_H1 ;  /* 0x30000002ff207230 */ /* 0x000fc60000004100 */
[----:B------:R-:W-:Y:S01]  /*0770*/  FFMA.FTZ R2, R6, R6, RZ ;  /* 0x0000000606027223 */ /* 0x000fe200000100ff */
[----:B------:R-:W-:Y:S01]  /*0780*/  FADD.FTZ R29, RZ, R6 ;  /* 0x00000006ff1d7221 */ /* 0x000fe20000010000 */
[--C-:B---3--:R-:W-:Y:S02]  /*0790*/  HADD2.F32 R33, -RZ, R8.reuse.H0_H0 ;  /* 0x20000008ff217230 */ /* 0x108fe40000004100 */
[----:B------:R-:W-:Y:S01]  /*07a0*/  FFMA.FTZ R2, R32, R32, R2 ;  /* 0x0000002020027223 */ /* 0x000fe20000010002 */
[----:B------:R-:W-:Y:S01]  /*07b0*/  FADD.FTZ R29, R29, R32 ;  /* 0x000000201d1d7221 */ /* 0x000fe20000010000 */
[----:B0-----:R-:W-:Y:S02]  /*07c0*/  HADD2.F32 R0, -RZ, R8.H1_H1 ;  /* 0x30000008ff007230 */ /* 0x001fe40000004100 */
[----:B------:R-:W-:Y:S01]  /*07d0*/  FFMA.FTZ R2, R33, R33, R2 ;  /* 0x0000002121027223 */ /* 0x000fe20000010002 */
[----:B------:R4:W-:Y:S01]  /*07e0*/  STL [R1+0x1c], R33 ;  /* 0x00001c2101007387 */ /* 0x0009e20000100800 */
[----:B------:R-:W-:-:S02]  /*07f0*/  FADD.FTZ R8, R29, R33 ;  /* 0x000000211d087221 */ /* 0x000fc40000010000 */
[----:B------:R-:W-:Y:S01]  /*0800*/  FFMA.FTZ R2, R0, R0, R2 ;  /* 0x0000000000027223 */ /* 0x000fe20000010002 */
[----:B------:R0:W-:Y:S01]  /*0810*/  STL [R1+0x6c], R0 ;  /* 0x00006c0001007387 */ /* 0x0001e20000100800 */
[----:B------:R-:W-:Y:S01]  /*0820*/  FADD.FTZ R8, R8, R0 ;  /* 0x0000000008087221 */ /* 0x000fe20000010000 */
[--C-:B----4-:R-:W-:Y:S02]  /*0830*/  HADD2.F32 R33, -RZ, R10.reuse.H0_H0 ;  /* 0x2000000aff217230 */ /* 0x110fe40000004100 */
[----:B0-----:R-:W-:-:S03]  /*0840*/  HADD2.F32 R0, -RZ, R10.H1_H1 ;  /* 0x3000000aff007230 */ /* 0x001fc60000004100 */
[----:B------:R-:W-:Y:S01]  /*0850*/  FFMA.FTZ R10, R33, R33, R2 ;  /* 0x00000021210a7223 */ /* 0x000fe20000010002 */
[----:B------:R0:W-:Y:S01]  /*0860*/  STL [R1+0x14], R33 ;  /* 0x0000142101007387 */ /* 0x0001e20000100800 */
[----:B------:R-:W-:Y:S02]  /*0870*/  FADD.FTZ R8, R8, R33 ;  /* 0x0000002108087221 */ /* 0x000fe40000010000 */
[----:B------:R-:W-:Y:S01]  /*0880*/  FFMA.FTZ R10, R0, R0, R10 ;  /* 0x00000000000a7223 */ /* 0x000fe2000001000a */
[----:B------:R1:W-:Y:S01]  /*0890*/  STL [R1+0x68], R0 ;  /* 0x0000680001007387 */ /* 0x0003e20000100800 */
[----:B------:R-:W-:Y:S01]  /*08a0*/  FADD.FTZ R8, R8, R0 ;  /* 0x0000000008087221 */ /* 0x000fe20000010000 */
[----:B------:R-:W-:Y:S02]  /*08b0*/  HADD2.F32 R2, -RZ, R3.H0_H0 ;  /* 0x20000003ff027230 */ /* 0x000fe40000004100 */
[--C-:B0-----:R-:W-:Y:S02]  /*08c0*/  HADD2.F32 R33, -RZ, R18.reuse.H0_H0 ;  /* 0x20000012ff217230 */ /* 0x101fe40000004100 */
[----:B------:R-:W-:-:S02]  /*08d0*/  HADD2.F32 R29, -RZ, R18.H1_H1 ;  /* 0x30000012ff1d7230 */ /* 0x000fc40000004100 */
[----:B-1----:R-:W-:Y:S02]  /*08e0*/  HADD2.F32 R0, -RZ, R3.H1_H1 ;  /* 0x30000003ff007230 */ /* 0x002fe40000004100 */
[----:B------:R-:W-:-:S04]  /*08f0*/  FFMA.FTZ R3, R33, R33, R10 ;  /* 0x0000002121037223 */ /* 0x000fc8000001000a */
[----:B------:R-:W-:Y:S01]  /*0900*/  FFMA.FTZ R3, R29, R29, R3 ;  /* 0x0000001d1d037223 */ /* 0x000fe20000010003 */
[--C-:B------:R-:W-:Y:S02]  /*0910*/  HADD2.F32 R18, -RZ, R20.reuse.H0_H0 ;  /* 0x20000014ff127230 */ /* 0x100fe40000004100 */
[----:B------:R-:W-:Y:S02]  /*0920*/  HADD2.F32 R10, -RZ, R20.H1_H1 ;  /* 0x30000014ff0a7230 */ /* 0x000fe40000004100 */
[--C-:B------:R-:W-:Y:S02]  /*0930*/  HADD2.F32 R35, -RZ, R9.reuse.H0_H0 ;  /* 0x20000009ff237230 */ /* 0x100fe40000004100 */
[----:B------:R-:W-:Y:S01]  /*0940*/  FFMA.FTZ R3, R18, R18, R3 ;  /* 0x0000001212037223 */ /* 0x000fe20000010003 */
[----:B------:R0:W-:Y:S01]  /*0950*/  STL [R1+0xc], R33 ;  /* 0x00000c2101007387 */ /* 0x0001e20000100800 */
[----:B------:R-:W-:Y:S02]  /*0960*/  HADD2.F32 R34, -RZ, R9.H1_H1 ;  /* 0x30000009ff227230 */ /* 0x000fe40000004100 */
[----:B------:R-:W-:Y:S01]  /*0970*/  FADD.FTZ R8, R8, R33 ;  /* 0x0000002108087221 */ /* 0x000fe20000010000 */
[----:B------:R-:W-:Y:S01]  /*0980*/  HADD2.F32 R20, -RZ, R11.H0_H0 ;  /* 0x2000000bff147230 */ /* 0x000fe20000004100 */
[----:B------:R-:W-:Y:S01]  /*0990*/  STL [R1], R0 ;  /* 0x0000000001007387 */ /* 0x000fe20000100800 */
[----:B------:R-:W-:-:S03]  /*09a0*/  FFMA.FTZ R9, R10, R10, R3 ;  /* 0x0000000a0a097223 */ /* 0x000fc60000010003 */
[----:B------:R-:W-:Y:S01]  /*09b0*/  STL [R1+0x3c], R29 ;  /* 0x00003c1d01007387 */ /* 0x000fe20000100800 */
[----:B------:R-:W-:Y:S02]  /*09c0*/  HADD2.F32 R3, -RZ, R22.H1_H1 ;  /* 0x30000016ff037230 */ /* 0x000fe40000004100 */
[----:B------:R-:W-:Y:S01]  /*09d0*/  FADD.FTZ R8, R8, R29 ;  /* 0x0000001d08087221 */ /* 0x000fe20000010000 */
[----:B------:R-:W-:Y:S01]  /*09e0*/  STL [R1+0x7c], R35 ;  /* 0x00007c2301007387 */ /* 0x000fe20000100800 */
[--C-:B0-----:R-:W-:Y:S02]  /*09f0*/  HADD2.F32 R33, -RZ, R24.reuse.H0_H0 ;  /* 0x20000018ff217230 */ /* 0x101fe40000004100 */
[----:B------:R-:W-:Y:S01]  /*0a00*/  HADD2.F32 R24, -RZ, R24.H1_H1 ;  /* 0x30000018ff187230 */ /* 0x000fe20000004100 */
[----:B------:R0:W-:Y:S04]  /*0a10*/  STL [R1+0x4], R18 ;  /* 0x0000041201007387 */ /* 0x0001e80000100800 */
[----:B------:R-:W-:Y:S01]  /*0a20*/  STL [R1+0x78], R34 ;  /* 0x0000782201007387 */ /* 0x000fe20000100800 */
[----:B------:R-:W-:-:S03]  /*0a30*/  FADD.FTZ R8, R8, R18 ;  /* 0x0000001208087221 */ /* 0x000fc60000010000 */
[----:B------:R1:W-:Y:S04]  /*0a40*/  STL [R1+0x38], R10 ;  /* 0x0000380a01007387 */ /* 0x0003e80000100800 */
[----:B------:R-:W-:Y:S04]  /*0a50*/  STL [R1+0x74], R20 ;  /* 0x0000741401007387 */ /* 0x000fe80000100800 */
[----:B------:R2:W-:Y:S04]  /*0a60*/  STL [R1+0x18], R3 ;  /* 0x0000180301007387 */ /* 0x0005e80000100800 */
[----:B------:R-:W-:Y:S04]  /*0a70*/  STL [R1+0x10], R24 ;  /* 0x0000101801007387 */ /* 0x000fe80000100800 */
[----:B0-----:R-:W3:Y:S01]  /*0a80*/  LDL R18, [R1+0x9c] ;  /* 0x00009c0001127983 */ /* 0x001ee20000100800 */
[----:B------:R-:W-:-:S02]  /*0a90*/  HADD2.F32 R37, -RZ, R22.H0_H0 ;  /* 0x20000016ff257230 */ /* 0x000fc40000004100 */
[----:B------:R-:W-:-:S03]  /*0aa0*/  FADD.FTZ R8, R8, R10 ;  /* 0x0000000a08087221 */ /* 0x000fc60000010000 */
[----:B------:R-:W-:Y:S01]  /*0ab0*/  FFMA.FTZ R9, R37, R37, R9 ;  /* 0x0000002525097223 */ /* 0x000fe20000010009 */
[----:B------:R-:W-:Y:S01]  /*0ac0*/  FADD.FTZ R8, R8, R37 ;  /* 0x0000002508087221 */ /* 0x000fe20000010000 */
[----:B-1----:R-:W-:Y:S02]  /*0ad0*/  FFMA.FTZ R10, R2, R2, RZ ;  /* 0x00000002020a7223 */ /* 0x002fe400000100ff */
[----:B------:R-:W-:Y:S01]  /*0ae0*/  FFMA.FTZ R9, R3, R3, R9 ;  /* 0x0000000303097223 */ /* 0x000fe20000010009 */
[----:B------:R-:W-:Y:S01]  /*0af0*/  FADD.FTZ R8, R8, R3 ;  /* 0x0000000308087221 */ /* 0x000fe20000010000 */
[----:B--2---:R-:W-:Y:S01]  /*0b00*/  FADD.FTZ R3, RZ, R2 ;  /* 0x00000002ff037221 */ /* 0x004fe20000010000 */
[----:B------:R-:W-:Y:S02]  /*0b10*/  HADD2.F32 R22, -RZ, R26.H1_H1 ;  /* 0x3000001aff167230 */ /* 0x000fe40000004100 */
[----:B------:R-:W-:Y:S01]  /*0b20*/  FFMA.FTZ R10, R0, R0, R10 ;  /* 0x00000000000a7223 */ /* 0x000fe2000001000a */
[----:B------:R-:W-:-:S02]  /*0b30*/  FADD.FTZ R3, R3, R0 ;  /* 0x0000000003037221 */ /* 0x000fc40000010000 */
[----:B------:R-:W-:Y:S01]  /*0b40*/  STL [R1+0x8], R22 ;  /* 0x0000081601007387 */ /* 0x000fe20000100800 */
[----:B------:R-:W-:Y:S01]  /*0b50*/  FFMA.FTZ R10, R35, R35, R10 ;  /* 0x00000023230a7223 */ /* 0x000fe2000001000a */
[----:B------:R-:W-:Y:S02]  /*0b60*/  FADD.FTZ R3, R3, R35 ;  /* 0x0000002303037221 */ /* 0x000fe40000010000 */
[----:B------:R0:W5:Y:S04]  /*0b70*/  LDL.LU R0, [R1+0xb0] ;  /* 0x0000b00001007983 */ /* 0x0001680000300800 */
[----:B------:R-:W2:Y:S01]  /*0b80*/  LDL.LU R35, [R1+0xac] ;  /* 0x0000ac0001237983 */ /* 0x000ea20000300800 */
[----:B------:R-:W-:Y:S01]  /*0b90*/  FFMA.FTZ R9, R33, R33, R9 ;  /* 0x0000002121097223 */ /* 0x000fe20000010009 */
[----:B------:R-:W-:Y:S01]  /*0ba0*/  FADD.FTZ R8, R8, R33 ;  /* 0x0000002108087221 */ /* 0x000fe20000010000 */
[----:B------:R-:W-:-:S02]  /*0bb0*/  HADD2.F32 R29, -RZ, R26.H0_H0 ;  /* 0x2000001aff1d7230 */ /* 0x000fc40000004100 */
        /* <DEDUP_REMOVED lines=8> */
[----:B------:R-:W-:Y:S02]  /*0c40*/  HADD2.F32 R11, -RZ, R11.H1_H1 ;  /* 0x3000000bff0b7230 */ /* 0x000fe40000004100 */
[----:B------:R-:W-:Y:S01]  /*0c50*/  FFMA.FTZ R10, R20, R20, R10 ;  /* 0x00000014140a7223 */ /* 0x000fe2000001000a */
[----:B------:R-:W-:Y:S01]  /*0c60*/  FADD.FTZ R3, R3, R20 ;  /* 0x0000001403037221 */ /* 0x000fe20000010000 */
[----:B------:R0:W5:Y:S02]  /*0c70*/  LDL.LU R34, [R1+0xa8] ;  /* 0x0000a80001227983 */ /* 0x0001640000300800 */
[----:B------:R-:W-:Y:S01]  /*0c80*/  FFMA.FTZ R10, R11, R11, R10 ;  /* 0x0000000b0b0a7223 */ /* 0x000fe2000001000a */
[----:B------:R-:W-:Y:S01]  /*0c90*/  FADD.FTZ R3, R3, R11 ;  /* 0x0000000b03037221 */ /* 0x000fe20000010000 */
[----:B------:R1:W-:Y:S02]  /*0ca0*/  STL [R1+0x70], R11 ;  /* 0x0000700b01007387 */ /* 0x0003e40000100800 */
[--C-:B-1----:R-:W-:Y:S01]  /*0cb0*/  HADD2.F32 R11, -RZ, R19.reuse.H1_H1 ;  /* 0x30000013ff0b7230 */ /* 0x102fe20000004100 */
[----:B------:R-:W-:Y:S01]  /*0cc0*/  BSSY B0, `(.L_x_2941) ;  /* 0x00000ca000007945 */ /* 0x000fe20003800000 */
[----:B---3--:R1:W-:Y:S02]  /*0cd0*/  STS.64 [R18], R8 ;  /* 0x0000000812007388 */ /* 0x0083e40000000a00 */
[----:B-1----:R-:W-:-:S02]  /*0ce0*/  HADD2.F32 R8, -RZ, R19.H0_H0 ;  /* 0x20000013ff087230 */ /* 0x002fc40000004100 */
[----:B------:R-:W-:-:S03]  /*0cf0*/  HADD2.F32 R9, -RZ, R21.H0_H0 ;  /* 0x20000015ff097230 */ /* 0x000fc60000004100 */
[----:B------:R1:W-:Y:S01]  /*0d00*/  STL [R1+0x64], R8 ;  /* 0x0000640801007387 */ /* 0x0003e20000100800 */
[----:B------:R-:W-:-:S03]  /*0d10*/  FFMA.FTZ R10, R8, R8, R10 ;  /* 0x00000008080a7223 */ /* 0x000fc6000001000a */
[----:B------:R3:W-:Y:S01]  /*0d20*/  STL [R1+0x60], R11 ;  /* 0x0000600b01007387 */ /* 0x0007e20000100800 */
[----:B-1----:R-:W-:Y:S01]  /*0d30*/  FADD.FTZ R8, R3, R8 ;  /* 0x0000000803087221 */ /* 0x002fe20000010000 */
[----:B------:R-:W-:-:S03]  /*0d40*/  FFMA.FTZ R3, R11, R11, R10 ;  /* 0x0000000b0b037223 */ /* 0x000fc6000001000a */
[----:B------:R-:W-:Y:S01]  /*0d50*/  FADD.FTZ R8, R8, R11 ;  /* 0x0000000b08087221 */ /* 0x000fe20000010000 */
[----:B---3--:R-:W-:Y:S02]  /*0d60*/  HADD2.F32 R11, -RZ, R21.H1_H1 ;  /* 0x30000015ff0b7230 */ /* 0x008fe40000004100 */
[----:B------:R-:W-:Y:S01]  /*0d70*/  FFMA.FTZ R3, R9, R9, R3 ;  /* 0x0000000909037223 */ /* 0x000fe20000010003 */
[----:B------:R-:W-:Y:S01]  /*0d80*/  FADD.FTZ R8, R8, R9 ;  /* 0x0000000908087221 */ /* 0x000fe20000010000 */
[--C-:B------:R-:W-:Y:S02]  /*0d90*/  HADD2.F32 R10, -RZ, R23.reuse.H0_H0 ;  /* 0x20000017ff0a7230 */ /* 0x100fe40000004100 */
[----:B------:R-:W-:Y:S01]  /*0da0*/  FFMA.FTZ R3, R11, R11, R3 ;  /* 0x0000000b0b037223 */ /* 0x000fe20000010003 */
[----:B------:R1:W-:Y:S01]  /*0db0*/  STL [R1+0x5c], R9 ;  /* 0x00005c0901007387 */ /* 0x0003e20000100800 */
[----:B------:R-:W-:Y:S02]  /*0dc0*/  FADD.FTZ R8, R8, R11 ;  /* 0x0000000b08087221 */ /* 0x000fe40000010000 */
[----:B------:R-:W-:Y:S01]  /*0dd0*/  FFMA.FTZ R3, R10, R10, R3 ;  /* 0x0000000a0a037223 */ /* 0x000fe20000010003 */
[----:B------:R3:W-:Y:S01]  /*0de0*/  STL [R1+0x40], R11 ;  /* 0x0000400b01007387 */ /* 0x0007e20000100800 */
[----:B------:R-:W-:Y:S01]  /*0df0*/  FADD.FTZ R8, R8, R10 ;  /* 0x0000000a08087221 */ /* 0x000fe20000010000 */
[----:B-1----:R-:W-:-:S02]  /*0e00*/  HADD2.F32 R9, -RZ, R23.H1_H1 ;  /* 0x30000017ff097230 */ /* 0x002fc40000004100 */
[----:B------:R1:W-:Y:S01]  /*0e10*/  STL [R1+0x58], R10 ;  /* 0x0000580a01007387 */ /* 0x0003e20000100800 */
[--C-:B---3--:R-:W-:Y:S02]  /*0e20*/  HADD2.F32 R11, -RZ, R25.reuse.H0_H0 ;  /* 0x20000019ff0b7230 */ /* 0x108fe40000004100 */
[----:B------:R-:W-:Y:S01]  /*0e30*/  FFMA.FTZ R3, R9, R9, R3 ;  /* 0x0000000909037223 */ /* 0x000fe20000010003 */
[----:B------:R-:W-:Y:S01]  /*0e40*/  FADD.FTZ R8, R8, R9 ;  /* 0x0000000908087221 */ /* 0x000fe20000010000 */
[----:B------:R3:W-:Y:S01]  /*0e50*/  STL [R1+0x44], R9 ;  /* 0x0000440901007387 */ /* 0x0007e20000100800 */
[----:B-1----:R-:W-:-:S03]  /*0e60*/  HADD2.F32 R10, -RZ, R25.H1_H1 ;  /* 0x30000019ff0a7230 */ /* 0x002fc60000004100 */
[----:B------:R1:W-:Y:S01]  /*0e70*/  STL [R1+0x54], R11 ;  /* 0x0000540b01007387 */ /* 0x0003e20000100800 */
[----:B---3--:R-:W-:Y:S01]  /*0e80*/  FFMA.FTZ R9, R11, R11, R3 ;  /* 0x0000000b0b097223 */ /* 0x008fe20000010003 */
[----:B------:R-:W-:Y:S02]  /*0e90*/  FADD.FTZ R3, R8, R11 ;  /* 0x0000000b08037221 */ /* 0x000fe40000010000 */
[----:B------:R3:W-:Y:S01]  /*0ea0*/  STL [R1+0x48], R10 ;  /* 0x0000480a01007387 */ /* 0x0007e20000100800 */
[----:B------:R-:W-:Y:S01]  /*0eb0*/  FFMA.FTZ R8, R10, R10, R9 ;  /* 0x0000000a0a087223 */ /* 0x000fe20000010009 */
[--C-:B-1----:R-:W-:Y:S02]  /*0ec0*/  HADD2.F32 R11, -RZ, R27.reuse.H0_H0 ;  /* 0x2000001bff0b7230 */ /* 0x102fe40000004100 */
[----:B------:R-:W-:Y:S01]  /*0ed0*/  FADD.FTZ R3, R3, R10 ;  /* 0x0000000a03037221 */ /* 0x000fe20000010000 */
[----:B---3--:R-:W-:Y:S02]  /*0ee0*/  HADD2.F32 R10, -RZ, R27.H1_H1 ;  /* 0x3000001bff0a7230 */ /* 0x008fe40000004100 */
[----:B------:R-:W-:Y:S04]  /*0ef0*/  STL [R1+0x50], R11 ;  /* 0x0000500b01007387 */ /* 0x000fe80000100800 */
[----:B------:R-:W-:Y:S01]  /*0f00*/  STL [R1+0x4c], R10 ;  /* 0x00004c0a01007387 */ /* 0x000fe20000100800 */
[----:B--2---:R-:W-:Y:S01]  /*0f10*/  ISETP.GT.U32.AND P0, PT, R35, 0x3f, PT ;  /* 0x0000003f2300780c */ /* 0x004fe20003f04070 */
[----:B------:R-:W-:Y:S01]  /*0f20*/  FFMA.FTZ R8, R11, R11, R8 ;  /* 0x0000000b0b087223 */ /* 0x000fe20000010008 */
[----:B------:R-:W-:-:S03]  /*0f30*/  FADD.FTZ R3, R3, R11 ;  /* 0x0000000b03037221 */ /* 0x000fc60000010000 */
[----:B------:R-:W-:Y:S01]  /*0f40*/  FFMA.FTZ R9, R10, R10, R8 ;  /* 0x0000000a0a097223 */ /* 0x000fe20000010008 */
[----:B------:R-:W-:-:S05]  /*0f50*/  FADD.FTZ R8, R3, R10 ;  /* 0x0000000a03087221 */ /* 0x000fca0000010000 */
[----:B------:R1:W-:Y:S02]  /*0f60*/  STS.64 [R18+0x1680], R8 ;  /* 0x0016800812007388 */ /* 0x0003e40000000a00 */
[----:B-1----:R-:W-:Y:S01]  /*0f70*/  CS2R R8, SRZ ;  /* 0x0000000000087805 */ /* 0x002fe2000001ff00 */
[----:B------:R-:W-:Y:S06]  /*0f80*/  BAR.SYNC.DEFER_BLOCKING 0x0 ;  /* 0x0000000000007b1d */ /* 0x000fec0000010000 */
[----:B0-----:R-:W-:Y:S05]  /*0f90*/  @P0 BRA `(.L_x_2942) ;  /* 0x0000000800700947 */ /* 0x001fea0003800000 */
        /* <DEDUP_REMOVED lines=112> */
[----:B------:R-:W-:-:S03]  /*16a0*/  IADD3 R19, R3, 0x18, RZ ;  /* 0x0000001803137810 */ /* 0x000fc60007ffe0ff */
        /* <DEDUP_REMOVED lines=22> */
[----:B------:R-:W-:-:S04]  /*1810*/  LOP3.LUT R18, R18, 0x1, RZ, 0xc0, !PT ;  /* 0x0000000112127812 */ /* 0x000fc800078ec0ff */
[----:B------:R-:W-:Y:S01]  /*1820*/  IADD3 R3, R8, R3, RZ ;  /* 0x0000000308037210 */ /* 0x000fe20007ffe0ff */
[----:B------:R-:W-:-:S04]  /*1830*/  IMAD R18, R18, 0xf0, R23 ;  /* 0x000000f012127824 */ /* 0x000fc800078e0217 */
[----:B------:R-:W-:Y:S01]  /*1840*/  IMAD R18, R18, 0x18, R9 ;  /* 0x0000001812127824 */ /* 0x000fe200078e0209 */
[----:B------:R-:W-:-:S04]  /*1850*/  IADD3 R9, R8, R21, RZ ;  /* 0x0000001508097210 */ /* 0x000fc80007ffe0ff */
[----:B------:R-:W-:Y:S02]  /*1860*/  IADD3 R18, R8, R18, RZ ;  /* 0x0000001208127210 */ /* 0x000fe40007ffe0ff */
[----:B------:R-:W0:Y:S02]  /*1870*/  LDS.64 R8, [R9] ;  /* 0x0000000009087984 */ /* 0x000e240000000a00 */
        /* <DEDUP_REMOVED lines=14> */
.L_x_2942:
[----:B------:R-:W-:Y:S05]  /*1960*/  BSYNC B0 ;  /* 0x0000000000007941 */ /* 0x000fea0003800000 */
.L_x_2941:
        /* <DEDUP_REMOVED lines=10> */
[----:B-----5:R-:W-:Y:S02]  /*1a10*/  LOP3.LUT R10, R34, 0xff, RZ, 0xc0, !PT ;  /* 0x000000ff220a7812 */ /* 0x020fe400078ec0ff */
        /* <DEDUP_REMOVED lines=9> */
.L_x_2944:
[----:B------:R-:W-:Y:S05]  /*1ab0*/  BSYNC B0 ;  /* 0x0000000000007941 */ /* 0x000fea0003800000 */
.L_x_2943:
[----:B------:R-:W-:Y:S06]  /*1ac0*/  BAR.SYNC.DEFER_BLOCKING 0x0 ;  /* 0x0000000000007b1d */ /* 0x000fec0000010000 */
[----:B------:R-:W-:Y:S05]  /*1ad0*/  @P2 BRA `(.L_x_2945) ;  /* 0x00000000003c2947 */ /* 0x000fea0003800000 */
[----:B0-----:R-:W2:Y:S01]  /*1ae0*/  LDC.64 R8, c[0x0][0x250] ;  /* 0x00009400ff087b82 */ /* 0x001ea20000000a00 */
[----:B-----5:R-:W-:Y:S02]  /*1af0*/  ISETP.NE.AND P1, PT, R34, RZ, PT ;  /* 0x000000ff2200720c */ /* 0x020fe40003f25270 */
[----:B------:R-:W-:-:S04]  /*1b00*/  MOV R3, 0x7fffff01 ;  /* 0x7fffff0100037802 */ /* 0x000fc80000000f00 */
[----:B------:R-:W-:Y:S01]  /*1b10*/  SEL R3, R3, 0x1, !P1 ;  /* 0x0000000103037807 */ /* 0x000fe20004800000 */
[----:B--2---:R-:W-:Y:S01]  /*1b20*/  IMAD.WIDE.U32 R8, R18, 0x4, R8 ;  /* 0x0000000412087825 */ /* 0x004fe200078e0008 */
[----:B------:R-:W-:Y:S06]  /*1b30*/  MEMBAR.ALL.GPU ;  /* 0x0000000000007992 */ /* 0x000fec000000a000 */
[----:B------:R-:W-:-:S00]  /*1b40*/  ERRBAR ;  /* 0x00000000000079ab */ /* 0x000fc00000000000 */
[----:B------:R-:W-:Y:S06]  /*1b50*/  CGAERRBAR ;  /* 0x00000000000075ab */ /* 0x000fec0000000000 */
[----:B------:R0:W5:Y:S02]  /*1b60*/  ATOM.E.ADD.STRONG.GPU PT, R3, desc[UR6][R8.64], R3 ;  /* 0x000000030803798a */ /* 0x00016400081ee1c6 */
.L_x_2946:
[----:B------:R-:W2:Y:S04]  /*1b70*/  LD.E.STRONG.GPU R10, desc[UR6][R8.64] ;  /* 0x00000006080a7980 */ /* 0x000ea8000c10f900 */
[----:B--2---:R-:W-:Y:S01]  /*1b80*/  CCTL.IVALL ;  /* 0x00000000ff00798f */ /* 0x004fe20002000000 */
[----:B------:R-:W-:Y:S05]  /*1b90*/  YIELD ;  /* 0x0000000000007946 */ /* 0x000fea0003800000 */
[----:B-----5:R-:W-:-:S04]  /*1ba0*/  LOP3.LUT R10, R10, R3, RZ, 0x3c, !PT ;  /* 0x000000030a0a7212 */ /* 0x020fc800078e3cff */
[----:B------:R-:W-:-:S13]  /*1bb0*/  ISETP.GT.AND P1, PT, R10, -0x1, PT ;  /* 0xffffffff0a00780c */ /* 0x000fda0003f24270 */
[----:B------:R-:W-:Y:S05]  /*1bc0*/  @P1 BRA `(.L_x_2946) ;  /* 0xfffffffc00e81947 */ /* 0x000fea000383ffff */
.L_x_2945:
[----:B------:R-:W1:Y:S01]  /*1bd0*/  S2R R27, SR_TID.X ;  /* 0x00000000001b7919 */ /* 0x000e620000002100 */
[----:B------:R-:W-:Y:S05]  /*1be0*/  WARPSYNC.ALL ;  /* 0x0000000000007948 */ /* 0x000fea0003800000 */
[----:B------:R-:W-:Y:S01]  /*1bf0*/  BAR.SYNC.DEFER_BLOCKING 0x0 ;  /* 0x0000000000007b1d */ /* 0x000fe20000010000 */
[----:B0-----:R-:W-:-:S05]  /*1c00*/  CS2R R8, SRZ ;  /* 0x0000000000087805 */ /* 0x001fca000001ff00 */
[----:B------:R-:W-:Y:S04]  /*1c10*/  BSSY B0, `(.L_x_2947) ;  /* 0x00000ab000007945 */ /* 0x000fe80003800000 */
[----:B------:R-:W-:Y:S05]  /*1c20*/  @P0 BRA `(.L_x_2948) ;  /* 0x0000000800a40947 */ /* 0x000fea0003800000 */
[----:B------:R-:W0:Y:S01]  /*1c30*/  S2R R10, SR_CTAID.Y ;  /* 0x00000000000a7919 */ /* 0x000e220000002600 */
[----:B------:R-:W0:Y:S01]  /*1c40*/  LDC R3, c[0x0][0x10] ;  /* 0x00000400ff037b82 */ /* 0x000e220000000800 */
[C---:B-1----:R-:W-:Y:S02]  /*1c50*/  SHF.L.U32 R8, R27.reuse, 0x5, RZ ;  /* 0x000000051b087819 */ /* 0x042fe400000006ff */
[----:B------:R-:W-:Y:S02]  /*1c60*/  LOP3.LUT R9, R27, 0x7, RZ, 0xc0, !PT ;  /* 0x000000071b097812 */ /* 0x000fe400078ec0ff */
[----:B------:R-:W-:-:S03]  /*1c70*/  LOP3.LUT R8, R8, 0x7fffff00, RZ, 0xc0, !PT ;  /* 0x7fffff0008087812 */ /* 0x000fc600078ec0ff */
[----:B-----5:R-:W1:Y:S01]  /*1c80*/  LDC.64 R34, c[0x0][0x248] ;  /* 0x00009200ff227b82 */ /* 0x020e620000000a00 */
[----:B0-----:R-:W-:-:S05]  /*1c90*/  IMAD R3, R3, UR4, R10 ;  /* 0x0000000403037c24 */ /* 0x001fca000f8e020a */
[----:B------:R-:W-:-:S04]  /*1ca0*/  LEA R3, R3, R8, 0xd ;  /* 0x0000000803037211 */ /* 0x000fc800078e68ff */
[----:B------:R-:W-:-:S04]  /*1cb0*/  IADD3 R3, R3, R9, RZ ;  /* 0x0000000903037210 */ /* 0x000fc80007ffe0ff */
[----:B------:R-:W-:-:S04]  /*1cc0*/  SHF.L.U32 R3, R3, 0x1, RZ ;  /* 0x0000000103037819 */ /* 0x000fc800000006ff */
[C---:B--2---:R-:W-:Y:S01]  /*1cd0*/  IADD3 R18, R3.reuse, 0x10, RZ ;  /* 0x0000001003127810 */ /* 0x044fe20007ffe0ff */
        /* <DEDUP_REMOVED lines=158> */
.L_x_2948:
[----:B------:R-:W-:Y:S05]  /*26c0*/  BSYNC B0 ;  /* 0x0000000000007941 */ /* 0x000fea0003800000 */
.L_x_2947:
[----:B------:R-:W0:Y:S01]  /*26d0*/  SHFL.BFLY PT, R10, R8, 0x4, 0x1f ;  /* 0x0c801f00080a7f89 */ /* 0x000e2200000e0000 */
[----:B-1----:R-:W-:Y:S01]  /*26e0*/  LOP3.LUT P0, RZ, R27, 0xffffff07, RZ, 0xc0, !PT ;  /* 0xffffff071bff7812 */ /* 0x002fe2000780c0ff */
[----:B------:R-:W-:Y:S01]  /*26f0*/  ULDC.64 UR8, c[0x0][0x240] ;  /* 0x0000900000087ab9 */ /* 0x000fe20000000a00 */
[----:B------:R-:W-:Y:S01]  /*2700*/  BSSY B0, `(.L_x_2949) ;  /* 0x0000022000007945 */ /* 0x000fe20003800000 */
[----:B------:R-:W1:Y:S01]  /*2710*/  SHFL.BFLY PT, R3, R9, 0x4, 0x1f ;  /* 0x0c801f0009037f89 */ /* 0x000e6200000e0000 */
[----:B------:R-:W-:Y:S01]  /*2720*/  ISETP.EQ.U32.AND P1, PT, RZ, UR8, PT ;  /* 0x00000008ff007c0c */ /* 0x000fe2000bf22070 */
[----:B------:R-:W3:Y:S01]  /*2730*/  S2R R11, SR_CTAID.X ;  /* 0x00000000000b7919 */ /* 0x000ee20000002500 */
        /* <DEDUP_REMOVED lines=17> */
[----:B---3--:R-:W-:-:S04]  /*2850*/  LOP3.LUT P0, RZ, R11, 0xff, RZ, 0xc0, !PT ;  /* 0x000000ff0bff7812 */ /* 0x008fc8000780c0ff */
[----:B------:R-:W-:-:S04]  /*2860*/  ISETP.GT.U32.OR P0, PT, R27, 0x1f, P0 ;  /* 0x0000001f1b00780c */ /* 0x000fc80000704470 */
[----:B------:R-:W-:-:S13]  /*2870*/  ISETP.EQ.OR.EX P0, PT, RZ, UR9, P0, P1 ;  /* 0x00000009ff007c0c */ /* 0x000fda0008702710 */
[----:B0-----:R-:W-:Y:S05]  /*2880*/  @P0 BRA `(.L_x_2950) ;  /* 0x0000000000240947 */ /* 0x001fea0003800000 */
[----:B------:R-:W3:Y:S01]  /*2890*/  LDL R11, [R1+0x34] ;  /* 0x00003400010b7983 */ /* 0x000ee20000100800 */
[----:B------:R-:W-:Y:S02]  /*28a0*/  LEA R10, R27, UR5, 0x3 ;  /* 0x000000051b0a7c11 */ /* 0x000fe4000f8e18ff */
[----:B------:R-:W-:Y:S02]  /*28b0*/  SHF.R.S32.HI R9, RZ, 0x1f, R27 ;  /* 0x0000001fff097819 */ /* 0x000fe4000001141b */
[----:B-----5:R-:W-:-:S04]  /*28c0*/  LEA R3, P0, R0, R27, 0x5 ;  /* 0x0000001b00037211 */ /* 0x020fc800078028ff */
[----:B---3--:R-:W-:Y:S02]  /*28d0*/  LEA.HI.X R9, R0, R9, R11, 0x5, P0 ;  /* 0x0000000900097211 */ /* 0x008fe400000f2c0b */
[----:B------:R-:W0:Y:S01]  /*28e0*/  LDS.64 R10, [R10] ;  /* 0x000000000a0a7984 */ /* 0x000e220000000a00 */
[----:B------:R-:W-:-:S04]  /*28f0*/  LEA R8, P0, R3, UR8, 0x3 ;  /* 0x0000000803087c11 */ /* 0x000fc8000f8018ff */
[----:B------:R-:W-:-:S05]  /*2900*/  LEA.HI.X R9, R3, UR9, R9, 0x3, P0 ;  /* 0x0000000903097c11 */ /* 0x000fca00080f1c09 */
[----:B0-----:R0:W-:Y:S04]  /*2910*/  STG.E.64 desc[UR6][R8.64], R10 ;  /* 0x0000000a08007986 */ /* 0x0011e8000c101b06 */
.L_x_2950:
[----:B------:R-:W-:Y:S05]  /*2920*/  BSYNC B0 ;  /* 0x0000000000007941 */ /* 0x000fea0003800000 */
.L_x_2949:
[----:B------:R-:W3:Y:S01]  /*2930*/  LDL R3, [R1+0xa4] ;  /* 0x0000a40001037983 */ /* 0x000ee20000100800 */
[----:B------:R-:W-:Y:S01]  /*2940*/  ULDC UR8, c[0x0][0x230] ;  /* 0x00008c0000087ab9 */ /* 0x000fe20000000800 */
[----:B------:R-:W-:Y:S02]  /*2950*/  ULDC.64 UR10, c[0x0][0x210] ;  /* 0x00008400000a7ab9 */ /* 0x000fe40000000a00 */
[----:B------:R-:W4:Y:S04]  /*2960*/  LDL R22, [R1+0xa0] ;  /* 0x0000a00001167983 */ /* 0x000f280000100800 */
[----:B-----5:R1:W-:Y:S04]  /*2970*/  STL [R1+0xa8], R0 ;  /* 0x0000a80001007387 */ /* 0x0203e80000100800 */
[----:B------:R-:W2:Y:S04]  /*2980*/  LDL.LU R25, [R1] ;  /* 0x0000000001197983 */ /* 0x000ea80000300800 */
[----:B------:R-:W2:Y:S04]  /*2990*/  LDL.LU R24, [R1+0x1c] ;  /* 0x00001c0001187983 */ /* 0x000ea80000300800 */
[----:B------:R-:W2:Y:S04]  /*29a0*/  LDL.LU R21, [R1+0x14] ;  /* 0x0000140001157983 */ /* 0x000ea80000300800 */
[----:B------:R-:W2:Y:S01]  /*29b0*/  LDL.LU R20, [R1+0xc] ;  /* 0x00000c0001147983 */ /* 0x000ea20000300800 */
[----:B0-----:R-:W-:Y:S01]  /*29c0*/  LEA R10, P0, R4, UR10, 0x1 ;  /* 0x0000000a040a7c11 */ /* 0x001fe2000f8008ff */
[----:B------:R-:W-:-:S02]  /*29d0*/  HADD2.F32 R35, -RZ, R13.H0_H0 ;  /* 0x2000000dff237230 */ /* 0x000fc40000004100 */
[----:B------:R-:W-:Y:S01]  /*29e0*/  HADD2.F32 R34, -RZ, R13.H1_H1 ;  /* 0x3000000dff227230 */ /* 0x000fe20000004100 */
[----:B------:R-:W-:Y:S01]  /*29f0*/  LEA.HI.X R11, R4, UR11, R36, 0x1, P0 ;  /* 0x0000000b040b7c11 */ /* 0x000fe200080f0c24 */
[----:B------:R-:W-:Y:S01]  /*2a00*/  HADD2.F32 R4, -RZ, R12.H1_H1 ;  /* 0x3000000cff047230 */ /* 0x000fe20000004100 */
[----:B-1----:R-:W2:Y:S04]  /*2a10*/  LDL.LU R0, [R1+0x4] ;  /* 0x0000040001007983 */ /* 0x002ea80000300800 */
[----:B------:R-:W2:Y:S04]  /*2a20*/  LDL.LU R26, [R1+0x6c] ;  /* 0x00006c00011a7983 */ /* 0x000ea80000300800 */
[----:B---3--:R0:W1:Y:S04]  /*2a30*/  LDS.64 R8, [R3+UR5] ;  /* 0x0000000503087984 */ /* 0x0080680008000a00 */
[----:B----4-:R-:W3:Y:S01]  /*2a40*/  LDS.64 R22, [R22+UR5] ;  /* 0x0000000516167984 */ /* 0x010ee20008000a00 */
[----:B0-----:R-:W-:-:S02]  /*2a50*/  HADD2.F32 R3, -RZ, R30.H1_H1 ;  /* 0x3000001eff037230 */ /* 0x001fc40000004100 */
[----:B-1----:R-:W-:-:S04]  /*2a60*/  FADD.FTZ R9, R9, UR8 ;  /* 0x0000000809097e21 */ /* 0x002fc80008010000 */
[----:B--2---:R0:W1:Y:S01]  /*2a70*/  MUFU.RSQ R18, R9 ;  /* 0x0000000900127308 */ /* 0x0040620000001400 */
[--C-:B------:R-:W-:Y:S01]  /*2a80*/  FADD.FTZ R6, R6, -R8.reuse ;  /* 0x8000000806067221 */ /* 0x100fe20000010000 */
[----:B------:R-:W-:Y:S01]  /*2a90*/  FADD.FTZ R32, R32, -R8 ;  /* 0x8000000820207221 */ /* 0x000fe20000010000 */
[----:B---3--:R-:W-:Y:S01]  /*2aa0*/  FADD.FTZ R23, R23, UR8 ;  /* 0x0000000817177e21 */ /* 0x008fe20008010000 */
[--C-:B------:R-:W-:Y:S01]  /*2ab0*/  FADD.FTZ R2, R2, -R22.reuse ;  /* 0x8000001602027221 */ /* 0x100fe20000010000 */
[----:B------:R-:W-:Y:S01]  /*2ac0*/  FADD.FTZ R13, R25, -R22 ;  /* 0x80000016190d7221 */ /* 0x000fe20000010000 */
[--C-:B------:R-:W-:Y:S01]  /*2ad0*/  FADD.FTZ R37, R37, -R8.reuse ;  /* 0x8000000825257221 */ /* 0x100fe20000010000 */
[----:B------:R-:W-:Y:S01]  /*2ae0*/  FADD.FTZ R29, R29, -R8 ;  /* 0x800000081d1d7221 */ /* 0x000fe20000010000 */
[----:B0-----:R-:W-:Y:S01]  /*2af0*/  HADD2.F32 R9, -RZ, R12.H0_H0 ;  /* 0x2000000cff097230 */ /* 0x001fe20000004100 */
[----:B------:R0:W2:Y:S01]  /*2b00*/  MUFU.RSQ R36, R23 ;  /* 0x0000001700247308 */ /* 0x0000a20000001400 */
[----:B------:R-:W-:-:S02]  /*2b10*/  HADD2.F32 R12, -RZ, R30.H0_H0 ;  /* 0x2000001eff0c7230 */ /* 0x000fc40000004100 */
[----:B------:R-:W-:Y:S01]  /*2b20*/  FADD.FTZ R33, R33, -R8 ;  /* 0x8000000821217221 */ /* 0x000fe20000010000 */
[----:B------:R-:W-:Y:S01]  /*2b30*/  ULDC.64 UR8, c[0x0][0x238] ;  /* 0x00008e0000087ab9 */ /* 0x000fe20000000a00 */
[----:B-1----:R-:W-:Y:S01]  /*2b40*/  FMUL.FTZ R6, R6, R18 ;  /* 0x0000001206067220 */ /* 0x002fe20000410000 */
[----:B------:R-:W-:Y:S01]  /*2b50*/  FMUL.FTZ R32, R18, R32 ;  /* 0x0000002012207220 */ /* 0x000fe20000410000 */
[----:B0-----:R-:W3:Y:S02]  /*2b60*/  LDL.LU R23, [R1+0x68] ;  /* 0x0000680001177983 */ /* 0x001ee40000300800 */
[----:B------:R-:W-:Y:S01]  /*2b70*/  FFMA.FTZ R6, R6, R9, R12 ;  /* 0x0000000906067223 */ /* 0x000fe2000001000c */
[----:B------:R-:W-:-:S05]  /*2b80*/  FFMA.FTZ R32, R32, R4, R3 ;  /* 0x0000000420207223 */ /* 0x000fca0000010003 */
[----:B------:R-:W-:Y:S01]  /*2b90*/  F2FP.F16.F32.PACK_AB R6, R32, R6 ;  /* 0x000000062006723e */ /* 0x000fe200000000ff */
[----:B--2---:R-:W-:-:S03]  /*2ba0*/  FMUL.FTZ R2, R2, R36 ;  /* 0x0000002402027220 */ /* 0x004fc60000410000 */
[----:B------:R-:W-:Y:S01]  /*2bb0*/  PRMT R19, R6, 0x7632, R19 ;  /* 0x0000763206137816 */ /* 0x000fe20000000013 */
[----:B------:R0:W-:Y:S01]  /*2bc0*/  STG.E.U16 desc[UR6][R10.64], R6 ;  /* 0x000000060a007986 */ /* 0x0001e2000c101506 */
[----:B------:R-:W-:Y:S01]  /*2bd0*/  FMUL.FTZ R13, R36, R13 ;  /* 0x0000000d240d7220 */ /* 0x000fe20000410000 */
[--C-:B0-----:R-:W-:Y:S02]  /*2be0*/  HADD2.F32 R6, -RZ, R31.reuse.H0_H0 ;  /* 0x2000001fff067230 */ /* 0x101fe40000004100 */
[----:B------:R-:W-:-:S03]  /*2bf0*/  HADD2.F32 R31, -RZ, R31.H1_H1 ;  /* 0x3000001fff1f7230 */ /* 0x000fc60000004100 */
[----:B------:R-:W-:Y:S02]  /*2c00*/  FFMA.FTZ R2, R2, R35, R6 ;  /* 0x0000002302027223 */ /* 0x000fe40000010006 */
[----:B------:R-:W-:-:S05]  /*2c10*/  FFMA.FTZ R13, R13, R34, R31 ;  /* 0x000000220d0d7223 */ /* 0x000fca000001001f */
[----:B------:R-:W-:-:S05]  /*2c20*/  F2FP.F16.F32.PACK_AB R2, R13, R2 ;  /* 0x000000020d02723e */ /* 0x000fca00000000ff */
[----:B------:R0:W-:Y:S04]  /*2c30*/  STG.E.U16 desc[UR6][R10.64+0x4], R2 ;  /* 0x000004020a007986 */ /* 0x0001e8000c101506 */
[----:B------:R-:W-:Y:S01]  /*2c40*/  STG.E.U16 desc[UR6][R10.64+0x2], R19 ;  /* 0x000002130a007986 */ /* 0x000fe2000c101506 */
[----:B0-----:R-:W-:-:S05]  /*2c50*/  PRMT R2, R2, 0x7632, R2 ;  /* 0x0000763202027816 */ /* 0x001fca0000000002 */
[----:B------:R0:W-:Y:S02]  /*2c60*/  STG.E.U16 desc[UR6][R10.64+0x6], R2 ;  /* 0x000006020a007986 */ /* 0x0001e4000c101506 */
[--C-:B0-----:R-:W-:Y:S02]  /*2c70*/  FADD.FTZ R10, R21, -R8.reuse ;  /* 0x80000008150a7221 */ /* 0x101fe40000010000 */
[----:B------:R-:W2:Y:S01]  /*2c80*/  LDL.LU R21, [R1+0x3c] ;  /* 0x00003c0001157983 */ /* 0x000ea20000300800 */
[----:B------:R-:W-:-:S03]  /*2c90*/  FADD.FTZ R11, R20, -R8 ;  /* 0x80000008140b7221 */ /* 0x000fc60000010000 */
[----:B------:R-:W4:Y:S01]  /*2ca0*/  LDL.LU R25, [R1+0x38] ;  /* 0x0000380001197983 */ /* 0x000f220000300800 */
[----:B------:R-:W-:-:S03]  /*2cb0*/  FADD.FTZ R2, R24, -R8 ;  /* 0x8000000818027221 */ /* 0x000fc60000010000 */
[----:B------:R-:W3:Y:S04]  /*2cc0*/  LDL.LU R20, [R1+0x18] ;  /* 0x0000180001147983 */ /* 0x000ee80000300800 */
[----:B------:R-:W4:Y:S04]  /*2cd0*/  LDL.LU R24, [R1+0x10] ;  /* 0x0000100001187983 */ /* 0x000f280000300800 */
[----:B------:R-:W4:Y:S01]  /*2ce0*/  LDL.LU R19, [R1+0x8] ;  /* 0x0000080001137983 */ /* 0x000f220000300800 */
[----:B------:R-:W-:Y:S01]  /*2cf0*/  FMUL.FTZ R2, R18, R2 ;  /* 0x0000000212027220 */ /* 0x000fe20000410000 */
[----:B------:R-:W-:Y:S01]  /*2d00*/  FADD.FTZ R13, R0, -R8 ;  /* 0x80000008000d7221 */ /* 0x000fe20000010000 */
[C---:B------:R-:W-:Y:S01]  /*2d10*/  FMUL.FTZ R10, R18.reuse, R10 ;  /* 0x0000000a120a7220 */ /* 0x040fe20000410000 */
[C---:B------:R-:W-:Y:S01]  /*2d20*/  FMUL.FTZ R11, R18.reuse, R11 ;  /* 0x0000000b120b7220 */ /* 0x040fe20000410000 */
[C-C-:B------:R-:W-:Y:S01]  /*2d30*/  FFMA.FTZ R0, R9.reuse, R2, R12.reuse ;  /* 0x0000000209007223 */ /* 0x140fe2000001000c */
[----:B------:R-:W-:Y:S01]  /*2d40*/  FMUL.FTZ R13, R18, R13 ;  /* 0x0000000d120d7220 */ /* 0x000fe20000410000 */
[C-C-:B------:R-:W-:Y:S01]  /*2d50*/  FFMA.FTZ R10, R9.reuse, R10, R12.reuse ;  /* 0x0000000a090a7223 */ /* 0x140fe2000001000c */
[----:B------:R-:W-:-:S02]  /*2d60*/  FFMA.FTZ R2, R9, R11, R12 ;  /* 0x0000000b09027223 */ /* 0x000fc4000001000c */
[----:B------:R0:W-:Y:S01]  /*2d70*/  STL [R1+0x14], R0 ;  /* 0x0000140001007387 */ /* 0x0001e20000100800 */
[C---:B------:R-:W-:Y:S01]  /*2d80*/  FMUL.FTZ R37, R18.reuse, R37 ;  /* 0x0000002512257220 */ /* 0x040fe20000410000 */
[C---:B------:R-:W-:Y:S01]  /*2d90*/  FMUL.FTZ R29, R18.reuse, R29 ;  /* 0x0000001d121d7220 */ /* 0x040fe20000410000 */
[----:B------:R-:W-:Y:S01]  /*2da0*/  FMUL.FTZ R33, R18, R33 ;  /* 0x0000002112217220 */ /* 0x000fe20000410000 */
[----:B------:R1:W-:Y:S01]  /*2db0*/  STL [R1+0x20], R10 ;  /* 0x0000200a01007387 */ /* 0x0003e20000100800 */
[----:B0-----:R-:W-:-:S03]  /*2dc0*/  FFMA.FTZ R0, R9, R13, R12 ;  /* 0x0000000d09007223 */ /* 0x001fc6000001000c */
[----:B------:R0:W-:Y:S01]  /*2dd0*/  STL [R1+0x30], R2 ;  /* 0x0000300201007387 */ /* 0x0001e20000100800 */
[----:B-1----:R-:W-:-:S03]  /*2de0*/  FFMA.FTZ R10, R9, R37, R12 ;  /* 0x00000025090a7223 */ /* 0x002fc6000001000c */
[----:B------:R1:W-:Y:S01]  /*2df0*/  STL [R1+0x2c], R0 ;  /* 0x00002c0001007387 */ /* 0x0003e20000100800 */
[C-C-:B0-----:R-:W-:Y:S01]  /*2e00*/  FFMA.FTZ R2, R9.reuse, R33, R12.reuse ;  /* 0x0000002109027223 */ /* 0x141fe2000001000c */
[----:B-1----:R-:W-:Y:S02]  /*2e10*/  FFMA.FTZ R0, R9, R29, R12 ;  /* 0x0000001d09007223 */ /* 0x002fe4000001000c */
[----:B------:R2:W-:Y:S04]  /*2e20*/  STL [R1+0x28], R10 ;  /* 0x0000280a01007387 */ /* 0x0005e80000100800 */
[----:B------:R0:W-:Y:S04]  /*2e30*/  STL [R1+0xac], R0 ;  /* 0x0000ac0001007387 */ /* 0x0001e80000100800 */
[----:B------:R1:W-:Y:S01]  /*2e40*/  STL [R1+0x24], R2 ;  /* 0x0000240201007387 */ /* 0x0003e20000100800 */
[----:B--2---:R-:W-:-:S03]  /*2e50*/  FADD.FTZ R10, R21, -R8 ;  /* 0x80000008150a7221 */ /* 0x004fc60000010000 */
[----:B------:R-:W2:Y:S01]  /*2e60*/  LDL.LU R21, [R1+0x80] ;  /* 0x0000800001157983 */ /* 0x000ea20000300800 */
[----:B---3--:R-:W-:-:S03]  /*2e70*/  FADD.FTZ R11, R20, -R8 ;  /* 0x80000008140b7221 */ /* 0x008fc60000010000 */
[----:B------:R-:W3:Y:S01]  /*2e80*/  LDL.LU R20, [R1+0x84] ;  /* 0x0000840001147983 */ /* 0x000ee20000300800 */
[----:B----4-:R-:W-:-:S03]  /*2e90*/  FADD.FTZ R12, R19, -R8 ;  /* 0x80000008130c7221 */ /* 0x010fc60000010000 */
[----:B------:R-:W4:Y:S04]  /*2ea0*/  LDL.LU R19, [R1+0x88] ;  /* 0x0000880001137983 */ /* 0x000f280000300800 */
[----:B------:R-:W4:Y:S04]  /*2eb0*/  LDL.LU R32, [R1+0x94] ;  /* 0x0000940001207983 */ /* 0x000f280000300800 */
[----:B------:R-:W4:Y:S04]  /*2ec0*/  LDL.LU R13, [R1+0x8c] ;  /* 0x00008c00010d7983 */ /* 0x000f280000300800 */
[----:B------:R-:W4:Y:S04]  /*2ed0*/  LDL.LU R30, [R1+0x98] ;  /* 0x00009800011e7983 */ /* 0x000f280000300800 */
[----:B0-----:R-:W4:Y:S01]  /*2ee0*/  LDL.LU R0, [R1+0x90] ;  /* 0x0000900001007983 */ /* 0x001f220000300800 */
[--C-:B------:R-:W-:Y:S01]  /*2ef0*/  FADD.FTZ R29, R26, -R8.reuse ;  /* 0x800000081a1d7221 */ /* 0x100fe20000010000 */
[----:B------:R-:W-:Y:S01]  /*2f00*/  LEA R26, P0, R17, UR10, 0x1 ;  /* 0x0000000a111a7c11 */ /* 0x000fe2000f8008ff */
[--C-:B-1----:R-:W-:Y:S01]  /*2f10*/  FADD.FTZ R2, R24, -R8.reuse ;  /* 0x8000000818027221 */ /* 0x102fe20000010000 */
[--C-:B------:R-:W-:Y:S01]  /*2f20*/  FADD.FTZ R9, R25, -R8.reuse ;  /* 0x8000000819097221 */ /* 0x100fe20000010000 */
        /* <DEDUP_REMOVED lines=9> */
[C-C-:B------:R-:W-:Y:S01]  /*2fc0*/  FFMA.FTZ R8, R4.reuse, R8, R3.reuse ;  /* 0x0000000804087223 */ /* 0x140fe20000010003 */
[----:B------:R-:W-:Y:S01]  /*2fd0*/  FFMA.FTZ R11, R4, R11, R3 ;  /* 0x0000000b040b7223 */ /* 0x000fe20000010003 */
[----:B--2---:R-:W-:-:S02]  /*2fe0*/  LEA.HI.X R27, R17, UR11, R21, 0x1, P0 ;  /* 0x0000000b111b7c11 */ /* 0x004fc400080f0c15 */
[----:B------:R-:W-:-:S04]  /*2ff0*/  LEA R24, P0, R16, UR10, 0x1 ;  /* 0x0000000a10187c11 */ /* 0x000fc8000f8008ff */
[----:B---3--:R-:W-:Y:S02]  /*3000*/  LEA.HI.X R25, R16, UR11, R20, 0x1, P0 ;  /* 0x0000000b10197c11 */ /* 0x008fe400080f0c14 */
[----:B------:R-:W-:-:S04]  /*3010*/  LEA R20, P0, R15, UR10, 0x1 ;  /* 0x0000000a0f147c11 */ /* 0x000fc8000f8008ff */
[----:B----4-:R-:W-:Y:S02]  /*3020*/  LEA.HI.X R21, R15, UR11, R19, 0x1, P0 ;  /* 0x0000000b0f157c11 */ /* 0x010fe400080f0c13 */
[----:B------:R-:W-:-:S04]  /*3030*/  LEA R18, P0, R14, UR10, 0x1 ;  /* 0x0000000a0e127c11 */ /* 0x000fc8000f8008ff */
[----:B------:R-:W-:Y:S02]  /*3040*/  LEA.HI.X R19, R14, UR11, R32, 0x1, P0 ;  /* 0x0000000b0e137c11 */ /* 0x000fe400080f0c20 */
[C---:B------:R-:W-:Y:S01]  /*3050*/  LEA R16, P0, R7.reuse, UR10, 0x1 ;  /* 0x0000000a07107c11 */ /* 0x040fe2000f8008ff */
[----:B------:R0:W-:Y:S03]  /*3060*/  STL [R1+0xbc], R27 ;  /* 0x0000bc1b01007387 */ /* 0x0001e60000100800 */
[----:B------:R-:W-:Y:S01]  /*3070*/  LEA.HI.X R17, R7, UR11, R13, 0x1, P0 ;  /* 0x0000000b07117c11 */ /* 0x000fe200080f0c0d */
[----:B------:R-:W-:Y:S01]  /*3080*/  STL [R1+0xb8], R24 ;  /* 0x0000b81801007387 */ /* 0x000fe20000100800 */
[----:B------:R-:W-:-:S03]  /*3090*/  LEA R14, P0, R5, UR10, 0x1 ;  /* 0x0000000a050e7c11 */ /* 0x000fc6000f8008ff */
[----:B------:R1:W-:Y:S01]  /*30a0*/  STL [R1+0xb4], R25 ;  /* 0x0000b41901007387 */ /* 0x0003e20000100800 */
[----:B------:R-:W-:-:S03]  /*30b0*/  LEA.HI.X R15, R5, UR11, R30, 0x1, P0 ;  /* 0x0000000b050f7c11 */ /* 0x000fc600080f0c1e */
[----:B------:R2:W-:Y:S04]  /*30c0*/  STL [R1+0xb0], R19 ;  /* 0x0000b01301007387 */ /* 0x0005e80000100800 */
[----:B------:R-:W3:Y:S04]  /*30d0*/  LDL.LU R37, [R1+0x7c] ;  /* 0x00007c0001257983 */ /* 0x000ee80000300800 */
[----:B------:R-:W4:Y:S01]  /*30e0*/  LDL.LU R7, [R1+0x70] ;  /* 0x0000700001077983 */ /* 0x000f220000300800 */
[----:B------:R-:W-:-:S03]  /*30f0*/  LEA.HI.X R13, R28, UR11, R0, 0x1, P1 ;  /* 0x0000000b1c0d7c11 */ /* 0x000fc600088f0c00 */
[----:B------:R-:W4:Y:S04]  /*3100*/  LDL.LU R5, [R1+0x64] ;  /* 0x0000640001057983 */ /* 0x000f280000300800 */
[----:B------:R-:W4:Y:S01]  /*3110*/  LDL.LU R32, [R1+0x60] ;  /* 0x0000600001207983 */ /* 0x000f220000300800 */
[----:B0-----:R-:W-:-:S03]  /*3120*/  FFMA.FTZ R27, R4, R29, R3 ;  /* 0x0000001d041b7223 */ /* 0x001fc60000010003 */
[----:B------:R-:W4:Y:S01]  /*3130*/  LDL.LU R33, [R1+0x5c] ;  /* 0x00005c0001217983 */ /* 0x000f220000300800 */
[----:B-1----:R-:W-:-:S03]  /*3140*/  FFMA.FTZ R25, R4, R23, R3 ;  /* 0x0000001704197223 */ /* 0x002fc60000010003 */
[----:B------:R-:W4:Y:S01]  /*3150*/  LDL.LU R30, [R1+0x58] ;  /* 0x00005800011e7983 */ /* 0x000f220000300800 */
[----:B--2---:R-:W-:-:S03]  /*3160*/  FFMA.FTZ R19, R4, R10, R3 ;  /* 0x0000000a04137223 */ /* 0x004fc60000010003 */
[----:B------:R-:W2:Y:S01]  /*3170*/  LDL.LU R28, [R1+0x54] ;  /* 0x00005400011c7983 */ /* 0x000ea20000300800 */
[----:B------:R-:W-:-:S03]  /*3180*/  FFMA.FTZ R0, R4, R9, R3 ;  /* 0x0000000904007223 */ /* 0x000fc60000010003 */
[----:B------:R-:W2:Y:S01]  /*3190*/  LDL.LU R24, [R1+0x4c] ;  /* 0x00004c0001187983 */ /* 0x000ea20000300800 */
[----:B------:R-:W-:-:S03]  /*31a0*/  FFMA.FTZ R4, R4, R2, R3 ;  /* 0x0000000204047223 */ /* 0x000fc60000010003 */
[----:B------:R-:W2:Y:S04]  /*31b0*/  LDL.LU R29, [R1+0x40] ;  /* 0x00004000011d7983 */ /* 0x000ea80000300800 */
[----:B------:R-:W2:Y:S04]  /*31c0*/  LDL.LU R23, [R1+0x44] ;  /* 0x0000440001177983 */ /* 0x000ea80000300800 */
[----:B------:R-:W2:Y:S04]  /*31d0*/  LDL.LU R10, [R1+0x50] ;  /* 0x00005000010a7983 */ /* 0x000ea80000300800 */
[----:B------:R-:W2:Y:S04]  /*31e0*/  LDL.LU R9, [R1+0x48] ;  /* 0x0000480001097983 */ /* 0x000ea80000300800 */
[----:B------:R-:W2:Y:S04]  /*31f0*/  LDL.LU R3, [R1+0x78] ;  /* 0x0000780001037983 */ /* 0x000ea80000300800 */
[----:B------:R-:W2:Y:S01]  /*3200*/  LDL.LU R2, [R1+0x74] ;  /* 0x0000740001027983 */ /* 0x000ea20000300800 */
[--C-:B---3--:R-:W-:Y:S01]  /*3210*/  FADD.FTZ R37, R37, -R22.reuse ;  /* 0x8000001625257221 */ /* 0x108fe20000010000 */
[--C-:B----4-:R-:W-:Y:S01]  /*3220*/  FADD.FTZ R7, R7, -R22.reuse ;  /* 0x8000001607077221 */ /* 0x110fe20000010000 */
[--C-:B------:R-:W-:Y:S01]  /*3230*/  FADD.FTZ R5, R5, -R22.reuse ;  /* 0x8000001605057221 */ /* 0x100fe20000010000 */
[--C-:B------:R-:W-:Y:S01]  /*3240*/  FADD.FTZ R32, R32, -R22.reuse ;  /* 0x8000001620207221 */ /* 0x100fe20000010000 */
[--C-:B------:R-:W-:Y:S01]  /*3250*/  FADD.FTZ R33, R33, -R22.reuse ;  /* 0x8000001621217221 */ /* 0x100fe20000010000 */
[--C-:B------:R-:W-:Y:S01]  /*3260*/  FADD.FTZ R30, R30, -R22.reuse ;  /* 0x800000161e1e7221 */ /* 0x100fe20000010000 */
[--C-:B--2---:R-:W-:Y:S01]  /*3270*/  FADD.FTZ R28, R28, -R22.reuse ;  /* 0x800000161c1c7221 */ /* 0x104fe20000010000 */
[--C-:B------:R-:W-:Y:S01]  /*3280*/  FADD.FTZ R29, R29, -R22.reuse ;  /* 0x800000161d1d7221 */ /* 0x100fe20000010000 */
[--C-:B------:R-:W-:Y:S01]  /*3290*/  FADD.FTZ R23, R23, -R22.reuse ;  /* 0x8000001617177221 */ /* 0x100fe20000010000 */
[--C-:B------:R-:W-:Y:S01]  /*32a0*/  FADD.FTZ R10, R10, -R22.reuse ;  /* 0x800000160a0a7221 */ /* 0x100fe20000010000 */
[--C-:B------:R-:W-:Y:S01]  /*32b0*/  FADD.FTZ R9, R9, -R22.reuse ;  /* 0x8000001609097221 */ /* 0x100fe20000010000 */
[--C-:B------:R-:W-:Y:S01]  /*32c0*/  FADD.FTZ R3, R3, -R22.reuse ;  /* 0x8000001603037221 */ /* 0x100fe20000010000 */
[--C-:B------:R-:W-:Y:S01]  /*32d0*/  FADD.FTZ R2, R2, -R22.reuse ;  /* 0x8000001602027221 */ /* 0x100fe20000010000 */
[----:B------:R-:W-:Y:S01]  /*32e0*/  FADD.FTZ R22, R24, -R22 ;  /* 0x8000001618167221 */ /* 0x000fe20000010000 */
[----:B------:R-:W-:-:S02]  /*32f0*/  FMUL.FTZ R24, R36, R37 ;  /* 0x0000002524187220 */ /* 0x000fc40000410000 */
[C---:B------:R-:W-:Y:S01]  /*3300*/  FMUL.FTZ R37, R36.reuse, R2 ;  /* 0x0000000224257220 */ /* 0x040fe20000410000 */
[C---:B------:R-:W-:Y:S01]  /*3310*/  FMUL.FTZ R5, R36.reuse, R5 ;  /* 0x0000000524057220 */ /* 0x040fe20000410000 */
[C---:B------:R-:W-:Y:S01]  /*3320*/  FMUL.FTZ R33, R36.reuse, R33 ;  /* 0x0000002124217220 */ /* 0x040fe20000410000 */
[----:B------:R-:W-:Y:S01]  /*3330*/  MOV R2, R24 ;  /* 0x0000001800027202 */ /* 0x000fe20000000f00 */
        /* <DEDUP_REMOVED lines=11> */
[----:B------:R-:W2:Y:S01]  /*33f0*/  LDL.LU R36, [R1+0x20] ;  /* 0x0000200001247983 */ /* 0x000ea20000300800 */
[C-C-:B------:R-:W-:Y:S01]  /*3400*/  FFMA.FTZ R2, R35.reuse, R2, R6.reuse ;  /* 0x0000000223027223 */ /* 0x140fe20000010006 */
[C-C-:B------:R-:W-:Y:S01]  /*3410*/  FFMA.FTZ R5, R35.reuse, R5, R6.reuse ;  /* 0x0000000523057223 */ /* 0x140fe20000010006 */
[C-C-:B------:R-:W-:Y:S01]  /*3420*/  FFMA.FTZ R33, R35.reuse, R33, R6.reuse ;  /* 0x0000002123217223 */ /* 0x140fe20000010006 */
[----:B------:R-:W3:Y:S01]  /*3430*/  LDL.LU R37, [R1+0x30] ;  /* 0x0000300001257983 */ /* 0x000ee20000300800 */
[C-C-:B------:R-:W-:Y:S01]  /*3440*/  FFMA.FTZ R30, R35.reuse, R30, R6.reuse ;  /* 0x0000001e231e7223 */ /* 0x140fe20000010006 */
[C-C-:B------:R-:W-:Y:S01]  /*3450*/  FFMA.FTZ R28, R35.reuse, R28, R6.reuse ;  /* 0x0000001c231c7223 */ /* 0x140fe20000010006 */
[----:B------:R-:W-:-:S02]  /*3460*/  FFMA.FTZ R10, R35, R10, R6 ;  /* 0x0000000a230a7223 */ /* 0x000fc40000010006 */
[----:B------:R-:W4:Y:S01]  /*3470*/  LDL.LU R35, [R1+0x14] ;  /* 0x0000140001237983 */ /* 0x000f220000300800 */
[C-C-:B------:R-:W-:Y:S01]  /*3480*/  FFMA.FTZ R3, R34.reuse, R3, R31.reuse ;  /* 0x0000000322037223 */ /* 0x140fe2000001001f */
[----:B----4-:R-:W-:Y:S02]  /*3490*/  F2FP.F16.F32.PACK_AB R6, R27, R35 ;  /* 0x000000231b06723e */ /* 0x010fe400000000ff */
[----:B------:R-:W4:Y:S02]  /*34a0*/  LDL.LU R27, [R1+0xbc] ;  /* 0x0000bc00011b7983 */ /* 0x000f240000300800 */
[----:B------:R-:W-:Y:S01]  /*34b0*/  F2FP.F16.F32.PACK_AB R2, R3, R2 ;  /* 0x000000020302723e */ /* 0x000fe200000000ff */
[C-C-:B------:R-:W-:Y:S01]  /*34c0*/  FFMA.FTZ R3, R34.reuse, R24, R31.reuse ;  /* 0x0000001822037223 */ /* 0x140fe2000001001f */
[C-C-:B------:R-:W-:Y:S01]  /*34d0*/  FFMA.FTZ R32, R34.reuse, R32, R31.reuse ;  /* 0x0000002022207223 */ /* 0x140fe2000001001f */
[C-C-:B------:R-:W-:Y:S01]  /*34e0*/  FFMA.FTZ R29, R34.reuse, R29, R31.reuse ;  /* 0x0000001d221d7223 */ /* 0x140fe2000001001f */
[C-C-:B------:R-:W-:Y:S01]  /*34f0*/  FFMA.FTZ R23, R34.reuse, R23, R31.reuse ;  /* 0x0000001722177223 */ /* 0x140fe2000001001f */
[C-C-:B------:R-:W-:Y:S01]  /*3500*/  FFMA.FTZ R9, R34.reuse, R9, R31.reuse ;  /* 0x0000000922097223 */ /* 0x140fe2000001001f */
[--C-:B------:R-:W-:Y:S01]  /*3510*/  FFMA.FTZ R22, R34, R22, R31.reuse ;  /* 0x0000001622167223 */ /* 0x100fe2000001001f */
[----:B------:R-:W3:Y:S01]  /*3520*/  LDL.LU R24, [R1+0xb8] ;  /* 0x0000b80001187983 */ /* 0x000ee20000300800 */
[----:B------:R-:W-:-:S03]  /*3530*/  PRMT R31, R6, 0x7632, R31 ;  /* 0x00007632061f7816 */ /* 0x000fc6000000001f */
[----:B------:R-:W3:Y:S04]  /*3540*/  LDL.LU R35, [R1+0x2c] ;  /* 0x00002c0001237983 */ /* 0x000ee80000300800 */
[----:B----4-:R2:W-:Y:S02]  /*3550*/  STG.E.U16 desc[UR6][R26.64], R6 ;  /* 0x000000061a007986 */ /* 0x0105e4000c101506 */
[----:B--2---:R-:W-:Y:S02]  /*3560*/  F2FP.F16.F32.PACK_AB R6, R25, R36 ;  /* 0x000000241906723e */ /* 0x004fe400000000ff */
[----:B------:R-:W2:Y:S01]  /*3570*/  LDL.LU R25, [R1+0xb4] ;  /* 0x0000b40001197983 */ /* 0x000ea20000300800 */
[----:B------:R-:W-:-:S03]  /*3580*/  PRMT R34, R2, 0x7632, R34 ;  /* 0x0000763202227816 */ /* 0x000fc60000000022 */
[----:B------:R-:W-:Y:S04]  /*3590*/  STG.E.U16 desc[UR6][R26.64+0x2], R31 ;  /* 0x0000021f1a007986 */ /* 0x000fe8000c101506 */
[----:B------:R0:W-:Y:S04]  /*35a0*/  STG.E.U16 desc[UR6][R26.64+0x4], R2 ;  /* 0x000004021a007986 */ /* 0x0001e8000c101506 */
[----:B------:R3:W-:Y:S04]  /*35b0*/  STG.E.U16 desc[UR6][R26.64+0x6], R34 ;  /* 0x000006221a007986 */ /* 0x0007e8000c101506 */
[----:B------:R-:W4:Y:S01]  /*35c0*/  LDL.LU R36, [R1+0x28] ;  /* 0x0000280001247983 */ /* 0x000f220000300800 */
[----:B0-----:R-:W-:-:S02]  /*35d0*/  PRMT R2, R6, 0x7632, R2 ;  /* 0x0000763206027816 */ /* 0x001fc40000000002 */
[----:B---3--:R-:W-:Y:S01]  /*35e0*/  F2FP.F16.F32.PACK_AB R26, R0, R35 ;  /* 0x00000023001a723e */ /* 0x008fe200000000ff */
[----:B--2---:R0:W-:Y:S02]  /*35f0*/  STG.E.U16 desc[UR6][R24.64], R6 ;  /* 0x0000000618007986 */ /* 0x0041e4000c101506 */
[----:B0-----:R-:W-:Y:S02]  /*3600*/  F2FP.F16.F32.PACK_AB R6, R19, R37 ;  /* 0x000000251306723e */ /* 0x001fe400000000ff */
[----:B------:R-:W2:Y:S04]  /*3610*/  LDL.LU R19, [R1+0xb0] ;  /* 0x0000b00001137983 */ /* 0x000ea80000300800 */
[----:B------:R-:W3:Y:S04]  /*3620*/  LDL.LU R37, [R1+0x24] ;  /* 0x0000240001257983 */ /* 0x000ee80000300800 */
[----:B------:R-:W2:Y:S01]  /*3630*/  LDL.LU R0, [R1+0xac] ;  /* 0x0000ac0001007983 */ /* 0x000ea20000300800 */
[----:B----4-:R-:W-:-:S03]  /*3640*/  F2FP.F16.F32.PACK_AB R11, R11, R36 ;  /* 0x000000240b0b723e */ /* 0x010fc600000000ff */
[----:B------:R-:W4:Y:S01]  /*3650*/  LDL.LU R36, [R1+0x34] ;  /* 0x0000340001247983 */ /* 0x000f220000300800 */
[----:B------:R-:W-:Y:S02]  /*3660*/  F2FP.F16.F32.PACK_AB R3, R3, R7 ;  /* 0x000000070303723e */ /* 0x000fe400000000ff */
[----:B------:R-:W-:Y:S02]  /*3670*/  F2FP.F16.F32.PACK_AB R5, R32, R5 ;  /* 0x000000052005723e */ /* 0x000fe400000000ff */
[----:B------:R-:W-:Y:S02]  /*3680*/  PRMT R7, R3, 0x7632, R7 ;  /* 0x0000763203077816 */ /* 0x000fe40000000007 */
[----:B--2---:R-:W-:Y:S02]  /*3690*/  F2FP.F16.F32.PACK_AB R4, R4, R0 ;  /* 0x000000000404723e */ /* 0x004fe400000000ff */
[----:B------:R-:W2:Y:S01]  /*36a0*/  LDL.LU R0, [R1+0xa8] ;  /* 0x0000a80001007983 */ /* 0x000ea20000300800 */
[----:B------:R-:W-:-:S02]  /*36b0*/  F2FP.F16.F32.PACK_AB R29, R29, R33 ;  /* 0x000000211d1d723e */ /* 0x000fc400000000ff */
[----:B------:R-:W-:Y:S01]  /*36c0*/  F2FP.F16.F32.PACK_AB R23, R23, R30 ;  /* 0x0000001e1717723e */ /* 0x000fe200000000ff */
[----:B------:R0:W-:Y:S01]  /*36d0*/  STG.E.U16 desc[UR6][R24.64+0x2], R2 ;  /* 0x0000020218007986 */ /* 0x0001e2000c101506 */
[----:B------:R-:W-:-:S03]  /*36e0*/  PRMT R27, R5, 0x7632, R27 ;  /* 0x00007632051b7816 */ /* 0x000fc6000000001b */
[----:B------:R1:W-:Y:S04]  /*36f0*/  STG.E.U16 desc[UR6][R24.64+0x4], R3 ;  /* 0x0000040318007986 */ /* 0x0003e8000c101506 */
[----:B------:R4:W-:Y:S01]  /*3700*/  STG.E.U16 desc[UR6][R24.64+0x6], R7 ;  /* 0x0000060718007986 */ /* 0x0009e2000c101506 */
[----:B---3--:R-:W-:-:S03]  /*3710*/  F2FP.F16.F32.PACK_AB R8, R8, R37 ;  /* 0x000000250808723e */ /* 0x008fc600000000ff */
[----:B------:R3:W-:Y:S01]  /*3720*/  STG.E.U16 desc[UR6][R20.64], R6 ;  /* 0x0000000614007986 */ /* 0x0007e2000c101506 */
[----:B0-----:R-:W-:Y:S02]  /*3730*/  PRMT R2, R26, 0x7632, R2 ;  /* 0x000076321a027816 */ /* 0x001fe40000000002 */
[----:B-1----:R-:W-:Y:S02]  /*3740*/  PRMT R3, R29, 0x7632, R3 ;  /* 0x000076321d037816 */ /* 0x002fe40000000003 */
[----:B----4-:R-:W-:Y:S02]  /*3750*/  PRMT R25, R6, 0x7632, R25 ;  /* 0x0000763206197816 */ /* 0x010fe40000000019 */
[----:B------:R-:W-:Y:S02]  /*3760*/  F2FP.F16.F32.PACK_AB R9, R9, R28 ;  /* 0x0000001c0909723e */ /* 0x000fe400000000ff */
[----:B---3--:R-:W-:Y:S01]  /*3770*/  PRMT R6, R23, 0x7632, R6 ;  /* 0x0000763217067816 */ /* 0x008fe20000000006 */
[----:B------:R-:W-:Y:S01]  /*3780*/  STG.E.U16 desc[UR6][R20.64+0x2], R25 ;  /* 0x0000021914007986 */ /* 0x000fe2000c101506 */
[----:B------:R-:W-:-:S03]  /*3790*/  F2FP.F16.F32.PACK_AB R10, R22, R10 ;  /* 0x0000000a160a723e */ /* 0x000fc600000000ff */
[----:B------:R0:W-:Y:S01]  /*37a0*/  STG.E.U16 desc[UR6][R20.64+0x4], R5 ;  /* 0x0000040514007986 */ /* 0x0001e2000c101506 */
[----:B------:R-:W-:-:S03]  /*37b0*/  PRMT R7, R8, 0x7632, R7 ;  /* 0x0000763208077816 */ /* 0x000fc60000000007 */
[----:B------:R-:W-:Y:S04]  /*37c0*/  STG.E.U16 desc[UR6][R20.64+0x6], R27 ;  /* 0x0000061b14007986 */ /* 0x000fe8000c101506 */
[----:B------:R-:W-:Y:S04]  /*37d0*/  STG.E.U16 desc[UR6][R18.64], R26 ;  /* 0x0000001a12007986 */ /* 0x000fe8000c101506 */
[----:B------:R1:W-:Y:S01]  /*37e0*/  STG.E.U16 desc[UR6][R18.64+0x2], R2 ;  /* 0x0000020212007986 */ /* 0x0003e2000c101506 */
[----:B0-----:R-:W-:-:S03]  /*37f0*/  PRMT R5, R11, 0x7632, R5 ;  /* 0x000076320b057816 */ /* 0x001fc60000000005 */
[----:B------:R-:W-:Y:S04]  /*3800*/  STG.E.U16 desc[UR6][R18.64+0x4], R29 ;  /* 0x0000041d12007986 */ /* 0x000fe8000c101506 */
[----:B------:R0:W-:Y:S04]  /*3810*/  STG.E.U16 desc[UR6][R18.64+0x6], R3 ;  /* 0x0000060312007986 */ /* 0x0001e8000c101506 */
[----:B------:R3:W-:Y:S01]  /*3820*/  STG.E.U16 desc[UR6][R16.64+0x6], R6 ;  /* 0x0000060610007986 */ /* 0x0007e2000c101506 */
[----:B-1----:R-:W-:-:S03]  /*3830*/  PRMT R2, R9, 0x7632, R2 ;  /* 0x0000763209027816 */ /* 0x002fc60000000002 */
[----:B------:R4:W-:Y:S01]  /*3840*/  STG.E.U16 desc[UR6][R16.64], R11 ;  /* 0x0000000b10007986 */ /* 0x0009e2000c101506 */
[----:B0-----:R-:W-:-:S03]  /*3850*/  PRMT R3, R10, 0x7632, R3 ;  /* 0x000076320a037816 */ /* 0x001fc60000000003 */
[----:B------:R4:W-:Y:S01]  /*3860*/  STG.E.U16 desc[UR6][R16.64+0x2], R5 ;  /* 0x0000020510007986 */ /* 0x0009e2000c101506 */
[----:B---3--:R-:W-:-:S03]  /*3870*/  PRMT R6, R4, 0x7632, R6 ;  /* 0x0000763204067816 */ /* 0x008fc60000000006 */
        /* <DEDUP_REMOVED lines=10> */
[----:B--2---:R-:W-:-:S04]  /*3920*/  IADD3 R0, P0, R0, 0x1, RZ ;  /* 0x0000000100007810 */ /* 0x004fc80007f1e0ff */
[----:B------:R-:W-:Y:S02]  /*3930*/  IADD3.X R36, RZ, R36, RZ, P0, !PT ;  /* 0x00000024ff247210 */ /* 0x000fe400007fe4ff */
[----:B------:R-:W-:-:S03]  /*3940*/  ISETP.GE.U32.AND P0, PT, R0, UR8, PT ;  /* 0x0000000800007c0c */ /* 0x000fc6000bf06070 */
[----:B------:R4:W-:Y:S01]  /*3950*/  STL [R1+0x34], R36 ;  /* 0x0000342401007387 */ /* 0x0009e20000100800 */
[----:B------:R-:W-:-:S13]  /*3960*/  ISETP.GE.AND.EX P0, PT, R36, UR9, PT, P0 ;  /* 0x0000000924007c0c */ /* 0x000fda000bf06300 */
[----:B----4-:R-:W-:Y:S05]  /*3970*/  @!P0 BRA `(.L_x_2951) ;  /* 0xffffffc800288947 */ /* 0x010fea000383ffff */
[----:B------:R-:W-:Y:S05]  /*3980*/  EXIT ;  /* 0x000000000000794d */ /* 0x000fea0003800000 */
.L_x_2952:
        /* <DEDUP_REMOVED lines=15> */
.L_x_3047:


//--------------------- .text._ZN13group_norm_v214gn_cuda_kernelI6__halfLi480ELi2ELi32ELi30ELi4096ELb0ELi32ELi960ELi960ELi4ELb1ELi2ELb0ELb0ENS_16CompileConditionILi900EEEEEvPT_PKS4_S7_S7_flPfS8_Pj --------------------------
	.section	.text._ZN13group_norm_v214gn_cuda_kernelI6__halfLi480ELi2ELi32ELi30ELi4096ELb0ELi32ELi960ELi960ELi4ELb1ELi2ELb0ELb0ENS_16CompileConditionILi900EEEEEvPT_PKS4_S7_S7_flPfS8_Pj,"ax",@progbits
	.align	128
        .global         _ZN13group_norm_v214gn_cuda_kernelI6__halfLi480ELi2ELi32ELi30ELi4096ELb0ELi32ELi960ELi960ELi4ELb1ELi2ELb0ELb0ENS_16CompileConditionILi900EEEEEvPT_PKS4_S7_S7_flPfS8_Pj
        .type           _ZN13group_norm_v214gn_cuda_kernelI6__halfLi480ELi2ELi32ELi30ELi4096ELb0ELi32ELi960ELi960ELi4ELb1ELi2ELb0ELb0ENS_16CompileConditionILi900EEEEEvPT_PKS4_S7_S7_flPfS8_Pj,@function
        .size           _ZN13group_norm_v214gn_cuda_kernelI6__halfLi480ELi2ELi32ELi30ELi4096ELb0ELi32ELi960ELi960ELi4ELb1ELi2ELb0ELb0ENS_16CompileConditionILi900EEEEEvPT_PKS4_S7_S7_flPfS8_Pj,(.L_x_3048 - _ZN13group_norm_v214gn_cuda_kernelI6__halfLi480ELi2ELi32ELi30ELi4096ELb0ELi32ELi960ELi960ELi4ELb1ELi2ELb0ELb0ENS_16CompileConditionILi900EEEEEvPT_PKS4_S7_S7_flPfS8_Pj)
        .other          _ZN13group_norm_v214gn_cuda_kernelI6__halfLi480ELi2ELi32ELi30ELi4096ELb0ELi32ELi960ELi960ELi4ELb1ELi2ELb0ELb0ENS_16CompileConditionILi900EEEEEvPT_PKS4_S7_S7_flPfS8_Pj,@"STO_CUDA_ENTRY STV_DEFAULT"
_ZN13group_norm_v214gn_cuda_kernelI6__halfLi480ELi2ELi32ELi30ELi4096ELb0ELi32ELi960ELi960ELi4ELb1ELi2ELb0ELb0ENS_16CompileConditionILi900EEEEEvPT_PKS4_S7_S7_flPfS8_Pj:
.text._ZN13group_norm_v214gn_cuda_kernelI6__halfLi480ELi2ELi32ELi30ELi4096ELb0ELi32ELi960ELi960ELi4ELb1ELi2ELb0ELb0ENS_16CompileConditionILi900EEEEEvPT_PKS4_S7_S7_flPfS8_Pj:
        /* <DEDUP_REMOVED lines=26> */
[----:B------:R0:W-:Y:S01]  /*01a0*/  STL [R1+0x148], R0 ;  /* 0x0001480001007387 */ /* 0x0001e20000100800 */
[----:B------:R-:W-:Y:S02]  /*01b0*/  MOV R3, R6 ;  /* 0x0000000600037202 */ /* 0x000fe40000000f00 */
[----:B------:R-:W-:Y:S01]  /*01c0*/  SHF.R.U32.HI R4, RZ, 0x1, R5 ;  /* 0x00000001ff047819 */ /* 0x000fe20000011605 */
[----:B------:R1:W-:Y:S01]  /*01d0*/  STL [R1+0xb0], RZ ;  /* 0x0000b0ff01007387 */ /* 0x0003e20000100800 */
[----:B------:R-:W-:Y:S02]  /*01e0*/  LOP3.LUT R2, R2, 0x7ffffff8, RZ, 0xc0, !PT ;  /* 0x7ffffff802027812 */ /* 0x000fe400078ec0ff */
[----:B0-----:R-:W-:-:S03]  /*01f0*/  LOP3.LUT R0, R4, 0x7ffffff8, RZ, 0xc0, !PT ;  /* 0x7ffffff804007812 */ /* 0x001fc600078ec0ff */
[----:B------:R1:W-:Y:S04]  /*0200*/  STL [R1+0x150], R2 ;  /* 0x0001500201007387 */ /* 0x0003e80000100800 */
[----:B------:R1:W-:Y:S02]  /*0210*/  STL [R1+0x14c], R0 ;  /* 0x00014c0001007387 */ /* 0x0003e40000100800 */
.L_x_2963:
[----:B-1----:R-:W2:Y:S01]  /*0220*/  LDL R2, [R1+0xb0] ;  /* 0x0000b00001027983 */ /* 0x002ea20000100800 */
[----:B------:R-:W0:Y:S01]  /*0230*/  S2R R6, SR_TID.X ;  /* 0x0000000000067919 */ /* 0x000e220000002100 */
[----:B------:R-:W1:Y:S01]  /*0240*/  S2R R0, SR_CTAID.X ;  /* 0x0000000000007919 */ /* 0x000e620000002500 */
[----:B------:R-:W-:Y:S01]  /*0250*/  HFMA2.MMA R23, -RZ, RZ, 0, 0 ;  /* 0x00000000ff177435 */ /* 0x000fe200000001ff */
[----:B------:R-:W-:Y:S01]  /*0260*/  ULDC.64 UR8, c[0x0][0x218] ;  /* 0x0000860000087ab9 */ /* 0x000fe20000000a00 */
[----:B------:R-:W-:Y:S01]  /*0270*/  ULDC.64 UR10, c[0x0][0x228] ;  /* 0x00008a00000a7ab9 */ /* 0x000fe20000000a00 */
[----:B0-----:R-:W-:Y:S01]  /*0280*/  IMAD.WIDE.U32 R4, R6, -0x77777777, RZ ;  /* 0x8888888906047825 */ /* 0x001fe200078e00ff */
[----:B-1----:R-:W-:-:S04]  /*0290*/  SHF.L.U32 R0, R0, 0x5, RZ ;  /* 0x0000000500007819 */ /* 0x002fc800000006ff */
[----:B------:R-:W-:Y:S02]  /*02a0*/  SHF.R.U32.HI R5, RZ, 0x7, R5 ;  /* 0x00000007ff057819 */ /* 0x000fe40000011605 */
[----:B------:R-:W-:-:S04]  /*02b0*/  LOP3.LUT R0, R0, 0xfe0, RZ, 0xc0, !PT ;  /* 0x00000fe000007812 */ /* 0x000fc800078ec0ff */
[----:B------:R-:W-:Y:S01]  /*02c0*/  IADD3 R0, R0, R5, RZ ;  /* 0x0000000500007210 */ /* 0x000fe20007ffe0ff */
[----:B------:R-:W-:-:S04]  /*02d0*/  IMAD R5, R5, -0xf0, R6 ;  /* 0xffffff1005057824 */ /* 0x000fc800078e0206 */
[----:B------:R-:W-:Y:S01]  /*02e0*/  IMAD R9, R0, 0x3c0, RZ ;  /* 0x000003c000097824 */ /* 0x000fe200078e02ff */
[----:B------:R-:W-:-:S04]  /*02f0*/  SHF.L.U32 R22, R5, 0x2, RZ ;  /* 0x0000000205167819 */ /* 0x000fc800000006ff */
[----:B------:R-:W-:Y:S01]  /*0300*/  IADD3 R5, R9, 0x780, RZ ;  /* 0x0000078009057810 */ /* 0x000fe20007ffe0ff */
[----:B------:R-:W-:Y:S01]  /*0310*/  IMAD.WIDE.U32 R20, R3, 0x3c0000, R22 ;  /* 0x003c000003147825 */ /* 0x000fe200078e0016 */
[C---:B------:R-:W-:Y:S02]  /*0320*/  IADD3 R7, R9.reuse, 0xf00, RZ ;  /* 0x00000f0009077810 */ /* 0x040fe40007ffe0ff */
[C---:B------:R-:W-:Y:S02]  /*0330*/  IADD3 R25, R9.reuse, 0x2580, RZ ;  /* 0x0000258009197810 */ /* 0x040fe40007ffe0ff */
[C---:B------:R-:W-:Y:S02]  /*0340*/  IADD3 R17, R9.reuse, 0x1680, RZ ;  /* 0x0000168009117810 */ /* 0x040fe40007ffe0ff */
[----:B------:R-:W-:Y:S02]  /*0350*/  IADD3 R29, R9, 0x3480, RZ ;  /* 0x00003480091d7810 */ /* 0x000fe40007ffe0ff */
[----:B------:R-:W-:-:S02]  /*0360*/  IADD3 R4, P6, R5, R20, RZ ;  /* 0x0000001405047210 */ /* 0x000fc40007fde0ff */
[C---:B------:R-:W-:Y:S02]  /*0370*/  IADD3 R19, R9.reuse, 0x1e00, RZ ;  /* 0x00001e0009137810 */ /* 0x040fe40007ffe0ff */
[----:B------:R-:W-:Y:S02]  /*0380*/  IADD3 R27, R9, 0x2d00, RZ ;  /* 0x00002d00091b7810 */ /* 0x000fe40007ffe0ff */
[-C--:B------:R-:W-:Y:S02]  /*0390*/  IADD3 R5, P3, R7, R20.reuse, RZ ;  /* 0x0000001407057210 */ /* 0x080fe40007f7e0ff */
[----:B------:R-:W-:Y:S02]  /*03a0*/  IADD3 R31, R9, 0x3c00, RZ ;  /* 0x00003c00091f7810 */ /* 0x000fe40007ffe0ff */
[----:B------:R-:W-:Y:S02]  /*03b0*/  IADD3 R8, P0, R25, R20, RZ ;  /* 0x0000001419087210 */ /* 0x000fe40007f1e0ff */
[----:B------:R-:W-:-:S02]  /*03c0*/  IADD3 R33, R9, 0x4380, RZ ;  /* 0x0000438009217810 */ /* 0x000fc40007ffe0ff */
[C---:B------:R-:W-:Y:S02]  /*03d0*/  IADD3 R15, R9.reuse, 0x4b00, RZ ;  /* 0x00004b00090f7810 */ /* 0x040fe40007ffe0ff */
[C---:B------:R-:W-:Y:S02]  /*03e0*/  IADD3 R13, R9.reuse, 0x5280, RZ ;  /* 0x00005280090d7810 */ /* 0x040fe40007ffe0ff */
[C---:B------:R-:W-:Y:S02]  /*03f0*/  IADD3 R12, R9.reuse, 0x5a00, RZ ;  /* 0x00005a00090c7810 */ /* 0x040fe40007ffe0ff */
[C---:B------:R-:W-:Y:S02]  /*0400*/  IADD3 R11, R9.reuse, 0x6180, RZ ;  /* 0x00006180090b7810 */ /* 0x040fe40007ffe0ff */
[----:B------:R-:W-:Y:S02]  /*0410*/  IADD3 R10, R9, 0x6900, RZ ;  /* 0x00006900090a7810 */ /* 0x000fe40007ffe0ff */
[----:B------:R-:W-:-:S02]  /*0420*/  IADD3 R6, P5, R17, R20, RZ ;  /* 0x0000001411067210 */ /* 0x000fc40007fbe0ff */
[-C--:B------:R-:W-:Y:S02]  /*0430*/  IADD3 R26, P1, R29, R20.reuse, RZ ;  /* 0x000000141d1a7210 */ /* 0x080fe40007f3e0ff */
[-C--:B------:R-:W-:Y:S02]  /*0440*/  IADD3 R7, P4, R19, R20.reuse, RZ ;  /* 0x0000001413077210 */ /* 0x080fe40007f9e0ff */
[----:B------:R-:W-:Y:S01]  /*0450*/  IADD3 R46, P2, R27, R20, RZ ;  /* 0x000000141b2e7210 */ /* 0x000fe20007f5e0ff */
[----:B------:R0:W-:Y:S04]  /*0460*/  STL [R1+0x158], R3 ;  /* 0x0001580301007387 */ /* 0x0001e80000100800 */
[----:B------:R-:W-:Y:S01]  /*0470*/  STL [R1+0x18], R26 ;  /* 0x0000181a01007387 */ /* 0x000fe20000100800 */
[----:B--2---:R-:W-:Y:S01]  /*0480*/  IMAD R35, R2, 0x3c0000, RZ ;  /* 0x003c000002237824 */ /* 0x004fe200078e02ff */
[----:B------:R-:W-:-:S04]  /*0490*/  IADD3 R2, R9, 0x7080, RZ ;  /* 0x0000708009027810 */ /* 0x000fc80007ffe0ff */
[----:B------:R-:W-:-:S04]  /*04a0*/  IADD3 R0, R21, R35, RZ ;  /* 0x0000002315007210 */ /* 0x000fc80007ffe0ff */
[----:B------:R-:W-:Y:S02]  /*04b0*/  IADD3.X R30, RZ, R0, RZ, P6, !PT ;  /* 0x00000000ff1e7210 */ /* 0x000fe400037fe4ff */
[----:B------:R-:W-:Y:S02]  /*04c0*/  IADD3 R9, P6, R9, R20, RZ ;  /* 0x0000001409097210 */ /* 0x000fe40007fde0ff */
[----:B------:R-:W-:Y:S02]  /*04d0*/  IADD3.X R18, RZ, R0, RZ, P3, !PT ;  /* 0x00000000ff127210 */ /* 0x000fe40001ffe4ff */
[----:B------:R-:W-:Y:S02]  /*04e0*/  IADD3 R24, P3, R31, R20, RZ ;  /* 0x000000141f187210 */ /* 0x000fe40007f7e0ff */
[-C--:B------:R-:W-:Y:S02]  /*04f0*/  IADD3.X R25, RZ, R0.reuse, RZ, P0, !PT ;  /* 0x00000000ff197210 */ /* 0x080fe400007fe4ff */
[----:B------:R-:W-:-:S02]  /*0500*/  IADD3.X R16, RZ, R0, RZ, P5, !PT ;  /* 0x00000000ff107210 */ /* 0x000fc40002ffe4ff */
[----:B------:R-:W-:Y:S01]  /*0510*/  LEA R42, P0, R5, UR8, 0x1 ;  /* 0x00000008052a7c11 */ /* 0x000fe2000f8008ff */
[----:B------:R-:W-:Y:S01]  /*0520*/  STL [R1+0x10c], R30 ;  /* 0x00010c1e01007387 */ /* 0x000fe20000100800 */
[-C--:B------:R-:W-:Y:S02]  /*0530*/  IADD3.X R32, RZ, R0.reuse, RZ, P6, !PT ;  /* 0x00000000ff207210 */ /* 0x080fe400037fe4ff */
[-C--:B------:R-:W-:Y:S01]  /*0540*/  IADD3.X R14, RZ, R0.reuse, RZ, P4, !PT ;  /* 0x00000000ff0e7210 */ /* 0x080fe200027fe4ff */
[----:B------:R1:W-:Y:S01]  /*0550*/  STL [R1+0x110], R18 ;  /* 0x0001101201007387 */ /* 0x0003e20000100800 */
[----:B0-----:R-:W-:Y:S02]  /*0560*/  IADD3.X R3, RZ, R0, RZ, P2, !PT ;  /* 0x00000000ff037210 */ /* 0x001fe400017fe4ff */
[----:B------:R-:W-:Y:S01]  /*0570*/  LEA R38, P2, R6, UR8, 0x1 ;  /* 0x0000000806267c11 */ /* 0x000fe2000f8408ff */
[----:B------:R-:W-:Y:S01]  /*0580*/  STL [R1+0x30], R24 ;  /* 0x0000301801007387 */ /* 0x000fe20000100800 */
[----:B------:R-:W-:-:S02]  /*0590*/  IADD3 R28, P4, R33, R20, RZ ;  /* 0x00000014211c7210 */ /* 0x000fc40007f9e0ff */
[----:B------:R-:W-:Y:S01]  /*05a0*/  LEA.HI.X R43, R5, UR9, R18, 0x1, P0 ;  /* 0x00000009052b7c11 */ /* 0x000fe200080f0c12 */
[----:B------:R0:W-:Y:S01]  /*05b0*/  STL [R1+0x114], R16 ;  /* 0x0001141001007387 */ /* 0x0001e20000100800 */
[----:B------:R-:W-:Y:S02]  /*05c0*/  LEA R44, P5, R9, UR8, 0x1 ;  /* 0x00000008092c7c11 */ /* 0x000fe4000f8a08ff */
[----:B-1----:R-:W-:Y:S01]  /*05d0*/  LEA R18, P0, R7, UR8, 0x1 ;  /* 0x0000000807127c11 */ /* 0x002fe2000f8008ff */
[----:B------:R-:W-:Y:S01]  /*05e0*/  STL [R1+0x50], R32 ;  /* 0x0000502001007387 */ /* 0x000fe20000100800 */
[----:B------:R-:W-:-:S03]  /*05f0*/  LEA.HI.X R39, R6, UR9, R16, 0x1, P2 ;  /* 0x0000000906277c11 */ /* 0x000fc600090f0c10 */
[----:B------:R1:W-:Y:S01]  /*0600*/  STL [R1+0x118], R14 ;  /* 0x0001180e01007387 */ /* 0x0003e20000100800 */
[----:B------:R-:W-:Y:S02]  /*0610*/  LEA.HI.X R45, R9, UR9, R32, 0x1, P5 ;  /* 0x00000009092d7c11 */ /* 0x000fe4000a8f0c20 */
[----:B0-----:R-:W-:Y:S01]  /*0620*/  LEA R16, P2, R8, UR8, 0x1 ;  /* 0x0000000808107c11 */ /* 0x001fe2000f8408ff */
[----:B------:R-:W-:Y:S01]  /*0630*/  STL [R1+0x15c], R9 ;  /* 0x00015c0901007387 */ /* 0x000fe20000100800 */
[----:B------:R-:W-:-:S03]  /*0640*/  LEA.HI.X R19, R7, UR9, R14, 0x1, P0 ;  /* 0x0000000907137c11 */ /* 0x000fc600080f0c0e */
[----:B------:R-:W-:Y:S01]  /*0650*/  STL [R1+0x34], R28 ;  /* 0x0000341c01007387 */ /* 0x000fe20000100800 */
[----:B-1----:R-:W-:-:S03]  /*0660*/  LEA R14, P5, R46, UR8, 0x1 ;  /* 0x000000082e0e7c11 */ /* 0x002fc6000f8a08ff */
[----:B------:R0:W-:Y:S01]  /*0670*/  STL [R1+0x11c], R25 ;  /* 0x00011c1901007387 */ /* 0x0001e20000100800 */
[----:B------:R-:W-:Y:S02]  /*0680*/  LEA R40, P6, R4, UR8, 0x1 ;  /* 0x0000000804287c11 */ /* 0x000fe4000f8c08ff */
[----:B------:R-:W-:Y:S01]  /*0690*/  LEA.HI.X R17, R8, UR9, R25, 0x1, P2 ;  /* 0x0000000908117c11 */ /* 0x000fe200090f0c19 */
[----:B------:R-:W-:Y:S04]  /*06a0*/  STL [R1+0x160], R4 ;  /* 0x0001600401007387 */ /* 0x000fe80000100800 */
[----:B------:R1:W-:Y:S01]  /*06b0*/  STL [R1+0x120], R3 ;  /* 0x0001200301007387 */ /* 0x0003e20000100800 */
[----:B0-----:R-:W-:-:S03]  /*06c0*/  IADD3 R25, P0, R15, R20, RZ ;  /* 0x000000140f197210 */ /* 0x001fc60007f1e0ff */
[----:B------:R0:W-:Y:S01]  /*06d0*/  STL [R1+0x164], R5 ;  /* 0x0001640501007387 */ /* 0x0001e20000100800 */
[----:B------:R-:W-:Y:S02]  /*06e0*/  LEA.HI.X R15, R46, UR9, R3, 0x1, P5 ;  /* 0x000000092e0f7c11 */ /* 0x000fe4000a8f0c03 */
[----:B------:R-:W-:Y:S01]  /*06f0*/  IADD3 R9, P5, R13, R20, RZ ;  /* 0x000000140d097210 */ /* 0x000fe20007fbe0ff */
[----:B------:R-:W-:Y:S01]  /*0700*/  STL [R1+0x168], R6 ;  /* 0x0001680601007387 */ /* 0x000fe20000100800 */
[----:B------:R-:W-:Y:S02]  /*0710*/  LEA.HI.X R41, R4, UR9, R30, 0x1, P6 ;  /* 0x0000000904297c11 */ /* 0x000fe4000b0f0c1e */
[----:B-1----:R-:W-:Y:S01]  /*0720*/  IADD3.X R3, RZ, R0, RZ, P1, !PT ;  /* 0x00000000ff037210 */ /* 0x002fe20000ffe4ff */
[----:B------:R1:W-:Y:S04]  /*0730*/  STL [R1+0x16c], R7 ;  /* 0x00016c0701007387 */ /* 0x0003e80000100800 */
[----:B------:R2:W-:Y:S01]  /*0740*/  STL [R1+0x170], R8 ;  /* 0x0001700801007387 */ /* 0x0005e20000100800 */
[----:B0-----:R-:W-:-:S03]  /*0750*/  IADD3 R5, P1, R11, R20, RZ ;  /* 0x000000140b057210 */ /* 0x001fc60007f3e0ff */
[----:B------:R-:W-:Y:S01]  /*0760*/  STL [R1+0x174], R46 ;  /* 0x0001742e01007387 */ /* 0x000fe20000100800 */
[----:B-1----:R-:W-:Y:S02]  /*0770*/  IADD3 R7, P2, R12, R20, RZ ;  /* 0x000000140c077210 */ /* 0x002fe40007f5e0ff */
[C---:B------:R-:W-:Y:S01]  /*0780*/  LEA R12, P6, R26.reuse, UR8, 0x1 ;  /* 0x000000081a0c7c11 */ /* 0x040fe2000f8c08ff */
[----:B------:R-:W-:Y:S01]  /*0790*/  STL [R1+0x38], R25 ;  /* 0x0000381901007387 */ /* 0x000fe20000100800 */
[-C--:B------:R-:W-:Y:S02]  /*07a0*/  IADD3.X R6, RZ, R0.reuse, RZ, P3, !PT ;  /* 0x00000000ff067210 */ /* 0x080fe40001ffe4ff */
[----:B------:R-:W-:Y:S01]  /*07b0*/  LEA.HI.X R13, R26, UR9, R3, 0x1, P6 ;  /* 0x000000091a0d7c11 */ /* 0x000fe2000b0f0c03 */
[----:B------:R-:W-:Y:S01]  /*07c0*/  STL [R1+0x3c], R9 ;  /* 0x00003c0901007387 */ /* 0x000fe20000100800 */
[----:B------:R-:W-:-:S03]  /*07d0*/  IADD3.X R4, RZ, R0, RZ, P4, !PT ;  /* 0x00000000ff047210 */ /* 0x000fc600027fe4ff */
[----:B------:R0:W-:Y:S01]  /*07e0*/  STL [R1+0x124], R3 ;  /* 0x0001240301007387 */ /* 0x0001e20000100800 */
[----:B------:R-:W-:Y:S02]  /*07f0*/  IADD3 R2, P4, R2, R20, RZ ;  /* 0x0000001402027210 */ /* 0x000fe40007f9e0ff */
[-C--:B------:R-:W-:Y:S01]  /*0800*/  IADD3.X R30, RZ, R0.reuse, RZ, P0, !PT ;  /* 0x00000000ff1e7210 */ /* 0x080fe200007fe4ff */
[----:B------:R-:W-:Y:S01]  /*0810*/  STL [R1+0x40], R7 ;  /* 0x0000400701007387 */ /* 0x000fe20000100800 */
[----:B--2---:R-:W-:-:S03]  /*0820*/  IADD3.X R8, RZ, R0, RZ, P2, !PT ;  /* 0x00000000ff087210 */ /* 0x004fc600017fe4ff */
[----:B------:R-:W2:Y:S01]  /*0830*/  LDG.E.64.CONSTANT R40, desc[UR6][R40.64] ;  /* 0x0000000628287981 */ /* 0x000ea2000c1e9b00 */
[----:B0-----:R-:W-:-:S03]  /*0840*/  IADD3 R3, P3, R10, R20, RZ ;  /* 0x000000140a037210 */ /* 0x001fc60007f7e0ff */
[----:B------:R-:W-:Y:S01]  /*0850*/  STL [R1+0x44], R5 ;  /* 0x0000440501007387 */ /* 0x000fe20000100800 */
[----:B------:R-:W-:Y:S02]  /*0860*/  LEA R10, P6, R24, UR8, 0x1 ;  /* 0x00000008180a7c11 */ /* 0x000fe4000f8c08ff */
[----:B------:R-:W-:Y:S01]  /*0870*/  LEA R20, P0, R28, UR8, 0x1 ;  /* 0x000000081c147c11 */ /* 0x000fe2000f8008ff */
[----:B------:R0:W-:Y:S01]  /*0880*/  STL [R1+0x128], R6 ;  /* 0x0001280601007387 */ /* 0x0001e20000100800 */
[----:B------:R-:W-:-:S03]  /*0890*/  LEA R26, P2, R25, UR8, 0x1 ;  /* 0x00000008191a7c11 */ /* 0x000fc6000f8408ff */
[----:B------:R-:W-:Y:S01]  /*08a0*/  STL [R1+0x48], R3 ;  /* 0x0000480301007387 */ /* 0x000fe20000100800 */
[----:B------:R-:W-:Y:S02]  /*08b0*/  LEA.HI.X R11, R24, UR9, R6, 0x1, P6 ;  /* 0x00000009180b7c11 */ /* 0x000fe4000b0f0c06 */
[----:B------:R-:W-:Y:S01]  /*08c0*/  LEA.HI.X R21, R28, UR9, R4, 0x1, P0 ;  /* 0x000000091c157c11 */ /* 0x000fe200080f0c04 */
[----:B------:R1:W-:Y:S01]  /*08d0*/  STL [R1+0x130], R4 ;  /* 0x0001300401007387 */ /* 0x0003e20000100800 */
[-C--:B------:R-:W-:Y:S02]  /*08e0*/  IADD3.X R24, RZ, R0.reuse, RZ, P5, !PT ;  /* 0x00000000ff187210 */ /* 0x080fe40002ffe4ff */
[----:B0-----:R-:W-:Y:S01]  /*08f0*/  IADD3.X R6, RZ, R0, RZ, P1, !PT ;  /* 0x00000000ff067210 */ /* 0x001fe20000ffe4ff */
[----:B------:R-:W-:Y:S01]  /*0900*/  STL [R1+0x4c], R2 ;  /* 0x00004c0201007387 */ /* 0x000fe20000100800 */
[----:B------:R-:W-:Y:S02]  /*0910*/  LEA R28, P0, R9, UR8, 0x1 ;  /* 0x00000008091c7c11 */ /* 0x000fe4000f8008ff */
[----:B------:R-:W-:Y:S01]  /*0920*/  LEA.HI.X R27, R25, UR9, R30, 0x1, P2 ;  /* 0x00000009191b7c11 */ /* 0x000fe200090f0c1e */
[----:B------:R0:W-:Y:S01]  /*0930*/  STL [R1+0x12c], R30 ;  /* 0x00012c1e01007387 */ /* 0x0001e20000100800 */
[----:B------:R-:W-:-:S02]  /*0940*/  LEA.HI.X R29, R9, UR9, R24, 0x1, P0 ;  /* 0x00000009091d7c11 */ /* 0x000fc400080f0c18 */
[----:B------:R-:W-:Y:S01]  /*0950*/  LEA R32, P0, R5, UR8, 0x1 ;  /* 0x0000000805207c11 */ /* 0x000fe2000f8008ff */
[----:B------:R-:W3:Y:S01]  /*0960*/  LDG.E.64.CONSTANT R44, desc[UR6][R44.64] ;  /* 0x000000062c2c7981 */ /* 0x000ee2000c1e9b00 */
[----:B-1----:R-:W-:-:S03]  /*0970*/  IADD3.X R4, RZ, R0, RZ, P3, !PT ;  /* 0x00000000ff047210 */ /* 0x002fc60001ffe4ff */
[----:B------:R-:W4:Y:S01]  /*0980*/  LDG.E.64.CONSTANT R42, desc[UR6][R42.64] ;  /* 0x000000062a2a7981 */ /* 0x000f22000c1e9b00 */
[----:B0-----:R-:W-:-:S03]  /*0990*/  LEA R30, P1, R7, UR8, 0x1 ;  /* 0x00000008071e7c11 */ /* 0x001fc6000f8208ff */
[----:B------:R-:W4:Y:S01]  /*09a0*/  LDG.E.64.CONSTANT R16, desc[UR6][R16.64] ;  /* 0x0000000610107981 */ /* 0x000f22000c1e9b00 */
[----:B------:R-:W-:Y:S02]  /*09b0*/  LEA.HI.X R31, R7, UR9, R8, 0x1, P1 ;  /* 0x00000009071f7c11 */ /* 0x000fe400088f0c08 */
[----:B------:R-:W-:Y:S01]  /*09c0*/  LEA R34, P1, R3, UR8, 0x1 ;  /* 0x0000000803227c11 */ /* 0x000fe2000f8208ff */
[----:B------:R-:W4:Y:S01]  /*09d0*/  LDG.E.64.CONSTANT R14, desc[UR6][R14.64] ;  /* 0x000000060e0e7981 */ /* 0x000f22000c1e9b00 */
[----:B------:R-:W-:Y:S02]  /*09e0*/  LEA.HI.X R33, R5, UR9, R6, 0x1, P0 ;  /* 0x0000000905217c11 */ /* 0x000fe400080f0c06 */
[----:B------:R-:W-:Y:S01]  /*09f0*/  LEA.HI.X R35, R3, UR9, R4, 0x1, P1 ;  /* 0x0000000903237c11 */ /* 0x000fe200088f0c04 */
[----:B------:R-:W4:Y:S04]  /*0a00*/  LDG.E.64.CONSTANT R26, desc[UR6][R26.64] ;  /* 0x000000061a1a7981 */ /* 0x000f28000c1e9b00 */
        /* <DEDUP_REMOVED lines=8> */
[----:B------:R-:W4:Y:S01]  /*0a90*/  LDG.E.64.CONSTANT R20, desc[UR6][R20.64] ;  /* 0x0000000614147981 */ /* 0x000f22000c1e9b00 */
[----:B------:R-:W-:-:S02]  /*0aa0*/  IADD3.X R0, RZ, R0, RZ, P4, !PT ;  /* 0x00000000ff007210 */ /* 0x000fc400027fe4ff */
[----:B------:R-:W-:Y:S01]  /*0ab0*/  LEA R36, P0, R2, UR8, 0x1 ;  /* 0x0000000802247c11 */ /* 0x000fe2000f8008ff */
[----:B------:R0:W-:Y:S01]  /*0ac0*/  STL [R1+0x134], R24 ;  /* 0x0001341801007387 */ /* 0x0001e20000100800 */
[----:B------:R-:W-:-:S03]  /*0ad0*/  SHF.L.U32 R23, R22, 0x1, RZ ;  /* 0x0000000116177819 */ /* 0x000fc600000006ff */
[----:B------:R-:W-:Y:S01]  /*0ae0*/  STL [R1+0x138], R8 ;  /* 0x0001380801007387 */ /* 0x000fe20000100800 */
[----:B------:R-:W-:Y:S01]  /*0af0*/  LEA.HI.X R37, R2, UR9, R0, 0x1, P0 ;  /* 0x0000000902257c11 */ /* 0x000fe200080f0c00 */
[----:B------:R-:W-:Y:S02]  /*0b00*/  ULDC.64 UR8, c[0x0][0x220] ;  /* 0x0000880000087ab9 */ /* 0x000fe40000000a00 */
[----:B------:R-:W-:Y:S04]  /*0b10*/  STL [R1+0x13c], R6 ;  /* 0x00013c0601007387 */ /* 0x000fe80000100800 */
[----:B------:R-:W-:Y:S01]  /*0b20*/  STL [R1+0x144], R4 ;  /* 0x0001440401007387 */ /* 0x000fe20000100800 */
[----:B0-----:R-:W-:-:S03]  /*0b30*/  IADD3 R24, P0, R23, UR8, RZ ;  /* 0x0000000817187c10 */ /* 0x001fc6000ff1e0ff */
[----:B------:R0:W-:Y:S04]  /*0b40*/  STL [R1+0x140], R0 ;  /* 0x0001400001007387 */ /* 0x0001e80000100800 */
[----:B------:R-:W4:Y:S01]  /*0b50*/  LDG.E.64.CONSTANT R36, desc[UR6][R36.64] ;  /* 0x0000000624247981 */ /* 0x000f22000c1e9b00 */
[----:B0-----:R-:W-:Y:S02]  /*0b60*/  SHF.R.U32.HI R0, RZ, 0x1f, R22 ;  /* 0x0000001fff007819 */ /* 0x001fe40000011616 */
[----:B------:R-:W-:Y:S02]  /*0b70*/  IADD3 R22, P1, R23, UR10, RZ ;  /* 0x0000000a17167c10 */ /* 0x000fe4000ff3e0ff */
[C---:B------:R-:W-:Y:S02]  /*0b80*/  IADD3.X R25, R0.reuse, UR9, RZ, P0, !PT ;  /* 0x0000000900197c10 */ /* 0x040fe400087fe4ff */
[----:B------:R-:W-:-:S04]  /*0b90*/  IADD3.X R23, R0, UR11, RZ, P1, !PT ;  /* 0x0000000b00177c10 */ /* 0x000fc80008ffe4ff */
[----:B------:R-:W5:Y:S04]  /*0ba0*/  LDG.E.64.CONSTANT R24, desc[UR6][R24.64] ;  /* 0x0000000618187981 */ /* 0x000f68000c1e9b00 */
[----:B------:R-:W5:Y:S01]  /*0bb0*/  LDG.E.64.CONSTANT R22, desc[UR6][R22.64] ;  /* 0x0000000616167981 */ /* 0x000f62000c1e9b00 */
[----:B--2---:R-:W-:Y:S02]  /*0bc0*/  HADD2.F32 R3, -RZ, R41.H0_H0 ;  /* 0x20000029ff037230 */ /* 0x004fe40000004100 */
[--C-:B------:R-:W-:Y:S02]  /*0bd0*/  HADD2.F32 R9, -RZ, R40.reuse.H1_H1 ;  /* 0x30000028ff097230 */ /* 0x100fe40000004100 */
[----:B------:R-:W-:Y:S02]  /*0be0*/  HADD2.F32 R56, -RZ, R40.H0_H0 ;  /* 0x20000028ff387230 */ /* 0x000fe40000004100 */
[----:B---3--:R-:W-:-:S02]  /*0bf0*/  HADD2.F32 R2, -RZ, R45.H0_H0 ;  /* 0x2000002dff027230 */ /* 0x008fc40000004100 */
[----:B------:R-:W-:Y:S02]  /*0c00*/  HADD2.F32 R0, -RZ, R44.H0_H0 ;  /* 0x2000002cff007230 */ /* 0x000fe40000004100 */
[--C-:B----4-:R-:W-:Y:S02]  /*0c10*/  HADD2.F32 R55, -RZ, R42.reuse.H0_H0 ;  /* 0x2000002aff377230 */ /* 0x110fe40000004100 */
[----:B------:R-:W-:Y:S01]  /*0c20*/  HADD2.F32 R61, -RZ, R42.H1_H1 ;  /* 0x3000002aff3d7230 */ /* 0x000fe20000004100 */
[----:B------:R-:W-:Y:S01]  /*0c30*/  MOV R42, R3 ;  /* 0x00000003002a7202 */ /* 0x000fe20000000f00 */
[--C-:B------:R-:W-:Y:S02]  /*0c40*/  HADD2.F32 R51, -RZ, R16.reuse.H0_H0 ;  /* 0x20000010ff337230 */ /* 0x100fe40000004100 */
[----:B------:R-:W-:Y:S02]  /*0c50*/  HADD2.F32 R58, -RZ, R16.H1_H1 ;  /* 0x30000010ff3a7230 */ /* 0x000fe40000004100 */
[----:B------:R-:W-:-:S02]  /*0c60*/  HADD2.F32 R7, -RZ, R17.H0_H0 ;  /* 0x20000011ff077230 */ /* 0x000fc40000004100 */
[----:B------:R-:W-:Y:S02]  /*0c70*/  HADD2.F32 R6, -RZ, R17.H1_H1 ;  /* 0x30000011ff067230 */ /* 0x000fe40000004100 */
[--C-:B------:R-:W-:Y:S01]  /*0c80*/  HADD2.F32 R50, -RZ, R14.reuse.H0_H0 ;  /* 0x2000000eff327230 */ /* 0x100fe20000004100 */
[----:B------:R-:W-:Y:S01]  /*0c90*/  STL [R1+0x178], R27 ;  /* 0x0001781b01007387 */ /* 0x000fe20000100800 */
[----:B------:R-:W-:Y:S02]  /*0ca0*/  HADD2.F32 R49, -RZ, R14.H1_H1 ;  /* 0x3000000eff317230 */ /* 0x000fe40000004100 */
[--C-:B------:R-:W-:Y:S02]  /*0cb0*/  HADD2.F32 R5, -RZ, R15.reuse.H0_H0 ;  /* 0x2000000fff057230 */ /* 0x100fe40000004100 */
[----:B------:R-:W-:Y:S01]  /*0cc0*/  HADD2.F32 R4, -RZ, R15.H1_H1 ;  /* 0x3000000fff047230 */ /* 0x000fe20000004100 */
[----:B------:R0:W-:Y:S01]  /*0cd0*/  STL [R1+0x17c], R29 ;  /* 0x00017c1d01007387 */ /* 0x0001e20000100800 */
[----:B------:R-:W-:-:S02]  /*0ce0*/  HADD2.F32 R54, -RZ, R45.H1_H1 ;  /* 0x3000002dff367230 */ /* 0x000fc40000004100 */
[--C-:B------:R-:W-:Y:S02]  /*0cf0*/  HADD2.F32 R14, -RZ, R28.reuse.H0_H0 ;  /* 0x2000001cff0e7230 */ /* 0x100fe40000004100 */
[----:B------:R-:W-:Y:S02]  /*0d00*/  HADD2.F32 R15, -RZ, R28.H1_H1 ;  /* 0x3000001cff0f7230 */ /* 0x000fe40000004100 */
[----:B------:R-:W-:Y:S01]  /*0d10*/  FADD.FTZ R28, RZ, R2 ;  /* 0x00000002ff1c7221 */ /* 0x000fe20000010000 */
[--C-:B------:R-:W-:Y:S02]  /*0d20*/  HADD2.F32 R16, -RZ, R30.reuse.H0_H0 ;  /* 0x2000001eff107230 */ /* 0x100fe40000004100 */
[----:B------:R-:W-:Y:S02]  /*0d30*/  HADD2.F32 R17, -RZ, R30.H1_H1 ;  /* 0x3000001eff117230 */ /* 0x000fe40000004100 */
[----:B------:R-:W-:Y:S01]  /*0d40*/  FFMA.FTZ R30, R2, R2, RZ ;  /* 0x00000002021e7223 */ /* 0x000fe200000100ff */
[----:B------:R-:W-:Y:S01]  /*0d50*/  STL [R1+0x180], R31 ;  /* 0x0001801f01007387 */ /* 0x000fe20000100800 */
[----:B------:R-:W-:-:S02]  /*0d60*/  HADD2.F32 R44, -RZ, R44.H1_H1 ;  /* 0x3000002cff2c7230 */ /* 0x000fc40000004100 */
[--C-:B------:R-:W-:Y:S01]  /*0d70*/  HADD2.F32 R53, -RZ, R38.reuse.H0_H0 ;  /* 0x20000026ff357230 */ /* 0x100fe20000004100 */
[----:B------:R1:W-:Y:S01]  /*0d80*/  STL [R1+0x184], R33 ;  /* 0x0001842101007387 */ /* 0x0003e20000100800 */
[----:B------:R-:W-:Y:S02]  /*0d90*/  HADD2.F32 R60, -RZ, R38.H1_H1 ;  /* 0x30000026ff3c7230 */ /* 0x000fe40000004100 */
[----:B------:R-:W-:Y:S01]  /*0da0*/  FADD.FTZ R38, RZ, R0 ;  /* 0x00000000ff267221 */ /* 0x000fe20000010000 */
[--C-:B0-----:R-:W-:Y:S02]  /*0db0*/  HADD2.F32 R29, -RZ, R39.reuse.H0_H0 ;  /* 0x20000027ff1d7230 */ /* 0x101fe40000004100 */
[----:B------:R-:W-:Y:S02]  /*0dc0*/  HADD2.F32 R27, -RZ, R39.H1_H1 ;  /* 0x30000027ff1b7230 */ /* 0x000fe40000004100 */
[----:B------:R-:W-:Y:S01]  /*0dd0*/  FFMA.FTZ R39, R0, R0, RZ ;  /* 0x0000000000277223 */ /* 0x000fe200000100ff */
[----:B------:R-:W-:-:S02]  /*0de0*/  HADD2.F32 R52, -RZ, R18.H0_H0 ;  /* 0x20000012ff347230 */ /* 0x000fc40000004100 */
[----:B------:R-:W-:Y:S02]  /*0df0*/  HADD2.F32 R59, -RZ, R18.H1_H1 ;  /* 0x30000012ff3b7230 */ /* 0x000fe40000004100 */
[--C-:B------:R-:W-:Y:S02]  /*0e00*/  HADD2.F32 R46, -RZ, R19.reuse.H0_H0 ;  /* 0x20000013ff2e7230 */ /* 0x100fe40000004100 */
[----:B------:R-:W-:Y:S01]  /*0e10*/  HADD2.F32 R8, -RZ, R19.H1_H1 ;  /* 0x30000013ff087230 */ /* 0x000fe20000004100 */
[----:B------:R0:W-:Y:S01]  /*0e20*/  STL [R1+0x188], R35 ;  /* 0x0001882301007387 */ /* 0x0001e20000100800 */
[--C-:B------:R-:W-:Y:S02]  /*0e30*/  HADD2.F32 R18, -RZ, R32.reuse.H0_H0 ;  /* 0x20000020ff127230 */ /* 0x100fe40000004100 */
[----:B------:R-:W-:Y:S01]  /*0e40*/  HADD2.F32 R19, -RZ, R32.H1_H1 ;  /* 0x30000020ff137230 */ /* 0x000fe20000004100 */
[----:B------:R-:W-:Y:S01]  /*0e50*/  MOV R32, R42 ;  /* 0x0000002a00207202 */ /* 0x000fe20000000f00 */
[----:B------:R-:W-:Y:S01]  /*0e60*/  FFMA.FTZ R30, R54, R54, R30 ;  /* 0x00000036361e7223 */ /* 0x000fe2000001001e */
[----:B------:R-:W-:Y:S01]  /*0e70*/  FADD.FTZ R28, R28, R54 ;  /* 0x000000361c1c7221 */ /* 0x000fe20000010000 */
[----:B-1----:R-:W-:-:S02]  /*0e80*/  HADD2.F32 R33, -RZ, R43.H0_H0 ;  /* 0x2000002bff217230 */ /* 0x002fc40000004100 */
[----:B------:R-:W-:Y:S01]  /*0e90*/  FFMA.FTZ R39, R44, R44, R39 ;  /* 0x0000002c2c277223 */ /* 0x000fe20000010027 */
[----:B0-----:R-:W-:Y:S02]  /*0ea0*/  HADD2.F32 R35, -RZ, R41.H1_H1 ;  /* 0x30000029ff237230 */ /* 0x001fe40000004100 */
[----:B------:R-:W-:Y:S01]  /*0eb0*/  FADD.FTZ R38, R38, R44 ;  /* 0x0000002c26267221 */ /* 0x000fe20000010000 */
[----:B------:R-:W-:Y:S01]  /*0ec0*/  HADD2.F32 R31, -RZ, R43.H1_H1 ;  /* 0x3000002bff1f7230 */ /* 0x000fe20000004100 */
[----:B------:R0:W-:Y:S01]  /*0ed0*/  STL [R1], R9 ;  /* 0x0000000901007387 */ /* 0x0001e20000100800 */
[----:B------:R-:W-:Y:S01]  /*0ee0*/  FFMA.FTZ R30, R32, R32, R30 ;  /* 0x00000020201e7223 */ /* 0x000fe2000001001e */
[----:B------:R-:W-:Y:S02]  /*0ef0*/  FADD.FTZ R28, R28, R32 ;  /* 0x000000201c1c7221 */ /* 0x000fe40000010000 */
[----:B------:R1:W-:Y:S01]  /*0f00*/  STL [R1+0x14], R3 ;  /* 0x0000140301007387 */ /* 0x0003e20000100800 */
[----:B------:R-:W-:Y:S01]  /*0f10*/  FFMA.FTZ R39, R56, R56, R39 ;  /* 0x0000003838277223 */ /* 0x000fe20000010027 */
[----:B------:R-:W-:-:S02]  /*0f20*/  FADD.FTZ R38, R38, R56 ;  /* 0x0000003826267221 */ /* 0x000fc40000010000 */
[----:B------:R2:W-:Y:S01]  /*0f30*/  STL [R1+0x10], R35 ;  /* 0x0000102301007387 */ /* 0x0005e20000100800 */
[----:B------:R-:W-:Y:S01]  /*0f40*/  FFMA.FTZ R30, R35, R35, R30 ;  /* 0x00000023231e7223 */ /* 0x000fe2000001001e */
[----:B------:R-:W-:Y:S02]  /*0f50*/  FADD.FTZ R28, R28, R35 ;  /* 0x000000231c1c7221 */ /* 0x000fe40000010000 */
[----:B------:R3:W-:Y:S01]  /*0f60*/  STL [R1+0xc], R33 ;  /* 0x00000c2101007387 */ /* 0x0007e20000100800 */
[----:B------:R-:W-:-:S03]  /*0f70*/  FFMA.FTZ R39, R9, R9, R39 ;  /* 0x0000000909277223 */ /* 0x000fc60000010027 */
[----:B------:R4:W-:Y:S01]  /*0f80*/  STL [R1+0x8], R31 ;  /* 0x0000081f01007387 */ /* 0x0009e20000100800 */
[----:B------:R-:W-:-:S03]  /*0f90*/  FADD.FTZ R38, R38, R9 ;  /* 0x0000000926267221 */ /* 0x000fc60000010000 */
[----:B------:R4:W-:Y:S01]  /*0fa0*/  STL [R1+0x4], R29 ;  /* 0x0000041d01007387 */ /* 0x0009e20000100800 */
[----:B0-----:R-:W-:-:S03]  /*0fb0*/  HADD2.F32 R9, -RZ, R13.H0_H0 ;  /* 0x2000000dff097230 */ /* 0x001fc60000004100 */
[----:B------:R0:W-:Y:S01]  /*0fc0*/  STL [R1+0xe4], R27 ;  /* 0x0000e41b01007387 */ /* 0x0001e20000100800 */
[----:B-1----:R-:W-:Y:S02]  /*0fd0*/  HADD2.F32 R3, -RZ, R13.H1_H1 ;  /* 0x3000000dff037230 */ /* 0x002fe40000004100 */
[----:B------:R-:W-:Y:S01]  /*0fe0*/  FFMA.FTZ R30, R33, R33, R30 ;  /* 0x00000021211e7223 */ /* 0x000fe2000001001e */
[----:B------:R1:W-:Y:S01]  /*0ff0*/  STL [R1+0xe0], R46 ;  /* 0x0000e02e01007387 */ /* 0x0003e20000100800 */
[----:B------:R-:W-:Y:S01]  /*1000*/  FADD.FTZ R28, R28, R33 ;  /* 0x000000211c1c7221 */ /* 0x000fe20000010000 */
[--C-:B------:R-:W-:Y:S02]  /*1010*/  HADD2.F32 R57, -RZ, R11.reuse.H0_H0 ;  /* 0x2000000bff397230 */ /* 0x100fe40000004100 */
[----:B------:R1:W-:Y:S01]  /*1020*/  STL [R1+0xdc], R8 ;  /* 0x0000dc0801007387 */ /* 0x0003e20000100800 */
[----:B------:R-:W-:-:S03]  /*1030*/  HADD2.F32 R40, -RZ, R11.H1_H1 ;  /* 0x3000000bff287230 */ /* 0x000fc60000004100 */
[----:B------:R1:W-:Y:S01]  /*1040*/  STL [R1+0xd8], R7 ;  /* 0x0000d80701007387 */ /* 0x0003e20000100800 */
[----:B------:R-:W-:-:S03]  /*1050*/  HADD2.F32 R41, -RZ, R21.H0_H0 ;  /* 0x20000015ff297230 */ /* 0x000fc60000004100 */
[----:B------:R1:W-:Y:S01]  /*1060*/  STL [R1+0xd4], R6 ;  /* 0x0000d40601007387 */ /* 0x0003e20000100800 */
[----:B------:R-:W-:Y:S01]  /*1070*/  FFMA.FTZ R30, R31, R31, R30 ;  /* 0x0000001f1f1e7223 */ /* 0x000fe2000001001e */
[----:B------:R-:W-:Y:S02]  /*1080*/  FADD.FTZ R28, R28, R31 ;  /* 0x0000001f1c1c7221 */ /* 0x000fe40000010000 */
[----:B------:R1:W-:Y:S04]  /*1090*/  STL [R1+0xd0], R5 ;  /* 0x0000d00501007387 */ /* 0x0003e80000100800 */
[----:B------:R1:W-:Y:S04]  /*10a0*/  STL [R1+0xcc], R4 ;  /* 0x0000cc0401007387 */ /* 0x0003e80000100800 */
[----:B------:R-:W-:Y:S01]  /*10b0*/  STL [R1+0xc8], R9 ;  /* 0x0000c80901007387 */ /* 0x000fe20000100800 */
[----:B------:R-:W-:-:S03]  /*10c0*/  FFMA.FTZ R30, R29, R29, R30 ;  /* 0x0000001d1d1e7223 */ /* 0x000fc6000001001e */
[----:B------:R-:W-:Y:S01]  /*10d0*/  STL [R1+0xc4], R3 ;  /* 0x0000c40301007387 */ /* 0x000fe20000100800 */
[----:B------:R-:W-:-:S03]  /*10e0*/  FADD.FTZ R28, R28, R29 ;  /* 0x0000001d1c1c7221 */ /* 0x000fc60000010000 */
[----:B------:R-:W-:Y:S04]  /*10f0*/  STL [R1+0xc0], R57 ;  /* 0x0000c03901007387 */ /* 0x000fe80000100800 */
[----:B------:R1:W-:Y:S04]  /*1100*/  STL [R1+0xbc], R40 ;  /* 0x0000bc2801007387 */ /* 0x0003e80000100800 */
[----:B------:R-:W-:Y:S01]  /*1110*/  STL [R1+0xb8], R41 ;  /* 0x0000b82901007387 */ /* 0x000fe20000100800 */
[----:B------:R-:W-:-:S03]  /*1120*/  FFMA.FTZ R30, R27, R27, R30 ;  /* 0x0000001b1b1e7223 */ /* 0x000fc6000001001e */
[----:B--2---:R-:W2:Y:S01]  /*1130*/  LDL.LU R35, [R1+0x188] ;  /* 0x0001880001237983 */ /* 0x004ea20000300800 */
[----:B------:R-:W-:-:S03]  /*1140*/  FADD.FTZ R28, R28, R27 ;  /* 0x0000001b1c1c7221 */ /* 0x000fc60000010000 */
[----:B---3--:R-:W3:Y:S04]  /*1150*/  LDL.LU R33, [R1+0x184] ;  /* 0x0001840001217983 */ /* 0x008ee80000300800 */
[----:B----4-:R-:W4:Y:S04]  /*1160*/  LDL.LU R31, [R1+0x180] ;  /* 0x00018000011f7983 */ /* 0x010f280000300800 */
[----:B------:R-:W2:Y:S04]  /*1170*/  LDL.LU R29, [R1+0x17c] ;  /* 0x00017c00011d7983 */ /* 0x000ea80000300800 */
[----:B0-----:R-:W3:Y:S01]  /*1180*/  LDL.LU R27, [R1+0x178] ;  /* 0x00017800011b7983 */ /* 0x001ee20000300800 */
[----:B------:R-:W-:Y:S01]  /*1190*/  FFMA.FTZ R30, R46, R46, R30 ;  /* 0x0000002e2e1e7223 */ /* 0x000fe2000001001e */
[----:B------:R-:W-:-:S02]  /*11a0*/  FADD.FTZ R28, R28, R46 ;  /* 0x0000002e1c1c7221 */ /* 0x000fc40000010000 */
[----:B-1----:R0:W5:Y:S01]  /*11b0*/  LDL.LU R46, [R1+0x174] ;  /* 0x00017400012e7983 */ /* 0x0021620000300800 */
[----:B------:R-:W-:Y:S01]  /*11c0*/  FFMA.FTZ R30, R8, R8, R30 ;  /* 0x00000008081e7223 */ /* 0x000fe2000001001e */
[----:B------:R-:W-:Y:S02]  /*11d0*/  FADD.FTZ R28, R28, R8 ;  /* 0x000000081c1c7221 */ /* 0x000fe40000010000 */
[----:B------:R0:W5:Y:S01]  /*11e0*/  LDL.LU R8, [R1+0x170] ;  /* 0x0001700001087983 */ /* 0x0001620000300800 */
[----:B------:R-:W-:Y:S01]  /*11f0*/  FFMA.FTZ R30, R7, R7, R30 ;  /* 0x00000007071e7223 */ /* 0x000fe2000001001e */
[----:B------:R-:W-:Y:S02]  /*1200*/  FADD.FTZ R28, R28, R7 ;  /* 0x000000071c1c7221 */ /* 0x000fe40000010000 */
[----:B------:R0:W5:Y:S01]  /*1210*/  LDL.LU R7, [R1+0x16c] ;  /* 0x00016c0001077983 */ /* 0x0001620000300800 */
[----:B------:R-:W-:Y:S01]  /*1220*/  FFMA.FTZ R30, R6, R6, R30 ;  /* 0x00000006061e7223 */ /* 0x000fe2000001001e */
[----:B------:R-:W-:-:S02]  /*1230*/  FADD.FTZ R28, R28, R6 ;  /* 0x000000061c1c7221 */ /* 0x000fc40000010000 */
[----:B------:R0:W5:Y:S01]  /*1240*/  LDL.LU R6, [R1+0x168] ;  /* 0x0001680001067983 */ /* 0x0001620000300800 */
[----:B------:R-:W-:Y:S01]  /*1250*/  FFMA.FTZ R30, R5, R5, R30 ;  /* 0x00000005051e7223 */ /* 0x000fe2000001001e */
[----:B------:R-:W-:Y:S02]  /*1260*/  FADD.FTZ R28, R28, R5 ;  /* 0x000000051c1c7221 */ /* 0x000fe40000010000 */
[----:B------:R0:W5:Y:S01]  /*1270*/  LDL.LU R5, [R1+0x164] ;  /* 0x0001640001057983 */ /* 0x0001620000300800 */
[----:B------:R-:W-:Y:S01]  /*1280*/  FFMA.FTZ R30, R4, R4, R30 ;  /* 0x00000004041e7223 */ /* 0x000fe2000001001e */
[----:B------:R-:W-:Y:S02]  /*1290*/  FADD.FTZ R28, R28, R4 ;  /* 0x000000041c1c7221 */ /* 0x000fe40000010000 */
[----:B------:R0:W5:Y:S04]  /*12a0*/  LDL.LU R4, [R1+0x160] ;  /* 0x0001600001047983 */ /* 0x0001680000300800 */
[----:B------:R-:W4:Y:S01]  /*12b0*/  LDL R32, [R1+0x148] ;  /* 0x0001480001207983 */ /* 0x000f220000100800 */
        /* <DEDUP_REMOVED lines=16> */
[----:B------:R-:W-:Y:S02]  /*13c0*/  FFMA.FTZ R30, R9, R9, R30 ;  /* 0x00000009091e7223 */ /* 0x000fe4000001001e */
[----:B------:R-:W-:Y:S01]  /*13d0*/  FFMA.FTZ R39, R50, R50, R39 ;  /* 0x0000003232277223 */ /* 0x000fe20000010027 */
[----:B------:R-:W-:Y:S01]  /*13e0*/  FADD.FTZ R38, R38, R50 ;  /* 0x0000003226267221 */ /* 0x000fe20000010000 */
        /* <DEDUP_REMOVED lines=19> */
[----:B------:R-:W-:Y:S02]  /*1520*/  HADD2.F32 R40, -RZ, R21.H1_H1 ;  /* 0x30000015ff287230 */ /* 0x000fe40000004100 */
[----:B------:R-:W-:Y:S01]  /*1530*/  FFMA.FTZ R30, R41, R41, R30 ;  /* 0x00000029291e7223 */ /* 0x000fe2000001001e */
[----:B------:R-:W-:Y:S02]  /*1540*/  HADD2.F32 R10, -RZ, R20.H0_H0 ;  /* 0x20000014ff0a7230 */ /* 0x000fe40000004100 */
[----:B------:R-:W-:Y:S01]  /*1550*/  FADD.FTZ R28, R28, R41 ;  /* 0x000000291c1c7221 */ /* 0x000fe20000010000 */
[--C-:B------:R-:W-:Y:S02]  /*1560*/  HADD2.F32 R12, -RZ, R26.reuse.H0_H0 ;  /* 0x2000001aff0c7230 */ /* 0x100fe40000004100 */
[----:B------:R-:W-:Y:S01]  /*1570*/  FFMA.FTZ R39, R43, R43, R39 ;  /* 0x0000002b2b277223 */ /* 0x000fe20000010027 */
[----:B------:R-:W-:-:S02]  /*1580*/  HADD2.F32 R13, -RZ, R26.H1_H1 ;  /* 0x3000001aff0d7230 */ /* 0x000fc40000004100 */
[----:B------:R-:W-:Y:S01]  /*1590*/  FADD.FTZ R38, R38, R43 ;  /* 0x0000002b26267221 */ /* 0x000fe20000010000 */
[--C-:B------:R-:W-:Y:S02]  /*15a0*/  HADD2.F32 R26, -RZ, R36.reuse.H0_H0 ;  /* 0x20000024ff1a7230 */ /* 0x100fe40000004100 */
[----:B------:R-:W-:Y:S02]  /*15b0*/  HADD2.F32 R42, -RZ, R36.H1_H1 ;  /* 0x30000024ff2a7230 */ /* 0x000fe40000004100 */
[----:B------:R-:W-:Y:S01]  /*15c0*/  FFMA.FTZ R21, R40, R40, R30 ;  /* 0x0000002828157223 */ /* 0x000fe2000001001e */
[----:B------:R-:W-:Y:S02]  /*15d0*/  HADD2.F32 R11, -RZ, R20.H1_H1 ;  /* 0x30000014ff0b7230 */ /* 0x000fe40000004100 */
[----:B------:R-:W-:Y:S01]  /*15e0*/  FADD.FTZ R28, R28, R40 ;  /* 0x000000281c1c7221 */ /* 0x000fe20000010000 */
[----:B------:R-:W-:Y:S01]  /*15f0*/  FFMA.FTZ R39, R10, R10, R39 ;  /* 0x0000000a0a277223 */ /* 0x000fe20000010027 */
[----:B------:R-:W-:Y:S01]  /*1600*/  FADD.FTZ R38, R38, R10 ;  /* 0x0000000a26267221 */ /* 0x000fe20000010000 */
[----:B------:R0:W5:Y:S02]  /*1610*/  LDL.LU R9, [R1+0x15c] ;  /* 0x00015c0001097983 */ /* 0x0001640000300800 */
[----:B------:R-:W-:Y:S01]  /*1620*/  FFMA.FTZ R39, R11, R11, R39 ;  /* 0x0000000b0b277223 */ /* 0x000fe20000010027 */
[----:B------:R-:W-:Y:S01]  /*1630*/  FADD.FTZ R38, R38, R11 ;  /* 0x0000000b26267221 */ /* 0x000fe20000010000 */
[----:B------:R0:W5:Y:S02]  /*1640*/  LDL.LU R3, [R1+0x158] ;  /* 0x0001580001037983 */ /* 0x0001640000300800 */
[----:B------:R-:W-:Y:S01]  /*1650*/  FFMA.FTZ R39, R12, R12, R39 ;  /* 0x0000000c0c277223 */ /* 0x000fe20000010027 */
[----:B------:R-:W-:Y:S01]  /*1660*/  FADD.FTZ R38, R38, R12 ;  /* 0x0000000c26267221 */ /* 0x000fe20000010000 */
[----:B------:R1:W-:Y:S02]  /*1670*/  STL [R1+0xa0], R40 ;  /* 0x0000a02801007387 */ /* 0x0003e40000100800 */
[----:B------:R-:W-:Y:S01]  /*1680*/  FFMA.FTZ R39, R13, R13, R39 ;  /* 0x0000000d0d277223 */ /* 0x000fe20000010027 */
[----:B------:R-:W-:-:S03]  /*1690*/  FADD.FTZ R38, R38, R13 ;  /* 0x0000000d26267221 */ /* 0x000fc60000010000 */
[----:B------:R-:W-:Y:S01]  /*16a0*/  FFMA.FTZ R39, R14, R14, R39 ;  /* 0x0000000e0e277223 */ /* 0x000fe20000010027 */
[----:B------:R-:W-:Y:S01]  /*16b0*/  FADD.FTZ R38, R38, R14 ;  /* 0x0000000e26267221 */ /* 0x000fe20000010000 */
[----:B-1----:R-:W1:Y:S02]  /*16c0*/  S2R R40, SR_TID.X ;  /* 0x0000000000287919 */ /* 0x002e640000002100 */
        /* <DEDUP_REMOVED lines=8> */
[--C-:B------:R-:W-:Y:S02]  /*1750*/  HADD2.F32 R20, -RZ, R34.reuse.H0_H0 ;  /* 0x20000022ff147230 */ /* 0x100fe40000004100 */
[----:B------:R-:W-:Y:S01]  /*1760*/  FFMA.FTZ R39, R19, R19, R39 ;  /* 0x0000001313277223 */ /* 0x000fe20000010027 */
[----:B------:R-:W-:Y:S01]  /*1770*/  FADD.FTZ R38, R38, R19 ;  /* 0x0000001326267221 */ /* 0x000fe20000010000 */
[----:B------:R-:W-:Y:S02]  /*1780*/  HADD2.F32 R34, -RZ, R34.H1_H1 ;  /* 0x30000022ff227230 */ /* 0x000fe40000004100 */
[----:B------:R-:W-:Y:S01]  /*1790*/  FFMA.FTZ R39, R20, R20, R39 ;  /* 0x0000001414277223 */ /* 0x000fe20000010027 */
[----:B------:R-:W-:-:S03]  /*17a0*/  FADD.FTZ R38, R38, R20 ;  /* 0x0000001426267221 */ /* 0x000fc60000010000 */
[----:B------:R-:W-:Y:S01]  /*17b0*/  FFMA.FTZ R39, R34, R34, R39 ;  /* 0x0000002222277223 */ /* 0x000fe20000010027 */
[----:B------:R-:W-:-:S03]  /*17c0*/  FADD.FTZ R38, R38, R34 ;  /* 0x0000002226267221 */ /* 0x000fc60000010000 */
[----:B------:R-:W-:Y:S01]  /*17d0*/  FFMA.FTZ R39, R26, R26, R39 ;  /* 0x0000001a1a277223 */ /* 0x000fe20000010027 */
[----:B------:R-:W-:Y:S01]  /*17e0*/  FADD.FTZ R38, R38, R26 ;  /* 0x0000001a26267221 */ /* 0x000fe20000010000 */
[----:B-1----:R-:W-:Y:S02]  /*17f0*/  ISETP.GT.U32.AND P0, PT, R40, 0x3f, PT ;  /* 0x0000003f2800780c */ /* 0x002fe40003f04070 */
[----:B------:R-:W-:Y:S01]  /*1800*/  FFMA.FTZ R39, R42, R42, R39 ;  /* 0x0000002a2a277223 */ /* 0x000fe20000010027 */
[----:B------:R-:W-:Y:S01]  /*1810*/  FADD.FTZ R38, R38, R42 ;  /* 0x0000002a26267221 */ /* 0x000fe20000010000 */
[----:B------:R-:W-:Y:S01]  /*1820*/  BSSY B0, `(.L_x_2953) ;  /* 0x00000d0000007945 */ /* 0x000fe20003800000 */
[--C-:B---3--:R-:W-:Y:S02]  /*1830*/  HADD2.F32 R36, -RZ, R27.reuse.H0_H0 ;  /* 0x2000001bff247230 */ /* 0x108fe40000004100 */
[----:B------:R-:W-:-:S03]  /*1840*/  HADD2.F32 R57, -RZ, R27.H1_H1 ;  /* 0x3000001bff397230 */ /* 0x000fc60000004100 */
[----:B------:R-:W-:Y:S01]  /*1850*/  FFMA.FTZ R21, R36, R36, R21 ;  /* 0x0000002424157223 */ /* 0x000fe20000010015 */
[----:B------:R-:W-:Y:S01]  /*1860*/  FADD.FTZ R27, R28, R36 ;  /* 0x000000241c1b7221 */ /* 0x000fe20000010000 */
[----:B--2---:R-:W-:Y:S02]  /*1870*/  HADD2.F32 R30, -RZ, R29.H0_H0 ;  /* 0x2000001dff1e7230 */ /* 0x004fe40000004100 */
[----:B------:R-:W-:Y:S01]  /*1880*/  FFMA.FTZ R21, R57, R57, R21 ;  /* 0x0000003939157223 */ /* 0x000fe20000010015 */
[----:B------:R-:W-:Y:S01]  /*1890*/  FADD.FTZ R27, R27, R57 ;  /* 0x000000391b1b7221 */ /* 0x000fe20000010000 */
[----:B------:R1:W-:Y:S02]  /*18a0*/  STL [R1+0x1c], R36 ;  /* 0x00001c2401007387 */ /* 0x0003e40000100800 */
[----:B------:R-:W-:Y:S01]  /*18b0*/  FFMA.FTZ R21, R30, R30, R21 ;  /* 0x0000001e1e157223 */ /* 0x000fe20000010015 */
[----:B------:R-:W-:Y:S01]  /*18c0*/  FADD.FTZ R27, R27, R30 ;  /* 0x0000001e1b1b7221 */ /* 0x000fe20000010000 */
[----:B----4-:R-:W-:-:S02]  /*18d0*/  HADD2.F32 R28, -RZ, R31.H0_H0 ;  /* 0x2000001fff1c7230 */ /* 0x010fc40000004100 */
[----:B-1----:R-:W-:Y:S01]  /*18e0*/  HADD2.F32 R36, -RZ, R29.H1_H1 ;  /* 0x3000001dff247230 */ /* 0x002fe20000004100 */
[----:B------:R1:W-:Y:S04]  /*18f0*/  STL [R1+0x24], R30 ;  /* 0x0000241e01007387 */ /* 0x0003e80000100800 */
[----:B------:R-:W-:Y:S01]  /*1900*/  FFMA.FTZ R21, R36, R36, R21 ;  /* 0x0000002424157223 */ /* 0x000fe20000010015 */
[----:B------:R-:W-:-:S03]  /*1910*/  FADD.FTZ R27, R27, R36 ;  /* 0x000000241b1b7221 */ /* 0x000fc60000010000 */
[----:B------:R-:W-:Y:S01]  /*1920*/  FFMA.FTZ R21, R28, R28, R21 ;  /* 0x0000001c1c157223 */ /* 0x000fe20000010015 */
[----:B-1----:R-:W-:Y:S02]  /*1930*/  HADD2.F32 R30, -RZ, R31.H1_H1 ;  /* 0x3000001fff1e7230 */ /* 0x002fe40000004100 */
[----:B------:R-:W-:Y:S01]  /*1940*/  FADD.FTZ R27, R27, R28 ;  /* 0x0000001c1b1b7221 */ /* 0x000fe20000010000 */
[----:B------:R-:W-:Y:S01]  /*1950*/  HADD2.F32 R29, -RZ, R33.H0_H0 ;  /* 0x20000021ff1d7230 */ /* 0x000fe20000004100 */
[----:B------:R-:W-:Y:S01]  /*1960*/  STL [R1+0x20], R36 ;  /* 0x0000202401007387 */ /* 0x000fe20000100800 */
[----:B------:R-:W-:Y:S01]  /*1970*/  FFMA.FTZ R21, R30, R30, R21 ;  /* 0x0000001e1e157223 */ /* 0x000fe20000010015 */
[----:B------:R-:W-:Y:S02]  /*1980*/  FADD.FTZ R27, R27, R30 ;  /* 0x0000001e1b1b7221 */ /* 0x000fe40000010000 */
[----:B------:R1:W-:Y:S01]  /*1990*/  STL [R1+0x9c], R28 ;  /* 0x00009c1c01007387 */ /* 0x0003e20000100800 */
[----:B------:R-:W-:Y:S01]  /*19a0*/  FFMA.FTZ R21, R29, R29, R21 ;  /* 0x0000001d1d157223 */ /* 0x000fe20000010015 */
[----:B------:R-:W-:-:S02]  /*19b0*/  FADD.FTZ R27, R27, R29 ;  /* 0x0000001d1b1b7221 */ /* 0x000fc40000010000 */
[----:B------:R-:W-:Y:S01]  /*19c0*/  STL [R1+0x28], R30 ;  /* 0x0000281e01007387 */ /* 0x000fe20000100800 */
[----:B-1----:R-:W-:-:S03]  /*19d0*/  HADD2.F32 R28, -RZ, R33.H1_H1 ;  /* 0x30000021ff1c7230 */ /* 0x002fc60000004100 */
[----:B------:R1:W-:Y:S02]  /*19e0*/  STL [R1+0x98], R29 ;  /* 0x0000981d01007387 */ /* 0x0003e40000100800 */
[----:B------:R-:W-:Y:S01]  /*19f0*/  FFMA.FTZ R21, R28, R28, R21 ;  /* 0x0000001c1c157223 */ /* 0x000fe20000010015 */
[----:B------:R-:W-:Y:S01]  /*1a00*/  FADD.FTZ R27, R27, R28 ;  /* 0x0000001c1b1b7221 */ /* 0x000fe20000010000 */
[----:B------:R2:W-:Y:S01]  /*1a10*/  STL [R1+0x2c], R28 ;  /* 0x00002c1c01007387 */ /* 0x0005e20000100800 */
[----:B-1----:R-:W-:Y:S02]  /*1a20*/  HADD2.F32 R29, -RZ, R35.H0_H0 ;  /* 0x20000023ff1d7230 */ /* 0x002fe40000004100 */
[----:B------:R-:W-:-:S03]  /*1a30*/  HADD2.F32 R30, -RZ, R37.H1_H1 ;  /* 0x30000025ff1e7230 */ /* 0x000fc60000004100 */
[----:B------:R1:W-:Y:S01]  /*1a40*/  STL [R1+0x90], R29 ;  /* 0x0000901d01007387 */ /* 0x0003e20000100800 */
[----:B--2---:R-:W-:Y:S01]  /*1a50*/  FFMA.FTZ R28, R29, R29, R21 ;  /* 0x0000001d1d1c7223 */ /* 0x004fe20000010015 */
[----:B------:R-:W-:Y:S01]  /*1a60*/  FADD.FTZ R21, R27, R29 ;  /* 0x0000001d1b157221 */ /* 0x000fe20000010000 */
[----:B------:R-:W-:Y:S02]  /*1a70*/  HADD2.F32 R35, -RZ, R35.H1_H1 ;  /* 0x30000023ff237230 */ /* 0x000fe40000004100 */
[----:B-1----:R-:W-:-:S03]  /*1a80*/  HADD2.F32 R29, -RZ, R37.H0_H0 ;  /* 0x20000025ff1d7230 */ /* 0x002fc60000004100 */
[----:B------:R-:W-:Y:S02]  /*1a90*/  FFMA.FTZ R27, R35, R35, R28 ;  /* 0x00000023231b7223 */ /* 0x000fe4000001001c */
[----:B------:R1:W-:Y:S01]  /*1aa0*/  STL [R1+0x8c], R29 ;  /* 0x00008c1d01007387 */ /* 0x0003e20000100800 */
[----:B------:R-:W-:-:S03]  /*1ab0*/  FADD.FTZ R21, R21, R35 ;  /* 0x0000002315157221 */ /* 0x000fc60000010000 */
[----:B------:R-:W-:Y:S01]  /*1ac0*/  STL [R1+0x6c], R30 ;  /* 0x00006c1e01007387 */ /* 0x000fe20000100800 */
[----:B------:R-:W-:Y:S01]  /*1ad0*/  FFMA.FTZ R27, R29, R29, R27 ;  /* 0x0000001d1d1b7223 */ /* 0x000fe2000001001b */
[----:B------:R-:W-:-:S03]  /*1ae0*/  FADD.FTZ R21, R21, R29 ;  /* 0x0000001d15157221 */ /* 0x000fc60000010000 */
[----:B-1----:R-:W-:Y:S01]  /*1af0*/  FFMA.FTZ R29, R30, R30, R27 ;  /* 0x0000001e1e1d7223 */ /* 0x002fe2000001001b */
[----:B------:R-:W-:Y:S01]  /*1b00*/  FADD.FTZ R28, R21, R30 ;  /* 0x0000001e151c7221 */ /* 0x000fe20000010000 */
[----:B------:R-:W-:Y:S04]  /*1b10*/  STS.64 [R32], R38 ;  /* 0x0000002620007388 */ /* 0x000fe80000000a00 */
[----:B------:R1:W-:Y:S02]  /*1b20*/  STS.64 [R32+0x1680], R28 ;  /* 0x0016801c20007388 */ /* 0x0003e40000000a00 */
[----:B-1----:R-:W-:Y:S01]  /*1b30*/  CS2R R28, SRZ ;  /* 0x00000000001c7805 */ /* 0x002fe2000001ff00 */
[----:B------:R-:W-:Y:S06]  /*1b40*/  BAR.SYNC.DEFER_BLOCKING 0x0 ;  /* 0x0000000000007b1d */ /* 0x000fec0000010000 */
[----:B0-----:R-:W-:Y:S05]  /*1b50*/  @P0 BRA `(.L_x_2954) ;  /* 0x0000000800700947 */ /* 0x001fea0003800000 */
[----:B------:R-:W0:Y:S01]  /*1b60*/  S2R R31, SR_CgaCtaId ;  /* 0x00000000001f7919 */ /* 0x000e220000008800 */
[----:B------:R-:W-:Y:S02]  /*1b70*/  SHF.R.U32.HI R21, RZ, 0x1, R40 ;  /* 0x00000001ff157819 */ /* 0x000fe40000011628 */
[----:B------:R-:W-:-:S03]  /*1b80*/  SHF.L.U32 R38, R40, 0x3, RZ ;  /* 0x0000000328267819 */ /* 0x000fc600000006ff */
[----:B------:R-:W-:Y:S01]  /*1b90*/  IMAD R21, R21, 0x1e, RZ ;  /* 0x0000001e15157824 */ /* 0x000fe200078e02ff */
[----:B------:R-:W-:-:S04]  /*1ba0*/  LOP3.LUT R38, R38, 0x8, RZ, 0xc0, !PT ;  /* 0x0000000826267812 */ /* 0x000fc800078ec0ff */
[----:B------:R-:W-:Y:S02]  /*1bb0*/  IADD3 R28, R21, 0x2, RZ ;  /* 0x00000002151c7810 */ /* 0x000fe40007ffe0ff */
[----:B------:R-:W-:Y:S02]  /*1bc0*/  SHF.R.U32.HI R29, RZ, 0x1, R21 ;  /* 0x00000001ff1d7819 */ /* 0x000fe40000011615 */
[--C-:B------:R-:W-:Y:S02]  /*1bd0*/  SHF.R.U32.HI R27, RZ, 0x1, R28.reuse ;  /* 0x00000001ff1b7819 */ /* 0x100fe4000001161c */
[----:B------:R-:W-:Y:S02]  /*1be0*/  SHF.R.U32.HI R28, RZ, 0x2, R28 ;  /* 0x00000002ff1c7819 */ /* 0x000fe4000001161c */
[----:B------:R-:W-:Y:S02]  /*1bf0*/  LOP3.LUT R27, R27, 0x1, RZ, 0xc0, !PT ;  /* 0x000000011b1b7812 */ /* 0x000fe400078ec0ff */
[----:B------:R-:W-:-:S02]  /*1c00*/  LOP3.LUT R29, R29, 0x1, RZ, 0xc0, !PT ;  /* 0x000000011d1d7812 */ /* 0x000fc400078ec0ff */
[----:B------:R-:W-:Y:S01]  /*1c10*/  SHF.R.U32.HI R30, RZ, 0x2, R21 ;  /* 0x00000002ff1e7819 */ /* 0x000fe20000011615 */
[----:B------:R-:W-:Y:S01]  /*1c20*/  IMAD R28, R27, 0xf0, R28 ;  /* 0x000000f01b1c7824 */ /* 0x000fe200078e021c */
[----:B------:R-:W-:Y:S02]  /*1c30*/  MOV R27, 0x400 ;  /* 0x00000400001b7802 */ /* 0x000fe40000000f00 */
[----:B------:R-:W-:Y:S01]  /*1c40*/  IADD3 R33, R21, 0x16, RZ ;  /* 0x0000001615217810 */ /* 0x000fe20007ffe0ff */
[----:B------:R-:W-:Y:S01]  /*1c50*/  IMAD R29, R29, 0xf0, R30 ;  /* 0x000000f01d1d7824 */ /* 0x000fe200078e021e */
[C---:B------:R-:W-:Y:S02]  /*1c60*/  IADD3 R32, R21.reuse, 0x18, RZ ;  /* 0x0000001815207810 */ /* 0x040fe40007ffe0ff */
[----:B------:R-:W-:Y:S02]  /*1c70*/  IADD3 R37, R21, 0x1c, RZ ;  /* 0x0000001c15257810 */ /* 0x000fe40007ffe0ff */
[----:B0-----:R-:W-:-:S05]  /*1c80*/  LEA R27, R31, R27, 0x18 ;  /* 0x0000001b1f1b7211 */ /* 0x001fca00078ec0ff */
        /* <DEDUP_REMOVED lines=120> */
[C---:B------:R-:W-:Y:S02]  /*2410*/  IADD3 R27, R38.reuse, R29, RZ ;  /* 0x0000001d261b7210 */ /* 0x040fe40007ffe0ff */
[----:B------:R-:W0:Y:S02]  /*2420*/  LDS.64 R28, [R28] ;  /* 0x000000001c1c7984 */ /* 0x000e240000000a00 */
[----:B------:R-:W-:Y:S01]  /*2430*/  IADD3 R32, R38, R32, RZ ;  /* 0x0000002026207210 */ /* 0x000fe20007ffe0ff */
[----:B0-----:R-:W-:Y:S01]  /*2440*/  FADD.FTZ R28, R30, R28 ;  /* 0x0000001c1e1c7221 */ /* 0x001fe20000010000 */
[----:B------:R-:W-:Y:S02]  /*2450*/  FADD.FTZ R36, R31, R29 ;  /* 0x0000001d1f247221 */ /* 0x000fe40000010000 */
[----:B------:R-:W0:Y:S04]  /*2460*/  LDS.64 R30, [R33] ;  /* 0x00000000211e7984 */ /* 0x000e280000000a00 */
[----:B------:R-:W-:Y:S01]  /*2470*/  LDS.64 R32, [R32] ;  /* 0x0000000020207984 */ /* 0x000fe20000000a00 */
[----:B0-----:R-:W-:Y:S01]  /*2480*/  FADD.FTZ R30, R28, R30 ;  /* 0x0000001e1c1e7221 */ /* 0x001fe20000010000 */
[----:B------:R-:W-:-:S02]  /*2490*/  FADD.FTZ R36, R36, R31 ;  /* 0x0000001f24247221 */ /* 0x000fc40000010000 */
[----:B------:R-:W0:Y:S02]  /*24a0*/  LDS.64 R28, [R27] ;  /* 0x000000001b1c7984 */ /* 0x000e240000000a00 */
[----:B0-----:R-:W-:Y:S01]  /*24b0*/  FADD.FTZ R28, R30, R28 ;  /* 0x0000001c1e1c7221 */ /* 0x001fe20000010000 */
[----:B------:R-:W-:Y:S01]  /*24c0*/  FADD.FTZ R29, R36, R29 ;  /* 0x0000001d241d7221 */ /* 0x000fe20000010000 */
[----:B------:R-:W0:Y:S02]  /*24d0*/  LDS.64 R30, [R21] ;  /* 0x00000000151e7984 */ /* 0x000e240000000a00 */
[----:B0-----:R-:W-:Y:S01]  /*24e0*/  FADD.FTZ R28, R28, R30 ;  /* 0x0000001e1c1c7221 */ /* 0x001fe20000010000 */
[----:B------:R-:W-:-:S03]  /*24f0*/  FADD.FTZ R29, R29, R31 ;  /* 0x0000001f1d1d7221 */ /* 0x000fc60000010000 */
[----:B------:R-:W-:Y:S01]  /*2500*/  FADD.FTZ R28, R28, R32 ;  /* 0x000000201c1c7221 */ /* 0x000fe20000010000 */
[----:B------:R-:W-:-:S07]  /*2510*/  FADD.FTZ R29, R29, R33 ;  /* 0x000000211d1d7221 */ /* 0x000fce0000010000 */
.L_x_2954:
[----:B------:R-:W-:Y:S05]  /*2520*/  BSYNC B0 ;  /* 0x0000000000007941 */ /* 0x000fea0003800000 */
.L_x_2953:
[----:B------:R-:W0:Y:S01]  /*2530*/  SHFL.BFLY PT, R27, R28, 0x1, 0x1f ;  /* 0x0c201f001c1b7f89 */ /* 0x000e2200000e0000 */
[C---:B------:R-:W-:Y:S01]  /*2540*/  LOP3.LUT P0, RZ, R40.reuse, 0xffffffc1, RZ, 0xc0, !PT ;  /* 0xffffffc128ff7812 */ /* 0x040fe2000780c0ff */
[----:B------:R-:W-:Y:S01]  /*2550*/  BSSY B0, `(.L_x_2955) ;  /* 0x0000013000007945 */ /* 0x000fe20003800000 */
[C---:B------:R-:W-:Y:S01]  /*2560*/  ISETP.NE.AND P1, PT, R40.reuse, RZ, PT ;  /* 0x000000ff2800720c */ /* 0x040fe20003f25270 */
[----:B------:R-:W1:Y:S01]  /*2570*/  SHFL.BFLY PT, R21, R29, 0x1, 0x1f ;  /* 0x0c201f001d157f89 */ /* 0x000e6200000e0000 */
[----:B------:R-:W-:Y:S01]  /*2580*/  ISETP.GT.U32.AND P2, PT, R40, 0xff, PT ;  /* 0x000000ff2800780c */ /* 0x000fe20003f44070 */
[----:B------:R-:W2:Y:S01]  /*2590*/  S2R R32, SR_CTAID.Y ;  /* 0x0000000000207919 */ /* 0x000ea20000002600 */
[----:B------:R-:W3:Y:S01]  /*25a0*/  S2R R33, SR_CTAID.X ;  /* 0x0000000000217919 */ /* 0x000ee20000002500 */
[----:B0-----:R-:W-:Y:S01]  /*25b0*/  FADD.FTZ R28, R27, R28 ;  /* 0x0000001c1b1c7221 */ /* 0x001fe20000010000 */
[----:B-1----:R-:W-:-:S05]  /*25c0*/  FADD.FTZ R29, R21, R29 ;  /* 0x0000001d151d7221 */ /* 0x002fca0000010000 */
[----:B------:R-:W-:Y:S05]  /*25d0*/  @P0 BRA `(.L_x_2956) ;  /* 0x0000000000280947 */ /* 0x000fea0003800000 */
[----:B------:R-:W2:Y:S01]  /*25e0*/  LDC R21, c[0x0][0x10] ;  /* 0x00000400ff157b82 */ /* 0x000ea20000000800 */
[----:B------:R-:W-:-:S04]  /*25f0*/  SHF.R.U32.HI R27, RZ, 0x1, R40 ;  /* 0x00000001ff1b7819 */ /* 0x000fc80000011628 */
[----:B------:R-:W-:-:S03]  /*2600*/  SHF.L.U32 R27, R27, 0x7, RZ ;  /* 0x000000071b1b7819 */ /* 0x000fc600000006ff */
[----:B------:R-:W0:Y:S01]  /*2610*/  LDC.64 R30, c[0x0][0x248] ;  /* 0x00009200ff1e7b82 */ /* 0x000e220000000a00 */
[----:B---3--:R-:W-:Y:S01]  /*2620*/  LOP3.LUT R27, R27, 0xffffff80, R33, 0xe2, !PT ;  /* 0xffffff801b1b7812 */ /* 0x008fe200078ee221 */
[----:B--2---:R-:W-:-:S05]  /*2630*/  IMAD R21, R21, UR4, R32 ;  /* 0x0000000415157c24 */ /* 0x004fca000f8e0220 */
[----:B------:R-:W-:-:S04]  /*2640*/  LEA R21, R21, R27, 0xc ;  /* 0x0000001b15157211 */ /* 0x000fc800078e60ff */
[----:B------:R-:W-:-:S05]  /*2650*/  SHF.L.U32 R21, R21, 0x1, RZ ;  /* 0x0000000115157819 */ /* 0x000fca00000006ff */
[----:B0-----:R-:W-:-:S05]  /*2660*/  IMAD.WIDE.U32 R30, R21, 0x4, R30 ;  /* 0x00000004151e7825 */ /* 0x001fca00078e001e */
[----:B------:R0:W-:Y:S02]  /*2670*/  STG.E.64 desc[UR6][R30.64], R28 ;  /* 0x0000001c1e007986 */ /* 0x0001e4000c101b06 */
.L_x_2956:
[----:B------:R-:W-:Y:S05]  /*2680*/  BSYNC B0 ;  /* 0x0000000000007941 */ /* 0x000fea0003800000 */
.L_x_2955:
[----:B------:R-:W-:Y:S06]  /*2690*/  BAR.SYNC.DEFER_BLOCKING 0x0 ;  /* 0x0000000000007b1d */ /* 0x000fec0000010000 */
[----:B------:R-:W-:Y:S05]  /*26a0*/  @P1 BRA `(.L_x_2957) ;  /* 0x00000000003c1947 */ /* 0x000fea0003800000 */
[----:B0-----:R-:W2:Y:S01]  /*26b0*/  LDC.64 R28, c[0x0][0x250] ;  /* 0x00009400ff1c7b82 */ /* 0x001ea20000000a00 */
[----:B---3--:R-:W-:Y:S02]  /*26c0*/  ISETP.NE.AND P0, PT, R33, RZ, PT ;  /* 0x000000ff2100720c */ /* 0x008fe40003f05270 */
[----:B------:R-:W-:-:S04]  /*26d0*/  MOV R21, 0x7fffff81 ;  /* 0x7fffff8100157802 */ /* 0x000fc80000000f00 */
[----:B------:R-:W-:Y:S01]  /*26e0*/  SEL R21, R21, 0x1, !P0 ;  /* 0x0000000115157807 */ /* 0x000fe20004000000 */
[----:B--2---:R-:W-:Y:S01]  /*26f0*/  IMAD.WIDE.U32 R28, R32, 0x4, R28 ;  /* 0x00000004201c7825 */ /* 0x004fe200078e001c */
[----:B------:R-:W-:Y:S06]  /*2700*/  MEMBAR.ALL.GPU ;  /* 0x0000000000007992 */ /* 0x000fec000000a000 */
[----:B------:R-:W-:-:S00]  /*2710*/  ERRBAR ;  /* 0x00000000000079ab */ /* 0x000fc00000000000 */
[----:B------:R-:W-:Y:S06]  /*2720*/  CGAERRBAR ;  /* 0x00000000000075ab */ /* 0x000fec0000000000 */
[----:B------:R0:W5:Y:S02]  /*2730*/  ATOM.E.ADD.STRONG.GPU PT, R21, desc[UR6][R28.64], R21 ;  /* 0x000000151c15798a */ /* 0x00016400081ee1c6 */
.L_x_2958:
[----:B------:R-:W2:Y:S04]  /*2740*/  LD.E.STRONG.GPU R27, desc[UR6][R28.64] ;  /* 0x000000061c1b7980 */ /* 0x000ea8000c10f900 */
[----:B--2---:R-:W-:Y:S01]  /*2750*/  CCTL.IVALL ;  /* 0x00000000ff00798f */ /* 0x004fe20002000000 */
[----:B------:R-:W-:Y:S05]  /*2760*/  YIELD ;  /* 0x0000000000007946 */ /* 0x000fea0003800000 */
[----:B-----5:R-:W-:-:S04]  /*2770*/  LOP3.LUT R27, R27, R21, RZ, 0x3c, !PT ;  /* 0x000000151b1b7212 */ /* 0x020fc800078e3cff */
[----:B------:R-:W-:-:S13]  /*2780*/  ISETP.GT.AND P0, PT, R27, -0x1, PT ;  /* 0xffffffff1b00780c */ /* 0x000fda0003f04270 */
[----:B------:R-:W-:Y:S05]  /*2790*/  @P0 BRA `(.L_x_2958) ;  /* 0xfffffffc00e80947 */ /* 0x000fea000383ffff */
.L_x_2957:
        /* <DEDUP_REMOVED lines=8> */
[----:B------:R-:W1:Y:S01]  /*2820*/  S2R R31, SR_CTAID.Y ;  /* 0x00000000001f7919 */ /* 0x000e620000002600 */
[----:B-----5:R4:W-:Y:S06]  /*2830*/  STL.64 [R1+0x158], R2 ;  /* 0x0001580201007387 */ /* 0x0209ec0000100a00 */
[----:B----4-:R-:W4:Y:S01]  /*2840*/  LDC.64 R2, c[0x0][0x248] ;  /* 0x00009200ff027b82 */ /* 0x010f220000000a00 */
        /* <DEDUP_REMOVED lines=8> */
[C---:B----4-:R-:W-:Y:S01]  /*28d0*/  IMAD.WIDE.U32 R30, R21.reuse, 0x4, R2 ;  /* 0x00000004151e7825 */ /* 0x050fe200078e0002 */
[----:B------:R-:W-:-:S03]  /*28e0*/  IADD3 R28, R21, 0x20, RZ ;  /* 0x00000020151c7810 */ /* 0x000fc60007ffe0ff */
[--C-:B---3--:R-:W-:Y:S02]  /*28f0*/  IMAD.WIDE.U32 R32, R32, 0x4, R2.reuse ;  /* 0x0000000420207825 */ /* 0x108fe400078e0002 */
        /* <DEDUP_REMOVED lines=50> */
[----:B------:R-:W-:Y:S01]  /*2c20*/  IADD3 R38, R21, 0xf0, RZ ;  /* 0x000000f015267810 */ /* 0x000fe20007ffe0ff */
[----:B------:R-:W-:-:S04]  /*2c30*/  IMAD.WIDE.U32 R40, R40, 0x4, R2 ;  /* 0x0000000428287825 */ /* 0x000fc800078e0002 */
[----:B------:R-:W-:Y:S02]  /*2c40*/  IMAD.WIDE.U32 R38, R38, 0x4, R2 ;  /* 0x0000000426267825 */ /* 0x000fe400078e0002 */
[----:B------:R-:W4:Y:S04]  /*2c50*/  LDG.E.64 R40, desc[UR6][R40.64] ;  /* 0x0000000628287981 */ /* 0x000f28000c1e1b00 */
[----:B------:R-:W4:Y:S01]  /*2c60*/  LDG.E.64 R38, desc[UR6][R38.64] ;  /* 0x0000000626267981 */ /* 0x000f22000c1e1b00 */
[----:B--2---:R-:W-:Y:S01]  /*2c70*/  FADD.FTZ R30, R32, R30 ;  /* 0x0000001e201e7221 */ /* 0x004fe20000010000 */
[----:B------:R-:W-:Y:S01]  /*2c80*/  IADD3 R32, R21, 0xc0, RZ ;  /* 0x000000c015207810 */ /* 0x000fe20007ffe0ff */
[----:B------:R-:W-:Y:S02]  /*2c90*/  FADD.FTZ R27, R33, R27 ;  /* 0x0000001b211b7221 */ /* 0x000fe40000010000 */
        /* <DEDUP_REMOVED lines=18> */
.L_x_2960:
[----:B------:R-:W-:Y:S05]  /*2dc0*/  BSYNC B0 ;  /* 0x0000000000007941 */ /* 0x000fea0003800000 */
.L_x_2959:
[----:B------:R-:W0:Y:S01]  /*2dd0*/  SHFL.BFLY PT, R29, R28, 0x4, 0x1f ;  /* 0x0c801f001c1d7f89 */ /* 0x000e2200000e0000 */
[----:B------:R-:W-:Y:S01]  /*2de0*/  ULDC.64 UR8, c[0x0][0x240] ;  /* 0x0000900000087ab9 */ /* 0x000fe20000000a00 */
[----:B------:R-:W-:Y:S01]  /*2df0*/  BSSY B0, `(.L_x_2961) ;  /* 0x0000024000007945 */ /* 0x000fe20003800000 */
[----:B------:R-:W-:Y:S01]  /*2e00*/  ISETP.EQ.U32.AND P1, PT, RZ, UR8, PT ;  /* 0x00000008ff007c0c */ /* 0x000fe2000bf22070 */
[----:B------:R-:W1:Y:S01]  /*2e10*/  SHFL.BFLY PT, R21, R27, 0x4, 0x1f ;  /* 0x0c801f001b157f89 */ /* 0x000e6200000e0000 */
[----:B------:R-:W4:Y:S01]  /*2e20*/  S2R R30, SR_TID.X ;  /* 0x00000000001e7919 */ /* 0x000f220000002100 */
[----:B------:R-:W2:Y:S01]  /*2e30*/  S2R R31, SR_CTAID.X ;  /* 0x00000000001f7919 */ /* 0x000ea20000002500 */
[----:B0-----:R-:W-:Y:S01]  /*2e40*/  FADD.FTZ R28, R29, R28 ;  /* 0x0000001c1d1c7221 */ /* 0x001fe20000010000 */
[----:B-1----:R-:W-:-:S04]  /*2e50*/  FADD.FTZ R21, R21, R27 ;  /* 0x0000001b15157221 */ /* 0x002fc80000010000 */
[----:B------:R-:W0:Y:S04]  /*2e60*/  SHFL.BFLY PT, R29, R28, 0x2, 0x1f ;  /* 0x0c401f001c1d7f89 */ /* 0x000e2800000e0000 */
[----:B------:R-:W1:Y:S01]  /*2e70*/  SHFL.BFLY PT, R27, R21, 0x2, 0x1f ;  /* 0x0c401f00151b7f89 */ /* 0x000e6200000e0000 */
[----:B----4-:R-:W-:Y:S01]  /*2e80*/  LOP3.LUT P0, RZ, R30, 0xffffff07, RZ, 0xc0, !PT ;  /* 0xffffff071eff7812 */ /* 0x010fe2000780c0ff */
        /* <DEDUP_REMOVED lines=8> */
[----:B------:R-:W-:-:S05]  /*2f10*/  @!P0 FFMA.FTZ R21, R21, 8.1380212577641941607e-06, -R27 ;  /* 0x3708888915158823 */ /* 0x000fca000001081b */
[----:B------:R-:W-:Y:S02]  /*2f20*/  @!P0 FMNMX.FTZ R29, RZ, R21, !PT ;  /* 0x00000015ff1d8209 */ /* 0x000fe40007810000 */
[----:B------:R-:W-:-:S05]  /*2f30*/  @!P0 LOP3.LUT R21, R30, 0xfffffff8, RZ, 0xc0, !PT ;  /* 0xfffffff81e158812 */ /* 0x000fca00078ec0ff */
[----:B------:R0:W-:Y:S01]  /*2f40*/  @!P0 STS.64 [R21+UR5], R28 ;  /* 0x0000001c15008988 */ /* 0x0001e20008000a05 */
[----:B------:R-:W-:Y:S01]  /*2f50*/  BAR.SYNC.DEFER_BLOCKING 0x0 ;  /* 0x0000000000007b1d */ /* 0x000fe20000010000 */
[----:B--2---:R-:W-:-:S04]  /*2f60*/  LOP3.LUT P0, RZ, R31, 0x7f, RZ, 0xc0, !PT ;  /* 0x0000007f1fff7812 */ /* 0x004fc8000780c0ff */
[----:B------:R-:W-:-:S04]  /*2f70*/  ISETP.GT.U32.OR P0, PT, R30, 0x1f, P0 ;  /* 0x0000001f1e00780c */ /* 0x000fc80000704470 */
[----:B------:R-:W-:-:S13]  /*2f80*/  ISETP.EQ.OR.EX P0, PT, RZ, UR9, P0, P1 ;  /* 0x00000009ff007c0c */ /* 0x000fda0008702710 */
[----:B0-----:R-:W-:Y:S05]  /*2f90*/  @P0 BRA `(.L_x_2962) ;  /* 0x0000000000240947 */ /* 0x001fea0003800000 */
[----:B------:R-:W2:Y:S01]  /*2fa0*/  LDL R31, [R1+0xb0] ;  /* 0x0000b000011f7983 */ /* 0x000ea20000100800 */
[----:B------:R-:W-:Y:S02]  /*2fb0*/  SHF.R.S32.HI R27, RZ, 0x1f, R30 ;  /* 0x0000001fff1b7819 */ /* 0x000fe4000001141e */
[C---:B-----5:R-:W-:Y:S02]  /*2fc0*/  LEA R21, P0, R3.reuse, R30, 0x5 ;  /* 0x0000001e03157211 */ /* 0x060fe400078028ff */
[----:B------:R-:W-:Y:S02]  /*2fd0*/  LEA R30, R30, UR5, 0x3 ;  /* 0x000000051e1e7c11 */ /* 0x000fe4000f8e18ff */
[----:B--2---:R-:W-:-:S04]  /*2fe0*/  LEA.HI.X R27, R3, R27, R31, 0x5, P0 ;  /* 0x0000001b031b7211 */ /* 0x004fc800000f2c1f */
[----:B------:R-:W0:Y:S01]  /*2ff0*/  LDS.64 R30, [R30] ;  /* 0x000000001e1e7984 */ /* 0x000e220000000a00 */
[----:B------:R-:W-:-:S04]  /*3000*/  LEA R28, P0, R21, UR8, 0x3 ;  /* 0x00000008151c7c11 */ /* 0x000fc8000f8018ff */
[----:B------:R-:W-:-:S05]  /*3010*/  LEA.HI.X R29, R21, UR9, R27, 0x3, P0 ;  /* 0x00000009151d7c11 */ /* 0x000fca00080f1c1b */
[----:B0-----:R0:W-:Y:S04]  /*3020*/  STG.E.64 desc[UR6][R28.64], R30 ;  /* 0x0000001e1c007986 */ /* 0x0011e8000c101b06 */
.L_x_2962:
[----:B------:R-:W-:Y:S05]  /*3030*/  BSYNC B0 ;  /* 0x0000000000007941 */ /* 0x000fea0003800000 */
.L_x_2961:
[----:B------:R-:W2:Y:S01]  /*3040*/  LDL R21, [R1+0x150] ;  /* 0x0001500001157983 */ /* 0x000ea20000100800 */
[----:B------:R-:W-:Y:S01]  /*3050*/  ULDC UR8, c[0x0][0x230] ;  /* 0x00008c0000087ab9 */ /* 0x000fe20000000800 */
[----:B------:R-:W-:Y:S02]  /*3060*/  ULDC.64 UR10, c[0x0][0x210] ;  /* 0x00008400000a7ab9 */ /* 0x000fe40000000a00 */
[----:B------:R-:W4:Y:S04]  /*3070*/  LDL.LU R27, [R1+0x50] ;  /* 0x00005000011b7983 */ /* 0x000f280000300800 */
[----:B------:R-:W3:Y:S01]  /*3080*/  LDL R32, [R1+0x14c] ;  /* 0x00014c0001207983 */ /* 0x000ee20000100800 */
[----:B0----5:R-:W-:-:S03]  /*3090*/  LEA R30, P0, R9, UR10, 0x1 ;  /* 0x0000000a091e7c11 */ /* 0x021fc6000f8008ff */
[----:B------:R-:W-:Y:S04]  /*30a0*/  STL [R1+0x158], R3 ;  /* 0x0001580301007387 */ /* 0x000fe80000100800 */
[----:B------:R-:W3:Y:S04]  /*30b0*/  LDL.LU R36, [R1] ;  /* 0x0000000001247983 */ /* 0x000ee80000300800 */
[----:B--2---:R-:W0:Y:S01]  /*30c0*/  LDS.64 R28, [R21+UR5] ;  /* 0x00000005151c7984 */ /* 0x004e220008000a00 */
[----:B----4-:R-:W-:Y:S01]  /*30d0*/  LEA.HI.X R31, R9, UR11, R27, 0x1, P0 ;  /* 0x0000000b091f7c11 */ /* 0x010fe200080f0c1b */
[----:B------:R-:W-:-:S02]  /*30e0*/  HADD2.F32 R27, -RZ, R24.H0_H0 ;  /* 0x20000018ff1b7230 */ /* 0x000fc40000004100 */
[----:B------:R-:W-:Y:S01]  /*30f0*/  HADD2.F32 R24, -RZ, R24.H1_H1 ;  /* 0x30000018ff187230 */ /* 0x000fe20000004100 */
[----:B---3--:R-:W1:Y:S01]  /*3100*/  LDS.64 R32, [R32+UR5] ;  /* 0x0000000520207984 */ /* 0x008e620008000a00 */
[----:B0-----:R-:W-:Y:S01]  /*3110*/  FADD.FTZ R21, R29, UR8 ;  /* 0x000000081d157e21 */ /* 0x001fe20008010000 */
[--C-:B------:R-:W-:Y:S01]  /*3120*/  FADD.FTZ R0, R0, -R28.reuse ;  /* 0x8000001c00007221 */ /* 0x100fe20000010000 */
[----:B------:R-:W-:Y:S01]  /*3130*/  FADD.FTZ R44, R44, -R28 ;  /* 0x8000001c2c2c7221 */ /* 0x000fe20000010000 */
[--C-:B------:R-:W-:Y:S02]  /*3140*/  HADD2.F32 R29, -RZ, R22.reuse.H0_H0 ;  /* 0x20000016ff1d7230 */ /* 0x100fe40000004100 */
[----:B------:R-:W-:Y:S01]  /*3150*/  HADD2.F32 R22, -RZ, R22.H1_H1 ;  /* 0x30000016ff167230 */ /* 0x000fe20000004100 */
[----:B------:R-:W0:Y:S02]  /*3160*/  MUFU.RSQ R21, R21 ;  /* 0x0000001500157308 */ /* 0x000e240000001400 */
[----:B0-----:R-:W-:Y:S01]  /*3170*/  FMUL.FTZ R0, R0, R21 ;  /* 0x0000001500007220 */ /* 0x001fe20000410000 */
[----:B------:R-:W-:-:S03]  /*3180*/  FMUL.FTZ R44, R21, R44 ;  /* 0x0000002c152c7220 */ /* 0x000fc60000410000 */
[----:B------:R-:W-:Y:S01]  /*3190*/  FFMA.FTZ R0, R0, R27, R29 ;  /* 0x0000001b00007223 */ /* 0x000fe2000001001d */
[----:B------:R-:W-:-:S05]  /*31a0*/  FFMA.FTZ R44, R44, R24, R22 ;  /* 0x000000182c2c7223 */ /* 0x000fca0000010016 */
[----:B------:R-:W-:-:S04]  /*31b0*/  F2FP.F16.F32.PACK_AB R0, R44, R0 ;  /* 0x000000002c00723e */ /* 0x000fc800000000ff */
[----:B------:R-:W-:Y:S01]  /*31c0*/  PRMT R9, R0, 0x7632, R9 ;  /* 0x0000763200097816 */ /* 0x000fe20000000009 */
[----:B------:R-:W-:Y:S04]  /*31d0*/  STG.E.U16 desc[UR6][R30.64], R0 ;  /* 0x000000001e007986 */ /* 0x000fe8000c101506 */
[----:B------:R1:W-:Y:S02]  /*31e0*/  STG.E.U16 desc[UR6][R30.64+0x2], R9 ;  /* 0x000002091e007986 */ /* 0x0003e4000c101506 */
[----:B-1----:R-:W-:Y:S01]  /*31f0*/  FADD.FTZ R9, R33, UR8 ;  /* 0x0000000821097e21 */ /* 0x002fe20008010000 */
[----:B------:R-:W-:Y:S01]  /*3200*/  FADD.FTZ R33, R2, -R32 ;  /* 0x8000002002217221 */ /* 0x000fe20000010000 */
[----:B------:R-:W-:Y:S01]  /*3210*/  FADD.FTZ R56, R56, -R28 ;  /* 0x8000001c38387221 */ /* 0x000fe20000010000 */
[----:B------:R-:W-:-:S02]  /*3220*/  HADD2.F32 R0, -RZ, R25.H0_H0 ;  /* 0x20000019ff007230 */ /* 0x000fc40000004100 */
[--C-:B------:R-:W-:Y:S01]  /*3230*/  FADD.FTZ R55, R55, -R28.reuse ;  /* 0x8000001c37377221 */ /* 0x100fe20000010000 */
[--C-:B------:R-:W-:Y:S01]  /*3240*/  FADD.FTZ R53, R53, -R28.reuse ;  /* 0x8000001c35357221 */ /* 0x100fe20000010000 */
[----:B------:R-:W0:Y:S01]  /*3250*/  MUFU.RSQ R9, R9 ;  /* 0x0000000900097308 */ /* 0x000e220000001400 */
[----:B------:R-:W-:Y:S02]  /*3260*/  HADD2.F32 R2, -RZ, R23.H0_H0 ;  /* 0x20000017ff027230 */ /* 0x000fe40000004100 */
[C---:B------:R-:W-:Y:S01]  /*3270*/  FMUL.FTZ R56, R21.reuse, R56 ;  /* 0x0000003815387220 */ /* 0x040fe20000410000 */
[C---:B------:R-:W-:Y:S01]  /*3280*/  FMUL.FTZ R55, R21.reuse, R55 ;  /* 0x0000003715377220 */ /* 0x040fe20000410000 */
[----:B------:R-:W-:Y:S01]  /*3290*/  HADD2.F32 R25, -RZ, R25.H1_H1 ;  /* 0x30000019ff197230 */ /* 0x000fe20000004100 */
[----:B------:R-:W-:Y:S01]  /*32a0*/  STL [R1+0x190], R0 ;  /* 0x0001900001007387 */ /* 0x000fe20000100800 */
[--C-:B------:R-:W-:Y:S01]  /*32b0*/  FADD.FTZ R52, R52, -R28.reuse ;  /* 0x8000001c34347221 */ /* 0x100fe20000010000 */
[----:B------:R-:W-:Y:S01]  /*32c0*/  FMUL.FTZ R53, R21, R53 ;  /* 0x0000003515357220 */ /* 0x000fe20000410000 */
[----:B------:R-:W-:Y:S01]  /*32d0*/  HADD2.F32 R23, -RZ, R23.H1_H1 ;  /* 0x30000017ff177230 */ /* 0x000fe20000004100 */
[----:B------:R1:W-:Y:S01]  /*32e0*/  STL [R1+0x18c], R2 ;  /* 0x00018c0201007387 */ /* 0x0003e20000100800 */
[----:B------:R-:W-:Y:S01]  /*32f0*/  FADD.FTZ R51, R51, -R28 ;  /* 0x8000001c33337221 */ /* 0x000fe20000010000 */
[----:B------:R-:W-:Y:S01]  /*3300*/  FADD.FTZ R54, R54, -R32 ;  /* 0x8000002036367221 */ /* 0x000fe20000010000 */
[--C-:B------:R-:W-:Y:S01]  /*3310*/  FADD.FTZ R50, R50, -R28.reuse ;  /* 0x8000001c32327221 */ /* 0x100fe20000010000 */
[--C-:B------:R-:W-:Y:S01]  /*3320*/  FADD.FTZ R48, R48, -R28.reuse ;  /* 0x8000001c30307221 */ /* 0x100fe20000010000 */
[--C-:B------:R-:W-:Y:S01]  /*3330*/  FADD.FTZ R45, R45, -R28.reuse ;  /* 0x8000001c2d2d7221 */ /* 0x100fe20000010000 */
[--C-:B------:R-:W-:Y:S01]  /*3340*/  FADD.FTZ R10, R10, -R28.reuse ;  /* 0x8000001c0a0a7221 */ /* 0x100fe20000010000 */
[--C-:B------:R-:W-:Y:S01]  /*3350*/  FADD.FTZ R12, R12, -R28.reuse ;  /* 0x8000001c0c0c7221 */ /* 0x100fe20000010000 */
[----:B0-----:R-:W-:Y:S01]  /*3360*/  FMUL.FTZ R33, R33, R9 ;  /* 0x0000000921217220 */ /* 0x001fe20000410000 */
[----:B------:R-:W-:Y:S01]  /*3370*/  FMUL.FTZ R52, R21, R52 ;  /* 0x0000003415347220 */ /* 0x000fe20000410000 */
[--C-:B------:R-:W-:Y:S01]  /*3380*/  FADD.FTZ R14, R14, -R28.reuse ;  /* 0x8000001c0e0e7221 */ /* 0x100fe20000010000 */
[----:B------:R-:W-:Y:S01]  /*3390*/  FADD.FTZ R16, R16, -R28 ;  /* 0x8000001c10107221 */ /* 0x000fe20000010000 */
[----:B------:R-:W-:Y:S01]  /*33a0*/  FFMA.FTZ R33, R33, R0, R2 ;  /* 0x0000000021217223 */ /* 0x000fe20000010002 */
[C-C-:B-1----:R-:W-:Y:S01]  /*33b0*/  FFMA.FTZ R2, R27.reuse, R56, R29.reuse ;  /* 0x000000381b027223 */ /* 0x142fe2000001001d */
[C-C-:B------:R-:W-:Y:S01]  /*33c0*/  FFMA.FTZ R0, R27.reuse, R55, R29.reuse ;  /* 0x000000371b007223 */ /* 0x140fe2000001001d */
[----:B------:R-:W-:Y:S01]  /*33d0*/  FFMA.FTZ R3, R27, R53, R29 ;  /* 0x000000351b037223 */ /* 0x000fe2000001001d */
[----:B------:R-:W-:Y:S01]  /*33e0*/  STL [R1+0x198], R25 ;  /* 0x0001981901007387 */ /* 0x000fe20000100800 */
[----:B------:R-:W-:Y:S01]  /*33f0*/  FMUL.FTZ R51, R21, R51 ;  /* 0x0000003315337220 */ /* 0x000fe20000410000 */
[----:B------:R-:W-:Y:S01]  /*3400*/  FMUL.FTZ R54, R9, R54 ;  /* 0x0000003609367220 */ /* 0x000fe20000410000 */
[C---:B------:R-:W-:Y:S01]  /*3410*/  FMUL.FTZ R50, R21.reuse, R50 ;  /* 0x0000003215327220 */ /* 0x040fe20000410000 */
[----:B------:R-:W-:Y:S01]  /*3420*/  STL [R1+0x194], R23 ;  /* 0x0001941701007387 */ /* 0x000fe20000100800 */
[----:B------:R-:W-:Y:S01]  /*3430*/  FMUL.FTZ R48, R21, R48 ;  /* 0x0000003015307220 */ /* 0x000fe20000410000 */
[--C-:B------:R-:W-:Y:S01]  /*3440*/  FADD.FTZ R18, R18, -R28.reuse ;  /* 0x8000001c12127221 */ /* 0x100fe20000010000 */
[--C-:B------:R-:W-:Y:S01]  /*3450*/  FADD.FTZ R20, R20, -R28.reuse ;  /* 0x8000001c14147221 */ /* 0x100fe20000010000 */
[----:B------:R0:W-:Y:S01]  /*3460*/  STL [R1+0x94], R2 ;  /* 0x0000940201007387 */ /* 0x0001e20000100800 */
[----:B------:R-:W-:Y:S01]  /*3470*/  FFMA.FTZ R54, R54, R25, R23 ;  /* 0x0000001936367223 */ /* 0x000fe20000010017 */
[--C-:B------:R-:W-:Y:S01]  /*3480*/  FADD.FTZ R26, R26, -R28.reuse ;  /* 0x8000001c1a1a7221 */ /* 0x100fe20000010000 */
[--C-:B------:R-:W-:Y:S01]  /*3490*/  FADD.FTZ R47, R47, -R28.reuse ;  /* 0x8000001c2f2f7221 */ /* 0x100fe20000010000 */
[----:B------:R1:W-:Y:S01]  /*34a0*/  STL [R1+0xa4], R0 ;  /* 0x0000a40001007387 */ /* 0x0003e20000100800 */
[----:B------:R-:W-:Y:S01]  /*34b0*/  FMUL.FTZ R45, R21, R45 ;  /* 0x0000002d152d7220 */ /* 0x000fe20000410000 */
[----:B------:R-:W-:Y:S01]  /*34c0*/  FADD.FTZ R42, R42, -R28 ;  /* 0x8000001c2a2a7221 */ /* 0x000fe20000010000 */
[----:B------:R-:W-:Y:S01]  /*34d0*/  ULDC.64 UR8, c[0x0][0x238] ;  /* 0x00008e0000087ab9 */ /* 0x000fe20000000a00 */
[----:B------:R2:W-:Y:S01]  /*34e0*/  STL [R1+0xa8], R3 ;  /* 0x0000a80301007387 */ /* 0x0005e20000100800 */
[--C-:B0-----:R-:W-:Y:S01]  /*34f0*/  FFMA.FTZ R2, R27, R52, R29.reuse ;  /* 0x000000341b027223 */ /* 0x101fe2000001001d */
[----:B------:R-:W-:Y:S01]  /*3500*/  FMUL.FTZ R10, R21, R10 ;  /* 0x0000000a150a7220 */ /* 0x000fe20000410000 */
[----:B-1----:R-:W-:-:S03]  /*3510*/  FFMA.FTZ R0, R27, R51, R29 ;  /* 0x000000331b007223 */ /* 0x002fc6000001001d */
[----:B------:R0:W-:Y:S01]  /*3520*/  STL [R1+0xb4], R2 ;  /* 0x0000b40201007387 */ /* 0x0001e20000100800 */
[----:B--2---:R-:W-:-:S03]  /*3530*/  FFMA.FTZ R3, R27, R50, R29 ;  /* 0x000000321b037223 */ /* 0x004fc6000001001d */
[----:B------:R1:W-:Y:S01]  /*3540*/  STL [R1+0xf0], R0 ;  /* 0x0000f00001007387 */ /* 0x0003e20000100800 */
[----:B------:R-:W-:Y:S01]  /*3550*/  F2FP.F16.F32.PACK_AB R33, R54, R33 ;  /* 0x000000213621723e */ /* 0x000fe200000000ff */
[----:B------:R-:W-:Y:S02]  /*3560*/  FMUL.FTZ R12, R21, R12 ;  /* 0x0000000c150c7220 */ /* 0x000fe40000410000 */
[----:B------:R2:W-:Y:S01]  /*3570*/  STL [R1+0x100], R3 ;  /* 0x0001000301007387 */ /* 0x0005e20000100800 */
[--C-:B0-----:R-:W-:Y:S01]  /*3580*/  FFMA.FTZ R2, R27, R48, R29.reuse ;  /* 0x000000301b027223 */ /* 0x101fe2000001001d */
[----:B------:R-:W-:Y:S01]  /*3590*/  FMUL.FTZ R14, R21, R14 ;  /* 0x0000000e150e7220 */ /* 0x000fe20000410000 */
[--C-:B-1----:R-:W-:Y:S01]  /*35a0*/  FFMA.FTZ R0, R27, R45, R29.reuse ;  /* 0x0000002d1b007223 */ /* 0x102fe2000001001d */
[----:B------:R-:W-:Y:S01]  /*35b0*/  FMUL.FTZ R16, R21, R16 ;  /* 0x0000001015107220 */ /* 0x000fe20000410000 */
[C-C-:B--2---:R-:W-:Y:S01]  /*35c0*/  FFMA.FTZ R3, R27.reuse, R10, R29.reuse ;  /* 0x0000000a1b037223 */ /* 0x144fe2000001001d */
[----:B------:R0:W-:Y:S04]  /*35d0*/  STL [R1+0x108], R2 ;  /* 0x0001080201007387 */ /* 0x0001e80000100800 */
[----:B------:R1:W-:Y:S04]  /*35e0*/  STG.E.U16 desc[UR6][R30.64+0x4], R33 ;  /* 0x000004211e007986 */ /* 0x0003e8000c101506 */
[----:B------:R2:W-:Y:S01]  /*35f0*/  STL [R1+0x104], R0 ;  /* 0x0001040001007387 */ /* 0x0005e20000100800 */
[----:B0-----:R-:W-:-:S03]  /*3600*/  FFMA.FTZ R2, R27, R12, R29 ;  /* 0x0000000c1b027223 */ /* 0x001fc6000001001d */
[----:B------:R0:W-:Y:S01]  /*3610*/  STL [R1+0xfc], R3 ;  /* 0x0000fc0301007387 */ /* 0x0001e20000100800 */
[----:B------:R-:W-:Y:S01]  /*3620*/  FMUL.FTZ R18, R21, R18 ;  /* 0x0000001215127220 */ /* 0x000fe20000410000 */
[----:B-1----:R-:W-:Y:S01]  /*3630*/  PRMT R33, R33, 0x7632, R33 ;  /* 0x0000763221217816 */ /* 0x002fe20000000021 */
[--C-:B--2---:R-:W-:Y:S01]  /*3640*/  FFMA.FTZ R0, R27, R14, R29.reuse ;  /* 0x0000000e1b007223 */ /* 0x104fe2000001001d */
[C---:B------:R-:W-:Y:S01]  /*3650*/  FMUL.FTZ R20, R21.reuse, R20 ;  /* 0x0000001415147220 */ /* 0x040fe20000410000 */
[----:B------:R-:W-:Y:S01]  /*3660*/  FMUL.FTZ R26, R21, R26 ;  /* 0x0000001a151a7220 */ /* 0x000fe20000410000 */
[----:B0-----:R-:W-:Y:S01]  /*3670*/  FFMA.FTZ R3, R27, R16, R29 ;  /* 0x000000101b037223 */ /* 0x001fe2000001001d */
[----:B------:R0:W-:Y:S01]  /*3680*/  STL [R1+0xf8], R2 ;  /* 0x0000f80201007387 */ /* 0x0001e20000100800 */
[----:B------:R-:W-:-:S03]  /*3690*/  FADD.FTZ R14, R13, -R28 ;  /* 0x8000001c0d0e7221 */ /* 0x000fc60000010000 */
[----:B------:R1:W-:Y:S04]  /*36a0*/  STG.E.U16 desc[UR6][R30.64+0x6], R33 ;  /* 0x000006211e007986 */ /* 0x0003e8000c101506 */
[----:B------:R2:W-:Y:S01]  /*36b0*/  STL [R1+0xf4], R0 ;  /* 0x0000f40001007387 */ /* 0x0005e20000100800 */
[----:B0-----:R-:W-:-:S03]  /*36c0*/  FFMA.FTZ R2, R27, R18, R29 ;  /* 0x000000121b027223 */ /* 0x001fc6000001001d */
[----:B------:R0:W-:Y:S01]  /*36d0*/  STL [R1+0xec], R3 ;  /* 0x0000ec0301007387 */ /* 0x0001e20000100800 */
[--C-:B------:R-:W-:Y:S01]  /*36e0*/  FADD.FTZ R18, R49, -R28.reuse ;  /* 0x8000001c31127221 */ /* 0x100fe20000010000 */
[--C-:B-1----:R-:W-:Y:S01]  /*36f0*/  FADD.FTZ R31, R36, -R28.reuse ;  /* 0x8000001c241f7221 */ /* 0x102fe20000010000 */
[--C-:B--2---:R-:W-:Y:S01]  /*3700*/  FFMA.FTZ R0, R27, R20, R29.reuse ;  /* 0x000000141b007223 */ /* 0x104fe2000001001d */
[--C-:B------:R-:W-:Y:S01]  /*3710*/  FADD.FTZ R20, R59, -R28.reuse ;  /* 0x8000001c3b147221 */ /* 0x100fe20000010000 */
[--C-:B------:R-:W-:Y:S01]  /*3720*/  FADD.FTZ R30, R58, -R28.reuse ;  /* 0x8000001c3a1e7221 */ /* 0x100fe20000010000 */
[----:B0-----:R-:W-:Y:S01]  /*3730*/  FFMA.FTZ R3, R27, R26, R29 ;  /* 0x0000001a1b037223 */ /* 0x001fe2000001001d */
        /* <DEDUP_REMOVED lines=8> */
[C---:B------:R-:W-:Y:S01]  /*37c0*/  FMUL.FTZ R28, R21.reuse, R31 ;  /* 0x0000001f151c7220 */ /* 0x040fe20000410000 */
[----:B------:R0:W-:Y:S01]  /*37d0*/  STL [R1+0xe8], R2 ;  /* 0x0000e80201007387 */ /* 0x0001e20000100800 */
[C---:B------:R-:W-:Y:S01]  /*37e0*/  FMUL.FTZ R27, R21.reuse, R27 ;  /* 0x0000001b151b7220 */ /* 0x040fe20000410000 */
[----:B------:R-:W-:-:S02]  /*37f0*/  FMUL.FTZ R26, R21, R26 ;  /* 0x0000001a151a7220 */ /* 0x000fc40000410000 */
[----:B------:R1:W-:Y:S01]  /*3800*/  STL [R1+0x15c], R3 ;  /* 0x00015c0301007387 */ /* 0x0003e20000100800 */
[C---:B------:R-:W-:Y:S01]  /*3810*/  FMUL.FTZ R20, R21.reuse, R20 ;  /* 0x0000001415147220 */ /* 0x040fe20000410000 */
[----:B------:R-:W-:Y:S02]  /*3820*/  FMUL.FTZ R19, R21, R30 ;  /* 0x0000001e15137220 */ /* 0x000fe40000410000 */
[----:B------:R2:W-:Y:S01]  /*3830*/  STL [R1+0xac], R0 ;  /* 0x0000ac0001007387 */ /* 0x0005e20000100800 */
[----:B0-----:R-:W-:-:S03]  /*3840*/  FFMA.FTZ R2, R24, R27, R22 ;  /* 0x0000001b18027223 */ /* 0x001fc60000010016 */
[----:B------:R-:W3:Y:S01]  /*3850*/  LDL.LU R36, [R1+0x14] ;  /* 0x0000140001247983 */ /* 0x000ee20000300800 */
[C-C-:B-1----:R-:W-:Y:S01]  /*3860*/  FFMA.FTZ R3, R24.reuse, R28, R22.reuse ;  /* 0x0000001c18037223 */ /* 0x142fe20000010016 */
[----:B------:R-:W-:Y:S01]  /*3870*/  FMUL.FTZ R18, R21, R18 ;  /* 0x0000001215127220 */ /* 0x000fe20000410000 */
[----:B--2---:R-:W-:-:S03]  /*3880*/  FFMA.FTZ R0, R24, R26, R22 ;  /* 0x0000001a18007223 */ /* 0x004fc60000010016 */
[----:B------:R0:W-:Y:S01]  /*3890*/  STL [R1+0x50], R3 ;  /* 0x0000500301007387 */ /* 0x0001e20000100800 */
[----:B------:R-:W-:-:S03]  /*38a0*/  FMUL.FTZ R17, R21, R47 ;  /* 0x0000002f15117220 */ /* 0x000fc60000410000 */
[----:B------:R1:W-:Y:S01]  /*38b0*/  STL [R1+0x58], R2 ;  /* 0x0000580201007387 */ /* 0x0003e20000100800 */
[----:B0-----:R-:W-:-:S03]  /*38c0*/  FFMA.FTZ R3, R24, R20, R22 ;  /* 0x0000001418037223 */ /* 0x001fc60000010016 */
[----:B------:R0:W-:Y:S01]  /*38d0*/  STL [R1+0x5c], R0 ;  /* 0x00005c0001007387 */ /* 0x0001e20000100800 */
[----:B-1----:R-:W-:-:S03]  /*38e0*/  FFMA.FTZ R2, R24, R19, R22 ;  /* 0x0000001318027223 */ /* 0x002fc60000010016 */
[----:B------:R-:W-:Y:S01]  /*38f0*/  STL [R1+0x74], R3 ;  /* 0x0000740301007387 */ /* 0x000fe20000100800 */
[----:B------:R-:W-:-:S03]  /*3900*/  FMUL.FTZ R16, R21, R16 ;  /* 0x0000001015107220 */ /* 0x000fc60000410000 */
[----:B------:R-:W2:Y:S01]  /*3910*/  LDL.LU R25, [R1+0x10] ;  /* 0x0000100001197983 */ /* 0x000ea20000300800 */
[----:B0-----:R-:W-:-:S03]  /*3920*/  FFMA.FTZ R0, R24, R18, R22 ;  /* 0x0000001218007223 */ /* 0x001fc60000010016 */
[----:B------:R0:W-:Y:S01]  /*3930*/  STL [R1+0x88], R2 ;  /* 0x0000880201007387 */ /* 0x0001e20000100800 */
[C---:B------:R-:W-:Y:S01]  /*3940*/  FMUL.FTZ R15, R21.reuse, R29 ;  /* 0x0000001d150f7220 */ /* 0x040fe20000410000 */
[----:B------:R-:W-:Y:S02]  /*3950*/  FMUL.FTZ R14, R21, R14 ;  /* 0x0000000e150e7220 */ /* 0x000fe40000410000 */
[----:B------:R1:W-:Y:S04]  /*3960*/  STL [R1+0x84], R0 ;  /* 0x0000840001007387 */ /* 0x0003e80000100800 */
[----:B------:R-:W4:Y:S01]  /*3970*/  LDL.LU R34, [R1+0xc] ;  /* 0x00000c0001227983 */ /* 0x000f220000300800 */
[C-C-:B0-----:R-:W-:Y:S01]  /*3980*/  FFMA.FTZ R2, R24.reuse, R17, R22.reuse ;  /* 0x0000001118027223 */ /* 0x141fe20000010016 */
[----:B-1----:R-:W-:-:S04]  /*3990*/  FFMA.FTZ R0, R24, R16, R22 ;  /* 0x0000001018007223 */ /* 0x002fc80000010016 */
[----:B------:R0:W-:Y:S01]  /*39a0*/  STL [R1+0x80], R2 ;  /* 0x0000800201007387 */ /* 0x0001e20000100800 */
[----:B------:R-:W-:-:S03]  /*39b0*/  FFMA.FTZ R3, R24, R14, R22 ;  /* 0x0000000e18037223 */ /* 0x000fc60000010016 */
[----:B------:R-:W2:Y:S01]  /*39c0*/  LDL.LU R23, [R1+0x8] ;  /* 0x0000080001177983 */ /* 0x000ea20000300800 */
[C---:B------:R-:W-:Y:S01]  /*39d0*/  FMUL.FTZ R13, R21.reuse, R13 ;  /* 0x0000000d150d7220 */ /* 0x040fe20000410000 */
[----:B0-----:R-:W-:Y:S02]  /*39e0*/  FFMA.FTZ R2, R24, R15, R22 ;  /* 0x0000000f18027223 */ /* 0x001fe40000010016 */
[----:B------:R0:W-:Y:S01]  /*39f0*/  STL [R1+0x7c], R0 ;  /* 0x00007c0001007387 */ /* 0x0001e20000100800 */
[----:B------:R-:W-:-:S03]  /*3a00*/  FMUL.FTZ R12, R21, R12 ;  /* 0x0000000c150c7220 */ /* 0x000fc60000410000 */
[----:B0-----:R-:W2:Y:S04]  /*3a10*/  LDL.LU R0, [R1+0x4] ;  /* 0x0000040001007983 */ /* 0x001ea80000300800 */
[----:B------:R0:W-:Y:S04]  /*3a20*/  STL [R1+0x78], R2 ;  /* 0x0000780201007387 */ /* 0x0001e80000100800 */
[----:B0-----:R-:W2:Y:S04]  /*3a30*/  LDL.LU R2, [R1+0xe4] ;  /* 0x0000e40001027983 */ /* 0x001ea80000300800 */
[----:B------:R-:W4:Y:S04]  /*3a40*/  LDL.LU R33, [R1+0xe0] ;  /* 0x0000e00001217983 */ /* 0x000f280000300800 */
[----:B------:R0:W-:Y:S04]  /*3a50*/  STL [R1+0x70], R3 ;  /* 0x0000700301007387 */ /* 0x0001e80000100800 */
[----:B------:R-:W2:Y:S01]  /*3a60*/  LDL.LU R31, [R1+0xdc] ;  /* 0x0000dc00011f7983 */ /* 0x000ea20000300800 */
[----:B------:R-:W-:-:S03]  /*3a70*/  FMUL.FTZ R11, R21, R11 ;  /* 0x0000000b150b7220 */ /* 0x000fc60000410000 */
[----:B------:R-:W4:Y:S01]  /*3a80*/  LDL.LU R30, [R1+0xd8] ;  /* 0x0000d800011e7983 */ /* 0x000f220000300800 */
[----:B0-----:R-:W-:Y:S01]  /*3a90*/  FFMA.FTZ R3, R24, R13, R22 ;  /* 0x0000000d18037223 */ /* 0x001fe20000010016 */
[----:B------:R-:W-:-:S04]  /*3aa0*/  FMUL.FTZ R10, R21, R10 ;  /* 0x0000000a150a7220 */ /* 0x000fc80000410000 */
[----:B------:R0:W-:Y:S04]  /*3ab0*/  STL [R1+0x68], R3 ;  /* 0x0000680301007387 */ /* 0x0001e80000100800 */
[----:B------:R-:W2:Y:S01]  /*3ac0*/  LDL.LU R29, [R1+0xd4] ;  /* 0x0000d400011d7983 */ /* 0x000ea20000300800 */
[----:B------:R-:W-:-:S03]  /*3ad0*/  FFMA.FTZ R11, R24, R11, R22 ;  /* 0x0000000b180b7223 */ /* 0x000fc60000010016 */
[----:B------:R-:W4:Y:S01]  /*3ae0*/  LDL.LU R20, [R1+0xd0] ;  /* 0x0000d00001147983 */ /* 0x000f220000300800 */
[----:B0-----:R-:W-:-:S05]  /*3af0*/  FFMA.FTZ R3, R24, R12, R22 ;  /* 0x0000000c18037223 */ /* 0x001fca0000010016 */
[----:B------:R0:W-:Y:S04]  /*3b00*/  STL [R1+0x64], R3 ;  /* 0x0000640301007387 */ /* 0x0001e80000100800 */
[----:B------:R-:W2:Y:S01]  /*3b10*/  LDL.LU R27, [R1+0xcc] ;  /* 0x0000cc00011b7983 */ /* 0x000ea20000300800 */
[----:B0-----:R-:W-:-:S03]  /*3b20*/  FFMA.FTZ R3, R24, R10, R22 ;  /* 0x0000000a18037223 */ /* 0x001fc60000010016 */
[----:B------:R-:W-:Y:S01]  /*3b30*/  STL [R1+0x60], R11 ;  /* 0x0000600b01007387 */ /* 0x000fe20000100800 */
[----:B------:R-:W-:-:S03]  /*3b40*/  FMUL.FTZ R21, R21, R42 ;  /* 0x0000002a15157220 */ /* 0x000fc60000410000 */
[----:B------:R3:W-:Y:S04]  /*3b50*/  STL [R1+0x160], R3 ;  /* 0x0001600301007387 */ /* 0x0007e80000100800 */
[----:B------:R-:W2:Y:S01]  /*3b60*/  LDL.LU R26, [R1+0xc8] ;  /* 0x0000c800011a7983 */ /* 0x000ea20000300800 */
[----:B------:R-:W-:-:S05]  /*3b70*/  FFMA.FTZ R10, R24, R21, R22 ;  /* 0x00000015180a7223 */ /* 0x000fca0000010016 */
[----:B------:R0:W-:Y:S04]  /*3b80*/  STL [R1+0x54], R10 ;  /* 0x0000540a01007387 */ /* 0x0001e80000100800 */
[----:B------:R-:W2:Y:S01]  /*3b90*/  LDL.LU R28, [R1+0xc4] ;  /* 0x0000c400011c7983 */ /* 0x000ea20000300800 */
[----:B---3--:R-:W-:-:S05]  /*3ba0*/  FADD.FTZ R3, R36, -R32 ;  /* 0x8000002024037221 */ /* 0x008fca0000010000 */
[----:B------:R1:W-:Y:S04]  /*3bb0*/  STL [R1+0x14], R3 ;  /* 0x0000140301007387 */ /* 0x0003e80000100800 */
        /* <DEDUP_REMOVED lines=11> */
[----:B0-----:R-:W3:Y:S04]  /*3c70*/  LDL.LU R10, [R1+0x90] ;  /* 0x00009000010a7983 */ /* 0x001ee80000300800 */
[----:B------:R-:W3:Y:S01]  /*3c80*/  LDL.LU R11, [R1+0x8c] ;  /* 0x00008c00010b7983 */ /* 0x000ee20000300800 */
[----:B----4-:R-:W-:-:S03]  /*3c90*/  FADD.FTZ R56, R20, -R32 ;  /* 0x8000002014387221 */ /* 0x010fc60000010000 */
[----:B------:R-:W4:Y:S01]  /*3ca0*/  LDL.LU R20, [R1+0x6c] ;  /* 0x00006c0001147983 */ /* 0x000f220000300800 */
[----:B--2---:R-:W-:-:S03]  /*3cb0*/  FADD.FTZ R54, R27, -R32 ;  /* 0x800000201b367221 */ /* 0x004fc60000010000 */
[----:B------:R-:W2:Y:S01]  /*3cc0*/  LDL.LU R27, [R1+0x10c] ;  /* 0x00010c00011b7983 */ /* 0x000ea20000300800 */
[--C-:B------:R-:W-:Y:S01]  /*3cd0*/  FADD.FTZ R58, R29, -R32.reuse ;  /* 0x800000201d3a7221 */ /* 0x100fe20000010000 */
[--C-:B------:R-:W-:Y:S02]  /*3ce0*/  FADD.FTZ R55, R26, -R32.reuse ;  /* 0x800000201a377221 */ /* 0x100fe40000010000 */
[----:B------:R-:W2:Y:S04]  /*3cf0*/  LDL.LU R26, [R1+0x110] ;  /* 0x00011000011a7983 */ /* 0x000ea80000300800 */
[----:B------:R-:W2:Y:S01]  /*3d00*/  LDL.LU R29, [R1+0x114] ;  /* 0x00011400011d7983 */ /* 0x000ea20000300800 */
[----:B------:R-:W-:-:S03]  /*3d10*/  FADD.FTZ R52, R28, -R32 ;  /* 0x800000201c347221 */ /* 0x000fc60000010000 */
[----:B------:R-:W2:Y:S01]  /*3d20*/  LDL.LU R28, [R1+0x118] ;  /* 0x00011800011c7983 */ /* 0x000ea20000300800 */
[----:B------:R-:W-:-:S03]  /*3d30*/  FADD.FTZ R59, R30, -R32 ;  /* 0x800000201e3b7221 */ /* 0x000fc60000010000 */
[----:B------:R-:W2:Y:S01]  /*3d40*/  LDL.LU R30, [R1+0x11c] ;  /* 0x00011c00011e7983 */ /* 0x000ea20000300800 */
[----:B------:R-:W-:-:S03]  /*3d50*/  FADD.FTZ R61, R33, -R32 ;  /* 0x80000020213d7221 */ /* 0x000fc60000010000 */
[----:B------:R-:W2:Y:S01]  /*3d60*/  LDL.LU R33, [R1+0x120] ;  /* 0x0001200001217983 */ /* 0x000ea20000300800 */
[--C-:B-1----:R-:W-:Y:S01]  /*3d70*/  FADD.FTZ R3, R34, -R32.reuse ;  /* 0x8000002022037221 */ /* 0x102fe20000010000 */
[--C-:B---3--:R-:W-:Y:S01]  /*3d80*/  FADD.FTZ R53, R24, -R32.reuse ;  /* 0x8000002018357221 */ /* 0x108fe20000010000 */
        /* <DEDUP_REMOVED lines=10> */
[----:B----4-:R-:W-:Y:S01]  /*3e30*/  FADD.FTZ R57, R20, -R32 ;  /* 0x8000002014397221 */ /* 0x010fe20000010000 */
[----:B------:R-:W-:-:S05]  /*3e40*/  LEA R20, P0, R4, UR10, 0x1 ;  /* 0x0000000a04147c11 */ /* 0x000fca000f8008ff */
[----:B------:R0:W-:Y:S01]  /*3e50*/  STL [R1+0x180], R20 ;  /* 0x0001801401007387 */ /* 0x0001e20000100800 */
[----:B--2---:R-:W-:Y:S02]  /*3e60*/  LEA.HI.X R21, R4, UR11, R27, 0x1, P0 ;  /* 0x0000000b04157c11 */ /* 0x004fe400080f0c1b */
[----:B------:R-:W-:-:S03]  /*3e70*/  LEA R4, P0, R5, UR10, 0x1 ;  /* 0x0000000a05047c11 */ /* 0x000fc6000f8008ff */
[----:B------:R-:W-:Y:S04]  /*3e80*/  STL [R1+0x17c], R21 ;  /* 0x00017c1501007387 */ /* 0x000fe80000100800 */
[----:B------:R-:W2:Y:S04]  /*3e90*/  LDL.LU R35, [R1+0x124] ;  /* 0x0001240001237983 */ /* 0x000ea80000300800 */
[----:B------:R-:W3:Y:S01]  /*3ea0*/  LDL.LU R34, [R1+0x18] ;  /* 0x0000180001227983 */ /* 0x000ee20000300800 */
[----:B------:R-:W-:Y:S02]  /*3eb0*/  LEA.HI.X R5, R5, UR11, R26, 0x1, P0 ;  /* 0x0000000b05057c11 */ /* 0x000fe400080f0c1a */
[C---:B------:R-:W-:Y:S01]  /*3ec0*/  LEA R26, P0, R6.reuse, UR10, 0x1 ;  /* 0x0000000a061a7c11 */ /* 0x040fe2000f8008ff */
[----:B------:R-:W4:Y:S03]  /*3ed0*/  LDL.LU R37, [R1+0x128] ;  /* 0x0001280001257983 */ /* 0x000f260000300800 */
[----:B------:R-:W-:Y:S01]  /*3ee0*/  LEA.HI.X R27, R6, UR11, R29, 0x1, P0 ;  /* 0x0000000b061b7c11 */ /* 0x000fe200080f0c1d */
[----:B------:R-:W4:Y:S01]  /*3ef0*/  LDL.LU R36, [R1+0x30] ;  /* 0x0000300001247983 */ /* 0x000f220000300800 */
[----:B------:R-:W-:-:S03]  /*3f00*/  LEA R6, P0, R7, UR10, 0x1 ;  /* 0x0000000a07067c11 */ /* 0x000fc6000f8008ff */
[----:B0-----:R-:W4:Y:S01]  /*3f10*/  LDL.LU R20, [R1+0x14] ;  /* 0x0000140001147983 */ /* 0x001f220000300800 */
[----:B------:R-:W-:-:S03]  /*3f20*/  LEA.HI.X R7, R7, UR11, R28, 0x1, P0 ;  /* 0x0000000b07077c11 */ /* 0x000fc600080f0c1c */
[----:B------:R-:W-:Y:S01]  /*3f30*/  STL [R1+0x174], R4 ;  /* 0x0001740401007387 */ /* 0x000fe20000100800 */
[----:B------:R-:W-:-:S03]  /*3f40*/  LEA R28, P0, R8, UR10, 0x1 ;  /* 0x0000000a081c7c11 */ /* 0x000fc6000f8008ff */
[----:B------:R-:W-:Y:S04]  /*3f50*/  STL [R1+0x170], R5 ;  /* 0x0001700501007387 */ /* 0x000fe80000100800 */
[----:B------:R-:W-:Y:S01]  /*3f60*/  STL [R1+0x184], R5 ;  /* 0x0001840501007387 */ /* 0x000fe20000100800 */
[----:B------:R-:W-:-:S03]  /*3f70*/  LEA.HI.X R29, R8, UR11, R30, 0x1, P0 ;  /* 0x0000000b081d7c11 */ /* 0x000fc600080f0c1e */
[----:B------:R-:W4:Y:S04]  /*3f80*/  LDL.LU R38, [R1+0x34] ;  /* 0x0000340001267983 */ /* 0x000f280000300800 */
[----:B------:R-:W-:Y:S04]  /*3f90*/  STL [R1+0x16c], R26 ;  /* 0x00016c1a01007387 */ /* 0x000fe80000100800 */
[----:B------:R-:W-:Y:S04]  /*3fa0*/  STL [R1+0x168], R27 ;  /* 0x0001681b01007387 */ /* 0x000fe80000100800 */
[----:B------:R-:W4:Y:S04]  /*3fb0*/  LDL.LU R39, [R1+0x130] ;  /* 0x0001300001277983 */ /* 0x000f280000300800 */
[----:B------:R-:W-:Y:S04]  /*3fc0*/  STL [R1+0x178], R6 ;  /* 0x0001780601007387 */ /* 0x000fe80000100800 */
[----:B------:R-:W-:Y:S04]  /*3fd0*/  STL [R1+0x164], R7 ;  /* 0x0001640701007387 */ /* 0x000fe80000100800 */
[----:B------:R-:W4:Y:S04]  /*3fe0*/  LDL.LU R40, [R1+0x38] ;  /* 0x0000380001287983 */ /* 0x000f280000300800 */
[----:B------:R0:W-:Y:S04]  /*3ff0*/  STL [R1+0x188], R29 ;  /* 0x0001881d01007387 */ /* 0x0001e80000100800 */
[----:B------:R-:W4:Y:S04]  /*4000*/  LDL.LU R41, [R1+0x12c] ;  /* 0x00012c0001297983 */ /* 0x000f280000300800 */
[----:B------:R-:W4:Y:S04]  /*4010*/  LDL.LU R42, [R1+0x134] ;  /* 0x00013400012a7983 */ /* 0x000f280000300800 */
[----:B0-----:R-:W4:Y:S04]  /*4020*/  LDL.LU R29, [R1+0x3c] ;  /* 0x00003c00011d7983 */ /* 0x001f280000300800 */
        /* <DEDUP_REMOVED lines=8> */
[----:B------:R-:W-:Y:S01]  /*40b0*/  LEA R30, P0, R46, UR10, 0x1 ;  /* 0x0000000a2e1e7c11 */ /* 0x000fe2000f8008ff */
        /* <DEDUP_REMOVED lines=9> */
[----:B------:R-:W-:-:S02]  /*4150*/  LEA.HI.X R31, R46, UR11, R33, 0x1, P0 ;  /* 0x0000000b2e1f7c11 */ /* 0x000fc400080f0c21 */
[----:B---3--:R-:W-:-:S04]  /*4160*/  LEA R32, P0, R34, UR10, 0x1 ;  /* 0x0000000a22207c11 */ /* 0x008fc8000f8008ff */
[----:B--2---:R-:W-:Y:S02]  /*4170*/  LEA.HI.X R33, R34, UR11, R35, 0x1, P0 ;  /* 0x0000000b22217c11 */ /* 0x004fe400080f0c23 */
[----:B----4-:R-:W-:-:S04]  /*4180*/  LEA R34, P0, R36, UR10, 0x1 ;  /* 0x0000000a24227c11 */ /* 0x010fc8000f8008ff */
        /* <DEDUP_REMOVED lines=11> */
[----:B------:R-:W-:Y:S01]  /*4240*/  LEA R46, P0, R6, UR10, 0x1 ;  /* 0x0000000a062e7c11 */ /* 0x000fe2000f8008ff */
[----:B------:R-:W-:-:S03]  /*4250*/  FMUL.FTZ R26, R9, R23 ;  /* 0x00000017091a7220 */ /* 0x000fc60000410000 */
[----:B------:R-:W-:Y:S01]  /*4260*/  LEA.HI.X R47, R6, UR11, R7, 0x1, P0 ;  /* 0x0000000b062f7c11 */ /* 0x000fe200080f0c07 */
[C---:B------:R-:W-:Y:S02]  /*4270*/  FMUL.FTZ R6, R9.reuse, R25 ;  /* 0x0000001909067220 */ /* 0x040fe40000410000 */
[----:B------:R-:W2:Y:S01]  /*4280*/  LDL.LU R25, [R1+0x198] ;  /* 0x0001980001197983 */ /* 0x000ea20000300800 */
[C---:B------:R-:W-:Y:S01]  /*4290*/  LEA R48, P1, R4.reuse, UR10, 0x1 ;  /* 0x0000000a04307c11 */ /* 0x040fe2000f8208ff */
[C---:B------:R-:W-:Y:S02]  /*42a0*/  FMUL.FTZ R21, R9.reuse, R2 ;  /* 0x0000000209157220 */ /* 0x040fe40000410000 */
[----:B------:R-:W2:Y:S01]  /*42b0*/  LDL.LU R23, [R1+0x194] ;  /* 0x0001940001177983 */ /* 0x000ea20000300800 */
[----:B------:R-:W-:Y:S01]  /*42c0*/  LEA.HI.X R49, R4, UR11, R5, 0x1, P1 ;  /* 0x0000000b04317c11 */ /* 0x000fe200088f0c05 */
[C---:B------:R-:W-:Y:S02]  /*42d0*/  FMUL.FTZ R4, R9.reuse, R0 ;  /* 0x0000000009047220 */ /* 0x040fe40000410000 */
[----:B------:R-:W3:Y:S04]  /*42e0*/  LDL.LU R0, [R1+0x190] ;  /* 0x0001900001007983 */ /* 0x000ee80000300800 */
[----:B------:R-:W3:Y:S01]  /*42f0*/  LDL.LU R2, [R1+0x18c] ;  /* 0x00018c0001027983 */ /* 0x000ee20000300800 */
[C---:B------:R-:W-:Y:S01]  /*4300*/  FMUL.FTZ R5, R9.reuse, R20 ;  /* 0x0000001409057220 */ /* 0x040fe20000410000 */
[C---:B------:R-:W-:Y:S01]  /*4310*/  FMUL.FTZ R7, R9.reuse, R60 ;  /* 0x0000003c09077220 */ /* 0x040fe20000410000 */
[C---:B------:R-:W-:Y:S01]  /*4320*/  FMUL.FTZ R29, R9.reuse, R58 ;  /* 0x0000003a091d7220 */ /* 0x040fe20000410000 */
[C---:B------:R-:W-:Y:S01]  /*4330*/  FMUL.FTZ R58, R9.reuse, R56 ;  /* 0x00000038093a7220 */ /* 0x040fe20000410000 */
[C---:B------:R-:W-:Y:S01]  /*4340*/  FMUL.FTZ R50, R9.reuse, R50 ;  /* 0x0000003209327220 */ /* 0x040fe20000410000 */
[----:B------:R-:W-:Y:S01]  /*4350*/  MOV R56, R5 ;  /* 0x0000000500387202 */ /* 0x000fe20000000f00 */
        /* <DEDUP_REMOVED lines=22> */
[----:B------:R-:W-:Y:S01]  /*44c0*/  MOV R10, R21 ;  /* 0x00000015000a7202 */ /* 0x000fe20000000f00 */
[C---:B------:R-:W-:Y:S01]  /*44d0*/  FMUL.FTZ R21, R9.reuse, R57 ;  /* 0x0000003909157220 */ /* 0x040fe20000410000 */
[----:B------:R-:W4:Y:S01]  /*44e0*/  LDL.LU R20, [R1+0x50] ;  /* 0x0000500001147983 */ /* 0x000f220000300800 */
[----:B------:R-:W-:Y:S01]  /*44f0*/  FMUL.FTZ R8, R9, R19 ;  /* 0x0000001309087220 */ /* 0x000fe20000410000 */
[C-C-:B---3--:R-:W-:Y:S01]  /*4500*/  FFMA.FTZ R18, R0.reuse, R61, R2.reuse ;  /* 0x0000003d00127223 */ /* 0x148fe20000010002 */
        /* <DEDUP_REMOVED lines=9> */
[----:B--2---:R-:W-:Y:S01]  /*45a0*/  FFMA.FTZ R57, R25, R6, R23 ;  /* 0x0000000619397223 */ /* 0x004fe20000010017 */
[C-C-:B------:R-:W-:Y:S01]  /*45b0*/  FFMA.FTZ R13, R0.reuse, R51, R2.reuse ;  /* 0x00000033000d7223 */ /* 0x140fe20000010002 */
[C-C-:B------:R-:W-:Y:S01]  /*45c0*/  FFMA.FTZ R19, R0.reuse, R4, R2.reuse ;  /* 0x0000000400137223 */ /* 0x140fe20000010002 */
[----:B------:R-:W2:Y:S01]  /*45d0*/  LDL.LU R6, [R1+0x58] ;  /* 0x0000580001067983 */ /* 0x000ea20000300800 */
[----:B------:R-:W-:Y:S01]  /*45e0*/  MOV R51, R12 ;  /* 0x0000000c00337202 */ /* 0x000fe20000000f00 */
[----:B------:R-:W-:-:S02]  /*45f0*/  FFMA.FTZ R12, R0, R24, R2 ;  /* 0x00000018000c7223 */ /* 0x000fc40000010002 */
[----:B------:R-:W2:Y:S04]  /*4600*/  LDL.LU R4, [R1+0xa4] ;  /* 0x0000a40001047983 */ /* 0x000ea80000300800 */
[----:B------:R-:W4:Y:S01]  /*4610*/  LDL.LU R24, [R1+0x94] ;  /* 0x0000940001187983 */ /* 0x000f220000300800 */
[C---:B------:R-:W-:Y:S01]  /*4620*/  FMUL.FTZ R54, R9.reuse, R11 ;  /* 0x0000000b09367220 */ /* 0x040fe20000410000 */
[C-C-:B------:R-:W-:Y:S01]  /*4630*/  FFMA.FTZ R56, R0.reuse, R56, R2.reuse ;  /* 0x0000003800387223 */ /* 0x140fe20000010002 */
[C-C-:B------:R-:W-:Y:S01]  /*4640*/  FFMA.FTZ R11, R0.reuse, R8, R2.reuse ;  /* 0x00000008000b7223 */ /* 0x140fe20000010002 */
[----:B------:R-:W-:Y:S01]  /*4650*/  MOV R8, R10 ;  /* 0x0000000a00087202 */ /* 0x000fe20000000f00 */
[----:B------:R-:W-:Y:S01]  /*4660*/  FMUL.FTZ R3, R9, R3 ;  /* 0x0000000309037220 */ /* 0x000fe20000410000 */
[C-C-:B------:R-:W-:Y:S01]  /*4670*/  FFMA.FTZ R10, R0.reuse, R22, R2.reuse ;  /* 0x00000016000a7223 */ /* 0x140fe20000010002 */
[C-C-:B------:R-:W-:Y:S01]  /*4680*/  FFMA.FTZ R9, R0.reuse, R50, R2.reuse ;  /* 0x0000003200097223 */ /* 0x140fe20000010002 */
[----:B------:R-:W-:Y:S01]  /*4690*/  F2FP.F16.F32.PACK_AB R22, R57, R56 ;  /* 0x000000383916723e */ /* 0x000fe200000000ff */
[C-C-:B------:R-:W-:Y:S01]  /*46a0*/  FFMA.FTZ R3, R0.reuse, R3, R2.reuse ;  /* 0x0000000300037223 */ /* 0x140fe20000010002 */
[----:B------:R-:W-:Y:S01]  /*46b0*/  MOV R50, R8 ;  /* 0x0000000800327202 */ /* 0x000fe20000000f00 */
[C-C-:B------:R-:W-:Y:S01]  /*46c0*/  FFMA.FTZ R8, R0.reuse, R52, R2.reuse ;  /* 0x0000003400087223 */ /* 0x140fe20000010002 */
[----:B------:R-:W-:Y:S01]  /*46d0*/  MOV R57, R27 ;  /* 0x0000001b00397202 */ /* 0x000fe20000000f00 */
[----:B------:R-:W-:Y:S01]  /*46e0*/  FFMA.FTZ R0, R0, R54, R2 ;  /* 0x0000003600007223 */ /* 0x000fe20000010002 */
[----:B------:R-:W-:-:S02]  /*46f0*/  MOV R52, R29 ;  /* 0x0000001d00347202 */ /* 0x000fc40000000f00 */
[----:B------:R-:W-:Y:S01]  /*4700*/  MOV R54, R5 ;  /* 0x0000000500367202 */ /* 0x000fe20000000f00 */
[----:B------:R-:W3:Y:S01]  /*4710*/  LDL.LU R29, [R1+0x188] ;  /* 0x00018800011d7983 */ /* 0x000ee20000300800 */
[C-C-:B------:R-:W-:Y:S01]  /*4720*/  FFMA.FTZ R56, R25.reuse, R57, R23.reuse ;  /* 0x0000003919387223 */ /* 0x140fe20000010017 */
[C-C-:B------:R-:W-:Y:S02]  /*4730*/  FFMA.FTZ R57, R25.reuse, R58, R23.reuse ;  /* 0x0000003a19397223 */ /* 0x140fe40000010017 */
[----:B------:R-:W2:Y:S01]  /*4740*/  LDL.LU R5, [R1+0x184] ;  /* 0x0001840001057983 */ /* 0x000ea20000300800 */
        /* <DEDUP_REMOVED lines=10> */
[----:B----4-:R-:W-:Y:S01]  /*47f0*/  F2FP.F16.F32.PACK_AB R2, R20, R24 ;  /* 0x000000181402723e */ /* 0x010fe200000000ff */
[C-C-:B------:R-:W-:Y:S01]  /*4800*/  FFMA.FTZ R24, R25.reuse, R26, R23.reuse ;  /* 0x0000001a19187223 */ /* 0x140fe20000010017 */
[----:B------:R-:W4:Y:S01]  /*4810*/  LDL.LU R20, [R1+0x180] ;  /* 0x0001800001147983 */ /* 0x000f220000300800 */
[----:B------:R-:W-:-:S03]  /*4820*/  FFMA.FTZ R23, R25, R21, R23 ;  /* 0x0000001519177223 */ /* 0x000fc60000010017 */
[----:B------:R-:W3:Y:S04]  /*4830*/  LDL.LU R26, [R1+0x5c] ;  /* 0x00005c00011a7983 */ /* 0x000ee80000300800 */
[----:B------:R-:W3:Y:S04]  /*4840*/  LDL.LU R27, [R1+0xa8] ;  /* 0x0000a800011b7983 */ /* 0x000ee80000300800 */
[----:B------:R-:W3:Y:S04]  /*4850*/  LDL.LU R7, [R1+0x74] ;  /* 0x0000740001077983 */ /* 0x000ee80000300800 */
[----:B------:R-:W4:Y:S01]  /*4860*/  LDL.LU R21, [R1+0x17c] ;  /* 0x00017c0001157983 */ /* 0x000f220000300800 */
[----:B--2---:R-:W-:-:S03]  /*4870*/  PRMT R5, R2, 0x7632, R5 ;  /* 0x0000763202057816 */ /* 0x004fc60000000005 */
[----:B----4-:R0:W-:Y:S04]  /*4880*/  STG.E.U16 desc[UR6][R20.64], R2 ;  /* 0x0000000214007986 */ /* 0x0101e8000c101506 */
[----:B------:R1:W-:Y:S01]  /*4890*/  STG.E.U16 desc[UR6][R20.64+0x2], R5 ;  /* 0x0000020514007986 */ /* 0x0003e2000c101506 */
[----:B0-----:R-:W-:-:S03]  /*48a0*/  F2FP.F16.F32.PACK_AB R2, R6, R4 ;  /* 0x000000040602723e */ /* 0x001fc600000000ff */
[----:B------:R-:W2:Y:S04]  /*48b0*/  LDL.LU R6, [R1+0x178] ;  /* 0x0001780001067983 */ /* 0x000ea80000300800 */
[----:B------:R-:W4:Y:S04]  /*48c0*/  LDL.LU R4, [R1+0x174] ;  /* 0x0001740001047983 */ /* 0x000f280000300800 */
[----:B-1----:R-:W4:Y:S01]  /*48d0*/  LDL.LU R5, [R1+0x170] ;  /* 0x0001700001057983 */ /* 0x002f220000300800 */
[C---:B------:R-:W-:Y:S02]  /*48e0*/  PRMT R25, R22.reuse, 0x7610, R25 ;  /* 0x0000761016197816 */ /* 0x040fe40000000019 */
[----:B------:R-:W-:-:S02]  /*48f0*/  PRMT R22, R22, 0x7632, R22 ;  /* 0x0000763216167816 */ /* 0x000fc40000000016 */
[----:B------:R-:W-:Y:S01]  /*4900*/  F2FP.F16.F32.PACK_AB R24, R24, R3 ;  /* 0x000000031818723e */ /* 0x000fe200000000ff */
[----:B------:R0:W-:Y:S04]  /*4910*/  STG.E.U16 desc[UR6][R20.64+0x4], R25 ;  /* 0x0000041914007986 */ /* 0x0001e8000c101506 */
[----:B------:R1:W-:Y:S04]  /*4920*/  STG.E.U16 desc[UR6][R20.64+0x6], R22 ;  /* 0x0000061614007986 */ /* 0x0003e8000c101506 */
[----:B0-----:R-:W2:Y:S01]  /*4930*/  LDL.LU R25, [R1+0xb4] ;  /* 0x0000b40001197983 */ /* 0x001ea20000300800 */
[----:B-1----:R-:W-:-:S03]  /*4940*/  PRMT R20, R2, 0x7632, R20 ;  /* 0x0000763202147816 */ /* 0x002fc60000000014 */
[----:B------:R-:W2:Y:S04]  /*4950*/  LDL.LU R3, [R1+0x88] ;  /* 0x0000880001037983 */ /* 0x000ea80000300800 */
[----:B----4-:R3:W-:Y:S02]  /*4960*/  STG.E.U16 desc[UR6][R4.64], R2 ;  /* 0x0000000204007986 */ /* 0x0107e4000c101506 */
[----:B---3--:R-:W-:Y:S02]  /*4970*/  F2FP.F16.F32.PACK_AB R2, R26, R27 ;  /* 0x0000001b1a02723e */ /* 0x008fe400000000ff */
[----:B------:R-:W3:Y:S04]  /*4980*/  LDL.LU R26, [R1+0x16c] ;  /* 0x00016c00011a7983 */ /* 0x000ee80000300800 */
[----:B------:R-:W3:Y:S01]  /*4990*/  LDL.LU R27, [R1+0x168] ;  /* 0x00016800011b7983 */ /* 0x000ee20000300800 */
[----:B------:R-:W-:-:S02]  /*49a0*/  PRMT R21, R24, 0x7632, R21 ;  /* 0x0000763218157816 */ /* 0x000fc40000000015 */
[----:B------:R-:W-:Y:S01]  /*49b0*/  F2FP.F16.F32.PACK_AB R19, R50, R19 ;  /* 0x000000133213723e */ /* 0x000fe200000000ff */
[----:B------:R-:W-:Y:S04]  /*49c0*/  STG.E.U16 desc[UR6][R4.64+0x2], R20 ;  /* 0x0000021404007986 */ /* 0x000fe8000c101506 */
[----:B------:R-:W-:Y:S04]  /*49d0*/  STG.E.U16 desc[UR6][R4.64+0x4], R24 ;  /* 0x0000041804007986 */ /* 0x000fe8000c101506 */
[----:B------:R0:W-:Y:S01]  /*49e0*/  STG.E.U16 desc[UR6][R4.64+0x6], R21 ;  /* 0x0000061504007986 */ /* 0x0001e2000c101506 */
[----:B------:R-:W-:-:S03]  /*49f0*/  F2FP.F16.F32.PACK_AB R18, R51, R18 ;  /* 0x000000123312723e */ /* 0x000fc600000000ff */
[----:B------:R-:W4:Y:S01]  /*4a00*/  LDL.LU R50, [R1+0x100] ;  /* 0x0001000001327983 */ /* 0x000f220000300800 */
[----:B0-----:R-:W-:-:S03]  /*4a10*/  PRMT R4, R2, 0x7632, R4 ;  /* 0x0000763202047816 */ /* 0x001fc60000000004 */
[----:B---3--:R2:W-:Y:S02]  /*4a20*/  STG.E.U16 desc[UR6][R26.64], R2 ;  /* 0x000000021a007986 */ /* 0x0085e4000c101506 */
[----:B--2---:R-:W-:Y:S02]  /*4a30*/  F2FP.F16.F32.PACK_AB R2, R7, R25 ;  /* 0x000000190702723e */ /* 0x004fe400000000ff */
[----:B------:R-:W2:Y:S04]  /*4a40*/  LDL.LU R7, [R1+0x164] ;  /* 0x0001640001077983 */ /* 0x000ea80000300800 */
[----:B------:R-:W3:Y:S04]  /*4a50*/  LDL.LU R25, [R1+0x108] ;  /* 0x0001080001197983 */ /* 0x000ee80000300800 */
[----:B------:R-:W4:Y:S01]  /*4a60*/  LDL.LU R51, [R1+0xf0] ;  /* 0x0000f00001337983 */ /* 0x000f220000300800 */
[----:B------:R-:W-:-:S03]  /*4a70*/  PRMT R5, R19, 0x7632, R5 ;  /* 0x0000763213057816 */ /* 0x000fc60000000005 */
[----:B------:R0:W-:Y:S04]  /*4a80*/  STG.E.U16 desc[UR6][R26.64+0x2], R4 ;  /* 0x000002041a007986 */ /* 0x0001e8000c101506 */
[----:B------:R-:W-:Y:S04]  /*4a90*/  STG.E.U16 desc[UR6][R26.64+0x4], R19 ;  /* 0x000004131a007986 */ /* 0x000fe8000c101506 */
[----:B------:R1:W-:Y:S01]  /*4aa0*/  STG.E.U16 desc[UR6][R26.64+0x6], R5 ;  /* 0x000006051a007986 */ /* 0x0003e2000c101506 */
[----:B------:R-:W-:Y:S02]  /*4ab0*/  F2FP.F16.F32.PACK_AB R17, R52, R17 ;  /* 0x000000113411723e */ /* 0x000fe400000000ff */
[----:B0-----:R-:W-:Y:S01]  /*4ac0*/  PRMT R4, R2, 0x7632, R4 ;  /* 0x0000763202047816 */ /* 0x001fe20000000004 */
[----:B-1----:R-:W3:Y:S04]  /*4ad0*/  LDL.LU R26, [R1+0x84] ;  /* 0x00008400011a7983 */ /* 0x002ee80000300800 */
[----:B------:R-:W3:Y:S04]  /*4ae0*/  LDL.LU R27, [R1+0x80] ;  /* 0x00008000011b7983 */ /* 0x000ee80000300800 */
[----:B--2---:R4:W-:Y:S02]  /*4af0*/  STG.E.U16 desc[UR6][R6.64], R2 ;  /* 0x0000000206007986 */ /* 0x0049e4000c101506 */
[----:B----4-:R-:W-:-:S02]  /*4b00*/  F2FP.F16.F32.PACK_AB R2, R3, R51 ;  /* 0x000000330302723e */ /* 0x010fc400000000ff */
[----:B------:R-:W2:Y:S04]  /*4b10*/  LDL.LU R3, [R1+0x160] ;  /* 0x0001600001037983 */ /* 0x000ea80000300800 */
[----:B------:R-:W4:Y:S04]  /*4b20*/  LDL.LU R51, [R1+0x104] ;  /* 0x0001040001337983 */ /* 0x000f280000300800 */
[----:B------:R-:W4:Y:S01]  /*4b30*/  LDL.LU R52, [R1+0x7c] ;  /* 0x00007c0001347983 */ /* 0x000f220000300800 */
[----:B------:R-:W-:-:S03]  /*4b40*/  PRMT R5, R18, 0x7632, R5 ;  /* 0x0000763212057816 */ /* 0x000fc60000000005 */
[----:B------:R0:W-:Y:S04]  /*4b50*/  STG.E.U16 desc[UR6][R6.64+0x2], R4 ;  /* 0x0000020406007986 */ /* 0x0001e8000c101506 */
[----:B------:R-:W-:Y:S04]  /*4b60*/  STG.E.U16 desc[UR6][R6.64+0x4], R18 ;  /* 0x0000041206007986 */ /* 0x000fe8000c101506 */
[----:B------:R1:W-:Y:S01]  /*4b70*/  STG.E.U16 desc[UR6][R6.64+0x6], R5 ;  /* 0x0000060506007986 */ /* 0x0003e2000c101506 */
[----:B0-----:R-:W-:-:S03]  /*4b80*/  PRMT R4, R2, 0x7632, R4 ;  /* 0x0000763202047816 */ /* 0x001fc60000000004 */
[----:B------:R3:W-:Y:S01]  /*4b90*/  STG.E.U16 desc[UR6][R28.64], R2 ;  /* 0x000000021c007986 */ /* 0x0007e2000c101506 */
[----:B-1----:R-:W-:-:S03]  /*4ba0*/  PRMT R5, R17, 0x7632, R5 ;  /* 0x0000763211057816 */ /* 0x002fc60000000005 */
[----:B------:R0:W-:Y:S01]  /*4bb0*/  STG.E.U16 desc[UR6][R28.64+0x2], R4 ;  /* 0x000002041c007986 */ /* 0x0001e2000c101506 */
[----:B---3--:R-:W-:-:S03]  /*4bc0*/  F2FP.F16.F32.PACK_AB R2, R26, R50 ;  /* 0x000000321a02723e */ /* 0x008fc600000000ff */
[----:B------:R-:W3:Y:S04]  /*4bd0*/  LDL.LU R26, [R1+0x78] ;  /* 0x00007800011a7983 */ /* 0x000ee80000300800 */
[----:B------:R-:W3:Y:S01]  /*4be0*/  LDL.LU R50, [R1+0xfc] ;  /* 0x0000fc0001327983 */ /* 0x000ee20000300800 */
[----:B0-----:R-:W-:-:S03]  /*4bf0*/  PRMT R4, R2, 0x7632, R4 ;  /* 0x0000763202047816 */ /* 0x001fc60000000004 */
[----:B------:R-:W-:Y:S04]  /*4c00*/  STG.E.U16 desc[UR6][R28.64+0x4], R17 ;  /* 0x000004111c007986 */ /* 0x000fe8000c101506 */
[----:B------:R-:W-:Y:S04]  /*4c10*/  STG.E.U16 desc[UR6][R28.64+0x6], R5 ;  /* 0x000006051c007986 */ /* 0x000fe8000c101506 */
[----:B------:R0:W-:Y:S02]  /*4c20*/  STG.E.U16 desc[UR6][R30.64], R2 ;  /* 0x000000021e007986 */ /* 0x0001e4000c101506 */
[----:B0-----:R-:W-:-:S02]  /*4c30*/  F2FP.F16.F32.PACK_AB R2, R27, R25 ;  /* 0x000000191b02723e */ /* 0x001fc400000000ff */
[----:B------:R-:W2:Y:S04]  /*4c40*/  LDL.LU R27, [R1+0x70] ;  /* 0x00007000011b7983 */ /* 0x000ea80000300800 */
[----:B------:R-:W2:Y:S01]  /*4c50*/  LDL.LU R25, [R1+0xf8] ;  /* 0x0000f80001197983 */ /* 0x000ea20000300800 */
[----:B----4-:R-:W-:-:S03]  /*4c60*/  F2FP.F16.F32.PACK_AB R7, R52, R51 ;  /* 0x000000333407723e */ /* 0x010fc600000000ff */
[----:B------:R-:W4:Y:S04]  /*4c70*/  LDL.LU R52, [R1+0x68] ;  /* 0x0000680001347983 */ /* 0x000f280000300800 */
[----:B------:R-:W4:Y:S01]  /*4c80*/  LDL.LU R51, [R1+0xf4] ;  /* 0x0000f40001337983 */ /* 0x000f220000300800 */
[----:B------:R-:W-:-:S04]  /*4c90*/  F2FP.F16.F32.PACK_AB R16, R53, R16 ;  /* 0x000000103510723e */ /* 0x000fc800000000ff */
[----:B------:R-:W-:Y:S01]  /*4ca0*/  PRMT R5, R16, 0x7632, R5 ;  /* 0x0000763210057816 */ /* 0x000fe20000000005 */
[----:B------:R0:W-:Y:S01]  /*4cb0*/  STG.E.U16 desc[UR6][R30.64+0x2], R4 ;  /* 0x000002041e007986 */ /* 0x0001e2000c101506 */
[----:B------:R-:W-:Y:S02]  /*4cc0*/  PRMT R6, R2, 0x7632, R6 ;  /* 0x0000763202067816 */ /* 0x000fe40000000006 */
[----:B------:R-:W-:Y:S01]  /*4cd0*/  F2FP.F16.F32.PACK_AB R15, R54, R15 ;  /* 0x0000000f360f723e */ /* 0x000fe200000000ff */
[----:B------:R-:W-:Y:S04]  /*4ce0*/  STG.E.U16 desc[UR6][R30.64+0x4], R16 ;  /* 0x000004101e007986 */ /* 0x000fe8000c101506 */
[----:B------:R-:W-:Y:S04]  /*4cf0*/  STG.E.U16 desc[UR6][R30.64+0x6], R5 ;  /* 0x000006051e007986 */ /* 0x000fe8000c101506 */
[----:B------:R3:W-:Y:S01]  /*4d00*/  STG.E.U16 desc[UR6][R32.64], R2 ;  /* 0x0000000220007986 */ /* 0x0007e2000c101506 */
[----:B------:R-:W-:-:S02]  /*4d10*/  PRMT R17, R15, 0x7632, R17 ;  /* 0x000076320f117816 */ /* 0x000fc40000000011 */
[----:B0-----:R-:W-:Y:S01]  /*4d20*/  PRMT R4, R7, 0x7632, R4 ;  /* 0x0000763207047816 */ /* 0x001fe20000000004 */
[----:B------:R0:W-:Y:S01]  /*4d30*/  STG.E.U16 desc[UR6][R32.64+0x2], R6 ;  /* 0x0000020620007986 */ /* 0x0001e2000c101506 */
[----:B---3--:R-:W-:-:S03]  /*4d40*/  F2FP.F16.F32.PACK_AB R2, R26, R50 ;  /* 0x000000321a02723e */ /* 0x008fc600000000ff */
[----:B------:R-:W3:Y:S01]  /*4d50*/  LDL.LU R26, [R1+0x64] ;  /* 0x00006400011a7983 */ /* 0x000ee20000300800 */
[----:B------:R-:W-:-:S03]  /*4d60*/  PRMT R18, R2, 0x7610, R18 ;  /* 0x0000761002127816 */ /* 0x000fc60000000012 */
[----:B------:R-:W3:Y:S01]  /*4d70*/  LDL.LU R50, [R1+0xec] ;  /* 0x0000ec0001327983 */ /* 0x000ee20000300800 */
[----:B0-----:R-:W-:-:S03]  /*4d80*/  PRMT R6, R2, 0x7632, R6 ;  /* 0x0000763202067816 */ /* 0x001fc60000000006 */
[----:B------:R-:W-:Y:S04]  /*4d90*/  STG.E.U16 desc[UR6][R32.64+0x4], R15 ;  /* 0x0000040f20007986 */ /* 0x000fe8000c101506 */
[----:B------:R-:W-:Y:S04]  /*4da0*/  STG.E.U16 desc[UR6][R32.64+0x6], R17 ;  /* 0x0000061120007986 */ /* 0x000fe8000c101506 */
[----:B------:R0:W-:Y:S01]  /*4db0*/  STG.E.U16 desc[UR6][R34.64+0x2], R4 ;  /* 0x0000020422007986 */ /* 0x0001e2000c101506 */
[----:B--2---:R-:W-:-:S03]  /*4dc0*/  F2FP.F16.F32.PACK_AB R2, R27, R25 ;  /* 0x000000191b02723e */ /* 0x004fc600000000ff */
[----:B------:R-:W2:Y:S04]  /*4dd0*/  LDL.LU R27, [R1+0x60] ;  /* 0x00006000011b7983 */ /* 0x000ea80000300800 */
[----:B------:R-:W2:Y:S01]  /*4de0*/  LDL.LU R25, [R1+0xe8] ;  /* 0x0000e80001197983 */ /* 0x000ea20000300800 */
[C---:B------:R-:W-:Y:S02]  /*4df0*/  PRMT R19, R2.reuse, 0x7610, R19 ;  /* 0x0000761002137816 */ /* 0x040fe40000000013 */
[----:B0-----:R-:W-:Y:S02]  /*4e00*/  PRMT R4, R2, 0x7632, R4 ;  /* 0x0000763202047816 */ /* 0x001fe40000000004 */
[----:B----4-:R-:W-:Y:S02]  /*4e10*/  F2FP.F16.F32.PACK_AB R2, R52, R51 ;  /* 0x000000333402723e */ /* 0x010fe400000000ff */
[----:B------:R-:W4:Y:S01]  /*4e20*/  LDL.LU R51, [R1+0xac] ;  /* 0x0000ac0001337983 */ /* 0x000f220000300800 */
[----:B------:R-:W-:-:S02]  /*4e30*/  F2FP.F16.F32.PACK_AB R14, R55, R14 ;  /* 0x0000000e370e723e */ /* 0x000fc400000000ff */
[----:B------:R-:W-:Y:S02]  /*4e40*/  F2FP.F16.F32.PACK_AB R13, R56, R13 ;  /* 0x0000000d380d723e */ /* 0x000fe400000000ff */
[----:B------:R-:W-:Y:S01]  /*4e50*/  PRMT R5, R14, 0x7632, R5 ;  /* 0x000076320e057816 */ /* 0x000fe20000000005 */
[----:B------:R0:W-:Y:S01]  /*4e60*/  STG.E.U16 desc[UR6][R34.64], R7 ;  /* 0x0000000722007986 */ /* 0x0001e2000c101506 */
[----:B------:R-:W-:-:S03]  /*4e70*/  F2FP.F16.F32.PACK_AB R12, R57, R12 ;  /* 0x0000000c390c723e */ /* 0x000fc600000000ff */
[----:B------:R-:W-:Y:S01]  /*4e80*/  STG.E.U16 desc[UR6][R34.64+0x4], R14 ;  /* 0x0000040e22007986 */ /* 0x000fe2000c101506 */
[----:B------:R-:W-:-:S03]  /*4e90*/  PRMT R20, R2, 0x7610, R20 ;  /* 0x0000761002147816 */ /* 0x000fc60000000014 */
[----:B------:R1:W-:Y:S01]  /*4ea0*/  STG.E.U16 desc[UR6][R34.64+0x6], R5 ;  /* 0x0000060522007986 */ /* 0x0003e2000c101506 */
[----:B0-----:R-:W-:-:S03]  /*4eb0*/  PRMT R7, R13, 0x7632, R7 ;  /* 0x000076320d077816 */ /* 0x001fc60000000007 */
[----:B------:R0:W-:Y:S04]  /*4ec0*/  STG.E.U16 desc[UR6][R36.64+0x2], R6 ;  /* 0x0000020624007986 */ /* 0x0001e8000c101506 */
[----:B------:R-:W-:Y:S01]  /*4ed0*/  STG.E.U16 desc[UR6][R36.64], R18 ;  /* 0x0000001224007986 */ /* 0x000fe2000c101506 */
[----:B-1----:R-:W-:-:S03]  /*4ee0*/  PRMT R5, R12, 0x7632, R5 ;  /* 0x000076320c057816 */ /* 0x002fc60000000005 */
[----:B------:R-:W-:Y:S01]  /*4ef0*/  STG.E.U16 desc[UR6][R36.64+0x4], R13 ;  /* 0x0000040d24007986 */ /* 0x000fe2000c101506 */
[----:B0-----:R-:W-:-:S03]  /*4f00*/  PRMT R6, R2, 0x7632, R6 ;  /* 0x0000763202067816 */ /* 0x001fc60000000006 */
[----:B------:R-:W-:Y:S01]  /*4f10*/  STG.E.U16 desc[UR6][R36.64+0x6], R7 ;  /* 0x0000060724007986 */ /* 0x000fe2000c101506 */
[----:B---3--:R-:W-:-:S03]  /*4f20*/  F2FP.F16.F32.PACK_AB R2, R26, R50 ;  /* 0x000000321a02723e */ /* 0x008fc600000000ff */
[----:B------:R0:W-:Y:S01]  /*4f30*/  STG.E.U16 desc[UR6][R38.64+0x2], R4 ;  /* 0x0000020426007986 */ /* 0x0001e2000c101506 */
[----:B------:R-:W-:-:S03]  /*4f40*/  PRMT R21, R2, 0x7610, R21 ;  /* 0x0000761002157816 */ /* 0x000fc60000000015 */
[----:B------:R-:W-:Y:S04]  /*4f50*/  STG.E.U16 desc[UR6][R38.64], R19 ;  /* 0x0000001326007986 */ /* 0x000fe8000c101506 */
[----:B------:R-:W-:Y:S01]  /*4f60*/  STG.E.U16 desc[UR6][R38.64+0x4], R12 ;  /* 0x0000040c26007986 */ /* 0x000fe2000c101506 */
[----:B0-----:R-:W-:-:S03]  /*4f70*/  PRMT R4, R2, 0x7632, R4 ;  /* 0x0000763202047816 */ /* 0x001fc60000000004 */
[----:B------:R-:W-:Y:S04]  /*4f80*/  STG.E.U16 desc[UR6][R38.64+0x6], R5 ;  /* 0x0000060526007986 */ /* 0x000fe8000c101506 */
[----:B------:R0:W-:Y:S04]  /*4f90*/  STG.E.U16 desc[UR6][R40.64+0x2], R6 ;  /* 0x0000020628007986 */ /* 0x0001e8000c101506 */
[----:B------:R-:W3:Y:S01]  /*4fa0*/  LDL.LU R50, [R1+0x54] ;  /* 0x0000540001327983 */ /* 0x000ee20000300800 */
[----:B--2---:R-:W-:-:S03]  /*4fb0*/  F2FP.F16.F32.PACK_AB R2, R27, R25 ;  /* 0x000000191b02723e */ /* 0x004fc600000000ff */
[----:B------:R-:W2:Y:S01]  /*4fc0*/  LDL.LU R25, [R1+0xb0] ;  /* 0x0000b00001197983 */ /* 0x000ea20000300800 */
[C---:B------:R-:W-:Y:S02]  /*4fd0*/  PRMT R22, R2.reuse, 0x7610, R22 ;  /* 0x0000761002167816 */ /* 0x040fe40000000016 */
[----:B0-----:R-:W-:Y:S02]  /*4fe0*/  PRMT R6, R2, 0x7632, R6 ;  /* 0x0000763202067816 */ /* 0x001fe40000000006 */
[----:B----4-:R-:W-:Y:S02]  /*4ff0*/  F2FP.F16.F32.PACK_AB R2, R3, R51 ;  /* 0x000000330302723e */ /* 0x010fe400000000ff */
[----:B------:R-:W3:Y:S01]  /*5000*/  LDL.LU R3, [R1+0x15c] ;  /* 0x00015c0001037983 */ /* 0x000ee20000300800 */
[----:B------:R-:W-:Y:S02]  /*5010*/  F2FP.F16.F32.PACK_AB R11, R58, R11 ;  /* 0x0000000b3a0b723e */ /* 0x000fe400000000ff */
[----:B------:R-:W-:-:S02]  /*5020*/  F2FP.F16.F32.PACK_AB R10, R59, R10 ;  /* 0x0000000a3b0a723e */ /* 0x000fc400000000ff */
[----:B------:R-:W-:Y:S02]  /*5030*/  PRMT R7, R11, 0x7632, R7 ;  /* 0x000076320b077816 */ /* 0x000fe40000000007 */
        /* <DEDUP_REMOVED lines=8> */
[----:B---3--:R-:W-:Y:S02]  /*50c0*/  F2FP.F16.F32.PACK_AB R2, R50, R3 ;  /* 0x000000033202723e */ /* 0x008fe400000000ff */
[----:B------:R-:W3:Y:S01]  /*50d0*/  LDL.LU R3, [R1+0x158] ;  /* 0x0001580001037983 */ /* 0x000ee20000300800 */
[----:B------:R-:W-:Y:S02]  /*50e0*/  F2FP.F16.F32.PACK_AB R9, R60, R9 ;  /* 0x000000093c09723e */ /* 0x000fe400000000ff */
[----:B------:R-:W-:Y:S02]  /*50f0*/  F2FP.F16.F32.PACK_AB R8, R61, R8 ;  /* 0x000000083d08723e */ /* 0x000fe400000000ff */
[----:B------:R-:W-:Y:S01]  /*5100*/  F2FP.F16.F32.PACK_AB R0, R23, R0 ;  /* 0x000000001700723e */ /* 0x000fe200000000ff */
[----:B------:R-:W-:Y:S01]  /*5110*/  STG.E.U16 desc[UR6][R42.64], R21 ;  /* 0x000000152a007986 */ /* 0x000fe2000c101506 */
[----:B------:R-:W-:-:S03]  /*5120*/  PRMT R7, R9, 0x7632, R7 ;  /* 0x0000763209077816 */ /* 0x000fc60000000007 */
[----:B------:R0:W-:Y:S01]  /*5130*/  STG.E.U16 desc[UR6][R42.64+0x4], R10 ;  /* 0x0000040a2a007986 */ /* 0x0001e2000c101506 */
[----:B------:R-:W-:-:S03]  /*5140*/  PRMT R24, R2, 0x7632, R24 ;  /* 0x0000763202187816 */ /* 0x000fc60000000018 */
[----:B------:R1:W-:Y:S04]  /*5150*/  STG.E.U16 desc[UR6][R44.64+0x2], R6 ;  /* 0x000002062c007986 */ /* 0x0003e8000c101506 */
        /* <DEDUP_REMOVED lines=21> */
.L_x_2964:
        /* <DEDUP_REMOVED lines=13> */
.L_x_3048:


//--------------------- .text._ZN13group_norm_v214gn_cuda_kernelI6__halfLi480ELi1ELi16ELi60ELi4096ELb1ELi32ELi960ELi960ELi4ELb1ELi1ELb0ELb0ENS_16CompileConditionILi900EEEEEvPT_PKS4_S7_S7_flPfS8_Pj --------------------------
	.section	.text._ZN13group_norm_v214gn_cuda_kernelI6__halfLi480ELi1ELi16ELi60ELi4096ELb1ELi32ELi960ELi960ELi4ELb1ELi1ELb0ELb0ENS_16CompileConditionILi900EEEEEvPT_PKS4_S7_S7_flPfS8_Pj,"ax",@progbits
	.align	128
        .global         _ZN13group_norm_v214gn_cuda_kernelI6__halfLi480ELi1ELi16ELi60ELi4096ELb1ELi32ELi960ELi960ELi4ELb1ELi1ELb0ELb0ENS_16CompileConditionILi900EEEEEvPT_PKS4_S7_S7_flPfS8_Pj
        .type           _ZN13group_norm_v214gn_cuda_kernelI6__halfLi480ELi1ELi16ELi60ELi4096ELb1ELi32ELi960ELi960ELi4ELb1ELi1ELb0ELb0ENS_16CompileConditionILi900EEEEEvPT_PKS4_S7_S7_flPfS8_Pj,@function
        .size           _ZN13group_norm_v214gn_cuda_kernelI6__halfLi480ELi1ELi16ELi60ELi4096ELb1ELi32ELi960ELi960ELi4ELb1ELi1ELb0ELb0ENS_16CompileConditionILi900EEEEEvPT_PKS4_S7_S7_flPfS8_Pj,(.L_x_3049 - _ZN13group_norm_v214gn_cuda_kernelI6__halfLi480ELi1ELi16ELi60ELi4096ELb1ELi32ELi960ELi960ELi4ELb1ELi1ELb0ELb0ENS_16CompileConditionILi900EEEEEvPT_PKS4_S7_S7_flPfS8_Pj)
        .other          _ZN13group_norm_v214gn_cuda_kernelI6__halfLi480ELi1ELi16ELi60ELi4096ELb1ELi32ELi960ELi960ELi4ELb1ELi1ELb0ELb0ENS_16CompileConditionILi900EEEEEvPT_PKS4_S7_S7_flPfS8_Pj,@"STO_CUDA_ENTRY STV_DEFAULT"
_ZN13group_norm_v214gn_cuda_kernelI6__halfLi480ELi1ELi16ELi60ELi4096ELb1ELi32ELi960ELi960ELi4ELb1ELi1ELb0ELb0ENS_16CompileConditionILi900EEEEEvPT_PKS4_S7_S7_flPfS8_Pj:
.text._ZN13group_norm_v214gn_cuda_kernelI6__halfLi480ELi1ELi16ELi60ELi4096ELb1ELi32ELi960ELi960ELi4ELb1ELi1ELb0ELb0ENS_16CompileConditionILi900EEEEEvPT_PKS4_S7_S7_flPfS8_Pj:
        /* <DEDUP_REMOVED lines=19> */
[C---:B0-----:R-:W-:Y:S01]  /*0130*/  IMAD.WIDE.U32 R2, R21.reuse, -0x77777777, RZ ;  /* 0x8888888915027825 */ /* 0x041fe200078e00ff */
[----:B------:R-:W-:Y:S01]  /*0140*/  SHF.R.U32.HI R5, RZ, 0x1, R21 ;  /* 0x00000001ff057819 */ /* 0x000fe20000011615 */
[----:B------:R-:W-:Y:S01]  /*0150*/  UMOV UR5, URZ ;  /* 0x0000003f00057c82 */ /* 0x000fe20008000000 */
[----:B------:R-:W-:Y:S01]  /*0160*/  SHF.L.U32 R20, R21, 0x3, RZ ;  /* 0x0000000315147819 */ /* 0x000fe200000006ff */
[----:B------:R-:W-:Y:S01]  /*0170*/  ULEA UR8, UR8, UR4, 0x18 ;  /* 0x0000000408087291 */ /* 0x000fe2000f8ec03f */
[----:B------:R-:W-:Y:S01]  /*0180*/  SHF.R.U32.HI R7, RZ, 0x7, R3 ;  /* 0x00000007ff077819 */ /* 0x000fe20000011603 */
[----:B------:R-:W-:Y:S01]  /*0190*/  ULEA.HI.X UR7, UR11, UR7, UR5, 0x2, UP0 ;  /* 0x000000070b077291 */ /* 0x000fe200080f1405 */
[C---:B--2---:R-:W-:Y:S01]  /*01a0*/  LOP3.LUT R0, R6.reuse, 0x7f, RZ, 0xc0, !PT ;  /* 0x0000007f06007812 */ /* 0x044fe200078ec0ff */
[----:B------:R-:W-:Y:S01]  /*01b0*/  UMOV UR4, URZ ;  /* 0x0000003f00047c82 */ /* 0x000fe20008000000 */
[----:B------:R-:W-:Y:S01]  /*01c0*/  SHF.L.U32 R9, R5, 0x7, RZ ;  /* 0x0000000705097819 */ /* 0x000fe200000006ff */
[----:B------:R-:W-:Y:S01]  /*01d0*/  IMAD R2, R7, -0xf0, R21 ;  /* 0xffffff1007027824 */ /* 0x000fe200078e0215 */
[----:B------:R-:W-:Y:S01]  /*01e0*/  LOP3.LUT P0, RZ, R6, 0x7f, RZ, 0xc0, !PT ;  /* 0x0000007f06ff7812 */ /* 0x000fe2000780c0ff */
[----:B------:R-:W-:Y:S01]  /*01f0*/  IMAD R5, R5, 0x3c, RZ ;  /* 0x0000003c05057824 */ /* 0x000fe200078e02ff */
[----:B------:R-:W-:Y:S01]  /*0200*/  LOP3.LUT R6, R9, 0xffffff80, R0, 0xe2, !PT ;  /* 0xffffff8009067812 */ /* 0x000fe200078ee200 */
[----:B------:R-:W-:Y:S01]  /*0210*/  IMAD R4, R2, 0x18, R19 ;  /* 0x0000001802047824 */ /* 0x000fe200078e0213 */
[----:B------:R-:W-:Y:S01]  /*0220*/  LOP3.LUT R115, R20, 0x8, RZ, 0xc0, !PT ;  /* 0x0000000814737812 */ /* 0x000fe200078ec0ff */
[----:B------:R-:W-:Y:S01]  /*0230*/  IMAD.WIDE.U32 R2, R2, -0x77777777, RZ ;  /* 0x8888888902027825 */ /* 0x000fe200078e00ff */
[----:B------:R-:W-:-:S02]  /*0240*/  IADD3 R2, R5, 0x4, RZ ;  /* 0x0000000405027810 */ /* 0x000fc40007ffe0ff */
[----:B------:R-:W-:Y:S02]  /*0250*/  LEA R4, R7, R4, 0x3 ;  /* 0x0000000407047211 */ /* 0x000fe400078e18ff */
[----:B------:R-:W-:Y:S02]  /*0260*/  LOP3.LUT R0, R3, 0xf8, RZ, 0xc0, !PT ;  /* 0x000000f803007812 */ /* 0x000fe400078ec0ff */
[C---:B------:R-:W-:Y:S01]  /*0270*/  IADD3 R3, R5.reuse, 0x8, RZ ;  /* 0x0000000805037810 */ /* 0x040fe20007ffe0ff */
[----:B------:R0:W-:Y:S01]  /*0280*/  STL [R1+0x14], R4 ;  /* 0x0000140401007387 */ /* 0x0001e20000100800 */
[----:B------:R-:W-:Y:S02]  /*0290*/  SHF.R.U32.HI R2, RZ, 0x2, R2 ;  /* 0x00000002ff027819 */ /* 0x000fe40000011602 */
[C---:B------:R-:W-:Y:S01]  /*02a0*/  IADD3 R6, R5.reuse, 0x10, RZ ;  /* 0x0000001005067810 */ /* 0x040fe20007ffe0ff */
[----:B------:R1:W-:Y:S01]  /*02b0*/  STL [R1+0x10], R0 ;  /* 0x0000100001007387 */ /* 0x0003e20000100800 */
[C---:B------:R-:W-:Y:S01]  /*02c0*/  IADD3 R8, R5.reuse, 0x14, RZ ;  /* 0x0000001405087810 */ /* 0x040fe20007ffe0ff */
[----:B------:R-:W-:Y:S01]  /*02d0*/  IMAD R2, R2, 0x18, R19 ;  /* 0x0000001802027824 */ /* 0x000fe200078e0213 */
[----:B------:R-:W-:-:S02]  /*02e0*/  IADD3 R10, R5, 0x18, RZ ;  /* 0x00000018050a7810 */ /* 0x000fc40007ffe0ff */
[C---:B------:R-:W-:Y:S02]  /*02f0*/  IADD3 R11, R5.reuse, 0x1c, RZ ;  /* 0x0000001c050b7810 */ /* 0x040fe40007ffe0ff */
[C---:B0-----:R-:W-:Y:S02]  /*0300*/  IADD3 R4, R5.reuse, 0xc, RZ ;  /* 0x0000000c05047810 */ /* 0x041fe40007ffe0ff */
[C---:B------:R-:W-:Y:S02]  /*0310*/  IADD3 R12, R5.reuse, 0x20, RZ ;  /* 0x00000020050c7810 */ /* 0x040fe40007ffe0ff */
[----:B-1----:R-:W-:Y:S02]  /*0320*/  SHF.R.U32.HI R0, RZ, 0x2, R5 ;  /* 0x00000002ff007819 */ /* 0x002fe40000011605 */
[C---:B------:R-:W-:Y:S02]  /*0330*/  IADD3 R13, R5.reuse, 0x24, RZ ;  /* 0x00000024050d7810 */ /* 0x040fe40007ffe0ff */
[C---:B------:R-:W-:Y:S01]  /*0340*/  IADD3 R14, R5.reuse, 0x28, RZ ;  /* 0x00000028050e7810 */ /* 0x040fe20007ffe0ff */
[----:B------:R-:W-:Y:S01]  /*0350*/  IMAD R0, R0, 0x18, R19 ;  /* 0x0000001800007824 */ /* 0x000fe200078e0213 */
[----:B------:R-:W-:-:S02]  /*0360*/  IADD3 R15, R5, 0x2c, RZ ;  /* 0x0000002c050f7810 */ /* 0x000fc40007ffe0ff */
[C---:B------:R-:W-:Y:S02]  /*0370*/  IADD3 R16, R5.reuse, 0x30, RZ ;  /* 0x0000003005107810 */ /* 0x040fe40007ffe0ff */
[C---:B------:R-:W-:Y:S02]  /*0380*/  IADD3 R17, R5.reuse, 0x34, RZ ;  /* 0x0000003405117810 */ /* 0x040fe40007ffe0ff */
[----:B------:R-:W-:Y:S02]  /*0390*/  IADD3 R18, R5, 0x38, RZ ;  /* 0x0000003805127810 */ /* 0x000fe40007ffe0ff */
[----:B------:R-:W-:Y:S02]  /*03a0*/  SHF.R.U32.HI R3, RZ, 0x2, R3 ;  /* 0x00000002ff037819 */ /* 0x000fe40000011603 */
[----:B------:R-:W-:Y:S02]  /*03b0*/  SHF.R.U32.HI R5, RZ, 0x2, R4 ;  /* 0x00000002ff057819 */ /* 0x000fe40000011604 */
[----:B------:R-:W-:Y:S01]  /*03c0*/  SHF.R.U32.HI R7, RZ, 0x2, R6 ;  /* 0x00000002ff077819 */ /* 0x000fe20000011606 */
[--C-:B------:R-:W-:Y:S01]  /*03d0*/  IMAD R4, R3, 0x18, R19.reuse ;  /* 0x0000001803047824 */ /* 0x100fe200078e0213 */
[----:B------:R-:W-:Y:S01]  /*03e0*/  IADD3 R0, R0, R115, RZ ;  /* 0x0000007300007210 */ /* 0x000fe20007ffe0ff */
[----:B------:R-:W-:Y:S01]  /*03f0*/  IMAD R6, R5, 0x18, R19 ;  /* 0x0000001805067824 */ /* 0x000fe200078e0213 */
[----:B------:R-:W-:-:S02]  /*0400*/  IADD3 R3, R115, R2, RZ ;  /* 0x0000000273037210 */ /* 0x000fc40007ffe0ff */
[----:B------:R-:W-:Y:S01]  /*0410*/  IADD3 R2, R115, R4, RZ ;  /* 0x0000000473027210 */ /* 0x000fe20007ffe0ff */
[----:B------:R0:W-:Y:S01]  /*0420*/  STL [R1+0xc], R0 ;  /* 0x00000c0001007387 */ /* 0x0001e20000100800 */
        /* <DEDUP_REMOVED lines=14> */
[----:B------:R-:W-:Y:S01]  /*0510*/  SHF.R.U32.HI R15, RZ, 0x2, R15 ;  /* 0x00000002ff0f7819 */ /* 0x000fe2000001160f */
[----:B------:R1:W-:Y:S01]  /*0520*/  STL [R1], R0 ;  /* 0x0000000001007387 */ /* 0x0003e20000100800 */
[----:B------:R-:W-:Y:S01]  /*0530*/  SHF.R.U32.HI R16, RZ, 0x2, R16 ;  /* 0x00000002ff107819 */ /* 0x000fe20000011610 */
[----:B------:R-:W-:Y:S01]  /*0540*/  IMAD R120, R13, 0x18, R19 ;  /* 0x000000180d787824 */ /* 0x000fe200078e0213 */
[----:B------:R-:W-:Y:S01]  /*0550*/  SHF.R.U32.HI R17, RZ, 0x2, R17 ;  /* 0x00000002ff117819 */ /* 0x000fe20000011611 */
[--C-:B------:R-:W-:Y:S01]  /*0560*/  IMAD R14, R14, 0x18, R19.reuse ;  /* 0x000000180e0e7824 */ /* 0x100fe200078e0213 */
[----:B------:R-:W-:Y:S01]  /*0570*/  SHF.R.U32.HI R18, RZ, 0x2, R18 ;  /* 0x00000002ff127819 */ /* 0x000fe20000011612 */
[--C-:B------:R-:W-:Y:S01]  /*0580*/  IMAD R118, R15, 0x18, R19.reuse ;  /* 0x000000180f767824 */ /* 0x100fe200078e0213 */
[----:B------:R-:W-:Y:S01]  /*0590*/  ISETP.GT.U32.OR P0, PT, R21, 0xf, P0 ;  /* 0x0000000f1500780c */ /* 0x000fe20000704470 */
[--C-:B------:R-:W-:Y:S01]  /*05a0*/  IMAD R16, R16, 0x18, R19.reuse ;  /* 0x0000001810107824 */ /* 0x100fe200078e0213 */
[----:B------:R-:W-:Y:S01]  /*05b0*/  IADD3 R125, R115, R8, RZ ;  /* 0x00000008737d7210 */ /* 0x000fe20007ffe0ff */
[--C-:B------:R-:W-:Y:S01]  /*05c0*/  IMAD R116, R17, 0x18, R19.reuse ;  /* 0x0000001811747824 */ /* 0x100fe200078e0213 */
[C---:B------:R-:W-:Y:S01]  /*05d0*/  IADD3 R124, R115.reuse, R124, RZ ;  /* 0x0000007c737c7210 */ /* 0x040fe20007ffe0ff */
[----:B------:R-:W-:Y:S01]  /*05e0*/  IMAD R18, R18, 0x18, R19 ;  /* 0x0000001812127824 */ /* 0x000fe200078e0213 */
        /* <DEDUP_REMOVED lines=9> */
[----:B------:R-:W-:Y:S01]  /*0680*/  ISETP.EQ.OR.EX P0, PT, RZ, UR13, P0, P1 ;  /* 0x0000000dff007c0c */ /* 0x000fe20008702710 */
[----:B-1----:R-:W-:-:S12]  /*0690*/  ULDC.64 UR12, c[0x0][0x208] ;  /* 0x00008200000c7ab9 */ /* 0x002fd80000000a00 */
.L_x_2973:
[----:B------:R-:W0:Y:S01]  /*06a0*/  S2R R66, SR_TID.X ;  /* 0x0000000000427919 */ /* 0x000e220000002100 */
[----:B------:R-:W1:Y:S01]  /*06b0*/  S2UR UR18, SR_CTAID.X ;  /* 0x00000000001279c3 */ /* 0x000e620000002500 */
[----:B------:R-:W-:Y:S01]  /*06c0*/  HFMA2.MMA R41, -RZ, RZ, 0, 0 ;  /* 0x00000000ff297435 */ /* 0x000fe200000001ff */
[----:B------:R-:W-:Y:S01]  /*06d0*/  MOV R17, UR11 ;  /* 0x0000000b00117c02 */ /* 0x000fe20008000f00 */
        /* <DEDUP_REMOVED lines=8> */
[----:B------:R-:W-:Y:S01]  /*0760*/  IMAD R40, R2, -0xf0, R66 ;  /* 0xffffff1002287824 */ /* 0x000fe200078e0242 */
[----:B------:R-:W-:-:S04]  /*0770*/  UIMAD UR9, UR5, 0x3c0000, URZ ;  /* 0x003c0000050978a4 */ /* 0x000fc8000f8e023f */
[----:B------:R-:W-:-:S05]  /*0780*/  SHF.L.U32 R40, R40, 0x2, RZ ;  /* 0x0000000228287819 */ /* 0x000fca00000006ff */
[----:B------:R-:W-:-:S04]  /*0790*/  IMAD.WIDE.U32 R16, R17, 0x3c0000, R40 ;  /* 0x003c000011107825 */ /* 0x000fc800078e0028 */
[----:B------:R-:W-:Y:S01]  /*07a0*/  IMAD R41, R0, 0x3c0, RZ ;  /* 0x000003c000297824 */ /* 0x000fe200078e02ff */
[----:B------:R-:W-:-:S04]  /*07b0*/  IADD3 R114, R17, UR9, RZ ;  /* 0x0000000911727c10 */ /* 0x000fc8000fffe0ff */
        /* <DEDUP_REMOVED lines=106> */
[----:B------:R-:W-:Y:S01]  /*0e60*/  LOP3.LUT P1, RZ, R66, 0xffffffe1, RZ, 0xc0, !PT ;  /* 0xffffffe142ff7812 */ /* 0x000fe2000782c0ff */
[--C-:B---3--:R-:W-:Y:S02]  /*0e70*/  HADD2.F32 R0, -RZ, R36.reuse.H0_H0 ;  /* 0x20000024ff007230 */ /* 0x108fe40000004100 */
[----:B------:R-:W-:-:S02]  /*0e80*/  HADD2.F32 R94, -RZ, R36.H1_H1 ;  /* 0x30000024ff5e7230 */ /* 0x000fc40000004100 */
[--C-:B------:R-:W-:Y:S02]  /*0e90*/  HADD2.F32 R93, -RZ, R37.reuse.H0_H0 ;  /* 0x20000025ff5d7230 */ /* 0x100fe40000004100 */
[----:B------:R-:W-:Y:S01]  /*0ea0*/  FFMA.FTZ R41, R0, R0, RZ ;  /* 0x0000000000297223 */ /* 0x000fe200000100ff */
[----:B------:R-:W-:Y:S01]  /*0eb0*/  FADD.FTZ R17, RZ, R0 ;  /* 0x00000000ff117221 */ /* 0x000fe20000010000 */
[----:B------:R-:W-:Y:S02]  /*0ec0*/  HADD2.F32 R92, -RZ, R37.H1_H1 ;  /* 0x30000025ff5c7230 */ /* 0x000fe40000004100 */
[----:B------:R-:W-:Y:S01]  /*0ed0*/  FFMA.FTZ R40, R94, R94, R41 ;  /* 0x0000005e5e287223 */ /* 0x000fe20000010029 */
[----:B------:R-:W-:-:S03]  /*0ee0*/  FADD.FTZ R36, R17, R94 ;  /* 0x0000005e11247221 */ /* 0x000fc60000010000 */
[----:B------:R-:W-:Y:S01]  /*0ef0*/  FFMA.FTZ R37, R93, R93, R40 ;  /* 0x0000005d5d257223 */ /* 0x000fe20000010028 */
[----:B------:R-:W-:Y:S01]  /*0f00*/  FADD.FTZ R17, R36, R93 ;  /* 0x0000005d24117221 */ /* 0x000fe20000010000 */
[--C-:B----4-:R-:W-:Y:S02]  /*0f10*/  HADD2.F32 R91, -RZ, R32.reuse.H0_H0 ;  /* 0x20000020ff5b7230 */ /* 0x110fe40000004100 */
        /* <DEDUP_REMOVED lines=11> */
[--C-:B--2---:R-:W-:Y:S02]  /*0fd0*/  HADD2.F32 R87, -RZ, R28.reuse.H0_H0 ;  /* 0x2000001cff577230 */ /* 0x104fe40000004100 */
        /* <DEDUP_REMOVED lines=139> */
[----:B------:R-:W-:Y:S02]  /*1890*/  HADD2.F32 R51, -RZ, R51.H1_H1 ;  /* 0x30000033ff337230 */ /* 0x000fe40000004100 */
[----:B------:R-:W-:Y:S01]  /*18a0*/  FADD.FTZ R53, R52, R49 ;  /* 0x0000003134357221 */ /* 0x000fe20000010000 */
[--C-:B------:R-:W-:Y:S02]  /*18b0*/  HADD2.F32 R70, -RZ, R72.reuse.H0_H0 ;  /* 0x20000048ff467230 */ /* 0x100fe40000004100 */
[----:B------:R-:W-:Y:S01]  /*18c0*/  FFMA.FTZ R52, R50, R50, R61 ;  /* 0x0000003232347223 */ /* 0x000fe2000001003d */
[----:B------:R-:W-:Y:S02]  /*18d0*/  HADD2.F32 R71, -RZ, R72.H1_H1 ;  /* 0x30000048ff477230 */ /* 0x000fe40000004100 */
[----:B------:R-:W-:Y:S01]  /*18e0*/  FADD.FTZ R60, R53, R50 ;  /* 0x00000032353c7221 */ /* 0x000fe20000010000 */
[----:B------:R-:W-:-:S02]  /*18f0*/  HADD2.F32 R53, -RZ, R54.H1_H1 ;  /* 0x30000036ff357230 */ /* 0x000fc40000004100 */
[----:B------:R-:W-:Y:S01]  /*1900*/  FFMA.FTZ R63, R51, R51, R52 ;  /* 0x00000033333f7223 */ /* 0x000fe20000010034 */
[----:B------:R-:W-:Y:S02]  /*1910*/  HADD2.F32 R52, -RZ, R54.H0_H0 ;  /* 0x20000036ff347230 */ /* 0x000fe40000004100 */
[----:B------:R-:W-:Y:S01]  /*1920*/  FADD.FTZ R61, R60, R51 ;  /* 0x000000333c3d7221 */ /* 0x000fe20000010000 */
[--C-:B------:R-:W-:Y:S02]  /*1930*/  HADD2.F32 R72, -RZ, R73.reuse.H0_H0 ;  /* 0x20000049ff487230 */ /* 0x100fe40000004100 */
        /* <DEDUP_REMOVED lines=72> */
.L_x_2966:
[----:B------:R-:W-:Y:S05]  /*1dc0*/  BSYNC B0 ;  /* 0x0000000000007941 */ /* 0x000fea0003800000 */
.L_x_2965:
[----:B------:R-:W0:Y:S01]  /*1dd0*/  S2R R65, SR_CTAID.Y ;  /* 0x0000000000417919 */ /* 0x000e220000002600 */
[----:B------:R-:W0:Y:S01]  /*1de0*/  @!P1 LDC R63, c[0x0][0x10] ;  /* 0x00000400ff3f9b82 */ /* 0x000e220000000800 */
[----:B------:R-:W-:Y:S01]  /*1df0*/  ISETP.NE.AND P2, PT, R66, RZ, PT ;  /* 0x000000ff4200720c */ /* 0x000fe20003f45270 */
[----:B------:R-:W1:Y:S01]  /*1e00*/  S2R R64, SR_TID.X ;  /* 0x0000000000407919 */ /* 0x000e620000002100 */
[----:B------:R-:W2:Y:S01]  /*1e10*/  SHFL.BFLY PT, R62, R60, 0x1, 0x1f ;  /* 0x0c201f003c3e7f89 */ /* 0x000ea200000e0000 */
[----:B------:R-:W3:Y:S01]  /*1e20*/  S2R R68, SR_CTAID.X ;  /* 0x0000000000447919 */ /* 0x000ee20000002500 */
[----:B0-----:R-:W-:Y:S02]  /*1e30*/  @!P1 IMAD R65, R63, UR4, R65 ;  /* 0x000000043f419c24 */ /* 0x001fe4000f8e0241 */
[----:B--2---:R-:W-:Y:S02]  /*1e40*/  FADD.FTZ R60, R62, R60 ;  /* 0x0000003c3e3c7221 */ /* 0x004fe40000010000 */
[----:B------:R-:W0:Y:S01]  /*1e50*/  @!P1 LDC.64 R62, c[0x0][0x248] ;  /* 0x00009200ff3e9b82 */ /* 0x000e220000000a00 */
[----:B-1----:R-:W-:-:S02]  /*1e60*/  SHF.R.U32.HI R67, RZ, 0x1, R64 ;  /* 0x00000001ff437819 */ /* 0x002fc40000011640 */
[----:B------:R-:W1:Y:S02]  /*1e70*/  SHFL.BFLY PT, R64, R61, 0x1, 0x1f ;  /* 0x0c201f003d407f89 */ /* 0x000e6400000e0000 */
[----:B------:R-:W-:Y:S02]  /*1e80*/  SHF.L.U32 R67, R67, 0x7, RZ ;  /* 0x0000000743437819 */ /* 0x000fe400000006ff */
[----:B---3--:R-:W-:-:S04]  /*1e90*/  LOP3.LUT R68, R68, 0x7f, RZ, 0xc0, !PT ;  /* 0x0000007f44447812 */ /* 0x008fc800078ec0ff */
[----:B------:R-:W-:-:S04]  /*1ea0*/  LOP3.LUT R67, R67, 0xffffff80, R68, 0xe2, !PT ;  /* 0xffffff8043437812 */ /* 0x000fc800078ee244 */
[----:B------:R-:W-:-:S04]  /*1eb0*/  @!P1 LEA R65, R65, R67, 0xb ;  /* 0x0000004341419211 */ /* 0x000fc800078e58ff */
[----:B------:R-:W-:-:S05]  /*1ec0*/  @!P1 SHF.L.U32 R65, R65, 0x1, RZ ;  /* 0x0000000141419819 */ /* 0x000fca00000006ff */
[----:B0-----:R-:W-:-:S04]  /*1ed0*/  @!P1 IMAD.WIDE.U32 R62, R65, 0x4, R62 ;  /* 0x00000004413e9825 */ /* 0x001fc800078e003e */
[----:B-1----:R-:W-:-:S05]  /*1ee0*/  FADD.FTZ R61, R64, R61 ;  /* 0x0000003d403d7221 */ /* 0x002fca0000010000 */
        /* <DEDUP_REMOVED lines=24> */
.L_x_2968:
        /* <DEDUP_REMOVED lines=8> */
.L_x_2967:
[----:B0-----:R-:W0:Y:S01]  /*20f0*/  S2R R63, SR_TID.X ;  /* 0x00000000003f7919 */ /* 0x001e220000002100 */
[----:B------:R-:W-:Y:S05]  /*2100*/  WARPSYNC.ALL ;  /* 0x0000000000007948 */ /* 0x000fea0003800000 */
[----:B------:R-:W-:Y:S01]  /*2110*/  BAR.SYNC.DEFER_BLOCKING 0x0 ;  /* 0x0000000000007b1d */ /* 0x000fe20000010000 */
[----:B------:R-:W-:Y:S01]  /*2120*/  HFMA2.MMA R64, -RZ, RZ, 0, 0 ;  /* 0x00000000ff407435 */ /* 0x000fe200000001ff */
[----:B------:R-:W-:-:S04]  /*2130*/  MOV R60, RZ ;  /* 0x000000ff003c7202 */ /* 0x000fc80000000f00 */
[----:B------:R-:W-:Y:S01]  /*2140*/  BSSY B0, `(.L_x_2969) ;  /* 0x0000033000007945 */ /* 0x000fe20003800000 */
[----:B0-----:R-:W-:-:S03]  /*2150*/  SHF.L.U32 R109, R63, 0x3, RZ ;  /* 0x000000033f6d7819 */ /* 0x001fc600000006ff */
[----:B------:R-:W-:Y:S05]  /*2160*/  @P1 BRA `(.L_x_2970) ;  /* 0x0000000000c01947 */ /* 0x000fea0003800000 */
[----:B------:R-:W-:Y:S01]  /*2170*/  ULDC UR9, c[0x0][0x10] ;  /* 0x0000040000097ab9 */ /* 0x000fe20000000800 */
[----:B------:R-:W0:Y:S01]  /*2180*/  LDC.64 R110, c[0x0][0x248] ;  /* 0x00009200ff6e7b82 */ /* 0x000e220000000a00 */
[----:B------:R-:W-:Y:S01]  /*2190*/  UIMAD UR9, UR9, UR4, UR10 ;  /* 0x00000004090972a4 */ /* 0x000fe2000f8e020a */
[----:B------:R-:W-:-:S05]  /*21a0*/  LOP3.LUT R60, R109, 0x7fffff80, RZ, 0xc0, !PT ;  /* 0x7fffff806d3c7812 */ /* 0x000fca00078ec0ff */
[----:B------:R-:W-:-:S04]  /*21b0*/  MOV R61, UR9 ;  /* 0x00000009003d7c02 */ /* 0x000fc80008000f00 */
[----:B------:R-:W-:Y:S02]  /*21c0*/  LEA R60, R61, R60, 0xb ;  /* 0x0000003c3d3c7211 */ /* 0x000fe400078e58ff */
[----:B------:R-:W-:-:S04]  /*21d0*/  LOP3.LUT R61, R63, 0xf, RZ, 0xc0, !PT ;  /* 0x0000000f3f3d7812 */ /* 0x000fc800078ec0ff */
[----:B------:R-:W-:-:S04]  /*21e0*/  IADD3 R60, R60, R61, RZ ;  /* 0x0000003d3c3c7210 */ /* 0x000fc80007ffe0ff */
[----:B------:R-:W-:-:S04]  /*21f0*/  SHF.L.U32 R68, R60, 0x1, RZ ;  /* 0x000000013c447819 */ /* 0x000fc800000006ff */
[C---:B------:R-:W-:Y:S01]  /*2200*/  IADD3 R64, R68.reuse, 0x20, RZ ;  /* 0x0000002044407810 */ /* 0x040fe20007ffe0ff */
[C---:B0-----:R-:W-:Y:S01]  /*2210*/  IMAD.WIDE.U32 R62, R68.reuse, 0x4, R110 ;  /* 0x00000004443e7825 */ /* 0x041fe200078e006e */
        /* <DEDUP_REMOVED lines=26> */
[----:B------:R-:W-:-:S06]  /*23c0*/  IMAD.WIDE.U32 R68, R68, 0x4, R110 ;  /* 0x0000000444447825 */ /* 0x000fcc00078e006e */
        /* <DEDUP_REMOVED lines=9> */
[----:B------:R-:W-:-:S07]  /*2460*/  FADD.FTZ R64, R69, R62 ;  /* 0x0000003e45407221 */ /* 0x000fce0000010000 */
.L_x_2970:
[----:B------:R-:W-:Y:S05]  /*2470*/  BSYNC B0 ;  /* 0x0000000000007941 */ /* 0x000fea0003800000 */
.L_x_2969:
        /* <DEDUP_REMOVED lines=13> */
[----:B0-----:R-:W-:Y:S02]  /*2550*/  FADD.FTZ R63, R62, R63 ;  /* 0x0000003f3e3f7221 */ /* 0x001fe40000010000 */
[----:B------:R-:W-:Y:S01]  /*2560*/  @!P1 SHF.R.U32.HI R62, RZ, 0x1, R69 ;  /* 0x00000001ff3e9819 */ /* 0x000fe20000011645 */
[----:B-1----:R-:W-:Y:S02]  /*2570*/  FADD.FTZ R67, R66, R67 ;  /* 0x0000004342437221 */ /* 0x002fe40000010000 */
[----:B------:R-:W0:Y:S01]  /*2580*/  SHFL.BFLY PT, R60, R63, 0x1, 0x1f ;  /* 0x0c201f003f3c7f89 */ /* 0x000e2200000e0000 */
[----:B------:R-:W-:-:S03]  /*2590*/  @!P1 LOP3.LUT R62, R62, 0x7ffffff8, RZ, 0xc0, !PT ;  /* 0x7ffffff83e3e9812 */ /* 0x000fc600078ec0ff */
[----:B------:R-:W1:Y:S01]  /*25a0*/  SHFL.BFLY PT, R64, R67, 0x1, 0x1f ;  /* 0x0c201f0043407f89 */ /* 0x000e6200000e0000 */
[----:B0-----:R-:W-:-:S04]  /*25b0*/  FADD.FTZ R60, R63, R60 ;  /* 0x0000003c3f3c7221 */ /* 0x001fc80000010000 */
[----:B------:R-:W-:Y:S01]  /*25c0*/  @!P1 FMUL.FTZ R60, R60, 4.0690106288820970803e-06 ;  /* 0x368888893c3c9820 */ /* 0x000fe20000410000 */
[----:B-1----:R-:W-:-:S03]  /*25d0*/  FADD.FTZ R64, R67, R64 ;  /* 0x0000004043407221 */ /* 0x002fc60000010000 */
[----:B------:R-:W-:-:S04]  /*25e0*/  @!P1 FMUL.FTZ R61, R60, R60 ;  /* 0x0000003c3c3d9220 */ /* 0x000fc80000410000 */
[----:B------:R-:W-:-:S05]  /*25f0*/  @!P1 FFMA.FTZ R61, R64, 4.0690106288820970803e-06, -R61 ;  /* 0x36888889403d9823 */ /* 0x000fca000001083d */
[----:B------:R-:W-:-:S05]  /*2600*/  @!P1 FMNMX.FTZ R61, RZ, R61, !PT ;  /* 0x0000003dff3d9209 */ /* 0x000fca0007810000 */
[----:B------:R0:W-:Y:S01]  /*2610*/  @!P1 STS.64 [R62+UR8], R60 ;  /* 0x0000003c3e009988 */ /* 0x0001e20008000a08 */
[----:B------:R-:W-:Y:S06]  /*2620*/  BAR.SYNC.DEFER_BLOCKING 0x0 ;  /* 0x0000000000007b1d */ /* 0x000fec0000010000 */
[----:B------:R-:W-:Y:S05]  /*2630*/  @P0 BRA `(.L_x_2972) ;  /* 0x00000000002c0947 */ /* 0x000fea0003800000 */
[----:B0-----:R-:W-:Y:S01]  /*2640*/  MOV R61, UR11 ;  /* 0x0000000b003d7c02 */ /* 0x001fe20008000f00 */
[----:B------:R-:W-:Y:S01]  /*2650*/  ULDC.64 UR14, c[0x0][0x240] ;  /* 0x00009000000e7ab9 */ /* 0x000fe20000000a00 */
[----:B------:R-:W-:Y:S02]  /*2660*/  SHF.R.S32.HI R68, RZ, 0x1f, R69 ;  /* 0x0000001fff447819 */ /* 0x000fe40000011445 */
[----:B------:R-:W-:Y:S02]  /*2670*/  LEA R61, P1, R61, R69, 0x4 ;  /* 0x000000453d3d7211 */ /* 0x000fe400078220ff */
[----:B------:R-:W-:Y:S02]  /*2680*/  MOV R62, UR11 ;  /* 0x0000000b003e7c02 */ /* 0x000fe40008000f00 */
[----:B------:R-:W-:-:S04]  /*2690*/  MOV R63, UR5 ;  /* 0x00000005003f7c02 */ /* 0x000fc80008000f00 */
[----:B------:R-:W-:Y:S02]  /*26a0*/  LEA.HI.X R62, R62, R68, R63, 0x4, P1 ;  /* 0x000000443e3e7211 */ /* 0x000fe400008f243f */
[----:B------:R-:W-:-:S04]  /*26b0*/  LEA R60, P1, R61, UR14, 0x3 ;  /* 0x0000000e3d3c7c11 */ /* 0x000fc8000f8218ff */
[----:B------:R-:W-:Y:S02]  /*26c0*/  LEA.HI.X R61, R61, UR15, R62, 0x3, P1 ;  /* 0x0000000f3d3d7c11 */ /* 0x000fe400088f1c3e */
[----:B------:R-:W0:Y:S04]  /*26d0*/  LDS.64 R62, [R109+UR8] ;  /* 0x000000086d3e7984 */ /* 0x000e280008000a00 */
[----:B0-----:R1:W-:Y:S03]  /*26e0*/  STG.E.64 desc[UR12][R60.64], R62 ;  /* 0x0000003e3c007986 */ /* 0x0013e6000c101b0c */
.L_x_2972:
[----:B------:R-:W-:Y:S05]  /*26f0*/  BSYNC B0 ;  /* 0x0000000000007941 */ /* 0x000fea0003800000 */
.L_x_2971:
[----:B01----:R-:W2:Y:S01]  /*2700*/  LDL R62, [R1+0x10] ;  /* 0x00001000013e7983 */ /* 0x003ea20000100800 */
[----:B------:R-:W-:Y:S01]  /*2710*/  ULDC UR9, c[0x0][0x230] ;  /* 0x00008c0000097ab9 */ /* 0x000fe20000000800 */
[--C-:B-----5:R-:W-:Y:S01]  /*2720*/  HADD2.F32 R64, -RZ, R58.reuse.H0_H0 ;  /* 0x2000003aff407230 */ /* 0x120fe20000004100 */
[----:B------:R-:W-:Y:S01]  /*2730*/  ULDC.64 UR14, c[0x0][0x210] ;  /* 0x00008400000e7ab9 */ /* 0x000fe20000000a00 */
[----:B------:R-:W-:Y:S01]  /*2740*/  HADD2.F32 R58, -RZ, R58.H1_H1 ;  /* 0x3000003aff3a7230 */ /* 0x000fe20000004100 */
[C---:B------:R-:W-:Y:S01]  /*2750*/  LEA R60, P1, R74.reuse, UR14, 0x1 ;  /* 0x0000000e4a3c7c11 */ /* 0x040fe2000f8208ff */
[----:B------:R-:W-:Y:S02]  /*2760*/  UIADD3 UR11, UP0, UR11, 0x1, URZ ;  /* 0x000000010b0b7890 */ /* 0x000fe4000ff1e03f */
[----:B------:R-:W-:Y:S01]  /*2770*/  ULOP3.LUT UR4, UR4, 0x1, URZ, 0x3c, !UPT ;  /* 0x0000000104047892 */ /* 0x000fe2000f8e3c3f */
[----:B------:R-:W-:Y:S01]  /*2780*/  LEA.HI.X R61, R74, UR15, R95, 0x1, P1 ;  /* 0x0000000f4a3d7c11 */ /* 0x000fe200088f0c5f */
[----:B------:R-:W-:Y:S01]  /*2790*/  UIADD3.X UR5, URZ, UR5, URZ, UP0, !UPT ;  /* 0x000000053f057290 */ /* 0x000fe200087fe43f */
[----:B--2---:R-:W0:Y:S02]  /*27a0*/  LDS.64 R62, [R62+UR8] ;  /* 0x000000083e3e7984 */ /* 0x004e240008000a00 */
[----:B0-----:R-:W-:Y:S01]  /*27b0*/  FADD.FTZ R63, R63, UR9 ;  /* 0x000000093f3f7e21 */ /* 0x001fe20008010000 */
[--C-:B------:R-:W-:Y:S01]  /*27c0*/  FADD.FTZ R0, R0, -R62.reuse ;  /* 0x8000003e00007221 */ /* 0x100fe20000010000 */
[--C-:B------:R-:W-:Y:S01]  /*27d0*/  FADD.FTZ R94, R94, -R62.reuse ;  /* 0x8000003e5e5e7221 */ /* 0x100fe20000010000 */
[--C-:B------:R-:W-:Y:S01]  /*27e0*/  FADD.FTZ R92, R92, -R62.reuse ;  /* 0x8000003e5c5c7221 */ /* 0x100fe20000010000 */
[--C-:B------:R-:W-:Y:S01]  /*27f0*/  FADD.FTZ R90, R90, -R62.reuse ;  /* 0x8000003e5a5a7221 */ /* 0x100fe20000010000 */
[--C-:B------:R-:W-:Y:S01]  /*2800*/  FADD.FTZ R84, R84, -R62.reuse ;  /* 0x8000003e54547221 */ /* 0x100fe20000010000 */
        /* <DEDUP_REMOVED lines=18> */
[----:B------:R-:W-:-:S02]  /*2930*/  HADD2.F32 R0, -RZ, R56.H0_H0 ;  /* 0x20000038ff007230 */ /* 0x000fc40000004100 */
[C---:B------:R-:W-:Y:S01]  /*2940*/  FMUL.FTZ R94, R63.reuse, R94 ;  /* 0x0000005e3f5e7220 */ /* 0x040fe20000410000 */
[----:B------:R-:W-:Y:S02]  /*2950*/  HADD2.F32 R56, -RZ, R56.H1_H1 ;  /* 0x30000038ff387230 */ /* 0x000fe40000004100 */
[C---:B------:R-:W-:Y:S01]  /*2960*/  FMUL.FTZ R92, R63.reuse, R92 ;  /* 0x0000005c3f5c7220 */ /* 0x040fe20000410000 */
[----:B------:R-:W-:Y:S01]  /*2970*/  FMUL.FTZ R84, R63, R84 ;  /* 0x000000543f547220 */ /* 0x000fe20000410000 */
[----:B------:R-:W-:Y:S01]  /*2980*/  FFMA.FTZ R66, R65, R64, R0 ;  /* 0x0000004041427223 */ /* 0x000fe20000010000 */
[C---:B------:R-:W-:Y:S01]  /*2990*/  FMUL.FTZ R80, R63.reuse, R80 ;  /* 0x000000503f507220 */ /* 0x040fe20000410000 */
[----:B------:R-:W-:Y:S01]  /*29a0*/  FFMA.FTZ R94, R94, R58, R56 ;  /* 0x0000003a5e5e7223 */ /* 0x000fe20000010038 */
[C---:B------:R-:W-:Y:S01]  /*29b0*/  FMUL.FTZ R76, R63.reuse, R76 ;  /* 0x0000004c3f4c7220 */ /* 0x040fe20000410000 */
[----:B------:R-:W-:Y:S01]  /*29c0*/  FMUL.FTZ R65, R66, -1.4426950216293334961 ;  /* 0xbfb8aa3b42417820 */ /* 0x000fe20000410000 */
[C---:B------:R-:W-:Y:S01]  /*29d0*/  FMUL.FTZ R18, R63.reuse, R18 ;  /* 0x000000123f127220 */ /* 0x040fe20000410000 */
[C---:B------:R-:W-:Y:S01]  /*29e0*/  FMUL.FTZ R22, R63.reuse, R22 ;  /* 0x000000163f167220 */ /* 0x040fe20000410000 */
[C---:B------:R-:W-:Y:S01]  /*29f0*/  FMUL.FTZ R26, R63.reuse, R26 ;  /* 0x0000001a3f1a7220 */ /* 0x040fe20000410000 */
[C---:B------:R-:W-:Y:S01]  /*2a00*/  FMUL.FTZ R30, R63.reuse, R30 ;  /* 0x0000001e3f1e7220 */ /* 0x040fe20000410000 */
[C---:B------:R-:W-:Y:S01]  /*2a10*/  FMUL.FTZ R34, R63.reuse, R34 ;  /* 0x000000223f227220 */ /* 0x040fe20000410000 */
[----:B------:R-:W0:Y:S01]  /*2a20*/  MUFU.EX2 R65, R65 ;  /* 0x0000004100417308 */ /* 0x000e220000000800 */
[C---:B------:R-:W-:Y:S01]  /*2a30*/  FMUL.FTZ R38, R63.reuse, R38 ;  /* 0x000000263f267220 */ /* 0x040fe20000410000 */
[--C-:B------:R-:W-:Y:S01]  /*2a40*/  FADD.FTZ R42, R42, -R62.reuse ;  /* 0x8000003e2a2a7221 */ /* 0x100fe20000010000 */
[--C-:B------:R-:W-:Y:S01]  /*2a50*/  FADD.FTZ R44, R44, -R62.reuse ;  /* 0x8000003e2c2c7221 */ /* 0x100fe20000010000 */
[--C-:B------:R-:W-:Y:S01]  /*2a60*/  FADD.FTZ R46, R46, -R62.reuse ;  /* 0x8000003e2e2e7221 */ /* 0x100fe20000010000 */
[--C-:B------:R-:W-:Y:S01]  /*2a70*/  FADD.FTZ R48, R48, -R62.reuse ;  /* 0x8000003e30307221 */ /* 0x100fe20000010000 */
[C---:B------:R-:W-:Y:S01]  /*2a80*/  FMUL.FTZ R42, R63.reuse, R42 ;  /* 0x0000002a3f2a7220 */ /* 0x040fe20000410000 */
[--C-:B------:R-:W-:Y:S01]  /*2a90*/  FADD.FTZ R50, R50, -R62.reuse ;  /* 0x8000003e32327221 */ /* 0x100fe20000010000 */
[C---:B------:R-:W-:Y:S01]  /*2aa0*/  FMUL.FTZ R46, R63.reuse, R46 ;  /* 0x0000002e3f2e7220 */ /* 0x040fe20000410000 */
[--C-:B------:R-:W-:Y:S01]  /*2ab0*/  FADD.FTZ R70, R70, -R62.reuse ;  /* 0x8000003e46467221 */ /* 0x100fe20000010000 */
[--C-:B------:R-:W-:Y:S01]  /*2ac0*/  FADD.FTZ R54, R54, -R62.reuse ;  /* 0x8000003e36367221 */ /* 0x100fe20000010000 */
[----:B------:R-:W-:Y:S01]  /*2ad0*/  FMUL.FTZ R50, R63, R50 ;  /* 0x000000323f327220 */ /* 0x000fe20000410000 */
[----:B------:R-:W-:-:S02]  /*2ae0*/  FADD.FTZ R72, R72, -R62 ;  /* 0x8000003e48487221 */ /* 0x000fc40000010000 */
[C---:B------:R-:W-:Y:S02]  /*2af0*/  FMUL.FTZ R54, R63.reuse, R54 ;  /* 0x000000363f367220 */ /* 0x040fe40000410000 */
[----:B------:R-:W-:Y:S01]  /*2b00*/  FMUL.FTZ R72, R63, R72 ;  /* 0x000000483f487220 */ /* 0x000fe20000410000 */
        /* <DEDUP_REMOVED lines=8> */
[--C-:B------:R-:W-:Y:S02]  /*2b90*/  HADD2.F32 R65, -RZ, R57.reuse.H0_H0 ;  /* 0x20000039ff417230 */ /* 0x100fe40000004100 */
[----:B------:R-:W-:Y:S02]  /*2ba0*/  HADD2.F32 R57, -RZ, R57.H1_H1 ;  /* 0x30000039ff397230 */ /* 0x000fe40000004100 */
[----:B------:R-:W-:-:S04]  /*2bb0*/  F2FP.F16.F32.PACK_AB R66, R67, R66 ;  /* 0x000000424342723e */ /* 0x000fc800000000ff */
[C---:B------:R-:W-:Y:S02]  /*2bc0*/  PRMT R69, R66.reuse, 0x7610, R69 ;  /* 0x0000761042457816 */ /* 0x040fe40000000045 */
[----:B------:R-:W-:Y:S01]  /*2bd0*/  PRMT R74, R66, 0x7632, R74 ;  /* 0x00007632424a7816 */ /* 0x000fe2000000004a */
[----:B------:R-:W-:Y:S02]  /*2be0*/  FADD.FTZ R66, R93, -R62 ;  /* 0x8000003e5d427221 */ /* 0x000fe40000010000 */
[----:B------:R0:W-:Y:S02]  /*2bf0*/  STG.E.U16 desc[UR12][R60.64], R69 ;  /* 0x000000453c007986 */ /* 0x0001e4000c10150c */
[----:B------:R-:W-:Y:S01]  /*2c00*/  FMUL.FTZ R68, R63, R66 ;  /* 0x000000423f447220 */ /* 0x000fe20000410000 */
[--C-:B------:R-:W-:Y:S01]  /*2c10*/  HADD2.F32 R66, -RZ, R59.reuse.H0_H0 ;  /* 0x2000003bff427230 */ /* 0x100fe20000004100 */
[----:B------:R1:W-:Y:S01]  /*2c20*/  STG.E.U16 desc[UR12][R60.64+0x2], R74 ;  /* 0x0000024a3c007986 */ /* 0x0003e2000c10150c */
[----:B------:R-:W-:-:S03]  /*2c30*/  HADD2.F32 R59, -RZ, R59.H1_H1 ;  /* 0x3000003bff3b7230 */ /* 0x000fc60000004100 */
[--C-:B------:R-:W-:Y:S01]  /*2c40*/  FFMA.FTZ R68, R68, R66, R65.reuse ;  /* 0x0000004244447223 */ /* 0x100fe20000010041 */
[----:B------:R-:W-:Y:S01]  /*2c50*/  FFMA.FTZ R108, R66, R46, R65 ;  /* 0x0000002e426c7223 */ /* 0x000fe20000010041 */
[--C-:B------:R-:W-:Y:S01]  /*2c60*/  FFMA.FTZ R92, R92, R59, R57.reuse ;  /* 0x0000003b5c5c7223 */ /* 0x100fe20000010039 */
[----:B------:R-:W-:Y:S01]  /*2c70*/  FFMA.FTZ R84, R59, R84, R57 ;  /* 0x000000543b547223 */ /* 0x000fe20000010039 */
[----:B------:R-:W-:Y:S01]  /*2c80*/  FMUL.FTZ R67, R68, -1.4426950216293334961 ;  /* 0xbfb8aa3b44437820 */ /* 0x000fe20000410000 */
[----:B------:R-:W-:-:S05]  /*2c90*/  FFMA.FTZ R54, R66, R54, R65 ;  /* 0x0000003642367223 */ /* 0x000fca0000010041 */
[----:B------:R-:W2:Y:S02]  /*2ca0*/  MUFU.EX2 R67, R67 ;  /* 0x0000004300437308 */ /* 0x000ea40000000800 */
[----:B--2---:R-:W-:-:S06]  /*2cb0*/  FADD.FTZ R67, R67, 1 ;  /* 0x3f80000043437421 */ /* 0x004fcc0000010000 */
[----:B------:R-:W2:Y:S02]  /*2cc0*/  MUFU.RCP R67, R67 ;  /* 0x0000004300437308 */ /* 0x000ea40000001000 */
[----:B--2---:R-:W-:Y:S01]  /*2cd0*/  FMUL.FTZ R68, R68, R67 ;  /* 0x0000004344447220 */ /* 0x004fe20000410000 */
[----:B------:R-:W-:-:S06]  /*2ce0*/  FMUL.FTZ R67, R92, -1.4426950216293334961 ;  /* 0xbfb8aa3b5c437820 */ /* 0x000fcc0000410000 */
[----:B------:R-:W2:Y:S02]  /*2cf0*/  MUFU.EX2 R67, R67 ;  /* 0x0000004300437308 */ /* 0x000ea40000000800 */
[----:B--2---:R-:W-:-:S06]  /*2d00*/  FADD.FTZ R67, R67, 1 ;  /* 0x3f80000043437421 */ /* 0x004fcc0000010000 */
[----:B------:R-:W0:Y:S02]  /*2d10*/  MUFU.RCP R67, R67 ;  /* 0x0000004300437308 */ /* 0x000e240000001000 */
[----:B0-----:R-:W-:-:S05]  /*2d20*/  FMUL.FTZ R69, R92, R67 ;  /* 0x000000435c457220 */ /* 0x001fca0000410000 */
[----:B------:R-:W-:-:S04]  /*2d30*/  F2FP.F16.F32.PACK_AB R68, R69, R68 ;  /* 0x000000444544723e */ /* 0x000fc800000000ff */
[C---:B-1----:R-:W-:Y:S02]  /*2d40*/  PRMT R74, R68.reuse, 0x7610, R74 ;  /* 0x00007610444a7816 */ /* 0x042fe4000000004a */
[----:B------:R-:W-:Y:S01]  /*2d50*/  PRMT R92, R68, 0x7632, R92 ;  /* 0x00007632445c7816 */ /* 0x000fe2000000005c */
[----:B------:R-:W-:Y:S02]  /*2d60*/  FADD.FTZ R68, R91, -R62 ;  /* 0x8000003e5b447221 */ /* 0x000fe40000010000 */
[----:B------:R-:W-:Y:S02]  /*2d70*/  STG.E.U16 desc[UR12][R60.64+0x4], R74 ;  /* 0x0000044a3c007986 */ /* 0x000fe4000c10150c */
[C---:B------:R-:W-:Y:S02]  /*2d80*/  FMUL.FTZ R69, R63.reuse, R68 ;  /* 0x000000443f457220 */ /* 0x040fe40000410000 */
[----:B------:R0:W-:Y:S02]  /*2d90*/  STG.E.U16 desc[UR12][R60.64+0x6], R92 ;  /* 0x0000065c3c007986 */ /* 0x0001e4000c10150c */
[----:B------:R-:W-:Y:S01]  /*2da0*/  FFMA.FTZ R68, R64, R69, R0 ;  /* 0x0000004540447223 */ /* 0x000fe20000010000 */
[----:B------:R-:W-:-:S03]  /*2db0*/  FMUL.FTZ R69, R63, R90 ;  /* 0x0000005a3f457220 */ /* 0x000fc60000410000 */
[----:B------:R-:W-:Y:S01]  /*2dc0*/  FMUL.FTZ R91, R68, -1.4426950216293334961 ;  /* 0xbfb8aa3b445b7820 */ /* 0x000fe20000410000 */
[----:B------:R-:W-:-:S03]  /*2dd0*/  FFMA.FTZ R69, R58, R69, R56 ;  /* 0x000000453a457223 */ /* 0x000fc60000010038 */
[----:B------:R-:W1:Y:S01]  /*2de0*/  MUFU.EX2 R67, R91 ;  /* 0x0000005b00437308 */ /* 0x000e620000000800 */
[----:B------:R-:W-:Y:S01]  /*2df0*/  FMUL.FTZ R90, R69, -1.4426950216293334961 ;  /* 0xbfb8aa3b455a7820 */ /* 0x000fe20000410000 */
[--C-:B0-----:R-:W-:Y:S01]  /*2e00*/  FADD.FTZ R60, R89, -R62.reuse ;  /* 0x8000003e593c7221 */ /* 0x101fe20000010000 */
[----:B------:R-:W-:-:S03]  /*2e10*/  FADD.FTZ R92, R87, -R62 ;  /* 0x8000003e575c7221 */ /* 0x000fc60000010000 */
[C---:B------:R-:W-:Y:S01]  /*2e20*/  FMUL.FTZ R60, R63.reuse, R60 ;  /* 0x0000003c3f3c7220 */ /* 0x040fe20000410000 */
[----:B------:R-:W-:Y:S01]  /*2e30*/  FMUL.FTZ R87, R63, R92 ;  /* 0x0000005c3f577220 */ /* 0x000fe20000410000 */
[----:B------:R-:W0:Y:S01]  /*2e40*/  MUFU.EX2 R74, R90 ;  /* 0x0000005a004a7308 */ /* 0x000e220000000800 */
[----:B------:R-:W-:-:S04]  /*2e50*/  FADD.FTZ R92, R85, -R62 ;  /* 0x8000003e555c7221 */ /* 0x000fc80000010000 */
[----:B------:R-:W-:Y:S01]  /*2e60*/  FMUL.FTZ R85, R63, R92 ;  /* 0x0000005c3f557220 */ /* 0x000fe20000410000 */
[--C-:B------:R-:W-:Y:S01]  /*2e70*/  FADD.FTZ R92, R83, -R62.reuse ;  /* 0x8000003e535c7221 */ /* 0x100fe20000010000 */
[----:B-1----:R-:W-:Y:S01]  /*2e80*/  FADD.FTZ R61, R67, 1 ;  /* 0x3f800000433d7421 */ /* 0x002fe20000010000 */
[C-C-:B------:R-:W-:Y:S01]  /*2e90*/  FFMA.FTZ R67, R66.reuse, R60, R65.reuse ;  /* 0x0000003c42437223 */ /* 0x140fe20000010041 */
[----:B------:R-:W-:Y:S01]  /*2ea0*/  FFMA.FTZ R85, R66, R85, R65 ;  /* 0x0000005542557223 */ /* 0x000fe20000010041 */
[----:B------:R-:W-:Y:S01]  /*2eb0*/  FMUL.FTZ R83, R63, R92 ;  /* 0x0000005c3f537220 */ /* 0x000fe20000410000 */
[----:B------:R-:W-:Y:S01]  /*2ec0*/  FADD.FTZ R92, R81, -R62 ;  /* 0x8000003e515c7221 */ /* 0x000fe20000010000 */
[----:B------:R-:W-:Y:S01]  /*2ed0*/  FMUL.FTZ R89, R67, -1.4426950216293334961 ;  /* 0xbfb8aa3b43597820 */ /* 0x000fe20000410000 */
[----:B------:R-:W1:Y:S01]  /*2ee0*/  MUFU.RCP R61, R61 ;  /* 0x0000003d003d7308 */ /* 0x000e620000001000 */
[----:B0-----:R-:W-:Y:S01]  /*2ef0*/  FADD.FTZ R74, R74, 1 ;  /* 0x3f8000004a4a7421 */ /* 0x001fe20000010000 */
[----:B------:R-:W-:-:S06]  /*2f00*/  FMUL.FTZ R92, R63, R92 ;  /* 0x0000005c3f5c7220 */ /* 0x000fcc0000410000 */
[----:B------:R-:W0:Y:S01]  /*2f10*/  MUFU.RCP R74, R74 ;  /* 0x0000004a004a7308 */ /* 0x000e220000001000 */
[----:B-1----:R-:W-:Y:S01]  /*2f20*/  FMUL.FTZ R60, R68, R61 ;  /* 0x0000003d443c7220 */ /* 0x002fe20000410000 */
[----:B------:R-:W-:-:S06]  /*2f30*/  FADD.FTZ R68, R88, -R62 ;  /* 0x8000003e58447221 */ /* 0x000fcc0000010000 */
[----:B------:R-:W1:Y:S01]  /*2f40*/  MUFU.EX2 R88, R89 ;  /* 0x0000005900587308 */ /* 0x000e620000000800 */
[----:B------:R-:W-:Y:S01]  /*2f50*/  FMUL.FTZ R68, R63, R68 ;  /* 0x000000443f447220 */ /* 0x000fe20000410000 */
[----:B0-----:R-:W-:-:S03]  /*2f60*/  FMUL.FTZ R61, R69, R74 ;  /* 0x0000004a453d7220 */ /* 0x001fc60000410000 */
[----:B------:R-:W-:-:S04]  /*2f70*/  FFMA.FTZ R68, R59, R68, R57 ;  /* 0x000000443b447223 */ /* 0x000fc80000010039 */
[----:B------:R-:W-:Y:S01]  /*2f80*/  FMUL.FTZ R90, R68, -1.4426950216293334961 ;  /* 0xbfb8aa3b445a7820 */ /* 0x000fe20000410000 */
[----:B------:R-:W-:-:S03]  /*2f90*/  F2FP.F16.F32.PACK_AB R60, R61, R60 ;  /* 0x0000003c3d3c723e */ /* 0x000fc600000000ff */
[----:B------:R-:W0:Y:S01]  /*2fa0*/  MUFU.EX2 R69, R90 ;  /* 0x0000005a00457308 */ /* 0x000e220000000800 */
[----:B-1----:R-:W-:-:S07]  /*2fb0*/  FADD.FTZ R88, R88, 1 ;  /* 0x3f80000058587421 */ /* 0x002fce0000010000 */
[----:B------:R-:W1:Y:S01]  /*2fc0*/  MUFU.RCP R74, R88 ;  /* 0x00000058004a7308 */ /* 0x000e620000001000 */
[----:B0-----:R-:W-:Y:S01]  /*2fd0*/  FADD.FTZ R91, R69, 1 ;  /* 0x3f800000455b7421 */ /* 0x001fe20000010000 */
[----:B------:R-:W-:-:S06]  /*2fe0*/  FFMA.FTZ R69, R64, R87, R0 ;  /* 0x0000005740457223 */ /* 0x000fcc0000010000 */
[----:B------:R-:W0:Y:S01]  /*2ff0*/  MUFU.RCP R87, R91 ;  /* 0x0000005b00577308 */ /* 0x000e220000001000 */
[----:B------:R-:W-:Y:S01]  /*3000*/  FMUL.FTZ R89, R69, -1.4426950216293334961 ;  /* 0xbfb8aa3b45597820 */ /* 0x000fe20000410000 */
[----:B-1----:R-:W-:Y:S01]  /*3010*/  FMUL.FTZ R67, R67, R74 ;  /* 0x0000004a43437220 */ /* 0x002fe20000410000 */
[----:B------:R-:W-:-:S05]  /*3020*/  FADD.FTZ R74, R86, -R62 ;  /* 0x8000003e564a7221 */ /* 0x000fca0000010000 */
[----:B------:R-:W1:Y:S01]  /*3030*/  MUFU.EX2 R86, R89 ;  /* 0x0000005900567308 */ /* 0x000e620000000800 */
[----:B------:R-:W-:-:S04]  /*3040*/  FMUL.FTZ R93, R63, R74 ;  /* 0x0000004a3f5d7220 */ /* 0x000fc80000410000 */
[----:B------:R-:W-:Y:S01]  /*3050*/  FFMA.FTZ R74, R58, R93, R56 ;  /* 0x0000005d3a4a7223 */ /* 0x000fe20000010038 */
[----:B------:R-:W-:-:S03]  /*3060*/  FMUL.FTZ R93, R63, R78 ;  /* 0x0000004e3f5d7220 */ /* 0x000fc60000410000 */
[----:B------:R-:W-:Y:S01]  /*3070*/  FMUL.FTZ R90, R74, -1.4426950216293334961 ;  /* 0xbfb8aa3b4a5a7820 */ /* 0x000fe20000410000 */
[----:B0-----:R-:W-:-:S03]  /*3080*/  FMUL.FTZ R68, R68, R87 ;  /* 0x0000005744447220 */ /* 0x001fc60000410000 */
[----:B------:R0:W2:Y:S02]  /*3090*/  MUFU.EX2 R87, R90 ;  /* 0x0000005a00577308 */ /* 0x0000a40000000800 */
[----:B------:R-:W-:Y:S01]  /*30a0*/  F2FP.F16.F32.PACK_AB R67, R68, R67 ;  /* 0x000000434443723e */ /* 0x000fe200000000ff */
[----:B-1----:R-:W-:-:S05]  /*30b0*/  FADD.FTZ R88, R86, 1 ;  /* 0x3f80000056587421 */ /* 0x002fca0000010000 */
[----:B------:R-:W1:Y:S01]  /*30c0*/  MUFU.RCP R86, R88 ;  /* 0x0000005800567308 */ /* 0x000e620000001000 */
[----:B0-----:R-:W-:Y:S01]  /*30d0*/  FMUL.FTZ R90, R84, -1.4426950216293334961 ;  /* 0xbfb8aa3b545a7820 */ /* 0x001fe20000410000 */
[----:B--2---:R-:W-:-:S06]  /*30e0*/  FADD.FTZ R91, R87, 1 ;  /* 0x3f800000575b7421 */ /* 0x004fcc0000010000 */
[----:B------:R-:W0:Y:S01]  /*30f0*/  MUFU.RCP R87, R91 ;  /* 0x0000005b00577308 */ /* 0x000e220000001000 */
[----:B-1----:R-:W-:Y:S01]  /*3100*/  FMUL.FTZ R69, R69, R86 ;  /* 0x0000005645457220 */ /* 0x002fe20000410000 */
[----:B------:R-:W-:-:S06]  /*3110*/  FMUL.FTZ R86, R85, -1.4426950216293334961 ;  /* 0xbfb8aa3b55567820 */ /* 0x000fcc0000410000 */
[----:B------:R-:W1:Y:S01]  /*3120*/  MUFU.EX2 R86, R86 ;  /* 0x0000005600567308 */ /* 0x000e620000000800 */
[----:B0-----:R-:W-:-:S07]  /*3130*/  FMUL.FTZ R74, R74, R87 ;  /* 0x000000574a4a7220 */ /* 0x001fce0000410000 */
[----:B------:R-:W0:Y:S01]  /*3140*/  MUFU.EX2 R87, R90 ;  /* 0x0000005a00577308 */ /* 0x000e220000000800 */
[----:B------:R-:W-:Y:S01]  /*3150*/  F2FP.F16.F32.PACK_AB R69, R74, R69 ;  /* 0x000000454a45723e */ /* 0x000fe200000000ff */
[----:B-1----:R-:W-:Y:S01]  /*3160*/  FADD.FTZ R89, R86, 1 ;  /* 0x3f80000056597421 */ /* 0x002fe20000010000 */
[----:B------:R-:W-:-:S05]  /*3170*/  FFMA.FTZ R86, R64, R83, R0 ;  /* 0x0000005340567223 */ /* 0x000fca0000010000 */
[----:B------:R-:W1:Y:S01]  /*3180*/  MUFU.RCP R88, R89 ;  /* 0x0000005900587308 */ /* 0x000e620000001000 */
[----:B0-----:R-:W-:-:S07]  /*3190*/  FADD.FTZ R87, R87, 1 ;  /* 0x3f80000057577421 */ /* 0x001fce0000010000 */
[----:B------:R-:W0:Y:S01]  /*31a0*/  MUFU.RCP R87, R87 ;  /* 0x0000005700577308 */ /* 0x000e220000001000 */
[----:B-1----:R-:W-:Y:S01]  /*31b0*/  FMUL.FTZ R83, R85, R88 ;  /* 0x0000005855537220 */ /* 0x002fe20000410000 */
[----:B------:R-:W-:Y:S01]  /*31c0*/  FMUL.FTZ R88, R86, -1.4426950216293334961 ;  /* 0xbfb8aa3b56587820 */ /* 0x000fe20000410000 */
[----:B------:R-:W-:-:S04]  /*31d0*/  FMUL.FTZ R85, R63, R82 ;  /* 0x000000523f557220 */ /* 0x000fc80000410000 */
[----:B------:R-:W-:Y:S01]  /*31e0*/  FFMA.FTZ R85, R58, R85, R56 ;  /* 0x000000553a557223 */ /* 0x000fe20000010038 */
[----:B------:R-:W1:Y:S03]  /*31f0*/  MUFU.EX2 R88, R88 ;  /* 0x0000005800587308 */ /* 0x000e660000000800 */
[----:B------:R-:W-:Y:S01]  /*3200*/  FMUL.FTZ R90, R85, -1.4426950216293334961 ;  /* 0xbfb8aa3b555a7820 */ /* 0x000fe20000410000 */
[----:B0-----:R-:W-:-:S04]  /*3210*/  FMUL.FTZ R82, R84, R87 ;  /* 0x0000005754527220 */ /* 0x001fc80000410000 */
[----:B------:R0:W2:Y:S01]  /*3220*/  MUFU.EX2 R84, R90 ;  /* 0x0000005a00547308 */ /* 0x0000a20000000800 */
[----:B------:R-:W-:Y:S01]  /*3230*/  F2FP.F16.F32.PACK_AB R82, R82, R83 ;  /* 0x000000535252723e */ /* 0x000fe200000000ff */
[----:B-1----:R-:W-:Y:S01]  /*3240*/  FADD.FTZ R89, R88, 1 ;  /* 0x3f80000058597421 */ /* 0x002fe20000010000 */
[----:B0-----:R-:W-:-:S05]  /*3250*/  FADD.FTZ R90, R79, -R62 ;  /* 0x8000003e4f5a7221 */ /* 0x001fca0000010000 */
[----:B------:R-:W0:Y:S01]  /*3260*/  MUFU.RCP R87, R89 ;  /* 0x0000005900577308 */ /* 0x000e220000001000 */
[----:B------:R-:W-:Y:S01]  /*3270*/  FMUL.FTZ R79, R63, R90 ;  /* 0x0000005a3f4f7220 */ /* 0x000fe20000410000 */
[----:B--2---:R-:W-:Y:S01]  /*3280*/  FADD.FTZ R91, R84, 1 ;  /* 0x3f800000545b7421 */ /* 0x004fe20000010000 */
[----:B------:R-:W-:-:S05]  /*3290*/  FFMA.FTZ R84, R66, R92, R65 ;  /* 0x0000005c42547223 */ /* 0x000fca0000010041 */
[----:B------:R-:W1:Y:S01]  /*32a0*/  MUFU.RCP R88, R91 ;  /* 0x0000005b00587308 */ /* 0x000e620000001000 */
[----:B0-----:R-:W-:Y:S01]  /*32b0*/  FMUL.FTZ R81, R86, R87 ;  /* 0x0000005756517220 */ /* 0x001fe20000410000 */
[----:B------:R-:W-:Y:S01]  /*32c0*/  FMUL.FTZ R87, R84, -1.4426950216293334961 ;  /* 0xbfb8aa3b54577820 */ /* 0x000fe20000410000 */
[----:B------:R-:W-:-:S05]  /*32d0*/  FFMA.FTZ R86, R59, R80, R57 ;  /* 0x000000503b567223 */ /* 0x000fca0000010039 */
[----:B------:R-:W0:Y:S01]  /*32e0*/  MUFU.EX2 R87, R87 ;  /* 0x0000005700577308 */ /* 0x000e220000000800 */
[----:B-1----:R-:W-:Y:S01]  /*32f0*/  FMUL.FTZ R80, R85, R88 ;  /* 0x0000005855507220 */ /* 0x002fe20000410000 */
[----:B------:R-:W-:-:S04]  /*3300*/  FMUL.FTZ R88, R86, -1.4426950216293334961 ;  /* 0xbfb8aa3b56587820 */ /* 0x000fc80000410000 */
[----:B------:R-:W-:Y:S02]  /*3310*/  F2FP.F16.F32.PACK_AB R80, R80, R81 ;  /* 0x000000515050723e */ /* 0x000fe400000000ff */
[----:B------:R-:W1:Y:S01]  /*3320*/  MUFU.EX2 R85, R88 ;  /* 0x0000005800557308 */ /* 0x000e620000000800 */
[----:B0-----:R-:W-:-:S07]  /*3330*/  FADD.FTZ R89, R87, 1 ;  /* 0x3f80000057597421 */ /* 0x001fce0000010000 */
[----:B------:R-:W0:Y:S01]  /*3340*/  MUFU.RCP R89, R89 ;  /* 0x0000005900597308 */ /* 0x000e220000001000 */
[----:B-1----:R-:W-:Y:S01]  /*3350*/  FADD.FTZ R90, R85, 1 ;  /* 0x3f800000555a7421 */ /* 0x002fe20000010000 */
[----:B------:R-:W-:-:S04]  /*3360*/  FFMA.FTZ R85, R64, R79, R0 ;  /* 0x0000004f40557223 */ /* 0x000fc80000010000 */
[----:B------:R-:W-:Y:S02]  /*3370*/  FMUL.FTZ R91, R85, -1.4426950216293334961 ;  /* 0xbfb8aa3b555b7820 */ /* 0x000fe40000410000 */
[----:B------:R1:W2:Y:S08]  /*3380*/  MUFU.RCP R87, R90 ;  /* 0x0000005a00577308 */ /* 0x0002b00000001000 */
[----:B------:R-:W3:Y:S01]  /*3390*/  MUFU.EX2 R88, R91 ;  /* 0x0000005b00587308 */ /* 0x000ee20000000800 */
[----:B0-----:R-:W-:Y:S01]  /*33a0*/  FMUL.FTZ R79, R84, R89 ;  /* 0x00000059544f7220 */ /* 0x001fe20000410000 */
[----:B------:R-:W-:Y:S01]  /*33b0*/  FFMA.FTZ R84, R58, R93, R56 ;  /* 0x0000005d3a547223 */ /* 0x000fe20000010038 */
[----:B-1----:R-:W-:Y:S01]  /*33c0*/  FADD.FTZ R90, R77, -R62 ;  /* 0x8000003e4d5a7221 */ /* 0x002fe20000010000 */
[----:B------:R-:W-:-:S02]  /*33d0*/  FMUL.FTZ R93, R63, R20 ;  /* 0x000000143f5d7220 */ /* 0x000fc40000410000 */
[----:B------:R-:W-:Y:S01]  /*33e0*/  FMUL.FTZ R92, R84, -1.4426950216293334961 ;  /* 0xbfb8aa3b545c7820 */ /* 0x000fe20000410000 */
[----:B------:R-:W-:Y:S01]  /*33f0*/  FMUL.FTZ R90, R63, R90 ;  /* 0x0000005a3f5a7220 */ /* 0x000fe20000410000 */
[----:B--2---:R-:W-:Y:S02]  /*3400*/  FMUL.FTZ R78, R86, R87 ;  /* 0x00000057564e7220 */ /* 0x004fe40000410000 */
[----:B------:R0:W1:Y:S03]  /*3410*/  MUFU.EX2 R86, R92 ;  /* 0x0000005c00567308 */ /* 0x0000660000000800 */
[----:B------:R-:W-:Y:S01]  /*3420*/  F2FP.F16.F32.PACK_AB R78, R78, R79 ;  /* 0x0000004f4e4e723e */ /* 0x000fe200000000ff */
[----:B---3--:R-:W-:Y:S01]  /*3430*/  FADD.FTZ R89, R88, 1 ;  /* 0x3f80000058597421 */ /* 0x008fe20000010000 */
[----:B0-----:R-:W-:-:S03]  /*3440*/  FADD.FTZ R92, R75, -R62 ;  /* 0x8000003e4b5c7221 */ /* 0x001fc60000010000 */
[----:B------:R-:W0:Y:S01]  /*3450*/  MUFU.RCP R88, R89 ;  /* 0x0000005900587308 */ /* 0x000e220000001000 */
[----:B------:R-:W-:Y:S01]  /*3460*/  FMUL.FTZ R75, R63, R92 ;  /* 0x0000005c3f4b7220 */ /* 0x000fe20000410000 */
[----:B-1----:R-:W-:Y:S01]  /*3470*/  FADD.FTZ R87, R86, 1 ;  /* 0x3f80000056577421 */ /* 0x002fe20000010000 */
[----:B------:R-:W-:-:S05]  /*3480*/  FFMA.FTZ R86, R66, R90, R65 ;  /* 0x0000005a42567223 */ /* 0x000fca0000010041 */
[----:B------:R-:W1:Y:S01]  /*3490*/  MUFU.RCP R87, R87 ;  /* 0x0000005700577308 */ /* 0x000e620000001000 */
[----:B0-----:R-:W-:Y:S01]  /*34a0*/  FMUL.FTZ R77, R85, R88 ;  /* 0x00000058554d7220 */ /* 0x001fe20000410000 */
[----:B------:R-:W-:Y:S01]  /*34b0*/  FMUL.FTZ R88, R86, -1.4426950216293334961 ;  /* 0xbfb8aa3b56587820 */ /* 0x000fe20000410000 */
[----:B------:R-:W-:-:S04]  /*34c0*/  FFMA.FTZ R85, R59, R76, R57 ;  /* 0x0000004c3b557223 */ /* 0x000fc80000010039 */
[----:B------:R-:W-:Y:S01]  /*34d0*/  FMUL.FTZ R90, R85, -1.4426950216293334961 ;  /* 0xbfb8aa3b555a7820 */ /* 0x000fe20000410000 */
[----:B------:R-:W0:Y:S01]  /*34e0*/  MUFU.EX2 R88, R88 ;  /* 0x0000005800587308 */ /* 0x000e220000000800 */
[----:B-1----:R-:W-:-:S07]  /*34f0*/  FMUL.FTZ R76, R84, R87 ;  /* 0x00000057544c7220 */ /* 0x002fce0000410000 */
[----:B------:R-:W1:Y:S01]  /*3500*/  MUFU.EX2 R84, R90 ;  /* 0x0000005a00547308 */ /* 0x000e620000000800 */
[----:B------:R-:W-:Y:S01]  /*3510*/  F2FP.F16.F32.PACK_AB R76, R76, R77 ;  /* 0x0000004d4c4c723e */ /* 0x000fe200000000ff */
[----:B0-----:R-:W-:-:S06]  /*3520*/  FADD.FTZ R89, R88, 1 ;  /* 0x3f80000058597421 */ /* 0x001fcc0000010000 */
[----:B------:R-:W0:Y:S01]  /*3530*/  MUFU.RCP R87, R89 ;  /* 0x0000005900577308 */ /* 0x000e220000001000 */
[----:B-1----:R-:W-:Y:S01]  /*3540*/  FADD.FTZ R91, R84, 1 ;  /* 0x3f800000545b7421 */ /* 0x002fe20000010000 */
[----:B------:R-:W-:-:S06]  /*3550*/  FFMA.FTZ R84, R64, R75, R0 ;  /* 0x0000004b40547223 */ /* 0x000fcc0000010000 */
[----:B------:R-:W1:Y:S01]  /*3560*/  MUFU.RCP R88, R91 ;  /* 0x0000005b00587308 */ /* 0x000e620000001000 */
[----:B0-----:R-:W-:Y:S01]  /*3570*/  FMUL.FTZ R75, R86, R87 ;  /* 0x00000057564b7220 */ /* 0x001fe20000410000 */
[----:B------:R-:W-:Y:S01]  /*3580*/  FMUL.FTZ R87, R84, -1.4426950216293334961 ;  /* 0xbfb8aa3b54577820 */ /* 0x000fe20000410000 */
[----:B------:R-:W-:-:S04]  /*3590*/  FADD.FTZ R86, R17, -R62 ;  /* 0x8000003e11567221 */ /* 0x000fc80000010000 */
[----:B------:R-:W-:Y:S01]  /*35a0*/  FMUL.FTZ R17, R63, R86 ;  /* 0x000000563f117220 */ /* 0x000fe20000410000 */
[----:B------:R-:W0:Y:S03]  /*35b0*/  MUFU.EX2 R87, R87 ;  /* 0x0000005700577308 */ /* 0x000e260000000800 */
[----:B------:R-:W-:Y:S01]  /*35c0*/  FFMA.FTZ R86, R58, R17, R56 ;  /* 0x000000113a567223 */ /* 0x000fe20000010038 */
[----:B-1----:R-:W-:-:S03]  /*35d0*/  FMUL.FTZ R17, R85, R88 ;  /* 0x0000005855117220 */ /* 0x002fc60000410000 */
[----:B------:R-:W-:Y:S02]  /*35e0*/  FMUL.FTZ R88, R86, -1.4426950216293334961 ;  /* 0xbfb8aa3b56587820 */ /* 0x000fe40000410000 */
[----:B------:R-:W-:Y:S02]  /*35f0*/  F2FP.F16.F32.PACK_AB R17, R17, R75 ;  /* 0x0000004b1111723e */ /* 0x000fe400000000ff */
[----:B------:R-:W1:Y:S01]  /*3600*/  MUFU.EX2 R85, R88 ;  /* 0x0000005800557308 */ /* 0x000e620000000800 */
[----:B0-----:R-:W-:-:S07]  /*3610*/  FADD.FTZ R89, R87, 1 ;  /* 0x3f80000057597421 */ /* 0x001fce0000010000 */
[----:B------:R-:W0:Y:S01]  /*3620*/  MUFU.RCP R89, R89 ;  /* 0x0000005900597308 */ /* 0x000e220000001000 */
[----:B-1----:R-:W-:Y:S01]  /*3630*/  FADD.FTZ R90, R85, 1 ;  /* 0x3f800000555a7421 */ /* 0x002fe20000010000 */
[----:B------:R-:W-:-:S06]  /*3640*/  FFMA.FTZ R85, R66, R18, R65 ;  /* 0x0000001242557223 */ /* 0x000fcc0000010041 */
[----:B------:R1:W2:Y:S01]  /*3650*/  MUFU.RCP R87, R90 ;  /* 0x0000005a00577308 */ /* 0x0002a20000001000 */
[----:B------:R-:W-:Y:S01]  /*3660*/  FMUL.FTZ R91, R85, -1.4426950216293334961 ;  /* 0xbfb8aa3b555b7820 */ /* 0x000fe20000410000 */
[----:B0-----:R-:W-:Y:S01]  /*3670*/  FMUL.FTZ R18, R84, R89 ;  /* 0x0000005954127220 */ /* 0x001fe20000410000 */
[----:B------:R-:W-:-:S05]  /*3680*/  FADD.FTZ R84, R19, -R62 ;  /* 0x8000003e13547221 */ /* 0x000fca0000010000 */
[----:B------:R-:W0:Y:S01]  /*3690*/  MUFU.EX2 R88, R91 ;  /* 0x0000005b00587308 */ /* 0x000e220000000800 */
[----:B-1----:R-:W-:Y:S01]  /*36a0*/  FADD.FTZ R90, R21, -R62 ;  /* 0x8000003e155a7221 */ /* 0x002fe20000010000 */
[----:B------:R-:W-:-:S04]  /*36b0*/  FMUL.FTZ R84, R63, R84 ;  /* 0x000000543f547220 */ /* 0x000fc80000410000 */
[----:B------:R-:W-:Y:S01]  /*36c0*/  FFMA.FTZ R84, R59, R84, R57 ;  /* 0x000000543b547223 */ /* 0x000fe20000010039 */
[----:B--2---:R-:W-:-:S03]  /*36d0*/  FMUL.FTZ R19, R86, R87 ;  /* 0x0000005756137220 */ /* 0x004fc60000410000 */
[----:B------:R-:W-:Y:S02]  /*36e0*/  FMUL.FTZ R92, R84, -1.4426950216293334961 ;  /* 0xbfb8aa3b545c7820 */ /* 0x000fe40000410000 */
[----:B------:R-:W-:Y:S02]  /*36f0*/  F2FP.F16.F32.PACK_AB R18, R19, R18 ;  /* 0x000000121312723e */ /* 0x000fe400000000ff */
[----:B------:R-:W1:Y:S01]  /*3700*/  MUFU.EX2 R86, R92 ;  /* 0x0000005c00567308 */ /* 0x000e620000000800 */
[----:B0-----:R-:W-:-:S07]  /*3710*/  FADD.FTZ R89, R88, 1 ;  /* 0x3f80000058597421 */ /* 0x001fce0000010000 */
[----:B------:R-:W0:Y:S01]  /*3720*/  MUFU.RCP R88, R89 ;  /* 0x0000005900587308 */ /* 0x000e220000001000 */
[----:B-1----:R-:W-:Y:S01]  /*3730*/  FADD.FTZ R87, R86, 1 ;  /* 0x3f80000056577421 */ /* 0x002fe20000010000 */
[----:B------:R-:W-:Y:S01]  /*3740*/  FFMA.FTZ R86, R64, R93, R0 ;  /* 0x0000005d40567223 */ /* 0x000fe20000010000 */
[----:B------:R-:W-:-:S05]  /*3750*/  FMUL.FTZ R93, R63, R36 ;  /* 0x000000243f5d7220 */ /* 0x000fca0000410000 */
[----:B------:R-:W1:Y:S01]  /*3760*/  MUFU.RCP R87, R87 ;  /* 0x0000005700577308 */ /* 0x000e620000001000 */
[----:B0-----:R-:W-:Y:S01]  /*3770*/  FMUL.FTZ R20, R85, R88 ;  /* 0x0000005855147220 */ /* 0x001fe20000410000 */
[----:B------:R-:W-:Y:S01]  /*3780*/  FMUL.FTZ R88, R86, -1.4426950216293334961 ;  /* 0xbfb8aa3b56587820 */ /* 0x000fe20000410000 */
[----:B------:R-:W-:-:S04]  /*3790*/  FMUL.FTZ R85, R63, R90 ;  /* 0x0000005a3f557220 */ /* 0x000fc80000410000 */
[----:B------:R-:W-:Y:S01]  /*37a0*/  FFMA.FTZ R85, R58, R85, R56 ;  /* 0x000000553a557223 */ /* 0x000fe20000010038 */
[----:B------:R-:W0:Y:S03]  /*37b0*/  MUFU.EX2 R88, R88 ;  /* 0x0000005800587308 */ /* 0x000e260000000800 */
[----:B------:R-:W-:Y:S01]  /*37c0*/  FMUL.FTZ R90, R85, -1.4426950216293334961 ;  /* 0xbfb8aa3b555a7820 */ /* 0x000fe20000410000 */
[----:B-1----:R-:W-:-:S04]  /*37d0*/  FMUL.FTZ R21, R84, R87 ;  /* 0x0000005754157220 */ /* 0x002fc80000410000 */
[----:B------:R-:W1:Y:S01]  /*37e0*/  MUFU.EX2 R84, R90 ;  /* 0x0000005a00547308 */ /* 0x000e620000000800 */
[----:B------:R-:W-:Y:S01]  /*37f0*/  F2FP.F16.F32.PACK_AB R20, R21, R20 ;  /* 0x000000141514723e */ /* 0x000fe200000000ff */
[----:B0-----:R-:W-:-:S06]  /*3800*/  FADD.FTZ R89, R88, 1 ;  /* 0x3f80000058597421 */ /* 0x001fcc0000010000 */
[----:B------:R-:W0:Y:S01]  /*3810*/  MUFU.RCP R87, R89 ;  /* 0x0000005900577308 */ /* 0x000e220000001000 */
[----:B-1----:R-:W-:Y:S01]  /*3820*/  FADD.FTZ R91, R84, 1 ;  /* 0x3f800000545b7421 */ /* 0x002fe20000010000 */
[----:B------:R-:W-:-:S06]  /*3830*/  FFMA.FTZ R84, R66, R22, R65 ;  /* 0x0000001642547223 */ /* 0x000fcc0000010041 */
[----:B------:R1:W2:Y:S01]  /*3840*/  MUFU.RCP R88, R91 ;  /* 0x0000005b00587308 */ /* 0x0002a20000001000 */
[----:B------:R-:W-:Y:S01]  /*3850*/  FMUL.FTZ R92, R84, -1.4426950216293334961 ;  /* 0xbfb8aa3b545c7820 */ /* 0x000fe20000410000 */
[----:B0-----:R-:W-:Y:S01]  /*3860*/  FMUL.FTZ R22, R86, R87 ;  /* 0x0000005756167220 */ /* 0x001fe20000410000 */
[----:B------:R-:W-:-:S05]  /*3870*/  FADD.FTZ R86, R23, -R62 ;  /* 0x8000003e17567221 */ /* 0x000fca0000010000 */
[----:B------:R0:W3:Y:S01]  /*3880*/  MUFU.EX2 R87, R92 ;  /* 0x0000005c00577308 */ /* 0x0000e20000000800 */
[C---:B-1----:R-:W-:Y:S01]  /*3890*/  FMUL.FTZ R91, R63.reuse, R24 ;  /* 0x000000183f5b7220 */ /* 0x042fe20000410000 */
[----:B------:R-:W-:-:S04]  /*38a0*/  FMUL.FTZ R86, R63, R86 ;  /* 0x000000563f567220 */ /* 0x000fc80000410000 */
[----:B------:R-:W-:Y:S01]  /*38b0*/  FFMA.FTZ R86, R59, R86, R57 ;  /* 0x000000563b567223 */ /* 0x000fe20000010039 */
[----:B--2---:R-:W-:Y:S01]  /*38c0*/  FMUL.FTZ R23, R85, R88 ;  /* 0x0000005855177220 */ /* 0x004fe20000410000 */
[----:B0-----:R-:W-:Y:S02]  /*38d0*/  FADD.FTZ R92, R25, -R62 ;  /* 0x8000003e195c7221 */ /* 0x001fe40000010000 */
[----:B------:R-:W-:Y:S02]  /*38e0*/  FMUL.FTZ R88, R86, -1.4426950216293334961 ;  /* 0xbfb8aa3b56587820 */ /* 0x000fe40000410000 */
[----:B------:R-:W-:Y:S01]  /*38f0*/  FMUL.FTZ R25, R63, R92 ;  /* 0x0000005c3f197220 */ /* 0x000fe20000410000 */
[----:B------:R-:W-:Y:S01]  /*3900*/  F2FP.F16.F32.PACK_AB R22, R23, R22 ;  /* 0x000000161716723e */ /* 0x000fe200000000ff */
[----:B------:R-:W0:Y:S01]  /*3910*/  MUFU.EX2 R85, R88 ;  /* 0x0000005800557308 */ /* 0x000e220000000800 */
[----:B---3--:R-:W-:-:S07]  /*3920*/  FADD.FTZ R87, R87, 1 ;  /* 0x3f80000057577421 */ /* 0x008fce0000010000 */
[----:B------:R-:W1:Y:S01]  /*3930*/  MUFU.RCP R87, R87 ;  /* 0x0000005700577308 */ /* 0x000e620000001000 */
[----:B0-----:R-:W-:Y:S01]  /*3940*/  FADD.FTZ R89, R85, 1 ;  /* 0x3f80000055597421 */ /* 0x001fe20000010000 */
[----:B------:R-:W-:-:S04]  /*3950*/  FFMA.FTZ R85, R64, R91, R0 ;  /* 0x0000005b40557223 */ /* 0x000fc80000010000 */
[----:B------:R-:W-:Y:S02]  /*3960*/  FMUL.FTZ R90, R85, -1.4426950216293334961 ;  /* 0xbfb8aa3b555a7820 */ /* 0x000fe40000410000 */
[----:B------:R-:W0:Y:S01]  /*3970*/  MUFU.RCP R89, R89 ;  /* 0x0000005900597308 */ /* 0x000e220000001000 */
[----:B-1----:R-:W-:Y:S01]  /*3980*/  FMUL.FTZ R24, R84, R87 ;  /* 0x0000005754187220 */ /* 0x002fe20000410000 */
[----:B------:R-:W-:-:S04]  /*3990*/  FFMA.FTZ R87, R58, R25, R56 ;  /* 0x000000193a577223 */ /* 0x000fc80000010038 */
[----:B------:R-:W-:Y:S02]  /*39a0*/  FMUL.FTZ R92, R87, -1.4426950216293334961 ;  /* 0xbfb8aa3b575c7820 */ /* 0x000fe40000410000 */
[----:B------:R-:W1:Y:S01]  /*39b0*/  MUFU.EX2 R84, R90 ;  /* 0x0000005a00547308 */ /* 0x000e620000000800 */
[----:B0-----:R-:W-:-:S07]  /*39c0*/  FMUL.FTZ R25, R86, R89 ;  /* 0x0000005956197220 */ /* 0x001fce0000410000 */
[----:B------:R-:W0:Y:S01]  /*39d0*/  MUFU.EX2 R86, R92 ;  /* 0x0000005c00567308 */ /* 0x000e220000000800 */
[----:B------:R-:W-:Y:S01]  /*39e0*/  F2FP.F16.F32.PACK_AB R24, R25, R24 ;  /* 0x000000181918723e */ /* 0x000fe200000000ff */
[----:B-1----:R-:W-:-:S06]  /*39f0*/  FADD.FTZ R91, R84, 1 ;  /* 0x3f800000545b7421 */ /* 0x002fcc0000010000 */
[----:B------:R-:W1:Y:S01]  /*3a00*/  MUFU.RCP R84, R91 ;  /* 0x0000005b00547308 */ /* 0x000e620000001000 */
[----:B0-----:R-:W-:Y:S01]  /*3a10*/  FADD.FTZ R88, R86, 1 ;  /* 0x3f80000056587421 */ /* 0x001fe20000010000 */
[----:B------:R-:W-:Y:S01]  /*3a20*/  FFMA.FTZ R86, R66, R26, R65 ;  /* 0x0000001a42567223 */ /* 0x000fe20000010041 */
[----:B------:R-:W-:-:S03]  /*3a30*/  FADD.FTZ R26, R27, -R62 ;  /* 0x8000003e1b1a7221 */ /* 0x000fc60000010000 */
[----:B------:R-:W-:Y:S02]  /*3a40*/  FMUL.FTZ R90, R86, -1.4426950216293334961 ;  /* 0xbfb8aa3b565a7820 */ /* 0x000fe40000410000 */
[----:B------:R-:W0:Y:S01]  /*3a50*/  MUFU.RCP R88, R88 ;  /* 0x0000005800587308 */ /* 0x000e220000001000 */
[----:B------:R-:W-:Y:S01]  /*3a60*/  FMUL.FTZ R26, R63, R26 ;  /* 0x0000001a3f1a7220 */ /* 0x000fe20000410000 */
[----:B-1----:R-:W-:-:S03]  /*3a70*/  FMUL.FTZ R84, R85, R84 ;  /* 0x0000005455547220 */ /* 0x002fc60000410000 */
[----:B------:R-:W-:-:S03]  /*3a80*/  FFMA.FTZ R26, R59, R26, R57 ;  /* 0x0000001a3b1a7223 */ /* 0x000fc60000010039 */
[----:B------:R-:W1:Y:S01]  /*3a90*/  MUFU.EX2 R27, R90 ;  /* 0x0000005a001b7308 */ /* 0x000e620000000800 */
[----:B------:R-:W-:Y:S01]  /*3aa0*/  FMUL.FTZ R91, R26, -1.4426950216293334961 ;  /* 0xbfb8aa3b1a5b7820 */ /* 0x000fe20000410000 */
[----:B0-----:R-:W-:-:S06]  /*3ab0*/  FMUL.FTZ R85, R87, R88 ;  /* 0x0000005857557220 */ /* 0x001fcc0000410000 */
[----:B------:R0:W2:Y:S01]  /*3ac0*/  MUFU.EX2 R87, R91 ;  /* 0x0000005b00577308 */ /* 0x0000a20000000800 */
[----:B------:R-:W-:Y:S01]  /*3ad0*/  F2FP.F16.F32.PACK_AB R84, R85, R84 ;  /* 0x000000545554723e */ /* 0x000fe200000000ff */
[----:B-1----:R-:W-:Y:S01]  /*3ae0*/  FADD.FTZ R89, R27, 1 ;  /* 0x3f8000001b597421 */ /* 0x002fe20000010000 */
[----:B------:R-:W-:Y:S01]  /*3af0*/  FMUL.FTZ R27, R63, R28 ;  /* 0x0000001c3f1b7220 */ /* 0x000fe20000410000 */
[----:B------:R-:W-:Y:S01]  /*3b00*/  FADD.FTZ R28, R29, -R62 ;  /* 0x8000003e1d1c7221 */ /* 0x000fe20000010000 */
[----:B------:R-:W-:Y:S02]  /*3b10*/  PRMT R21, R84, 0x7632, R21 ;  /* 0x0000763254157816 */ /* 0x000fe40000000015 */
[----:B------:R-:W-:Y:S01]  /*3b20*/  FFMA.FTZ R27, R64, R27, R0 ;  /* 0x0000001b401b7223 */ /* 0x000fe20000010000 */
[----:B------:R-:W1:Y:S01]  /*3b30*/  MUFU.RCP R89, R89 ;  /* 0x0000005900597308 */ /* 0x000e620000001000 */
[----:B0-----:R-:W-:Y:S02]  /*3b40*/  FMUL.FTZ R91, R63, R28 ;  /* 0x0000001c3f5b7220 */ /* 0x001fe40000410000 */
[----:B------:R-:W-:Y:S01]  /*3b50*/  FMUL.FTZ R90, R27, -1.4426950216293334961 ;  /* 0xbfb8aa3b1b5a7820 */ /* 0x000fe20000410000 */
[----:B--2---:R-:W-:Y:S01]  /*3b60*/  FADD.FTZ R92, R87, 1 ;  /* 0x3f800000575c7421 */ /* 0x004fe20000010000 */
[----:B------:R-:W-:-:S03]  /*3b70*/  FFMA.FTZ R28, R58, R91, R56 ;  /* 0x0000005b3a1c7223 */ /* 0x000fc60000010038 */
[----:B------:R0:W2:Y:S01]  /*3b80*/  MUFU.EX2 R29, R90 ;  /* 0x0000005a001d7308 */ /* 0x0000a20000000800 */
[----:B------:R-:W-:-:S07]  /*3b90*/  FMUL.FTZ R91, R28, -1.4426950216293334961 ;  /* 0xbfb8aa3b1c5b7820 */ /* 0x000fce0000410000 */
[----:B------:R3:W4:Y:S01]  /*3ba0*/  MUFU.RCP R87, R92 ;  /* 0x0000005c00577308 */ /* 0x0007220000001000 */
[----:B-1----:R-:W-:Y:S01]  /*3bb0*/  FMUL.FTZ R86, R86, R89 ;  /* 0x0000005956567220 */ /* 0x002fe20000410000 */
[----:B0-----:R-:W-:-:S04]  /*3bc0*/  FADD.FTZ R90, R31, -R62 ;  /* 0x8000003e1f5a7221 */ /* 0x001fc80000010000 */
[----:B------:R-:W-:Y:S02]  /*3bd0*/  FMUL.FTZ R90, R63, R90 ;  /* 0x0000005a3f5a7220 */ /* 0x000fe40000410000 */
[----:B------:R-:W0:Y:S01]  /*3be0*/  MUFU.EX2 R88, R91 ;  /* 0x0000005b00587308 */ /* 0x000e220000000800 */
[----:B--2---:R-:W-:Y:S01]  /*3bf0*/  FADD.FTZ R89, R29, 1 ;  /* 0x3f8000001d597421 */ /* 0x004fe20000010000 */
[----:B---3--:R-:W-:-:S04]  /*3c00*/  FADD.FTZ R92, R33, -R62 ;  /* 0x8000003e215c7221 */ /* 0x008fc80000010000 */
[----:B------:R-:W-:Y:S01]  /*3c10*/  FMUL.FTZ R33, R63, R92 ;  /* 0x0000005c3f217220 */ /* 0x000fe20000410000 */
[----:B----4-:R-:W-:Y:S02]  /*3c20*/  FMUL.FTZ R87, R26, R87 ;  /* 0x000000571a577220 */ /* 0x010fe40000410000 */
[----:B------:R1:W2:Y:S03]  /*3c30*/  MUFU.RCP R26, R89 ;  /* 0x00000059001a7308 */ /* 0x0002a60000001000 */
[----:B------:R-:W-:Y:S01]  /*3c40*/  F2FP.F16.F32.PACK_AB R86, R87, R86 ;  /* 0x000000565756723e */ /* 0x000fe200000000ff */
[----:B0-----:R-:W-:Y:S01]  /*3c50*/  FADD.FTZ R29, R88, 1 ;  /* 0x3f800000581d7421 */ /* 0x001fe20000010000 */
[----:B------:R-:W-:Y:S01]  /*3c60*/  FFMA.FTZ R88, R66, R30, R65 ;  /* 0x0000001e42587223 */ /* 0x000fe20000010041 */
[----:B-1----:R-:W-:-:S04]  /*3c70*/  FFMA.FTZ R89, R59, R90, R57 ;  /* 0x0000005a3b597223 */ /* 0x002fc80000010039 */
[----:B------:R-:W0:Y:S01]  /*3c80*/  MUFU.RCP R29, R29 ;  /* 0x0000001d001d7308 */ /* 0x000e220000001000 */
[----:B------:R-:W-:Y:S01]  /*3c90*/  FMUL.FTZ R90, R89, -1.4426950216293334961 ;  /* 0xbfb8aa3b595a7820 */ /* 0x000fe20000410000 */
[----:B--2---:R-:W-:Y:S01]  /*3ca0*/  FMUL.FTZ R30, R27, R26 ;  /* 0x0000001a1b1e7220 */ /* 0x004fe20000410000 */
[----:B------:R-:W-:-:S06]  /*3cb0*/  FMUL.FTZ R26, R88, -1.4426950216293334961 ;  /* 0xbfb8aa3b581a7820 */ /* 0x000fcc0000410000 */
[----:B------:R-:W1:Y:S01]  /*3cc0*/  MUFU.EX2 R26, R26 ;  /* 0x0000001a001a7308 */ /* 0x000e620000000800 */
[----:B0-----:R-:W-:Y:S01]  /*3cd0*/  FMUL.FTZ R31, R28, R29 ;  /* 0x0000001d1c1f7220 */ /* 0x001fe20000410000 */
[----:B------:R-:W-:-:S06]  /*3ce0*/  FMUL.FTZ R29, R63, R32 ;  /* 0x000000203f1d7220 */ /* 0x000fcc0000410000 */
[----:B------:R-:W0:Y:S01]  /*3cf0*/  MUFU.EX2 R28, R90 ;  /* 0x0000005a001c7308 */ /* 0x000e220000000800 */
[----:B------:R-:W-:Y:S01]  /*3d00*/  F2FP.F16.F32.PACK_AB R30, R31, R30 ;  /* 0x0000001e1f1e723e */ /* 0x000fe200000000ff */
[----:B-1----:R-:W-:Y:S01]  /*3d10*/  FADD.FTZ R27, R26, 1 ;  /* 0x3f8000001a1b7421 */ /* 0x002fe20000010000 */
[----:B------:R-:W-:-:S04]  /*3d20*/  FFMA.FTZ R26, R64, R29, R0 ;  /* 0x0000001d401a7223 */ /* 0x000fc80000010000 */
[----:B------:R-:W-:Y:S01]  /*3d30*/  FMUL.FTZ R91, R26, -1.4426950216293334961 ;  /* 0xbfb8aa3b1a5b7820 */ /* 0x000fe20000410000 */
[----:B------:R-:W1:Y:S01]  /*3d40*/  MUFU.RCP R27, R27 ;  /* 0x0000001b001b7308 */ /* 0x000e620000001000 */
[----:B0-----:R-:W-:-:S07]  /*3d50*/  FADD.FTZ R32, R28, 1 ;  /* 0x3f8000001c207421 */ /* 0x001fce0000010000 */
[----:B------:R-:W0:Y:S08]  /*3d60*/  MUFU.RCP R28, R32 ;  /* 0x00000020001c7308 */ /* 0x000e300000001000 */
[----:B------:R-:W2:Y:S01]  /*3d70*/  MUFU.EX2 R29, R91 ;  /* 0x0000005b001d7308 */ /* 0x000ea20000000800 */
[----:B-1----:R-:W-:Y:S01]  /*3d80*/  FMUL.FTZ R88, R88, R27 ;  /* 0x0000001b58587220 */ /* 0x002fe20000410000 */
[----:B------:R-:W-:-:S04]  /*3d90*/  FFMA.FTZ R27, R58, R33, R56 ;  /* 0x000000213a1b7223 */ /* 0x000fc80000010038 */
[----:B------:R-:W-:Y:S01]  /*3da0*/  FMUL.FTZ R90, R27, -1.4426950216293334961 ;  /* 0xbfb8aa3b1b5a7820 */ /* 0x000fe20000410000 */
[----:B0-----:R-:W-:-:S03]  /*3db0*/  FMUL.FTZ R89, R89, R28 ;  /* 0x0000001c59597220 */ /* 0x001fc60000410000 */
[----:B------:R-:W0:Y:S02]  /*3dc0*/  MUFU.EX2 R28, R90 ;  /* 0x0000005a001c7308 */ /* 0x000e240000000800 */
[----:B------:R-:W-:Y:S01]  /*3dd0*/  F2FP.F16.F32.PACK_AB R88, R89, R88 ;  /* 0x000000585958723e */ /* 0x000fe200000000ff */
[----:B--2---:R-:W-:-:S05]  /*3de0*/  FADD.FTZ R33, R29, 1 ;  /* 0x3f8000001d217421 */ /* 0x004fca0000010000 */
[----:B------:R-:W1:Y:S01]  /*3df0*/  MUFU.RCP R29, R33 ;  /* 0x00000021001d7308 */ /* 0x000e620000001000 */
[----:B0-----:R-:W-:Y:S01]  /*3e00*/  FADD.FTZ R32, R28, 1 ;  /* 0x3f8000001c207421 */ /* 0x001fe20000010000 */
[----:B------:R-:W-:-:S06]  /*3e10*/  FFMA.FTZ R28, R66, R34, R65 ;  /* 0x00000022421c7223 */ /* 0x000fcc0000010041 */
[----:B------:R-:W0:Y:S01]  /*3e20*/  MUFU.RCP R32, R32 ;  /* 0x0000002000207308 */ /* 0x000e220000001000 */
[----:B-1----:R-:W-:Y:S01]  /*3e30*/  FMUL.FTZ R34, R26, R29 ;  /* 0x0000001d1a227220 */ /* 0x002fe20000410000 */
[----:B------:R-:W-:Y:S01]  /*3e40*/  FMUL.FTZ R29, R28, -1.4426950216293334961 ;  /* 0xbfb8aa3b1c1d7820 */ /* 0x000fe20000410000 */
[----:B------:R-:W-:-:S04]  /*3e50*/  FADD.FTZ R26, R35, -R62 ;  /* 0x8000003e231a7221 */ /* 0x000fc80000010000 */
[----:B------:R-:W-:Y:S01]  /*3e60*/  FMUL.FTZ R26, R63, R26 ;  /* 0x0000001a3f1a7220 */ /* 0x000fe20000410000 */
[----:B------:R-:W1:Y:S03]  /*3e70*/  MUFU.EX2 R29, R29 ;  /* 0x0000001d001d7308 */ /* 0x000e660000000800 */
[----:B------:R-:W-:Y:S01]  /*3e80*/  FFMA.FTZ R26, R59, R26, R57 ;  /* 0x0000001a3b1a7223 */ /* 0x000fe20000010039 */
[----:B0-----:R-:W-:-:S03]  /*3e90*/  FMUL.FTZ R35, R27, R32 ;  /* 0x000000201b237220 */ /* 0x001fc60000410000 */
[----:B------:R-:W-:-:S04]  /*3ea0*/  FMUL.FTZ R90, R26, -1.4426950216293334961 ;  /* 0xbfb8aa3b1a5a7820 */ /* 0x000fc80000410000 */
[----:B------:R-:W0:Y:S01]  /*3eb0*/  MUFU.EX2 R27, R90 ;  /* 0x0000005a001b7308 */ /* 0x000e220000000800 */
[----:B------:R-:W-:Y:S01]  /*3ec0*/  F2FP.F16.F32.PACK_AB R34, R35, R34 ;  /* 0x000000222322723e */ /* 0x000fe200000000ff */
[----:B-1----:R-:W-:-:S06]  /*3ed0*/  FADD.FTZ R33, R29, 1 ;  /* 0x3f8000001d217421 */ /* 0x002fcc0000010000 */
[----:B------:R-:W1:Y:S01]  /*3ee0*/  MUFU.RCP R33, R33 ;  /* 0x0000002100217308 */ /* 0x000e620000001000 */
[----:B0-----:R-:W-:Y:S01]  /*3ef0*/  FADD.FTZ R91, R27, 1 ;  /* 0x3f8000001b5b7421 */ /* 0x001fe20000010000 */
[----:B------:R-:W-:Y:S01]  /*3f00*/  FFMA.FTZ R27, R64, R93, R0 ;  /* 0x0000005d401b7223 */ /* 0x000fe20000010000 */
[----:B------:R-:W-:-:S05]  /*3f10*/  FMUL.FTZ R93, R63, R40 ;  /* 0x000000283f5d7220 */ /* 0x000fca0000410000 */
[----:B------:R-:W0:Y:S01]  /*3f20*/  MUFU.RCP R29, R91 ;  /* 0x0000005b001d7308 */ /* 0x000e220000001000 */
[----:B------:R-:W-:Y:S01]  /*3f30*/  FMUL.FTZ R92, R27, -1.4426950216293334961 ;  /* 0xbfb8aa3b1b5c7820 */ /* 0x000fe20000410000 */
[----:B-1----:R-:W-:-:S06]  /*3f40*/  FMUL.FTZ R36, R28, R33 ;  /* 0x000000211c247220 */ /* 0x002fcc0000410000 */
[----:B------:R1:W2:Y:S01]  /*3f50*/  MUFU.EX2 R32, R92 ;  /* 0x0000005c00207308 */ /* 0x0002a20000000800 */
[----:B------:R-:W-:-:S04]  /*3f60*/  FADD.FTZ R28, R37, -R62 ;  /* 0x8000003e251c7221 */ /* 0x000fc80000010000 */
[----:B------:R-:W-:-:S04]  /*3f70*/  FMUL.FTZ R37, R63, R28 ;  /* 0x0000001c3f257220 */ /* 0x000fc80000410000 */
[----:B------:R-:W-:Y:S01]  /*3f80*/  FFMA.FTZ R28, R58, R37, R56 ;  /* 0x000000253a1c7223 */ /* 0x000fe20000010038 */
[----:B0-----:R-:W-:Y:S01]  /*3f90*/  FMUL.FTZ R37, R26, R29 ;  /* 0x0000001d1a257220 */ /* 0x001fe20000410000 */
[----:B-1----:R-:W-:Y:S02]  /*3fa0*/  FADD.FTZ R92, R39, -R62 ;  /* 0x8000003e275c7221 */ /* 0x002fe40000010000 */
[----:B------:R-:W-:Y:S02]  /*3fb0*/  FMUL.FTZ R90, R28, -1.4426950216293334961 ;  /* 0xbfb8aa3b1c5a7820 */ /* 0x000fe40000410000 */
[----:B------:R-:W-:Y:S01]  /*3fc0*/  FMUL.FTZ R92, R63, R92 ;  /* 0x0000005c3f5c7220 */ /* 0x000fe20000410000 */
[----:B------:R-:W-:Y:S01]  /*3fd0*/  F2FP.F16.F32.PACK_AB R36, R37, R36 ;  /* 0x000000242524723e */ /* 0x000fe200000000ff */
[----:B------:R0:W1:Y:S01]  /*3fe0*/  MUFU.EX2 R26, R90 ;  /* 0x0000005a001a7308 */ /* 0x0000620000000800 */
[----:B--2---:R-:W-:-:S07]  /*3ff0*/  FADD.FTZ R33, R32, 1 ;  /* 0x3f80000020217421 */ /* 0x004fce0000010000 */
[----:B------:R-:W2:Y:S01]  /*4000*/  MUFU.RCP R32, R33 ;  /* 0x0000002100207308 */ /* 0x000ea20000001000 */
[----:B0-----:R-:W-:Y:S01]  /*4010*/  FFMA.FTZ R90, R64, R93, R0 ;  /* 0x0000005d405a7223 */ /* 0x001fe20000010000 */
[----:B-1----:R-:W-:Y:S01]  /*4020*/  FADD.FTZ R29, R26, 1 ;  /* 0x3f8000001a1d7421 */ /* 0x002fe20000010000 */
[----:B------:R-:W-:-:S05]  /*4030*/  FFMA.FTZ R26, R66, R38, R65 ;  /* 0x00000026421a7223 */ /* 0x000fca0000010041 */
[----:B------:R-:W0:Y:S01]  /*4040*/  MUFU.RCP R29, R29 ;  /* 0x0000001d001d7308 */ /* 0x000e220000001000 */
[----:B--2---:R-:W-:Y:S01]  /*4050*/  FMUL.FTZ R38, R27, R32 ;  /* 0x000000201b267220 */ /* 0x004fe20000410000 */
[----:B------:R-:W-:Y:S01]  /*4060*/  FMUL.FTZ R32, R26, -1.4426950216293334961 ;  /* 0xbfb8aa3b1a207820 */ /* 0x000fe20000410000 */
[----:B------:R-:W-:-:S04]  /*4070*/  FFMA.FTZ R27, R59, R92, R57 ;  /* 0x0000005c3b1b7223 */ /* 0x000fc80000010039 */
[----:B------:R-:W-:Y:S01]  /*4080*/  FMUL.FTZ R91, R27, -1.4426950216293334961 ;  /* 0xbfb8aa3b1b5b7820 */ /* 0x000fe20000410000 */
[----:B------:R-:W1:Y:S01]  /*4090*/  MUFU.EX2 R32, R32 ;  /* 0x0000002000207308 */ /* 0x000e620000000800 */
[----:B0-----:R-:W-:-:S07]  /*40a0*/  FMUL.FTZ R39, R28, R29 ;  /* 0x0000001d1c277220 */ /* 0x001fce0000410000 */
[----:B------:R0:W2:Y:S01]  /*40b0*/  MUFU.EX2 R28, R91 ;  /* 0x0000005b001c7308 */ /* 0x0000a20000000800 */
[----:B------:R-:W-:Y:S01]  /*40c0*/  F2FP.F16.F32.PACK_AB R38, R39, R38 ;  /* 0x000000262726723e */ /* 0x000fe200000000ff */
[----:B-1----:R-:W-:Y:S01]  /*40d0*/  FADD.FTZ R33, R32, 1 ;  /* 0x3f80000020217421 */ /* 0x002fe20000010000 */
[----:B------:R-:W-:-:S05]  /*40e0*/  FADD.FTZ R32, R41, -R62 ;  /* 0x8000003e29207221 */ /* 0x000fca0000010000 */
[----:B------:R-:W1:Y:S01]  /*40f0*/  MUFU.RCP R29, R33 ;  /* 0x00000021001d7308 */ /* 0x000e620000001000 */
[----:B0-----:R-:W-:-:S04]  /*4100*/  FMUL.FTZ R91, R63, R32 ;  /* 0x000000203f5b7220 */ /* 0x001fc80000410000 */
[----:B------:R-:W-:Y:S01]  /*4110*/  FFMA.FTZ R91, R58, R91, R56 ;  /* 0x0000005b3a5b7223 */ /* 0x000fe20000010038 */
[----:B--2---:R-:W-:-:S04]  /*4120*/  FADD.FTZ R92, R28, 1 ;  /* 0x3f8000001c5c7421 */ /* 0x004fc80000010000 */
[----:B------:R0:W2:Y:S01]  /*4130*/  MUFU.RCP R28, R92 ;  /* 0x0000005c001c7308 */ /* 0x0000a20000001000 */
[----:B-1----:R-:W-:Y:S01]  /*4140*/  FMUL.FTZ R40, R26, R29 ;  /* 0x0000001d1a287220 */ /* 0x002fe20000410000 */
[----:B------:R-:W-:Y:S01]  /*4150*/  FMUL.FTZ R26, R90, -1.4426950216293334961 ;  /* 0xbfb8aa3b5a1a7820 */ /* 0x000fe20000410000 */
[----:B0-----:R-:W-:Y:S01]  /*4160*/  FFMA.FTZ R92, R66, R42, R65 ;  /* 0x0000002a425c7223 */ /* 0x001fe20000010041 */
[--C-:B------:R-:W-:Y:S01]  /*4170*/  FADD.FTZ R42, R43, -R62.reuse ;  /* 0x8000003e2b2a7221 */ /* 0x100fe20000010000 */
[C---:B------:R-:W-:Y:S01]  /*4180*/  FMUL.FTZ R43, R63.reuse, R44 ;  /* 0x0000002c3f2b7220 */ /* 0x040fe20000410000 */
[----:B------:R-:W-:Y:S01]  /*4190*/  FADD.FTZ R44, R52, -R62 ;  /* 0x8000003e342c7221 */ /* 0x000fe20000010000 */
[----:B------:R-:W-:Y:S01]  /*41a0*/  FMUL.FTZ R33, R92, -1.4426950216293334961 ;  /* 0xbfb8aa3b5c217820 */ /* 0x000fe20000410000 */
[----:B------:R-:W0:Y:S01]  /*41b0*/  MUFU.EX2 R26, R26 ;  /* 0x0000001a001a7308 */ /* 0x000e220000000800 */
[----:B------:R-:W-:Y:S01]  /*41c0*/  FMUL.FTZ R42, R63, R42 ;  /* 0x0000002a3f2a7220 */ /* 0x000fe20000410000 */
[----:B------:R-:W-:Y:S01]  /*41d0*/  FFMA.FTZ R94, R64, R43, R0 ;  /* 0x0000002b405e7223 */ /* 0x000fe20000010000 */
[----:B--2---:R-:W-:Y:S01]  /*41e0*/  FMUL.FTZ R41, R27, R28 ;  /* 0x0000001c1b297220 */ /* 0x004fe20000410000 */
[----:B------:R-:W-:Y:S01]  /*41f0*/  FMUL.FTZ R28, R91, -1.4426950216293334961 ;  /* 0xbfb8aa3b5b1c7820 */ /* 0x000fe20000410000 */
[----:B------:R-:W-:Y:S01]  /*4200*/  FFMA.FTZ R93, R59, R42, R57 ;  /* 0x0000002a3b5d7223 */ /* 0x000fe20000010039 */
[----:B------:R-:W-:Y:S01]  /*4210*/  FADD.FTZ R42, R45, -R62 ;  /* 0x8000003e2d2a7221 */ /* 0x000fe20000010000 */
[----:B------:R-:W-:Y:S01]  /*4220*/  FMUL.FTZ R43, R63, R48 ;  /* 0x000000303f2b7220 */ /* 0x000fe20000410000 */
[----:B------:R-:W-:-:S02]  /*4230*/  F2FP.F16.F32.PACK_AB R40, R41, R40 ;  /* 0x000000282928723e */ /* 0x000fc400000000ff */
[----:B------:R-:W1:Y:S01]  /*4240*/  MUFU.EX2 R28, R28 ;  /* 0x0000001c001c7308 */ /* 0x000e620000000800 */
[----:B------:R-:W-:Y:S01]  /*4250*/  FMUL.FTZ R95, R63, R42 ;  /* 0x0000002a3f5f7220 */ /* 0x000fe20000410000 */
[----:B------:R-:W-:Y:S01]  /*4260*/  FADD.FTZ R42, R47, -R62 ;  /* 0x8000003e2f2a7221 */ /* 0x000fe20000010000 */
[----:B------:R-:W-:Y:S01]  /*4270*/  FFMA.FTZ R110, R64, R43, R0 ;  /* 0x0000002b406e7223 */ /* 0x000fe20000010000 */
[C---:B------:R-:W-:Y:S01]  /*4280*/  FMUL.FTZ R43, R63.reuse, R70 ;  /* 0x000000463f2b7220 */ /* 0x040fe20000410000 */
[----:B------:R-:W-:Y:S01]  /*4290*/  FFMA.FTZ R95, R58, R95, R56 ;  /* 0x0000005f3a5f7223 */ /* 0x000fe20000010038 */
[----:B------:R-:W-:Y:S01]  /*42a0*/  FMUL.FTZ R42, R63, R42 ;  /* 0x0000002a3f2a7220 */ /* 0x000fe20000410000 */
[----:B0-----:R-:W-:-:S03]  /*42b0*/  FADD.FTZ R29, R26, 1 ;  /* 0x3f8000001a1d7421 */ /* 0x001fc60000010000 */
[----:B------:R-:W-:Y:S01]  /*42c0*/  FFMA.FTZ R109, R59, R42, R57 ;  /* 0x0000002a3b6d7223 */ /* 0x000fe20000010039 */
[----:B------:R0:W2:Y:S01]  /*42d0*/  MUFU.RCP R27, R29 ;  /* 0x0000001d001b7308 */ /* 0x0000a20000001000 */
[----:B------:R-:W-:-:S04]  /*42e0*/  FADD.FTZ R42, R49, -R62 ;  /* 0x8000003e312a7221 */ /* 0x000fc80000010000 */
[----:B------:R-:W-:Y:S01]  /*42f0*/  FMUL.FTZ R111, R63, R42 ;  /* 0x0000002a3f6f7220 */ /* 0x000fe20000410000 */
[----:B-1----:R-:W-:Y:S01]  /*4300*/  FADD.FTZ R32, R28, 1 ;  /* 0x3f8000001c207421 */ /* 0x002fe20000010000 */
[----:B------:R-:W-:Y:S01]  /*4310*/  FADD.FTZ R42, R51, -R62 ;  /* 0x8000003e332a7221 */ /* 0x000fe20000010000 */
[----:B0-----:R-:W-:Y:S02]  /*4320*/  FMUL.FTZ R29, R93, -1.4426950216293334961 ;  /* 0xbfb8aa3b5d1d7820 */ /* 0x001fe40000410000 */
[----:B------:R-:W0:Y:S01]  /*4330*/  MUFU.RCP R26, R32 ;  /* 0x00000020001a7308 */ /* 0x000e220000001000 */
[----:B------:R-:W-:Y:S01]  /*4340*/  FFMA.FTZ R111, R58, R111, R56 ;  /* 0x0000006f3a6f7223 */ /* 0x000fe20000010038 */
[----:B--2---:R-:W-:-:S06]  /*4350*/  FMUL.FTZ R90, R90, R27 ;  /* 0x0000001b5a5a7220 */ /* 0x004fcc0000410000 */
[----:B------:R1:W2:Y:S01]  /*4360*/  MUFU.EX2 R27, R33 ;  /* 0x00000021001b7308 */ /* 0x0002a20000000800 */
[----:B0-----:R-:W-:Y:S01]  /*4370*/  FMUL.FTZ R91, R91, R26 ;  /* 0x0000001a5b5b7220 */ /* 0x001fe20000410000 */
[----:B-1----:R-:W-:-:S06]  /*4380*/  FMUL.FTZ R33, R94, -1.4426950216293334961 ;  /* 0xbfb8aa3b5e217820 */ /* 0x002fcc0000410000 */
[----:B------:R0:W1:Y:S01]  /*4390*/  MUFU.EX2 R26, R29 ;  /* 0x0000001d001a7308 */ /* 0x0000620000000800 */
[----:B------:R-:W-:Y:S01]  /*43a0*/  F2FP.F16.F32.PACK_AB R90, R91, R90 ;  /* 0x0000005a5b5a723e */ /* 0x000fe200000000ff */
[----:B--2---:R-:W-:-:S03]  /*43b0*/  FADD.FTZ R28, R27, 1 ;  /* 0x3f8000001b1c7421 */ /* 0x004fc60000010000 */
[----:B------:R-:W-:Y:S01]  /*43c0*/  PRMT R23, R90, 0x7632, R23 ;  /* 0x000076325a177816 */ /* 0x000fe20000000017 */
[----:B0-----:R-:W-:Y:S02]  /*43d0*/  FMUL.FTZ R29, R95, -1.4426950216293334961 ;  /* 0xbfb8aa3b5f1d7820 */ /* 0x001fe40000410000 */
[----:B------:R-:W0:Y:S01]  /*43e0*/  MUFU.RCP R27, R28 ;  /* 0x0000001c001b7308 */ /* 0x000e220000001000 */
[----:B-1----:R-:W-:-:S07]  /*43f0*/  FADD.FTZ R32, R26, 1 ;  /* 0x3f8000001a207421 */ /* 0x002fce0000010000 */
[----:B------:R-:W1:Y:S01]  /*4400*/  MUFU.RCP R26, R32 ;  /* 0x00000020001a7308 */ /* 0x000e620000001000 */
[----:B0-----:R-:W-:-:S07]  /*4410*/  FMUL.FTZ R92, R92, R27 ;  /* 0x0000001b5c5c7220 */ /* 0x001fce0000410000 */
[----:B------:R0:W2:Y:S01]  /*4420*/  MUFU.EX2 R27, R33 ;  /* 0x00000021001b7308 */ /* 0x0000a20000000800 */
[----:B-1----:R-:W-:Y:S01]  /*4430*/  FMUL.FTZ R93, R93, R26 ;  /* 0x0000001a5d5d7220 */ /* 0x002fe20000410000 */
[----:B0-----:R-:W-:-:S06]  /*4440*/  FMUL.FTZ R33, R108, -1.4426950216293334961 ;  /* 0xbfb8aa3b6c217820 */ /* 0x001fcc0000410000 */
[----:B------:R0:W1:Y:S01]  /*4450*/  MUFU.EX2 R26, R29 ;  /* 0x0000001d001a7308 */ /* 0x0000620000000800 */
[----:B------:R-:W-:Y:S01]  /*4460*/  F2FP.F16.F32.PACK_AB R92, R93, R92 ;  /* 0x0000005c5d5c723e */ /* 0x000fe200000000ff */
[----:B--2---:R-:W-:Y:S01]  /*4470*/  FADD.FTZ R28, R27, 1 ;  /* 0x3f8000001b1c7421 */ /* 0x004fe20000010000 */
[----:B0-----:R-:W-:-:S05]  /*4480*/  FMUL.FTZ R29, R109, -1.4426950216293334961 ;  /* 0xbfb8aa3b6d1d7820 */ /* 0x001fca0000410000 */
[----:B------:R-:W0:Y:S01]  /*4490*/  MUFU.RCP R27, R28 ;  /* 0x0000001c001b7308 */ /* 0x000e220000001000 */
[----:B-1----:R-:W-:-:S07]  /*44a0*/  FADD.FTZ R32, R26, 1 ;  /* 0x3f8000001a207421 */ /* 0x002fce0000010000 */
[----:B------:R-:W1:Y:S01]  /*44b0*/  MUFU.RCP R26, R32 ;  /* 0x00000020001a7308 */ /* 0x000e620000001000 */
[----:B0-----:R-:W-:-:S07]  /*44c0*/  FMUL.FTZ R94, R94, R27 ;  /* 0x0000001b5e5e7220 */ /* 0x001fce0000410000 */
[----:B------:R-:W0:Y:S01]  /*44d0*/  MUFU.EX2 R27, R33 ;  /* 0x00000021001b7308 */ /* 0x000e220000000800 */
[----:B-1----:R-:W-:-:S07]  /*44e0*/  FMUL.FTZ R95, R95, R26 ;  /* 0x0000001a5f5f7220 */ /* 0x002fce0000410000 */
[----:B------:R-:W1:Y:S01]  /*44f0*/  MUFU.EX2 R26, R29 ;  /* 0x0000001d001a7308 */ /* 0x000e620000000800 */
[----:B------:R-:W-:Y:S01]  /*4500*/  F2FP.F16.F32.PACK_AB R94, R95, R94 ;  /* 0x0000005e5f5e723e */ /* 0x000fe200000000ff */
[----:B0-----:R-:W-:-:S06]  /*4510*/  FADD.FTZ R28, R27, 1 ;  /* 0x3f8000001b1c7421 */ /* 0x001fcc0000010000 */
[----:B------:R-:W0:Y:S01]  /*4520*/  MUFU.RCP R27, R28 ;  /* 0x0000001c001b7308 */ /* 0x000e220000001000 */
[----:B-1----:R-:W-:-:S07]  /*4530*/  FADD.FTZ R32, R26, 1 ;  /* 0x3f8000001a207421 */ /* 0x002fce0000010000 */
[----:B------:R-:W1:Y:S01]  /*4540*/  MUFU.RCP R26, R32 ;  /* 0x00000020001a7308 */ /* 0x000e620000001000 */
[----:B0-----:R-:W-:Y:S01]  /*4550*/  FMUL.FTZ R108, R108, R27 ;  /* 0x0000001b6c6c7220 */ /* 0x001fe20000410000 */
[----:B------:R-:W-:-:S06]  /*4560*/  FMUL.FTZ R27, R110, -1.4426950216293334961 ;  /* 0xbfb8aa3b6e1b7820 */ /* 0x000fcc0000410000 */
[----:B------:R-:W0:Y:S01]  /*4570*/  MUFU.EX2 R27, R27 ;  /* 0x0000001b001b7308 */ /* 0x000e220000000800 */
[----:B-1----:R-:W-:Y:S01]  /*4580*/  FMUL.FTZ R109, R109, R26 ;  /* 0x0000001a6d6d7220 */ /* 0x002fe20000410000 */
[----:B------:R-:W-:-:S04]  /*4590*/  FMUL.FTZ R26, R111, -1.4426950216293334961 ;  /* 0xbfb8aa3b6f1a7820 */ /* 0x000fc80000410000 */
[----:B------:R-:W-:Y:S02]  /*45a0*/  F2FP.F16.F32.PACK_AB R108, R109, R108 ;  /* 0x0000006c6d6c723e */ /* 0x000fe400000000ff */
[----:B------:R-:W1:Y:S01]  /*45b0*/  MUFU.EX2 R26, R26 ;  /* 0x0000001a001a7308 */ /* 0x000e620000000800 */
[----:B0-----:R-:W-:Y:S01]  /*45c0*/  FADD.FTZ R33, R27, 1 ;  /* 0x3f8000001b217421 */ /* 0x001fe20000010000 */
[C-C-:B------:R-:W-:Y:S01]  /*45d0*/  FFMA.FTZ R27, R66.reuse, R50, R65.reuse ;  /* 0x00000032421b7223 */ /* 0x140fe20000010041 */
[----:B------:R-:W-:Y:S01]  /*45e0*/  FFMA.FTZ R65, R66, R72, R65 ;  /* 0x0000004842417223 */ /* 0x000fe20000010041 */
[----:B------:R-:W-:-:S04]  /*45f0*/  LEA R50, P2, R16, UR14, 0x1 ;  /* 0x0000000e10327c11 */ /* 0x000fc8000f8408ff */
[----:B------:R-:W0:Y:S01]  /*4600*/  MUFU.RCP R29, R33 ;  /* 0x00000021001d7308 */ /* 0x000e220000001000 */
[----:B------:R-:W-:Y:S01]  /*4610*/  FMUL.FTZ R32, R27, -1.4426950216293334961 ;  /* 0xbfb8aa3b1b207820 */ /* 0x000fe20000410000 */
[----:B------:R-:W-:Y:S01]  /*4620*/  FMUL.FTZ R46, R65, -1.4426950216293334961 ;  /* 0xbfb8aa3b412e7820 */ /* 0x000fe20000410000 */
[----:B------:R-:W-:Y:S02]  /*4630*/  LEA.HI.X R51, R16, UR15, R114, 0x1, P2 ;  /* 0x0000000f10337c11 */ /* 0x000fe400090f0c72 */
[----:B------:R-:W-:Y:S01]  /*4640*/  PRMT R16, R67, 0x7632, R16 ;  /* 0x0000763243107816 */ /* 0x000fe20000000010 */
[----:B-1----:R-:W-:Y:S01]  /*4650*/  FADD.FTZ R28, R26, 1 ;  /* 0x3f8000001a1c7421 */ /* 0x002fe20000010000 */
[----:B------:R-:W-:Y:S01]  /*4660*/  FMUL.FTZ R26, R63, R42 ;  /* 0x0000002a3f1a7220 */ /* 0x000fe20000410000 */
[----:B------:R-:W-:Y:S03]  /*4670*/  MUFU.EX2 R46, R46 ;  /* 0x0000002e002e7308 */ /* 0x000fe60000000800 */
[----:B------:R-:W-:-:S04]  /*4680*/  FFMA.FTZ R26, R59, R26, R57 ;  /* 0x0000001a3b1a7223 */ /* 0x000fc80000010039 */
[----:B------:R-:W-:Y:S01]  /*4690*/  FMUL.FTZ R42, R26, -1.4426950216293334961 ;  /* 0xbfb8aa3b1a2a7820 */ /* 0x000fe20000410000 */
[----:B------:R-:W1:Y:S01]  /*46a0*/  MUFU.RCP R28, R28 ;  /* 0x0000001c001c7308 */ /* 0x000e620000001000 */
[----:B0-----:R-:W-:-:S07]  /*46b0*/  FMUL.FTZ R110, R110, R29 ;  /* 0x0000001d6e6e7220 */ /* 0x001fce0000410000 */
[----:B------:R0:W2:Y:S08]  /*46c0*/  MUFU.EX2 R29, R32 ;  /* 0x00000020001d7308 */ /* 0x0000b00000000800 */
[----:B------:R-:W3:Y:S01]  /*46d0*/  MUFU.EX2 R42, R42 ;  /* 0x0000002a002a7308 */ /* 0x000ee20000000800 */
[----:B-1----:R-:W-:Y:S01]  /*46e0*/  FMUL.FTZ R111, R111, R28 ;  /* 0x0000001c6f6f7220 */ /* 0x002fe20000410000 */
[----:B0-----:R-:W-:-:S04]  /*46f0*/  FADD.FTZ R32, R53, -R62 ;  /* 0x8000003e35207221 */ /* 0x001fc80000010000 */
[----:B------:R-:W-:Y:S01]  /*4700*/  F2FP.F16.F32.PACK_AB R110, R111, R110 ;  /* 0x0000006e6f6e723e */ /* 0x000fe200000000ff */
[----:B--2---:R-:W-:-:S04]  /*4710*/  FADD.FTZ R33, R29, 1 ;  /* 0x3f8000001d217421 */ /* 0x004fc80000010000 */
[----:B------:R-:W0:Y:S01]  /*4720*/  MUFU.RCP R28, R33 ;  /* 0x00000021001c7308 */ /* 0x000e220000001000 */
[----:B---3--:R-:W-:-:S07]  /*4730*/  FADD.FTZ R29, R42, 1 ;  /* 0x3f8000002a1d7421 */ /* 0x008fce0000010000 */
[----:B------:R-:W1:Y:S01]  /*4740*/  MUFU.RCP R29, R29 ;  /* 0x0000001d001d7308 */ /* 0x000e620000001000 */
[----:B0-----:R-:W-:Y:S01]  /*4750*/  FMUL.FTZ R52, R27, R28 ;  /* 0x0000001c1b347220 */ /* 0x001fe20000410000 */
[----:B------:R-:W-:-:S04]  /*4760*/  FMUL.FTZ R27, R63, R44 ;  /* 0x0000002c3f1b7220 */ /* 0x000fc80000410000 */
[C-C-:B------:R-:W-:Y:S01]  /*4770*/  FFMA.FTZ R28, R64.reuse, R27, R0.reuse ;  /* 0x0000001b401c7223 */ /* 0x140fe20000010000 */
[----:B------:R-:W-:Y:S01]  /*4780*/  FMUL.FTZ R27, R63, R32 ;  /* 0x000000203f1b7220 */ /* 0x000fe20000410000 */
[----:B------:R-:W-:Y:S02]  /*4790*/  FFMA.FTZ R0, R64, R43, R0 ;  /* 0x0000002b40007223 */ /* 0x000fe40000010000 */
[----:B------:R-:W-:Y:S01]  /*47a0*/  FMUL.FTZ R32, R28, -1.4426950216293334961 ;  /* 0xbfb8aa3b1c207820 */ /* 0x000fe20000410000 */
[----:B------:R-:W-:Y:S01]  /*47b0*/  FFMA.FTZ R27, R58, R27, R56 ;  /* 0x0000001b3a1b7223 */ /* 0x000fe20000010038 */
[----:B-1----:R-:W-:Y:S01]  /*47c0*/  FMUL.FTZ R53, R26, R29 ;  /* 0x0000001d1a357220 */ /* 0x002fe20000410000 */
[----:B------:R-:W-:Y:S02]  /*47d0*/  FMUL.FTZ R45, R0, -1.4426950216293334961 ;  /* 0xbfb8aa3b002d7820 */ /* 0x000fe40000410000 */
[----:B------:R-:W-:Y:S01]  /*47e0*/  FMUL.FTZ R33, R27, -1.4426950216293334961 ;  /* 0xbfb8aa3b1b217820 */ /* 0x000fe20000410000 */
[----:B------:R-:W0:Y:S01]  /*47f0*/  MUFU.EX2 R32, R32 ;  /* 0x0000002000207308 */ /* 0x000e220000000800 */
[----:B------:R-:W-:-:S07]  /*4800*/  F2FP.F16.F32.PACK_AB R52, R53, R52 ;  /* 0x000000343534723e */ /* 0x000fce00000000ff */
[----:B------:R-:W1:Y:S01]  /*4810*/  MUFU.EX2 R33, R33 ;  /* 0x0000002100217308 */ /* 0x000e620000000800 */
[----:B0-----:R-:W-:Y:S01]  /*4820*/  FADD.FTZ R29, R32, 1 ;  /* 0x3f800000201d7421 */ /* 0x001fe20000010000 */
[----:B------:R-:W-:-:S04]  /*4830*/  FADD.FTZ R32, R71, -R62 ;  /* 0x8000003e47207221 */ /* 0x000fc80000010000 */
[----:B------:R-:W-:Y:S02]  /*4840*/  FMUL.FTZ R43, R63, R32 ;  /* 0x000000203f2b7220 */ /* 0x000fe40000410000 */
[----:B------:R-:W0:Y:S01]  /*4850*/  MUFU.RCP R29, R29 ;  /* 0x0000001d001d7308 */ /* 0x000e220000001000 */
[----:B-1----:R-:W-:Y:S01]  /*4860*/  FADD.FTZ R42, R33, 1 ;  /* 0x3f800000212a7421 */ /* 0x002fe20000010000 */
[----:B------:R-:W-:-:S04]  /*4870*/  FFMA.FTZ R56, R58, R43, R56 ;  /* 0x0000002b3a387223 */ /* 0x000fc80000010038 */
[----:B------:R-:W-:Y:S02]  /*4880*/  FMUL.FTZ R47, R56, -1.4426950216293334961 ;  /* 0xbfb8aa3b382f7820 */ /* 0x000fe40000410000 */
[----:B------:R1:W2:Y:S08]  /*4890*/  MUFU.RCP R26, R42 ;  /* 0x0000002a001a7308 */ /* 0x0002b00000001000 */
[----:B------:R-:W3:Y:S01]  /*48a0*/  MUFU.EX2 R47, R47 ;  /* 0x0000002f002f7308 */ /* 0x000ee20000000800 */
[----:B0-----:R-:W-:Y:S01]  /*48b0*/  FMUL.FTZ R58, R28, R29 ;  /* 0x0000001d1c3a7220 */ /* 0x001fe20000410000 */
[--C-:B-1----:R-:W-:Y:S01]  /*48c0*/  FADD.FTZ R42, R55, -R62.reuse ;  /* 0x8000003e372a7221 */ /* 0x102fe20000010000 */
[----:B------:R-:W-:-:S04]  /*48d0*/  FADD.FTZ R62, R73, -R62 ;  /* 0x8000003e493e7221 */ /* 0x000fc80000010000 */
[----:B------:R-:W-:Y:S01]  /*48e0*/  FMUL.FTZ R62, R63, R62 ;  /* 0x0000003e3f3e7220 */ /* 0x000fe20000410000 */
[----:B--2---:R-:W-:Y:S01]  /*48f0*/  FMUL.FTZ R64, R27, R26 ;  /* 0x0000001a1b407220 */ /* 0x004fe20000410000 */
[----:B------:R-:W-:-:S04]  /*4900*/  LEA R26, P1, R2, UR14, 0x1 ;  /* 0x0000000e021a7c11 */ /* 0x000fc8000f8208ff */
[----:B------:R-:W-:Y:S02]  /*4910*/  LEA.HI.X R27, R2, UR15, R96, 0x1, P1 ;  /* 0x0000000f021b7c11 */ /* 0x000fe400088f0c60 */
[C---:B------:R-:W-:Y:S02]  /*4920*/  LEA R2, P1, R3.reuse, UR14, 0x1 ;  /* 0x0000000e03027c11 */ /* 0x040fe4000f8208ff */
[----:B------:R-:W-:Y:S01]  /*4930*/  F2FP.F16.F32.PACK_AB R58, R64, R58 ;  /* 0x0000003a403a723e */ /* 0x000fe200000000ff */
[----:B------:R-:W-:Y:S01]  /*4940*/  STG.E.U16 desc[UR12][R26.64], R60 ;  /* 0x0000003c1a007986 */ /* 0x000fe2000c10150c */
[----:B------:R-:W-:Y:S02]  /*4950*/  LEA.HI.X R3, R3, UR15, R97, 0x1, P1 ;  /* 0x0000000f03037c11 */ /* 0x000fe400088f0c61 */
[C---:B------:R-:W-:Y:S01]  /*4960*/  LEA R28, P1, R4.reuse, UR14, 0x1 ;  /* 0x0000000e041c7c11 */ /* 0x040fe2000f8208ff */
[----:B------:R-:W-:Y:S03]  /*4970*/  STG.E.U16 desc[UR12][R26.64+0x4], R67 ;  /* 0x000004431a007986 */ /* 0x000fe6000c10150c */
[----:B------:R-:W-:Y:S01]  /*4980*/  LEA.HI.X R29, R4, UR15, R98, 0x1, P1 ;  /* 0x0000000f041d7c11 */ /* 0x000fe200088f0c62 */
[----:B------:R0:W-:Y:S01]  /*4990*/  STG.E.U16 desc[UR12][R26.64+0x6], R16 ;  /* 0x000006101a007986 */ /* 0x0001e2000c10150c */
[----:B------:R-:W-:-:S04]  /*49a0*/  LEA R4, P1, R5, UR14, 0x1 ;  /* 0x0000000e05047c11 */ /* 0x000fc8000f8208ff */
[----:B------:R-:W-:Y:S02]  /*49b0*/  LEA.HI.X R5, R5, UR15, R99, 0x1, P1 ;  /* 0x0000000f05057c11 */ /* 0x000fe400088f0c63 */
[----:B------:R-:W-:-:S04]  /*49c0*/  LEA R32, P1, R6, UR14, 0x1 ;  /* 0x0000000e06207c11 */ /* 0x000fc8000f8208ff */
[----:B------:R-:W-:Y:S01]  /*49d0*/  LEA.HI.X R33, R6, UR15, R100, 0x1, P1 ;  /* 0x0000000f06217c11 */ /* 0x000fe200088f0c64 */
[----:B------:R-:W-:Y:S01]  /*49e0*/  FMUL.FTZ R6, R63, R42 ;  /* 0x0000002a3f067220 */ /* 0x000fe20000410000 */
[----:B------:R-:W-:Y:S01]  /*49f0*/  FMUL.FTZ R42, R54, -1.4426950216293334961 ;  /* 0xbfb8aa3b362a7820 */ /* 0x000fe20000410000 */
[----:B---3--:R-:W-:Y:S01]  /*4a00*/  FADD.FTZ R63, R47, 1 ;  /* 0x3f8000002f3f7421 */ /* 0x008fe20000010000 */
[----:B0-----:R-:W-:Y:S01]  /*4a10*/  PRMT R16, R17, 0x7632, R16 ;  /* 0x0000763211107816 */ /* 0x001fe20000000010 */
[C-C-:B------:R-:W-:Y:S01]  /*4a20*/  FFMA.FTZ R55, R59.reuse, R6, R57.reuse ;  /* 0x000000063b377223 */ /* 0x140fe20000010039 */
[----:B------:R-:W-:Y:S01]  /*4a30*/  FFMA.FTZ R57, R59, R62, R57 ;  /* 0x0000003e3b397223 */ /* 0x000fe20000010039 */
[----:B------:R-:W-:Y:S01]  /*4a40*/  LEA R6, P1, R7, UR14, 0x1 ;  /* 0x0000000e07067c11 */ /* 0x000fe2000f8208ff */
[----:B------:R-:W0:Y:S01]  /*4a50*/  MUFU.EX2 R42, R42 ;  /* 0x0000002a002a7308 */ /* 0x000e220000000800 */
[----:B------:R-:W-:Y:S01]  /*4a60*/  FMUL.FTZ R44, R55, -1.4426950216293334961 ;  /* 0xbfb8aa3b372c7820 */ /* 0x000fe20000410000 */
[----:B------:R-:W-:Y:S01]  /*4a70*/  FADD.FTZ R62, R46, 1 ;  /* 0x3f8000002e3e7421 */ /* 0x000fe20000010000 */
[----:B------:R-:W-:-:S05]  /*4a80*/  LEA.HI.X R7, R7, UR15, R101, 0x1, P1 ;  /* 0x0000000f07077c11 */ /* 0x000fca00088f0c65 */
[----:B------:R-:W1:Y:S08]  /*4a90*/  MUFU.EX2 R44, R44 ;  /* 0x0000002c002c7308 */ /* 0x000e700000000800 */
[----:B------:R-:W2:Y:S01]  /*4aa0*/  MUFU.RCP R63, R63 ;  /* 0x0000003f003f7308 */ /* 0x000ea20000001000 */
[----:B0-----:R-:W-:Y:S01]  /*4ab0*/  FADD.FTZ R43, R42, 1 ;  /* 0x3f8000002a2b7421 */ /* 0x001fe20000010000 */
[----:B------:R-:W-:-:S06]  /*4ac0*/  LEA R42, P1, R8, UR14, 0x1 ;  /* 0x0000000e082a7c11 */ /* 0x000fcc000f8208ff */
[----:B------:R-:W0:Y:S01]  /*4ad0*/  MUFU.RCP R43, R43 ;  /* 0x0000002b002b7308 */ /* 0x000e220000001000 */
[----:B-1----:R-:W-:-:S07]  /*4ae0*/  FADD.FTZ R48, R44, 1 ;  /* 0x3f8000002c307421 */ /* 0x002fce0000010000 */
[----:B------:R-:W1:Y:S01]  /*4af0*/  MUFU.EX2 R44, R45 ;  /* 0x0000002d002c7308 */ /* 0x000e620000000800 */
[----:B--2---:R-:W-:-:S07]  /*4b00*/  FMUL.FTZ R56, R56, R63 ;  /* 0x0000003f38387220 */ /* 0x004fce0000410000 */
[----:B------:R-:W2:Y:S01]  /*4b10*/  MUFU.RCP R48, R48 ;  /* 0x0000003000307308 */ /* 0x000ea20000001000 */
[----:B0-----:R-:W-:Y:S01]  /*4b20*/  FMUL.FTZ R54, R54, R43 ;  /* 0x0000002b36367220 */ /* 0x001fe20000410000 */
[----:B------:R-:W-:Y:S02]  /*4b30*/  LEA.HI.X R43, R8, UR15, R102, 0x1, P1 ;  /* 0x0000000f082b7c11 */ /* 0x000fe400088f0c66 */
[----:B------:R-:W-:-:S04]  /*4b40*/  LEA R8, P1, R9, UR14, 0x1 ;  /* 0x0000000e09087c11 */ /* 0x000fc8000f8208ff */
[----:B------:R-:W-:Y:S01]  /*4b50*/  LEA.HI.X R9, R9, UR15, R103, 0x1, P1 ;  /* 0x0000000f09097c11 */ /* 0x000fe200088f0c67 */
[----:B-1----:R-:W-:Y:S01]  /*4b60*/  FADD.FTZ R59, R44, 1 ;  /* 0x3f8000002c3b7421 */ /* 0x002fe20000010000 */
[C---:B------:R-:W-:Y:S01]  /*4b70*/  LEA R44, P1, R10.reuse, UR14, 0x1 ;  /* 0x0000000e0a2c7c11 */ /* 0x040fe2000f8208ff */
[----:B------:R-:W0:Y:S03]  /*4b80*/  MUFU.RCP R62, R62 ;  /* 0x0000003e003e7308 */ /* 0x000e260000001000 */
[----:B------:R-:W-:Y:S02]  /*4b90*/  LEA.HI.X R45, R10, UR15, R104, 0x1, P1 ;  /* 0x0000000f0a2d7c11 */ /* 0x000fe400088f0c68 */
[----:B------:R-:W-:Y:S01]  /*4ba0*/  LEA R10, P1, R11, UR14, 0x1 ;  /* 0x0000000e0b0a7c11 */ /* 0x000fe2000f8208ff */
[----:B--2---:R-:W-:Y:S01]  /*4bb0*/  FMUL.FTZ R55, R55, R48 ;  /* 0x0000003037377220 */ /* 0x004fe20000410000 */
[----:B------:R-:W-:Y:S01]  /*4bc0*/  FMUL.FTZ R48, R57, -1.4426950216293334961 ;  /* 0xbfb8aa3b39307820 */ /* 0x000fe20000410000 */
[----:B------:R-:W1:Y:S01]  /*4bd0*/  MUFU.RCP R59, R59 ;  /* 0x0000003b003b7308 */ /* 0x000e620000001000 */
[----:B------:R-:W-:-:S02]  /*4be0*/  LEA.HI.X R11, R11, UR15, R105, 0x1, P1 ;  /* 0x0000000f0b0b7c11 */ /* 0x000fc400088f0c69 */
[C---:B------:R-:W-:Y:S02]  /*4bf0*/  LEA R46, P1, R12.reuse, UR14, 0x1 ;  /* 0x0000000e0c2e7c11 */ /* 0x040fe4000f8208ff */
[----:B------:R-:W-:Y:S02]  /*4c00*/  F2FP.F16.F32.PACK_AB R54, R55, R54 ;  /* 0x000000363736723e */ /* 0x000fe400000000ff */
[----:B------:R-:W-:Y:S01]  /*4c10*/  LEA.HI.X R47, R12, UR15, R106, 0x1, P1 ;  /* 0x0000000f0c2f7c11 */ /* 0x000fe200088f0c6a */
[----:B------:R-:W2:Y:S01]  /*4c20*/  MUFU.EX2 R48, R48 ;  /* 0x0000003000307308 */ /* 0x000ea20000000800 */
[----:B------:R-:W-:Y:S01]  /*4c30*/  LEA R12, P1, R13, UR14, 0x1 ;  /* 0x0000000e0d0c7c11 */ /* 0x000fe2000f8208ff */
[----:B0-----:R-:W-:-:S03]  /*4c40*/  FMUL.FTZ R62, R65, R62 ;  /* 0x0000003e413e7220 */ /* 0x001fc60000410000 */
[----:B------:R-:W-:Y:S01]  /*4c50*/  LEA.HI.X R13, R13, UR15, R107, 0x1, P1 ;  /* 0x0000000f0d0d7c11 */ /* 0x000fe200088f0c6b */
[----:B-1----:R-:W-:Y:S01]  /*4c60*/  FMUL.FTZ R59, R0, R59 ;  /* 0x0000003b003b7220 */ /* 0x002fe20000410000 */
[----:B------:R-:W-:Y:S02]  /*4c70*/  PRMT R0, R60, 0x7632, R0 ;  /* 0x000076323c007816 */ /* 0x000fe40000000000 */
[----:B------:R-:W-:Y:S02]  /*4c80*/  PRMT R60, R82, 0x7632, R60 ;  /* 0x00007632523c7816 */ /* 0x000fe4000000003c */
[----:B------:R-:W-:Y:S01]  /*4c90*/  F2FP.F16.F32.PACK_AB R56, R56, R59 ;  /* 0x0000003b3838723e */ /* 0x000fe200000000ff */
[----:B------:R0:W-:Y:S01]  /*4ca0*/  STG.E.U16 desc[UR12][R26.64+0x2], R0 ;  /* 0x000002001a007986 */ /* 0x0001e2000c10150c */
[----:B--2---:R-:W-:Y:S01]  /*4cb0*/  FADD.FTZ R66, R48, 1 ;  /* 0x3f80000030427421 */ /* 0x004fe20000010000 */
[----:B------:R-:W-:Y:S02]  /*4cc0*/  LEA R48, P1, R14, UR14, 0x1 ;  /* 0x0000000e0e307c11 */ /* 0x000fe4000f8208ff */
[----:B------:R-:W-:Y:S01]  /*4cd0*/  STG.E.U16 desc[UR12][R2.64], R69 ;  /* 0x0000004502007986 */ /* 0x000fe2000c10150c */
[----:B------:R-:W-:-:S02]  /*4ce0*/  PRMT R25, R56, 0x7632, R25 ;  /* 0x0000763238197816 */ /* 0x000fc40000000019 */
[----:B------:R-:W-:Y:S01]  /*4cf0*/  LEA.HI.X R49, R14, UR15, R112, 0x1, P1 ;  /* 0x0000000f0e317c11 */ /* 0x000fe200088f0c70 */
[----:B------:R-:W-:Y:S01]  /*4d00*/  STG.E.U16 desc[UR12][R2.64+0x4], R82 ;  /* 0x0000045202007986 */ /* 0x000fe2000c10150c */
[----:B------:R-:W1:Y:S01]  /*4d10*/  MUFU.RCP R66, R66 ;  /* 0x0000004200427308 */ /* 0x000e620000001000 */
[----:B------:R-:W-:Y:S02]  /*4d20*/  LEA R14, P1, R15, UR14, 0x1 ;  /* 0x0000000e0f0e7c11 */ /* 0x000fe4000f8208ff */
[----:B0-----:R-:W-:Y:S01]  /*4d30*/  PRMT R27, R69, 0x7632, R27 ;  /* 0x00007632451b7816 */ /* 0x001fe2000000001b */
[----:B------:R-:W-:Y:S01]  /*4d40*/  STG.E.U16 desc[UR12][R2.64+0x6], R60 ;  /* 0x0000063c02007986 */ /* 0x000fe2000c10150c */
[----:B------:R-:W-:Y:S02]  /*4d50*/  PRMT R0, R80, 0x7632, R0 ;  /* 0x0000763250007816 */ /* 0x000fe40000000000 */
[----:B------:R-:W-:Y:S01]  /*4d60*/  LEA.HI.X R15, R15, UR15, R113, 0x1, P1 ;  /* 0x0000000f0f0f7c11 */ /* 0x000fe200088f0c71 */
[----:B------:R0:W-:Y:S01]  /*4d70*/  STG.E.U16 desc[UR12][R2.64+0x2], R27 ;  /* 0x0000021b02007986 */ /* 0x0001e2000c10150c */
[----:B------:R-:W-:-:S02]  /*4d80*/  ULDC.64 UR14, c[0x0][0x238] ;  /* 0x00008e00000e7ab9 */ /* 0x000fc40000000a00 */
[----:B------:R-:W-:Y:S01]  /*4d90*/  UISETP.GE.U32.AND UP0, UPT, UR11, UR14, UPT ;  /* 0x0000000e0b00728c */ /* 0x000fe2000bf06070 */
[----:B------:R2:W-:Y:S03]  /*4da0*/  STG.E.U16 desc[UR12][R28.64+0x2], R0 ;  /* 0x000002001c007986 */ /* 0x0005e6000c10150c */
[----:B------:R-:W-:Y:S01]  /*4db0*/  UISETP.GE.AND.EX UP0, UPT, UR5, UR15, UPT, UP0 ;  /* 0x0000000f0500728c */ /* 0x000fe2000bf06300 */
[----:B------:R-:W-:Y:S01]  /*4dc0*/  STG.E.U16 desc[UR12][R28.64], R80 ;  /* 0x000000501c007986 */ /* 0x000fe2000c10150c */
[----:B-1----:R-:W-:Y:S01]  /*4dd0*/  FMUL.FTZ R57, R57, R66 ;  /* 0x0000004239397220 */ /* 0x002fe20000410000 */
[----:B0-----:R-:W-:Y:S02]  /*4de0*/  PRMT R3, R78, 0x7632, R3 ;  /* 0x000076324e037816 */ /* 0x001fe40000000003 */
[----:B------:R-:W-:Y:S01]  /*4df0*/  STG.E.U16 desc[UR12][R28.64+0x4], R78 ;  /* 0x0000044e1c007986 */ /* 0x000fe2000c10150c */
[----:B------:R-:W-:-:S02]  /*4e00*/  PRMT R2, R76, 0x7632, R2 ;  /* 0x000076324c027816 */ /* 0x000fc40000000002 */
[----:B--2---:R-:W-:Y:S01]  /*4e10*/  PRMT R0, R18, 0x7632, R0 ;  /* 0x0000763212007816 */ /* 0x004fe20000000000 */
[----:B------:R0:W-:Y:S01]  /*4e20*/  STG.E.U16 desc[UR12][R28.64+0x6], R3 ;  /* 0x000006031c007986 */ /* 0x0001e2000c10150c */
[----:B------:R-:W-:Y:S02]  /*4e30*/  F2FP.F16.F32.PACK_AB R57, R57, R62 ;  /* 0x0000003e3939723e */ /* 0x000fe400000000ff */
[----:B------:R-:W-:Y:S01]  /*4e40*/  PLOP3.LUT P1, PT, PT, PT, UP0, 0x80, 0x0 ;  /* 0x000000000000781c */ /* 0x000fe20003f2f008 */
        /* <DEDUP_REMOVED lines=13> */
[----:B------:R0:W-:Y:S04]  /*4f20*/  STG.E.U16 desc[UR12][R6.64], R22 ;  /* 0x0000001606007986 */ /* 0x0001e8000c10150c */
[----:B------:R1:W-:Y:S04]  /*4f30*/  STG.E.U16 desc[UR12][R6.64+0x2], R2 ;  /* 0x0000020206007986 */ /* 0x0003e8000c10150c */
[----:B------:R2:W-:Y:S04]  /*4f40*/  STG.E.U16 desc[UR12][R6.64+0x4], R24 ;  /* 0x0000041806007986 */ /* 0x0005e8000c10150c */
[----:B------:R3:W-:Y:S01]  /*4f50*/  STG.E.U16 desc[UR12][R6.64+0x6], R4 ;  /* 0x0000060406007986 */ /* 0x0007e2000c10150c */
[----:B0-----:R-:W-:-:S03]  /*4f60*/  PRMT R22, R34, 0x7632, R22 ;  /* 0x0000763222167816 */ /* 0x001fc60000000016 */
[----:B------:R0:W-:Y:S01]  /*4f70*/  STG.E.U16 desc[UR12][R42.64+0x6], R0 ;  /* 0x000006002a007986 */ /* 0x0001e2000c10150c */
[----:B-1----:R-:W-:-:S03]  /*4f80*/  PRMT R2, R88, 0x7632, R2 ;  /* 0x0000763258027816 */ /* 0x002fc60000000002 */
[----:B------:R-:W-:Y:S01]  /*4f90*/  STG.E.U16 desc[UR12][R42.64], R84 ;  /* 0x000000542a007986 */ /* 0x000fe2000c10150c */
[----:B--2---:R-:W-:Y:S02]  /*4fa0*/  PRMT R24, R110, 0x7632, R24 ;  /* 0x000076326e187816 */ /* 0x004fe40000000018 */
[----:B---3--:R-:W-:Y:S01]  /*4fb0*/  PRMT R4, R30, 0x7632, R4 ;  /* 0x000076321e047816 */ /* 0x008fe20000000004 */
[----:B------:R-:W-:Y:S01]  /*4fc0*/  STG.E.U16 desc[UR12][R42.64+0x2], R21 ;  /* 0x000002152a007986 */ /* 0x000fe2000c10150c */
[----:B------:R-:W-:Y:S02]  /*4fd0*/  PRMT R6, R94, 0x7632, R6 ;  /* 0x000076325e067816 */ /* 0x000fe40000000006 */
[----:B0-----:R-:W-:Y:S01]  /*4fe0*/  PRMT R0, R36, 0x7632, R0 ;  /* 0x0000763224007816 */ /* 0x001fe20000000000 */
[----:B------:R-:W-:Y:S01]  /*4ff0*/  STG.E.U16 desc[UR12][R42.64+0x4], R86 ;  /* 0x000004562a007986 */ /* 0x000fe2000c10150c */
[----:B------:R-:W-:-:S03]  /*5000*/  PRMT R7, R58, 0x7632, R7 ;  /* 0x000076323a077816 */ /* 0x000fc60000000007 */
[----:B------:R-:W-:Y:S04]  /*5010*/  STG.E.U16 desc[UR12][R8.64], R30 ;  /* 0x0000001e08007986 */ /* 0x000fe8000c10150c */
        /* <DEDUP_REMOVED lines=8> */
[----:B------:R-:W-:Y:S04]  /*50a0*/  STG.E.U16 desc[UR12][R44.64+0x4], R36 ;  /* 0x000004242c007986 */ /* 0x000fe8000c10150c */
        /* <DEDUP_REMOVED lines=30> */
.L_x_2974:
        /* <DEDUP_REMOVED lines=15> */
.L_x_3049:


//--------------------- .text._ZN13group_norm_v214gn_cuda_kernelI6__halfLi480ELi1ELi16ELi60ELi4096ELb1ELi64ELi960ELi960ELi4ELb1ELi2ELb0ELb0ENS_16CompileConditionILi900EEEEEvPT_PKS4_S7_S7_flPfS8_Pj --------------------------
	.section	.text._ZN13group_norm_v214gn_cuda_kernelI6__halfLi480ELi1ELi16ELi60ELi4096ELb1ELi64ELi960ELi960ELi4ELb1ELi2ELb0ELb0ENS_16CompileConditionILi900EEEEEvPT_PKS4_S7_S7_flPfS8_Pj,"ax",@progbits
	.align	128
        .global         _ZN13group_norm_v214gn_cuda_kernelI6__halfLi480ELi1ELi16ELi60ELi4096ELb1ELi64ELi960ELi960ELi4ELb1ELi2ELb0ELb0ENS_16CompileConditionILi900EEEEEvPT_PKS4_S7_S7_flPfS8_Pj
        .type           _ZN13group_norm_v214gn_cuda_kernelI6__halfLi480ELi1ELi16ELi60ELi4096ELb1ELi64ELi960ELi960ELi4ELb1ELi2ELb0ELb0ENS_16CompileConditionILi900EEEEEvPT_PKS4_S7_S7_flPfS8_Pj,@function
        .size           _ZN13group_norm_v214gn_cuda_kernelI6__halfLi480ELi1ELi16ELi60ELi4096ELb1ELi64ELi960ELi960ELi4ELb1ELi2ELb0ELb0ENS_16CompileConditionILi900EEEEEvPT_PKS4_S7_S7_flPfS8_Pj,(.L_x_3050 - _ZN13group_norm_v214gn_cuda_kernelI6__halfLi480ELi1ELi16ELi60ELi4096ELb1ELi64ELi960ELi960ELi4ELb1ELi2ELb0ELb0ENS_16CompileConditionILi900EEEEEvPT_PKS4_S7_S7_flPfS8_Pj)
        .other          _ZN13group_norm_v214gn_cuda_kernelI6__halfLi480ELi1ELi16ELi60ELi4096ELb1ELi64ELi960ELi960ELi4ELb1ELi2ELb0ELb0ENS_16CompileConditionILi900EEEEEvPT_PKS4_S7_S7_flPfS8_Pj,@"STO_CUDA_ENTRY STV_DEFAULT"
_ZN13group_norm_v214gn_cuda_kernelI6__halfLi480ELi1ELi16ELi60ELi4096ELb1ELi64ELi960ELi960ELi4ELb1ELi2ELb0ELb0ENS_16CompileConditionILi900EEEEEvPT_PKS4_S7_S7_flPfS8_Pj:
.text._ZN13group_norm_v214gn_cuda_kernelI6__halfLi480ELi1ELi16ELi60ELi4096ELb1ELi64ELi960ELi960ELi4ELb1ELi2ELb0ELb0ENS_16CompileConditionILi900EEEEEvPT_PKS4_S7_S7_flPfS8_Pj:
        /* <DEDUP_REMOVED lines=10> */
[----:B------:R-:W-:Y:S01]  /*00a0*/  MOV R70, UR8 ;  /* 0x0000000800467c02 */ /* 0x000fe20008000f00 */
[----:B------:R-:W2:Y:S05]  /*00b0*/  S2R R6, SR_CTAID.X ;  /* 0x0000000000067919 */ /* 0x000eaa0000002500 */
        /* <DEDUP_REMOVED lines=19> */
[----:B------:R-:W-:Y:S01]  /*01f0*/  IADD3 R2, R5, 0x4, RZ ;  /* 0x0000000405027810 */ /* 0x000fe20007ffe0ff */
[----:B------:R0:W-:Y:S01]  /*0200*/  STL [R1+0x288], R6 ;  /* 0x0002880601007387 */ /* 0x0001e20000100800 */
[----:B------:R-:W-:Y:S02]  /*0210*/  LEA R4, R7, R4, 0x3 ;  /* 0x0000000407047211 */ /* 0x000fe400078e18ff */
[----:B------:R-:W-:Y:S02]  /*0220*/  LOP3.LUT R0, R3, 0xf8, RZ, 0xc0, !PT ;  /* 0x000000f803007812 */ /* 0x000fe400078ec0ff */
[----:B------:R-:W-:Y:S01]  /*0230*/  IADD3 R3, R5, 0x8, RZ ;  /* 0x0000000805037810 */ /* 0x000fe20007ffe0ff */
[----:B------:R1:W-:Y:S01]  /*0240*/  STL [R1+0x28c], R4 ;  /* 0x00028c0401007387 */ /* 0x0003e20000100800 */
[----:B------:R-:W-:-:S02]  /*0250*/  SHF.R.U32.HI R2, RZ, 0x2, R2 ;  /* 0x00000002ff027819 */ /* 0x000fc40000011602 */
[C---:B------:R-:W-:Y:S01]  /*0260*/  IADD3 R12, R5.reuse, 0x1c, RZ ;  /* 0x0000001c050c7810 */ /* 0x040fe20007ffe0ff */
[----:B------:R2:W-:Y:S01]  /*0270*/  STL [R1+0x284], R0 ;  /* 0x0002840001007387 */ /* 0x0005e20000100800 */
[C---:B0-----:R-:W-:Y:S02]  /*0280*/  IADD3 R6, R5.reuse, 0x10, RZ ;  /* 0x0000001005067810 */ /* 0x041fe40007ffe0ff */
[C---:B------:R-:W-:Y:S02]  /*0290*/  IADD3 R14, R5.reuse, 0x20, RZ ;  /* 0x00000020050e7810 */ /* 0x040fe40007ffe0ff */
[C---:B------:R-:W-:Y:S02]  /*02a0*/  IADD3 R16, R5.reuse, 0x24, RZ ;  /* 0x0000002405107810 */ /* 0x040fe40007ffe0ff */
[C---:B-1----:R-:W-:Y:S02]  /*02b0*/  IADD3 R4, R5.reuse, 0xc, RZ ;  /* 0x0000000c05047810 */ /* 0x042fe40007ffe0ff */
[----:B------:R-:W-:-:S02]  /*02c0*/  IADD3 R18, R5, 0x28, RZ ;  /* 0x0000002805127810 */ /* 0x000fc40007ffe0ff */
[C---:B------:R-:W-:Y:S02]  /*02d0*/  IADD3 R20, R5.reuse, 0x2c, RZ ;  /* 0x0000002c05147810 */ /* 0x040fe40007ffe0ff */
[C---:B------:R-:W-:Y:S02]  /*02e0*/  IADD3 R22, R5.reuse, 0x30, RZ ;  /* 0x0000003005167810 */ /* 0x040fe40007ffe0ff */
[C---:B------:R-:W-:Y:S02]  /*02f0*/  IADD3 R24, R5.reuse, 0x34, RZ ;  /* 0x0000003405187810 */ /* 0x040fe40007ffe0ff */
[----:B--2---:R-:W-:Y:S02]  /*0300*/  SHF.R.U32.HI R0, RZ, 0x2, R5 ;  /* 0x00000002ff007819 */ /* 0x004fe40000011605 */
[----:B------:R-:W-:Y:S02]  /*0310*/  IADD3 R26, R5, 0x38, RZ ;  /* 0x00000038051a7810 */ /* 0x000fe40007ffe0ff */
[----:B------:R-:W-:Y:S01]  /*0320*/  SHF.R.U32.HI R3, RZ, 0x2, R3 ;  /* 0x00000002ff037819 */ /* 0x000fe20000011603 */
[----:B------:R-:W-:Y:S01]  /*0330*/  IMAD R0, R0, 0x18, R30 ;  /* 0x0000001800007824 */ /* 0x000fe200078e021e */
[----:B------:R-:W-:Y:S01]  /*0340*/  SHF.R.U32.HI R5, RZ, 0x2, R4 ;  /* 0x00000002ff057819 */ /* 0x000fe20000011604 */
[----:B------:R-:W-:Y:S01]  /*0350*/  IMAD R4, R2, 0x18, R30 ;  /* 0x0000001802047824 */ /* 0x000fe200078e021e */
[----:B------:R-:W-:-:S02]  /*0360*/  SHF.L.U32 R2, R29, 0x3, RZ ;  /* 0x000000031d027819 */ /* 0x000fc400000006ff */
        /* <DEDUP_REMOVED lines=8> */
[----:B------:R-:W-:Y:S02]  /*03f0*/  IADD3 R0, R0, R3, RZ ;  /* 0x0000000300007210 */ /* 0x000fe40007ffe0ff */
[----:B------:R-:W-:-:S02]  /*0400*/  IADD3 R2, R3, R4, RZ ;  /* 0x0000000403027210 */ /* 0x000fc40007ffe0ff */
[----:B------:R-:W-:Y:S01]  /*0410*/  STL [R1+0x140], R5 ;  /* 0x0001400501007387 */ /* 0x000fe20000100800 */
[----:B------:R-:W-:Y:S01]  /*0420*/  SHF.R.U32.HI R13, RZ, 0x2, R12 ;  /* 0x00000002ff0d7819 */ /* 0x000fe2000001160c */
[----:B------:R-:W-:Y:S01]  /*0430*/  IMAD R12, R9, 0x18, R30 ;  /* 0x00000018090c7824 */ /* 0x000fe200078e021e */
[----:B------:R-:W-:Y:S01]  /*0440*/  SHF.R.U32.HI R15, RZ, 0x2, R14 ;  /* 0x00000002ff0f7819 */ /* 0x000fe2000001160e */
[----:B------:R0:W-:Y:S01]  /*0450*/  STL [R1+0x280], R0 ;  /* 0x0002800001007387 */ /* 0x0001e20000100800 */
[----:B------:R-:W-:Y:S01]  /*0460*/  IADD3 R4, R3, R8, RZ ;  /* 0x0000000803047210 */ /* 0x000fe20007ffe0ff */
[----:B------:R-:W-:Y:S01]  /*0470*/  IMAD R14, R11, 0x18, R30 ;  /* 0x000000180b0e7824 */ /* 0x000fe200078e021e */
[----:B------:R-:W-:Y:S01]  /*0480*/  SHF.R.U32.HI R17, RZ, 0x2, R16 ;  /* 0x00000002ff117819 */ /* 0x000fe20000011610 */
[----:B------:R1:W-:Y:S01]  /*0490*/  STL [R1+0x27c], R2 ;  /* 0x00027c0201007387 */ /* 0x0003e20000100800 */
[----:B------:R-:W-:Y:S01]  /*04a0*/  SHF.R.U32.HI R19, RZ, 0x2, R18 ;  /* 0x00000002ff137819 */ /* 0x000fe20000011612 */
[----:B------:R-:W-:Y:S01]  /*04b0*/  IMAD R16, R13, 0x18, R30 ;  /* 0x000000180d107824 */ /* 0x000fe200078e021e */
[----:B------:R-:W-:Y:S01]  /*04c0*/  SHF.R.U32.HI R21, RZ, 0x2, R20 ;  /* 0x00000002ff157819 */ /* 0x000fe20000011614 */
[----:B------:R-:W-:Y:S01]  /*04d0*/  IMAD R18, R15, 0x18, R30 ;  /* 0x000000180f127824 */ /* 0x000fe200078e021e */
[----:B------:R-:W-:Y:S01]  /*04e0*/  SHF.R.U32.HI R23, RZ, 0x2, R22 ;  /* 0x00000002ff177819 */ /* 0x000fe20000011616 */
[--C-:B------:R-:W-:Y:S01]  /*04f0*/  IMAD R20, R17, 0x18, R30.reuse ;  /* 0x0000001811147824 */ /* 0x100fe200078e021e */
[----:B0-----:R-:W-:Y:S01]  /*0500*/  IADD3 R0, R3, R6, RZ ;  /* 0x0000000603007210 */ /* 0x001fe20007ffe0ff */
[----:B------:R-:W-:Y:S01]  /*0510*/  IMAD R22, R19, 0x18, R30 ;  /* 0x0000001813167824 */ /* 0x000fe200078e021e */
[----:B------:R-:W-:Y:S01]  /*0520*/  SHF.R.U32.HI R25, RZ, 0x2, R24 ;  /* 0x00000002ff197819 */ /* 0x000fe20000011618 */
[----:B------:R-:W-:Y:S01]  /*0530*/  IMAD R24, R21, 0x18, R30 ;  /* 0x0000001815187824 */ /* 0x000fe200078e021e */
[----:B-1----:R-:W-:Y:S01]  /*0540*/  IADD3 R2, R3, R10, RZ ;  /* 0x0000000a03027210 */ /* 0x002fe20007ffe0ff */
[----:B------:R0:W-:Y:S01]  /*0550*/  STL [R1+0x278], R0 ;  /* 0x0002780001007387 */ /* 0x0001e20000100800 */
[----:B------:R-:W-:Y:S01]  /*0560*/  SHF.R.U32.HI R27, RZ, 0x2, R26 ;  /* 0x00000002ff1b7819 */ /* 0x000fe2000001161a */
[--C-:B------:R-:W-:Y:S01]  /*0570*/  IMAD R26, R23, 0x18, R30.reuse ;  /* 0x00000018171a7824 */ /* 0x100fe200078e021e */
[----:B------:R-:W-:Y:S01]  /*0580*/  ISETP.EQ.U32.AND P1, PT, RZ, UR6, PT ;  /* 0x00000006ff007c0c */ /* 0x000fe2000bf22070 */
[----:B------:R1:W-:Y:S01]  /*0590*/  STL [R1+0x274], R4 ;  /* 0x0002740401007387 */ /* 0x0003e20000100800 */
[--C-:B------:R-:W-:Y:S01]  /*05a0*/  IMAD R28, R25, 0x18, R30.reuse ;  /* 0x00000018191c7824 */ /* 0x100fe200078e021e */
[----:B------:R-:W-:Y:S01]  /*05b0*/  ISETP.GT.U32.OR P0, PT, R29, 0xf, P0 ;  /* 0x0000000f1d00780c */ /* 0x000fe20000704470 */
[----:B------:R-:W-:Y:S01]  /*05c0*/  IMAD R30, R27, 0x18, R30 ;  /* 0x000000181b1e7824 */ /* 0x000fe200078e021e */
[----:B------:R2:W-:Y:S01]  /*05d0*/  STL [R1+0x270], R2 ;  /* 0x0002700201007387 */ /* 0x0005e20000100800 */
[----:B0-----:R-:W-:-:S02]  /*05e0*/  IADD3 R0, R3, R12, RZ ;  /* 0x0000000c03007210 */ /* 0x001fc40007ffe0ff */
[----:B------:R-:W-:Y:S01]  /*05f0*/  ISETP.EQ.OR.EX P0, PT, RZ, UR7, P0, P1 ;  /* 0x00000007ff007c0c */ /* 0x000fe20008702710 */
[----:B------:R-:W-:Y:S01]  /*0600*/  ULDC.64 UR6, c[0x0][0x208] ;  /* 0x0000820000067ab9 */ /* 0x000fe20000000a00 */
[C---:B-1----:R-:W-:Y:S01]  /*0610*/  IADD3 R4, R3.reuse, R14, RZ ;  /* 0x0000000e03047210 */ /* 0x042fe20007ffe0ff */
[----:B------:R0:W-:Y:S01]  /*0620*/  STL [R1+0x26c], R0 ;  /* 0x00026c0001007387 */ /* 0x0001e20000100800 */
[C---:B---3--:R-:W-:Y:S02]  /*0630*/  LEA R56, P1, R70.reuse, R56, 0x2 ;  /* 0x0000003846387211 */ /* 0x048fe400078210ff */
[----:B--2---:R-:W-:Y:S01]  /*0640*/  IADD3 R2, R3, R16, RZ ;  /* 0x0000001003027210 */ /* 0x004fe20007ffe0ff */
[----:B------:R1:W-:Y:S01]  /*0650*/  STL [R1+0x268], R4 ;  /* 0x0002680401007387 */ /* 0x0003e20000100800 */
[----:B------:R-:W-:-:S03]  /*0660*/  LEA.HI.X R57, R70, R57, R5, 0x2, P1 ;  /* 0x0000003946397211 */ /* 0x000fc600008f1405 */
[----:B------:R2:W-:Y:S01]  /*0670*/  STL [R1+0x264], R2 ;  /* 0x0002640201007387 */ /* 0x0005e20000100800 */
[C---:B0-----:R-:W-:Y:S02]  /*0680*/  IADD3 R0, R3.reuse, R18, RZ ;  /* 0x0000001203007210 */ /* 0x041fe40007ffe0ff */
[----:B-1----:R-:W-:-:S03]  /*0690*/  IADD3 R4, R3, R20, RZ ;  /* 0x0000001403047210 */ /* 0x002fc60007ffe0ff */
        /* <DEDUP_REMOVED lines=13> */
.L_x_2983:
[----:B-1----:R-:W2:Y:S01]  /*0770*/  LDL R0, [R1+0x140] ;  /* 0x0001400001007983 */ /* 0x002ea20000100800 */
[----:B------:R-:W0:Y:S01]  /*0780*/  S2R R4, SR_TID.X ;  /* 0x0000000000047919 */ /* 0x000e220000002100 */
[----:B------:R-:W1:Y:S01]  /*0790*/  S2UR UR12, SR_CTAID.X ;  /* 0x00000000000c79c3 */ /* 0x000e620000002500 */
[----:B------:R-:W-:Y:S01]  /*07a0*/  MOV R13, RZ ;  /* 0x000000ff000d7202 */ /* 0x000fe20000000f00 */
[----:B------:R-:W-:Y:S01]  /*07b0*/  ULDC.64 UR10, c[0x0][0x218] ;  /* 0x00008600000a7ab9 */ /* 0x000fe20000000a00 */
[----:B-1----:R-:W-:Y:S01]  /*07c0*/  USHF.L.U32 UR5, UR12, 0x6, URZ ;  /* 0x000000060c057899 */ /* 0x002fe2000800063f */
[----:B0-----:R-:W-:-:S03]  /*07d0*/  IMAD.WIDE.U32 R2, R4, -0x77777777, RZ ;  /* 0x8888888904027825 */ /* 0x001fc600078e00ff */
[----:B------:R-:W-:Y:S02]  /*07e0*/  ULOP3.LUT UR5, UR5, 0xfc0, URZ, 0xc0, !UPT ;  /* 0x00000fc005057892 */ /* 0x000fe4000f8ec03f */
[----:B------:R-:W-:-:S05]  /*07f0*/  SHF.R.U32.HI R2, RZ, 0x7, R3 ;  /* 0x00000007ff027819 */ /* 0x000fca0000011603 */
[C---:B------:R-:W-:Y:S01]  /*0800*/  IMAD R12, R2.reuse, -0xf0, R4 ;  /* 0xffffff10020c7824 */ /* 0x040fe200078e0204 */
[----:B------:R-:W-:-:S04]  /*0810*/  IADD3 R49, R2, UR5, RZ ;  /* 0x0000000502317c10 */ /* 0x000fc8000fffe0ff */
[----:B------:R-:W-:Y:S01]  /*0820*/  SHF.L.U32 R12, R12, 0x2, RZ ;  /* 0x000000020c0c7819 */ /* 0x000fe200000006ff */
[----:B------:R-:W-:-:S04]  /*0830*/  IMAD R49, R49, 0x3c0, RZ ;  /* 0x000003c031317824 */ /* 0x000fc800078e02ff */
[----:B------:R-:W-:-:S03]  /*0840*/  IMAD.WIDE.U32 R40, R70, 0x3c0000, R12 ;  /* 0x003c000046287825 */ /* 0x000fc600078e000c */
[C---:B------:R-:W-:Y:S02]  /*0850*/  IADD3 R55, P1, R49.reuse, R40, RZ ;  /* 0x0000002831377210 */ /* 0x040fe40007f3e0ff */
[----:B------:R-:W-:Y:S01]  /*0860*/  IADD3 R5, R49, 0x3c00, RZ ;  /* 0x00003c0031057810 */ /* 0x000fe20007ffe0ff */
[----:B--2---:R-:W-:-:S05]  /*0870*/  IMAD R3, R0, 0x3c0000, RZ ;  /* 0x003c000000037824 */ /* 0x004fca00078e02ff */
[----:B------:R-:W-:-:S04]  /*0880*/  IADD3 R13, R41, R3, RZ ;  /* 0x00000003290d7210 */ /* 0x000fc80007ffe0ff */
[----:B------:R-:W-:Y:S02]  /*0890*/  IADD3.X R0, RZ, R13, RZ, P1, !PT ;  /* 0x0000000dff007210 */ /* 0x000fe40000ffe4ff */
[----:B------:R-:W-:-:S04]  /*08a0*/  LEA R30, P1, R55, UR10, 0x1 ;  /* 0x0000000a371e7c11 */ /* 0x000fc8000f8208ff */
[----:B------:R-:W-:Y:S02]  /*08b0*/  LEA.HI.X R31, R55, UR11, R0, 0x1, P1 ;  /* 0x0000000b371f7c11 */ /* 0x000fe400088f0c00 */
[----:B------:R-:W-:Y:S01]  /*08c0*/  IADD3 R3, R49, 0x780, RZ ;  /* 0x0000078031037810 */ /* 0x000fe20007ffe0ff */
[----:B------:R0:W-:Y:S04]  /*08d0*/  STL [R1+0x24], R0 ;  /* 0x0000240001007387 */ /* 0x0001e80000100800 */
[----:B------:R-:W2:Y:S01]  /*08e0*/  LDG.E.64.CONSTANT R30, desc[UR6][R30.64] ;  /* 0x000000061e1e7981 */ /* 0x000ea2000c1e9b00 */
[----:B0-----:R-:W-:-:S04]  /*08f0*/  IADD3 R0, P1, R3, R40, RZ ;  /* 0x0000002803007210 */ /* 0x001fc80007f3e0ff */
[----:B------:R-:W-:Y:S02]  /*0900*/  IADD3.X R2, RZ, R13, RZ, P1, !PT ;  /* 0x0000000dff027210 */ /* 0x000fe40000ffe4ff */
[----:B------:R-:W-:-:S04]  /*0910*/  LEA R26, P1, R0, UR10, 0x1 ;  /* 0x0000000a001a7c11 */ /* 0x000fc8000f8208ff */
[----:B------:R-:W-:Y:S02]  /*0920*/  LEA.HI.X R27, R0, UR11, R2, 0x1, P1 ;  /* 0x0000000b001b7c11 */ /* 0x000fe400088f0c02 */
[----:B------:R-:W-:Y:S01]  /*0930*/  IADD3 R3, R49, 0xf00, RZ ;  /* 0x00000f0031037810 */ /* 0x000fe20007ffe0ff */
[----:B------:R0:W-:Y:S04]  /*0940*/  STL [R1+0xc0], R0 ;  /* 0x0000c00001007387 */ /* 0x0001e80000100800 */
[----:B------:R-:W3:Y:S01]  /*0950*/  LDG.E.64.CONSTANT R26, desc[UR6][R26.64] ;  /* 0x000000061a1a7981 */ /* 0x000ee2000c1e9b00 */
[----:B0-----:R-:W-:-:S03]  /*0960*/  IADD3 R0, P1, R3, R40, RZ ;  /* 0x0000002803007210 */ /* 0x001fc60007f3e0ff */
[----:B------:R0:W-:Y:S01]  /*0970*/  STL [R1+0x1d0], R2 ;  /* 0x0001d00201007387 */ /* 0x0001e20000100800 */
[----:B------:R-:W-:Y:S02]  /*0980*/  IADD3 R3, R49, 0x1680, RZ ;  /* 0x0000168031037810 */ /* 0x000fe40007ffe0ff */
[----:B0-----:R-:W-:Y:S02]  /*0990*/  IADD3.X R2, RZ, R13, RZ, P1, !PT ;  /* 0x0000000dff027210 */ /* 0x001fe40000ffe4ff */
[----:B------:R-:W-:-:S04]  /*09a0*/  LEA R22, P1, R0, UR10, 0x1 ;  /* 0x0000000a00167c11 */ /* 0x000fc8000f8208ff */
[----:B------:R-:W-:Y:S01]  /*09b0*/  LEA.HI.X R23, R0, UR11, R2, 0x1, P1 ;  /* 0x0000000b00177c11 */ /* 0x000fe200088f0c02 */
[----:B------:R0:W-:Y:S05]  /*09c0*/  STL [R1+0xc4], R0 ;  /* 0x0000c40001007387 */ /* 0x0001ea0000100800 */
[----:B------:R-:W4:Y:S01]  /*09d0*/  LDG.E.64.CONSTANT R22, desc[UR6][R22.64] ;  /* 0x0000000616167981 */ /* 0x000f22000c1e9b00 */
        /* <DEDUP_REMOVED lines=22> */
[----:B------:R-:W-:Y:S04]  /*0b40*/  STL [R1+0xd0], R0 ;  /* 0x0000d00001007387 */ /* 0x000fe80000100800 */
[----:B------:R0:W-:Y:S04]  /*0b50*/  STL [R1+0x1e4], R2 ;  /* 0x0001e40201007387 */ /* 0x0001e80000100800 */
[----:B------:R-:W4:Y:S01]  /*0b60*/  LDG.E.64.CONSTANT R10, desc[UR6][R10.64] ;  /* 0x000000060a0a7981 */ /* 0x000f22000c1e9b00 */
[----:B0-----:R-:W-:-:S04]  /*0b70*/  IADD3 R2, P1, R3, R40, RZ ;  /* 0x0000002803027210 */ /* 0x001fc80007f3e0ff */
[----:B------:R-:W-:Y:S02]  /*0b80*/  IADD3.X R4, RZ, R13, RZ, P1, !PT ;  /* 0x0000000dff047210 */ /* 0x000fe40000ffe4ff */
[C---:B------:R-:W-:Y:S02]  /*0b90*/  LEA R6, P1, R2.reuse, UR10, 0x1 ;  /* 0x0000000a02067c11 */ /* 0x040fe4000f8208ff */
[----:B------:R-:W-:Y:S02]  /*0ba0*/  IADD3 R3, R49, 0x3480, RZ ;  /* 0x0000348031037810 */ /* 0x000fe40007ffe0ff */
[----:B------:R-:W-:Y:S02]  /*0bb0*/  LEA.HI.X R7, R2, UR11, R4, 0x1, P1 ;  /* 0x0000000b02077c11 */ /* 0x000fe400088f0c04 */
[----:B------:R-:W-:Y:S01]  /*0bc0*/  IADD3 R0, P2, R3, R40, RZ ;  /* 0x0000002803007210 */ /* 0x000fe20007f5e0ff */
[----:B------:R0:W-:Y:S04]  /*0bd0*/  STL [R1+0xd4], R2 ;  /* 0x0000d40201007387 */ /* 0x0001e80000100800 */
[----:B------:R-:W4:Y:S04]  /*0be0*/  LDG.E.64.CONSTANT R6, desc[UR6][R6.64] ;  /* 0x0000000606067981 */ /* 0x000f28000c1e9b00 */
[----:B------:R1:W-:Y:S01]  /*0bf0*/  STL [R1+0x1e8], R4 ;  /* 0x0001e80401007387 */ /* 0x0003e20000100800 */
[----:B0-----:R-:W-:-:S02]  /*0c00*/  LEA R2, P1, R0, UR10, 0x1 ;  /* 0x0000000a00027c11 */ /* 0x001fc4000f8208ff */
[----:B-1----:R-:W-:-:S04]  /*0c10*/  IADD3.X R4, RZ, R13, RZ, P2, !PT ;  /* 0x0000000dff047210 */ /* 0x002fc800017fe4ff */
        /* <DEDUP_REMOVED lines=61> */
[----:B------:R-:W-:Y:S02]  /*0ff0*/  IADD3.X R34, RZ, R13, RZ, P1, !PT ;  /* 0x0000000dff227210 */ /* 0x000fe40000ffe4ff */
[----:B0-----:R-:W-:-:S04]  /*1000*/  LEA R4, P1, R0, UR10, 0x1 ;  /* 0x0000000a00047c11 */ /* 0x001fc8000f8208ff */
[----:B------:R-:W-:Y:S02]  /*1010*/  LEA.HI.X R5, R0, UR11, R34, 0x1, P1 ;  /* 0x0000000b00057c11 */ /* 0x000fe400088f0c22 */
[----:B------:R-:W-:Y:S01]  /*1020*/  IADD3 R35, R49, 0x7800, RZ ;  /* 0x0000780031237810 */ /* 0x000fe20007ffe0ff */
[----:B------:R0:W-:Y:S04]  /*1030*/  STL [R1+0xf8], R0 ;  /* 0x0000f80001007387 */ /* 0x0001e80000100800 */
        /* <DEDUP_REMOVED lines=9> */
[----:B0-----:R-:W-:-:S04]  /*10d0*/  IADD3 R0, P1, R35, R40, RZ ;  /* 0x0000002823007210 */ /* 0x001fc80007f3e0ff */
[----:B------:R-:W-:Y:S02]  /*10e0*/  IADD3.X R42, RZ, R13, RZ, P1, !PT ;  /* 0x0000000dff2a7210 */ /* 0x000fe40000ffe4ff */
[----:B------:R-:W-:-:S04]  /*10f0*/  LEA R46, P1, R0, UR10, 0x1 ;  /* 0x0000000a002e7c11 */ /* 0x000fc8000f8208ff */
[----:B------:R-:W-:Y:S02]  /*1100*/  LEA.HI.X R47, R0, UR11, R42, 0x1, P1 ;  /* 0x0000000b002f7c11 */ /* 0x000fe400088f0c2a */
[C---:B------:R-:W-:Y:S02]  /*1110*/  IADD3 R61, R49.reuse, 0x8700, RZ ;  /* 0x00008700313d7810 */ /* 0x040fe40007ffe0ff */
[----:B------:R-:W-:Y:S02]  /*1120*/  IADD3 R63, R49, 0x8e80, RZ ;  /* 0x00008e80313f7810 */ /* 0x000fe40007ffe0ff */
[----:B------:R-:W4:Y:S01]  /*1130*/  LDG.E.64.CONSTANT R46, desc[UR6][R46.64] ;  /* 0x000000062e2e7981 */ /* 0x000f22000c1e9b00 */
[-C--:B------:R-:W-:Y:S02]  /*1140*/  IADD3 R48, P4, R61, R40.reuse, RZ ;  /* 0x000000283d307210 */ /* 0x080fe40007f9e0ff */
[----:B------:R-:W-:Y:S01]  /*1150*/  IADD3 R44, P5, R63, R40, RZ ;  /* 0x000000283f2c7210 */ /* 0x000fe20007fbe0ff */
[----:B------:R-:W-:Y:S01]  /*1160*/  STL [R1+0x21c], R34 ;  /* 0x00021c2201007387 */ /* 0x000fe20000100800 */
[----:B------:R-:W-:-:S02]  /*1170*/  IADD3 R43, R49, 0xb400, RZ ;  /* 0x0000b400312b7810 */ /* 0x000fc40007ffe0ff */
[-C--:B------:R-:W-:Y:S01]  /*1180*/  IADD3.X R54, RZ, R13.reuse, RZ, P4, !PT ;  /* 0x0000000dff367210 */ /* 0x080fe200027fe4ff */
[----:B------:R-:W-:Y:S01]  /*1190*/  STL [R1+0x104], R0 ;  /* 0x0001040001007387 */ /* 0x000fe20000100800 */
[----:B------:R-:W-:-:S03]  /*11a0*/  IADD3.X R72, RZ, R13, RZ, P5, !PT ;  /* 0x0000000dff487210 */ /* 0x000fc60002ffe4ff */
[----:B------:R0:W-:Y:S01]  /*11b0*/  STL [R1+0x224], R42 ;  /* 0x0002242a01007387 */ /* 0x0001e20000100800 */
[----:B------:R-:W-:Y:S02]  /*11c0*/  IADD3 R65, R49, 0x9600, RZ ;  /* 0x0000960031417810 */ /* 0x000fe40007ffe0ff */
[----:B------:R-:W-:Y:S02]  /*11d0*/  IADD3 R62, P5, R43, R40, RZ ;  /* 0x000000282b3e7210 */ /* 0x000fe40007fbe0ff */
[C---:B------:R-:W-:Y:S02]  /*11e0*/  IADD3 R67, R49.reuse, 0x9d80, RZ ;  /* 0x00009d8031437810 */ /* 0x040fe40007ffe0ff */
[C---:B0-----:R-:W-:Y:S02]  /*11f0*/  LEA R42, P4, R48.reuse, UR10, 0x1 ;  /* 0x0000000a302a7c11 */ /* 0x041fe4000f8808ff */
[----:B------:R-:W-:Y:S02]  /*1200*/  IADD3 R59, R49, 0xa500, RZ ;  /* 0x0000a500313b7810 */ /* 0x000fe40007ffe0ff */
[----:B------:R-:W-:-:S02]  /*1210*/  LEA.HI.X R43, R48, UR11, R54, 0x1, P4 ;  /* 0x0000000b302b7c11 */ /* 0x000fc4000a0f0c36 */
[-C--:B------:R-:W-:Y:S02]  /*1220*/  IADD3 R52, P1, R65, R40.reuse, RZ ;  /* 0x0000002841347210 */ /* 0x080fe40007f3e0ff */
[-C--:B------:R-:W-:Y:S01]  /*1230*/  IADD3 R68, P3, R67, R40.reuse, RZ ;  /* 0x0000002843447210 */ /* 0x080fe20007f7e0ff */
[----:B------:R-:W-:Y:S01]  /*1240*/  STL [R1+0x108], R48 ;  /* 0x0001083001007387 */ /* 0x000fe20000100800 */
[----:B------:R-:W-:Y:S02]  /*1250*/  IADD3 R66, P2, R59, R40, RZ ;  /* 0x000000283b427210 */ /* 0x000fe40007f5e0ff */
[C---:B------:R-:W-:Y:S01]  /*1260*/  IADD3 R53, R49.reuse, 0xac80, RZ ;  /* 0x0000ac8031357810 */ /* 0x040fe20007ffe0ff */
[----:B------:R-:W4:Y:S01]  /*1270*/  LDG.E.64.CONSTANT R42, desc[UR6][R42.64] ;  /* 0x000000062a2a7981 */ /* 0x000f22000c1e9b00 */
[C---:B------:R-:W-:Y:S02]  /*1280*/  IADD3 R38, R49.reuse, 0xd200, RZ ;  /* 0x0000d20031267810 */ /* 0x040fe40007ffe0ff */
[C---:B------:R-:W-:Y:S01]  /*1290*/  IADD3 R45, R49.reuse, 0xbb80, RZ ;  /* 0x0000bb80312d7810 */ /* 0x040fe20007ffe0ff */
[----:B------:R-:W-:Y:S01]  /*12a0*/  STL [R1+0x10c], R44 ;  /* 0x00010c2c01007387 */ /* 0x000fe20000100800 */
[----:B------:R-:W-:-:S03]  /*12b0*/  IADD3 R41, R49, 0xc300, RZ ;  /* 0x0000c30031297810 */ /* 0x000fc60007ffe0ff */
[----:B------:R-:W-:Y:S01]  /*12c0*/  STL [R1+0x110], R52 ;  /* 0x0001103401007387 */ /* 0x000fe20000100800 */
[C---:B------:R-:W-:Y:S02]  /*12d0*/  IADD3 R39, R49.reuse, 0xca80, RZ ;  /* 0x0000ca8031277810 */ /* 0x040fe40007ffe0ff */
[C---:B------:R-:W-:Y:S01]  /*12e0*/  IADD3 R34, R49.reuse, 0xd980, RZ ;  /* 0x0000d98031227810 */ /* 0x040fe20007ffe0ff */
[----:B------:R-:W-:Y:S01]  /*12f0*/  STL [R1+0x114], R68 ;  /* 0x0001144401007387 */ /* 0x000fe20000100800 */
[C---:B------:R-:W-:Y:S02]  /*1300*/  IADD3 R35, R49.reuse, 0xe100, RZ ;  /* 0x0000e10031237810 */ /* 0x040fe40007ffe0ff */
[----:B------:R-:W-:Y:S01]  /*1310*/  IADD3 R0, R49, 0xe880, RZ ;  /* 0x0000e88031007810 */ /* 0x000fe20007ffe0ff */
[----:B------:R-:W-:Y:S01]  /*1320*/  STL [R1+0x118], R66 ;  /* 0x0001184201007387 */ /* 0x000fe20000100800 */
[----:B------:R-:W-:Y:S02]  /*1330*/  IADD3 R64, P6, R53, R40, RZ ;  /* 0x0000002835407210 */ /* 0x000fe40007fde0ff */
[-C--:B------:R-:W-:Y:S01]  /*1340*/  IADD3.X R69, RZ, R13.reuse, RZ, P3, !PT ;  /* 0x0000000dff457210 */ /* 0x080fe20001ffe4ff */
[----:B------:R0:W-:Y:S01]  /*1350*/  STL [R1+0x220], R54 ;  /* 0x0002203601007387 */ /* 0x0001e20000100800 */
[----:B------:R-:W-:-:S02]  /*1360*/  IADD3.X R71, RZ, R13, RZ, P1, !PT ;  /* 0x0000000dff477210 */ /* 0x000fc40000ffe4ff */
[-C--:B------:R-:W-:Y:S02]  /*1370*/  IADD3 R49, P3, R38, R40.reuse, RZ ;  /* 0x0000002826317210 */ /* 0x080fe40007f7e0ff */
[-C--:B------:R-:W-:Y:S02]  /*1380*/  IADD3.X R61, RZ, R13.reuse, RZ, P5, !PT ;  /* 0x0000000dff3d7210 */ /* 0x080fe40002ffe4ff */
[-C--:B------:R-:W-:Y:S02]  /*1390*/  IADD3 R60, P1, R45, R40.reuse, RZ ;  /* 0x000000282d3c7210 */ /* 0x080fe40007f3e0ff */
[----:B------:R-:W-:Y:S02]  /*13a0*/  LEA R38, P5, R44, UR10, 0x1 ;  /* 0x0000000a2c267c11 */ /* 0x000fe4000f8a08ff */
[----:B0-----:R-:W-:Y:S01]  /*13b0*/  IADD3 R54, P4, R41, R40, RZ ;  /* 0x0000002829367210 */ /* 0x001fe20007f9e0ff */
[----:B------:R-:W-:Y:S01]  /*13c0*/  STL [R1+0x11c], R64 ;  /* 0x00011c4001007387 */ /* 0x000fe20000100800 */
[----:B------:R-:W-:-:S02]  /*13d0*/  IADD3.X R67, RZ, R13, RZ, P2, !PT ;  /* 0x0000000dff437210 */ /* 0x000fc400017fe4ff */
[-C--:B------:R-:W-:Y:S01]  /*13e0*/  IADD3 R53, P2, R39, R40.reuse, RZ ;  /* 0x0000002827357210 */ /* 0x080fe20007f5e0ff */
[----:B------:R-:W-:Y:S01]  /*13f0*/  STL [R1+0x228], R72 ;  /* 0x0002284801007387 */ /* 0x000fe20000100800 */
[-C--:B------:R-:W-:Y:S02]  /*1400*/  IADD3.X R63, RZ, R13.reuse, RZ, P6, !PT ;  /* 0x0000000dff3f7210 */ /* 0x080fe400037fe4ff */
[----:B------:R-:W-:Y:S01]  /*1410*/  IADD3 R48, P6, R34, R40, RZ ;  /* 0x0000002822307210 */ /* 0x000fe20007fde0ff */
[----:B------:R-:W-:Y:S01]  /*1420*/  STL [R1+0x120], R62 ;  /* 0x0001203e01007387 */ /* 0x000fe20000100800 */
[-C--:B------:R-:W-:Y:S02]  /*1430*/  IADD3.X R59, RZ, R13.reuse, RZ, P1, !PT ;  /* 0x0000000dff3b7210 */ /* 0x080fe40000ffe4ff */
[----:B------:R-:W-:Y:S02]  /*1440*/  IADD3.X R58, RZ, R13, RZ, P4, !PT ;  /* 0x0000000dff3a7210 */ /* 0x000fe400027fe4ff */
[----:B------:R-:W-:Y:S01]  /*1450*/  LEA.HI.X R39, R44, UR11, R72, 0x1, P5 ;  /* 0x0000000b2c277c11 */ /* 0x000fe2000a8f0c48 */
[----:B------:R0:W-:Y:S01]  /*1460*/  STL [R1+0x22c], R71 ;  /* 0x00022c4701007387 */ /* 0x0001e20000100800 */
[----:B------:R-:W-:-:S02]  /*1470*/  LEA R34, P1, R52, UR10, 0x1 ;  /* 0x0000000a34227c11 */ /* 0x000fc4000f8208ff */
[-C--:B------:R-:W-:Y:S01]  /*1480*/  IADD3 R44, P4, R0, R40.reuse, RZ ;  /* 0x00000028002c7210 */ /* 0x080fe20007f9e0ff */
[--C-:B--2---:R-:W-:Y:S01]  /*1490*/  HADD2.F32 R0, -RZ, R30.reuse.H0_H0 ;  /* 0x2000001eff007230 */ /* 0x104fe20000004100 */
[----:B------:R-:W-:Y:S01]  /*14a0*/  STL [R1+0x124], R60 ;  /* 0x0001243c01007387 */ /* 0x000fe20000100800 */
[----:B------:R-:W-:Y:S02]  /*14b0*/  IADD3 R45, P5, R35, R40, RZ ;  /* 0x00000028232d7210 */ /* 0x000fe40007fbe0ff */
[----:B------:R-:W-:Y:S01]  /*14c0*/  LEA.HI.X R35, R52, UR11, R71, 0x1, P1 ;  /* 0x0000000b34237c11 */ /* 0x000fe200088f0c47 */
[----:B------:R-:W-:Y:S01]  /*14d0*/  STL [R1+0x230], R69 ;  /* 0x0002304501007387 */ /* 0x000fe20000100800 */
[----:B0-----:R-:W-:Y:S02]  /*14e0*/  HADD2.F32 R71, -RZ, R30.H1_H1 ;  /* 0x3000001eff477230 */ /* 0x001fe40000004100 */
[----:B------:R-:W-:Y:S01]  /*14f0*/  FFMA.FTZ R40, R0, R0, RZ ;  /* 0x0000000000287223 */ /* 0x000fe200000100ff */
[----:B------:R-:W-:Y:S01]  /*1500*/  STL [R1+0x128], R54 ;  /* 0x0001283601007387 */ /* 0x000fe20000100800 */
[----:B------:R-:W-:-:S03]  /*1510*/  FADD.FTZ R41, RZ, R0 ;  /* 0x00000000ff297221 */ /* 0x000fc60000010000 */
[----:B------:R-:W-:Y:S04]  /*1520*/  STL [R1+0x234], R67 ;  /* 0x0002344301007387 */ /* 0x000fe80000100800 */
[----:B------:R-:W2:Y:S01]  /*1530*/  LDG.E.64.CONSTANT R38, desc[UR6][R38.64] ;  /* 0x0000000626267981 */ /* 0x000ea2000c1e9b00 */
[----:B------:R-:W-:-:S03]  /*1540*/  HADD2.F32 R52, -RZ, R31.H0_H0 ;  /* 0x2000001fff347230 */ /* 0x000fc60000004100 */
[----:B------:R-:W-:Y:S01]  /*1550*/  STL [R1+0x12c], R53 ;  /* 0x00012c3501007387 */ /* 0x000fe20000100800 */
[----:B------:R-:W-:-:S03]  /*1560*/  FFMA.FTZ R40, R71, R71, R40 ;  /* 0x0000004747287223 */ /* 0x000fc60000010028 */
[----:B------:R-:W-:Y:S04]  /*1570*/  STL [R1+0x238], R63 ;  /* 0x0002383f01007387 */ /* 0x000fe80000100800 */
[----:B------:R-:W-:Y:S01]  /*1580*/  STL [R1+0x130], R49 ;  /* 0x0001303101007387 */ /* 0x000fe20000100800 */
[----:B------:R-:W-:-:S03]  /*1590*/  FADD.FTZ R41, R41, R71 ;  /* 0x0000004729297221 */ /* 0x000fc60000010000 */
[----:B------:R-:W-:Y:S01]  /*15a0*/  STL [R1+0x23c], R61 ;  /* 0x00023c3d01007387 */ /* 0x000fe20000100800 */
[----:B------:R-:W-:-:S03]  /*15b0*/  HADD2.F32 R65, -RZ, R31.H1_H1 ;  /* 0x3000001fff417230 */ /* 0x000fc60000004100 */
[----:B------:R-:W-:Y:S01]  /*15c0*/  STL [R1+0x134], R48 ;  /* 0x0001343001007387 */ /* 0x000fe20000100800 */
[----:B------:R-:W-:-:S03]  /*15d0*/  FFMA.FTZ R40, R52, R52, R40 ;  /* 0x0000003434287223 */ /* 0x000fc60000010028 */
[----:B------:R-:W-:Y:S04]  /*15e0*/  STL [R1+0x240], R59 ;  /* 0x0002403b01007387 */ /* 0x000fe80000100800 */
[----:B------:R-:W-:Y:S01]  /*15f0*/  STL [R1+0x244], R58 ;  /* 0x0002443a01007387 */ /* 0x000fe20000100800 */
[----:B------:R-:W-:-:S03]  /*1600*/  LEA R30, P1, R68, UR10, 0x1 ;  /* 0x0000000a441e7c11 */ /* 0x000fc6000f8208ff */
[----:B------:R-:W-:Y:S01]  /*1610*/  STL [R1+0x138], R45 ;  /* 0x0001382d01007387 */ /* 0x000fe20000100800 */
[----:B------:R-:W-:-:S03]  /*1620*/  FADD.FTZ R41, R41, R52 ;  /* 0x0000003429297221 */ /* 0x000fc60000010000 */
[----:B------:R-:W-:Y:S01]  /*1630*/  STL [R1+0x13c], R44 ;  /* 0x00013c2c01007387 */ /* 0x000fe20000100800 */
[----:B------:R-:W-:-:S03]  /*1640*/  FFMA.FTZ R40, R65, R65, R40 ;  /* 0x0000004141287223 */ /* 0x000fc60000010028 */
[----:B------:R-:W-:Y:S04]  /*1650*/  STL [R1+0x8], R71 ;  /* 0x0000084701007387 */ /* 0x000fe80000100800 */
[----:B------:R0:W-:Y:S01]  /*1660*/  STL [R1+0x4], R52 ;  /* 0x0000043401007387 */ /* 0x0001e20000100800 */
[----:B------:R-:W-:Y:S01]  /*1670*/  LEA.HI.X R31, R68, UR11, R69, 0x1, P1 ;  /* 0x0000000b441f7c11 */ /* 0x000fe200088f0c45 */
[----:B------:R-:W-:Y:S01]  /*1680*/  FADD.FTZ R41, R41, R65 ;  /* 0x0000004129297221 */ /* 0x000fe20000010000 */
[--C-:B---3--:R-:W-:Y:S01]  /*1690*/  HADD2.F32 R68, -RZ, R26.reuse.H1_H1 ;  /* 0x3000001aff447230 */ /* 0x108fe20000004100 */
[----:B------:R-:W3:Y:S01]  /*16a0*/  LDG.E.64.CONSTANT R34, desc[UR6][R34.64] ;  /* 0x0000000622227981 */ /* 0x000ee2000c1e9b00 */
[----:B0-----:R-:W-:-:S03]  /*16b0*/  HADD2.F32 R52, -RZ, R26.H0_H0 ;  /* 0x2000001aff347230 */ /* 0x001fc60000004100 */
[----:B------:R0:W-:Y:S02]  /*16c0*/  STL [R1], R65 ;  /* 0x0000004101007387 */ /* 0x0001e40000100800 */
[----:B------:R-:W-:Y:S02]  /*16d0*/  FFMA.FTZ R40, R52, R52, R40 ;  /* 0x0000003434287223 */ /* 0x000fe40000010028 */
[----:B------:R1:W-:Y:S01]  /*16e0*/  STL [R1+0x18], R52 ;  /* 0x0000183401007387 */ /* 0x0003e20000100800 */
[----:B------:R-:W-:Y:S01]  /*16f0*/  FADD.FTZ R41, R41, R52 ;  /* 0x0000003429297221 */ /* 0x000fe20000010000 */
[----:B------:R-:W-:Y:S02]  /*1700*/  FFMA.FTZ R40, R68, R68, R40 ;  /* 0x0000004444287223 */ /* 0x000fe40000010028 */
[----:B------:R-:W3:Y:S01]  /*1710*/  LDG.E.64.CONSTANT R30, desc[UR6][R30.64] ;  /* 0x000000061e1e7981 */ /* 0x000ee2000c1e9b00 */
[----:B------:R-:W-:Y:S01]  /*1720*/  FADD.FTZ R41, R41, R68 ;  /* 0x0000004429297221 */ /* 0x000fe20000010000 */
[----:B0-----:R-:W-:-:S02]  /*1730*/  HADD2.F32 R65, -RZ, R27.H1_H1 ;  /* 0x3000001bff417230 */ /* 0x001fc40000004100 */
[----:B-1----:R-:W-:Y:S01]  /*1740*/  HADD2.F32 R52, -RZ, R27.H0_H0 ;  /* 0x2000001bff347230 */ /* 0x002fe20000004100 */
[----:B------:R-:W-:Y:S04]  /*1750*/  STL [R1+0x14], R68 ;  /* 0x0000144401007387 */ /* 0x000fe80000100800 */
[----:B------:R-:W-:Y:S01]  /*1760*/  FFMA.FTZ R40, R52, R52, R40 ;  /* 0x0000003434287223 */ /* 0x000fe20000010028 */
[----:B------:R4:W-:Y:S01]  /*1770*/  STL [R1+0x1c], R52 ;  /* 0x00001c3401007387 */ /* 0x0009e20000100800 */
[----:B------:R-:W-:Y:S02]  /*1780*/  FADD.FTZ R41, R41, R52 ;  /* 0x0000003429297221 */ /* 0x000fe40000010000 */
[----:B------:R-:W-:Y:S01]  /*1790*/  FFMA.FTZ R40, R65, R65, R40 ;  /* 0x0000004141287223 */ /* 0x000fe20000010028 */
[----:B------:R0:W-:Y:S01]  /*17a0*/  STL [R1+0x4c], R65 ;  /* 0x00004c4101007387 */ /* 0x0001e20000100800 */
[----:B------:R-:W-:Y:S01]  /*17b0*/  FADD.FTZ R41, R41, R65 ;  /* 0x0000004129297221 */ /* 0x000fe20000010000 */
[----:B----4-:R-:W-:-:S02]  /*17c0*/  HADD2.F32 R52, -RZ, R22.H0_H0 ;  /* 0x20000016ff347230 */ /* 0x010fc40000004100 */
[----:B0-----:R-:W-:-:S03]  /*17d0*/  HADD2.F32 R65, -RZ, R22.H1_H1 ;  /* 0x30000016ff417230 */ /* 0x001fc60000004100 */
[----:B------:R-:W-:Y:S01]  /*17e0*/  FFMA.FTZ R40, R52, R52, R40 ;  /* 0x0000003434287223 */ /* 0x000fe20000010028 */
[----:B------:R-:W-:Y:S01]  /*17f0*/  FADD.FTZ R41, R41, R52 ;  /* 0x0000003429297221 */ /* 0x000fe20000010000 */
[--C-:B------:R-:W-:Y:S01]  /*1800*/  HADD2.F32 R125, -RZ, R23.reuse.H0_H0 ;  /* 0x20000017ff7d7230 */ /* 0x100fe20000004100 */
[C---:B------:R-:W-:Y:S01]  /*1810*/  LEA R26, P1, R66.reuse, UR10, 0x1 ;  /* 0x0000000a421a7c11 */ /* 0x040fe2000f8208ff */
[----:B------:R-:W-:Y:S01]  /*1820*/  FFMA.FTZ R40, R65, R65, R40 ;  /* 0x0000004141287223 */ /* 0x000fe20000010028 */
[----:B------:R0:W-:Y:S01]  /*1830*/  STL [R1+0x10], R52 ;  /* 0x0000103401007387 */ /* 0x0001e20000100800 */
[----:B------:R-:W-:Y:S01]  /*1840*/  FADD.FTZ R41, R41, R65 ;  /* 0x0000004129297221 */ /* 0x000fe20000010000 */
[----:B------:R-:W-:Y:S01]  /*1850*/  LEA.HI.X R27, R66, UR11, R67, 0x1, P1 ;  /* 0x0000000b421b7c11 */ /* 0x000fe200088f0c43 */
[----:B------:R-:W-:Y:S01]  /*1860*/  FFMA.FTZ R40, R125, R125, R40 ;  /* 0x0000007d7d287223 */ /* 0x000fe20000010028 */
[--C-:B------:R-:W-:Y:S02]  /*1870*/  HADD2.F32 R124, -RZ, R18.reuse.H0_H0 ;  /* 0x20000012ff7c7230 */ /* 0x100fe40000004100 */
[----:B------:R-:W-:Y:S01]  /*1880*/  FADD.FTZ R41, R41, R125 ;  /* 0x0000007d29297221 */ /* 0x000fe20000010000 */
[----:B------:R-:W-:Y:S01]  /*1890*/  HADD2.F32 R123, -RZ, R18.H1_H1 ;  /* 0x30000012ff7b7230 */ /* 0x000fe20000004100 */
[----:B------:R-:W4:Y:S01]  /*18a0*/  LDG.E.64.CONSTANT R26, desc[UR6][R26.64] ;  /* 0x000000061a1a7981 */ /* 0x000f22000c1e9b00 */
[----:B0-----:R-:W-:-:S05]  /*18b0*/  HADD2.F32 R52, -RZ, R23.H1_H1 ;  /* 0x30000017ff347230 */ /* 0x001fca0000004100 */
[----:B------:R-:W-:Y:S01]  /*18c0*/  FFMA.FTZ R40, R52, R52, R40 ;  /* 0x0000003434287223 */ /* 0x000fe20000010028 */
[----:B------:R-:W-:-:S03]  /*18d0*/  FADD.FTZ R41, R41, R52 ;  /* 0x0000003429297221 */ /* 0x000fc60000010000 */
[----:B------:R-:W-:Y:S01]  /*18e0*/  FFMA.FTZ R40, R124, R124, R40 ;  /* 0x0000007c7c287223 */ /* 0x000fe20000010028 */
[----:B------:R-:W-:Y:S01]  /*18f0*/  FADD.FTZ R41, R41, R124 ;  /* 0x0000007c29297221 */ /* 0x000fe20000010000 */
[----:B------:R-:W-:Y:S01]  /*1900*/  HADD2.F32 R122, -RZ, R19.H0_H0 ;  /* 0x20000013ff7a7230 */ /* 0x000fe20000004100 */
[----:B------:R-:W-:Y:S01]  /*1910*/  LEA R22, P1, R64, UR10, 0x1 ;  /* 0x0000000a40167c11 */ /* 0x000fe2000f8208ff */
[----:B------:R-:W-:Y:S01]  /*1920*/  FFMA.FTZ R40, R123, R123, R40 ;  /* 0x0000007b7b287223 */ /* 0x000fe20000010028 */
[----:B------:R-:W-:Y:S01]  /*1930*/  STL [R1+0xc], R65 ;  /* 0x00000c4101007387 */ /* 0x000fe20000100800 */
[----:B------:R-:W-:-:S03]  /*1940*/  FADD.FTZ R41, R41, R123 ;  /* 0x0000007b29297221 */ /* 0x000fc60000010000 */
[----:B------:R0:W-:Y:S01]  /*1950*/  STL [R1+0x48], R52 ;  /* 0x0000483401007387 */ /* 0x0001e20000100800 */
[----:B------:R-:W-:Y:S01]  /*1960*/  FFMA.FTZ R40, R122, R122, R40 ;  /* 0x0000007a7a287223 */ /* 0x000fe20000010028 */
[----:B------:R-:W-:Y:S01]  /*1970*/  LEA.HI.X R23, R64, UR11, R63, 0x1, P1 ;  /* 0x0000000b40177c11 */ /* 0x000fe200088f0c3f */
[----:B------:R-:W-:Y:S01]  /*1980*/  FADD.FTZ R41, R41, R122 ;  /* 0x0000007a29297221 */ /* 0x000fe20000010000 */
[--C-:B------:R-:W-:Y:S02]  /*1990*/  HADD2.F32 R121, -RZ, R14.reuse.H0_H0 ;  /* 0x2000000eff797230 */ /* 0x100fe40000004100 */
[----:B------:R-:W-:Y:S02]  /*19a0*/  HADD2.F32 R120, -RZ, R14.H1_H1 ;  /* 0x3000000eff787230 */ /* 0x000fe40000004100 */
[----:B------:R-:W3:Y:S01]  /*19b0*/  LDG.E.64.CONSTANT R22, desc[UR6][R22.64] ;  /* 0x0000000616167981 */ /* 0x000ee2000c1e9b00 */
[----:B0-----:R-:W-:-:S05]  /*19c0*/  HADD2.F32 R52, -RZ, R19.H1_H1 ;  /* 0x30000013ff347230 */ /* 0x001fca0000004100 */
[----:B------:R-:W-:Y:S01]  /*19d0*/  FFMA.FTZ R40, R52, R52, R40 ;  /* 0x0000003434287223 */ /* 0x000fe20000010028 */
[----:B------:R-:W-:-:S03]  /*19e0*/  FADD.FTZ R41, R41, R52 ;  /* 0x0000003429297221 */ /* 0x000fc60000010000 */
[----:B------:R-:W-:Y:S01]  /*19f0*/  FFMA.FTZ R40, R121, R121, R40 ;  /* 0x0000007979287223 */ /* 0x000fe20000010028 */
[----:B------:R-:W-:Y:S01]  /*1a00*/  FADD.FTZ R41, R41, R121 ;  /* 0x0000007929297221 */ /* 0x000fe20000010000 */
[--C-:B------:R-:W-:Y:S01]  /*1a10*/  HADD2.F32 R119, -RZ, R15.reuse.H0_H0 ;  /* 0x2000000fff777230 */ /* 0x100fe20000004100 */
[----:B------:R-:W-:Y:S01]  /*1a20*/  LEA R18, P1, R62, UR10, 0x1 ;  /* 0x0000000a3e127c11 */ /* 0x000fe2000f8208ff */
        /* <DEDUP_REMOVED lines=8> */
[----:B------:R-:W3:Y:S01]  /*1ab0*/  LDG.E.64.CONSTANT R18, desc[UR6][R18.64] ;  /* 0x0000000612127981 */ /* 0x000ee2000c1e9b00 */
[----:B0-----:R-:W-:-:S05]  /*1ac0*/  HADD2.F32 R52, -RZ, R15.H1_H1 ;  /* 0x3000000fff347230 */ /* 0x001fca0000004100 */
[----:B------:R-:W-:Y:S01]  /*1ad0*/  FFMA.FTZ R40, R52, R52, R40 ;  /* 0x0000003434287223 */ /* 0x000fe20000010028 */
[----:B------:R-:W-:Y:S01]  /*1ae0*/  FADD.FTZ R41, R41, R52 ;  /* 0x0000003429297221 */ /* 0x000fe20000010000 */
[----:B------:R0:W-:Y:S02]  /*1af0*/  STL [R1+0x40], R52 ;  /* 0x0000403401007387 */ /* 0x0001e40000100800 */
[----:B------:R-:W-:Y:S01]  /*1b00*/  FFMA.FTZ R10, R118, R118, R40 ;  /* 0x00000076760a7223 */ /* 0x000fe20000010028 */
[----:B------:R-:W-:Y:S01]  /*1b10*/  FADD.FTZ R40, R41, R118 ;  /* 0x0000007629287221 */ /* 0x000fe20000010000 */
[--C-:B------:R-:W-:Y:S01]  /*1b20*/  HADD2.F32 R116, -RZ, R11.reuse.H0_H0 ;  /* 0x2000000bff747230 */ /* 0x100fe20000004100 */
[----:B------:R-:W-:Y:S02]  /*1b30*/  LEA R14, P1, R60, UR10, 0x1 ;  /* 0x0000000a3c0e7c11 */ /* 0x000fe4000f8208ff */
[----:B------:R-:W-:Y:S01]  /*1b40*/  FADD.FTZ R40, R40, R117 ;  /* 0x0000007528287221 */ /* 0x000fe20000010000 */
[----:B0-----:R-:W-:-:S02]  /*1b50*/  HADD2.F32 R52, -RZ, R11.H1_H1 ;  /* 0x3000000bff347230 */ /* 0x001fc40000004100 */
[----:B------:R-:W-:Y:S01]  /*1b60*/  FFMA.FTZ R11, R117, R117, R10 ;  /* 0x00000075750b7223 */ /* 0x000fe2000001000a */
[----:B------:R-:W-:Y:S01]  /*1b70*/  LEA.HI.X R15, R60, UR11, R59, 0x1, P1 ;  /* 0x0000000b3c0f7c11 */ /* 0x000fe200088f0c3b */
[----:B------:R-:W-:Y:S02]  /*1b80*/  FADD.FTZ R40, R40, R116 ;  /* 0x0000007428287221 */ /* 0x000fe40000010000 */
[----:B------:R-:W-:Y:S01]  /*1b90*/  FFMA.FTZ R11, R116, R116, R11 ;  /* 0x00000074740b7223 */ /* 0x000fe2000001000b */
[--C-:B------:R-:W-:Y:S02]  /*1ba0*/  HADD2.F32 R115, -RZ, R6.reuse.H0_H0 ;  /* 0x20000006ff737230 */ /* 0x100fe40000004100 */
[----:B------:R-:W-:Y:S01]  /*1bb0*/  FADD.FTZ R40, R40, R52 ;  /* 0x0000003428287221 */ /* 0x000fe20000010000 */
[----:B------:R-:W3:Y:S01]  /*1bc0*/  LDG.E.64.CONSTANT R14, desc[UR6][R14.64] ;  /* 0x000000060e0e7981 */ /* 0x000ee2000c1e9b00 */
[----:B------:R-:W-:Y:S01]  /*1bd0*/  FFMA.FTZ R11, R52, R52, R11 ;  /* 0x00000034340b7223 */ /* 0x000fe2000001000b */
[----:B------:R-:W-:-:S02]  /*1be0*/  HADD2.F32 R114, -RZ, R6.H1_H1 ;  /* 0x30000006ff727230 */ /* 0x000fc40000004100 */
[----:B------:R-:W-:Y:S01]  /*1bf0*/  FADD.FTZ R40, R40, R115 ;  /* 0x0000007328287221 */ /* 0x000fe20000010000 */
[----:B------:R-:W-:Y:S01]  /*1c00*/  FFMA.FTZ R6, R115, R115, R11 ;  /* 0x0000007373067223 */ /* 0x000fe2000001000b */
[----:B------:R-:W-:Y:S01]  /*1c10*/  HADD2.F32 R113, -RZ, R7.H0_H0 ;  /* 0x20000007ff717230 */ /* 0x000fe20000004100 */
[----:B------:R-:W-:Y:S02]  /*1c20*/  LEA R10, P1, R54, UR10, 0x1 ;  /* 0x0000000a360a7c11 */ /* 0x000fe4000f8208ff */
[----:B------:R-:W-:Y:S01]  /*1c30*/  FFMA.FTZ R6, R114, R114, R6 ;  /* 0x0000007272067223 */ /* 0x000fe20000010006 */
[----:B------:R0:W-:Y:S01]  /*1c40*/  STL [R1+0x3c], R52 ;  /* 0x00003c3401007387 */ /* 0x0001e20000100800 */
[----:B------:R-:W-:Y:S01]  /*1c50*/  FADD.FTZ R40, R40, R114 ;  /* 0x0000007228287221 */ /* 0x000fe20000010000 */
[--C-:B------:R-:W-:Y:S02]  /*1c60*/  HADD2.F32 R112, -RZ, R2.reuse.H0_H0 ;  /* 0x20000002ff707230 */ /* 0x100fe40000004100 */
[----:B------:R-:W-:-:S02]  /*1c70*/  HADD2.F32 R111, -RZ, R2.H1_H1 ;  /* 0x30000002ff6f7230 */ /* 0x000fc40000004100 */
[----:B------:R-:W-:Y:S01]  /*1c80*/  FFMA.FTZ R2, R113, R113, R6 ;  /* 0x0000007171027223 */ /* 0x000fe20000010006 */
[----:B------:R-:W-:Y:S01]  /*1c90*/  LEA.HI.X R11, R54, UR11, R58, 0x1, P1 ;  /* 0x0000000b360b7c11 */ /* 0x000fe200088f0c3a */
[----:B------:R-:W-:Y:S01]  /*1ca0*/  FADD.FTZ R40, R40, R113 ;  /* 0x0000007128287221 */ /* 0x000fe20000010000 */
[----:B0-----:R-:W-:Y:S02]  /*1cb0*/  HADD2.F32 R52, -RZ, R7.H1_H1 ;  /* 0x30000007ff347230 */ /* 0x001fe40000004100 */
[--C-:B------:R-:W-:Y:S02]  /*1cc0*/  HADD2.F32 R110, -RZ, R3.reuse.H0_H0 ;  /* 0x20000003ff6e7230 */ /* 0x100fe40000004100 */
[----:B------:R-:W3:Y:S01]  /*1cd0*/  LDG.E.64.CONSTANT R10, desc[UR6][R10.64] ;  /* 0x000000060a0a7981 */ /* 0x000ee2000c1e9b00 */
[----:B------:R-:W-:Y:S02]  /*1ce0*/  HADD2.F32 R41, -RZ, R3.H1_H1 ;  /* 0x30000003ff297230 */ /* 0x000fe40000004100 */
[----:B------:R-:W-:Y:S01]  /*1cf0*/  FFMA.FTZ R3, R52, R52, R2 ;  /* 0x0000003434037223 */ /* 0x000fe20000010002 */
[----:B------:R-:W-:-:S03]  /*1d00*/  FADD.FTZ R40, R40, R52 ;  /* 0x0000003428287221 */ /* 0x000fc60000010000 */
[----:B------:R-:W-:Y:S01]  /*1d10*/  FFMA.FTZ R3, R112, R112, R3 ;  /* 0x0000007070037223 */ /* 0x000fe20000010003 */
[----:B------:R-:W-:Y:S01]  /*1d20*/  FADD.FTZ R40, R40, R112 ;  /* 0x0000007028287221 */ /* 0x000fe20000010000 */
[----:B------:R-:W-:Y:S02]  /*1d30*/  IADD3.X R2, RZ, R13, RZ, P2, !PT ;  /* 0x0000000dff027210 */ /* 0x000fe400017fe4ff */
[----:B------:R-:W-:Y:S01]  /*1d40*/  FFMA.FTZ R3, R111, R111, R3 ;  /* 0x0000006f6f037223 */ /* 0x000fe20000010003 */
[C---:B------:R-:W-:Y:S01]  /*1d50*/  LEA R6, P1, R53.reuse, UR10, 0x1 ;  /* 0x0000000a35067c11 */ /* 0x040fe2000f8208ff */
[----:B------:R-:W-:Y:S02]  /*1d60*/  FADD.FTZ R40, R40, R111 ;  /* 0x0000006f28287221 */ /* 0x000fe40000010000 */
[----:B------:R-:W-:Y:S01]  /*1d70*/  FFMA.FTZ R3, R110, R110, R3 ;  /* 0x0000006e6e037223 */ /* 0x000fe20000010003 */
[----:B------:R-:W-:Y:S01]  /*1d80*/  LEA.HI.X R7, R53, UR11, R2, 0x1, P1 ;  /* 0x0000000b35077c11 */ /* 0x000fe200088f0c02 */
[----:B------:R-:W-:Y:S01]  /*1d90*/  FADD.FTZ R40, R40, R110 ;  /* 0x0000006e28287221 */ /* 0x000fe20000010000 */
[----:B------:R-:W-:-:S02]  /*1da0*/  HADD2.F32 R109, -RZ, R36.H0_H0 ;  /* 0x20000024ff6d7230 */ /* 0x000fc40000004100 */
[----:B------:R-:W-:Y:S01]  /*1db0*/  FFMA.FTZ R3, R41, R41, R3 ;  /* 0x0000002929037223 */ /* 0x000fe20000010003 */
[----:B------:R-:W-:Y:S02]  /*1dc0*/  HADD2.F32 R108, -RZ, R36.H1_H1 ;  /* 0x30000024ff6c7230 */ /* 0x000fe40000004100 */
[----:B------:R-:W-:Y:S01]  /*1dd0*/  FADD.FTZ R40, R40, R41 ;  /* 0x0000002928287221 */ /* 0x000fe20000010000 */
[----:B------:R-:W3:Y:S01]  /*1de0*/  LDG.E.64.CONSTANT R6, desc[UR6][R6.64] ;  /* 0x0000000606067981 */ /* 0x000ee2000c1e9b00 */
[----:B------:R-:W-:Y:S01]  /*1df0*/  FFMA.FTZ R3, R109, R109, R3 ;  /* 0x0000006d6d037223 */ /* 0x000fe20000010003 */
[----:B------:R-:W-:Y:S02]  /*1e00*/  HADD2.F32 R107, -RZ, R37.H0_H0 ;  /* 0x20000025ff6b7230 */ /* 0x000fe40000004100 */
[----:B------:R-:W-:Y:S01]  /*1e10*/  FADD.FTZ R40, R40, R109 ;  /* 0x0000006d28287221 */ /* 0x000fe20000010000 */
[----:B------:R0:W-:Y:S01]  /*1e20*/  STL [R1+0x38], R52 ;  /* 0x0000383401007387 */ /* 0x0001e20000100800 */
[----:B------:R-:W-:-:S03]  /*1e30*/  FFMA.FTZ R36, R108, R108, R3 ;  /* 0x0000006c6c247223 */ /* 0x000fc60000010003 */
[----:B------:R1:W-:Y:S01]  /*1e40*/  STL [R1+0x34], R41 ;  /* 0x0000342901007387 */ /* 0x0003e20000100800 */
[----:B------:R-:W-:-:S03]  /*1e50*/  FADD.FTZ R40, R40, R108 ;  /* 0x0000006c28287221 */ /* 0x000fc60000010000 */
[----:B------:R1:W-:Y:S01]  /*1e60*/  STL [R1+0x204], R2 ;  /* 0x0002040201007387 */ /* 0x0003e20000100800 */
[----:B0-----:R-:W-:Y:S01]  /*1e70*/  IADD3.X R52, RZ, R13, RZ, P3, !PT ;  /* 0x0000000dff347210 */ /* 0x001fe20001ffe4ff */
[----:B-1----:R-:W-:Y:S02]  /*1e80*/  HADD2.F32 R41, -RZ, R37.H1_H1 ;  /* 0x30000025ff297230 */ /* 0x002fe40000004100 */
[----:B------:R-:W-:Y:S01]  /*1e90*/  FFMA.FTZ R37, R107, R107, R36 ;  /* 0x0000006b6b257223 */ /* 0x000fe20000010024 */
[C---:B------:R-:W-:Y:S01]  /*1ea0*/  LEA R2, P1, R49.reuse, UR10, 0x1 ;  /* 0x0000000a31027c11 */ /* 0x040fe2000f8208ff */
[----:B------:R-:W-:Y:S01]  /*1eb0*/  FADD.FTZ R36, R40, R107 ;  /* 0x0000006b28247221 */ /* 0x000fe20000010000 */
[--C-:B------:R-:W-:Y:S02]  /*1ec0*/  HADD2.F32 R106, -RZ, R32.reuse.H0_H0 ;  /* 0x20000020ff6a7230 */ /* 0x100fe40000004100 */
[----:B------:R-:W-:Y:S01]  /*1ed0*/  LEA.HI.X R3, R49, UR11, R52, 0x1, P1 ;  /* 0x0000000b31037c11 */ /* 0x000fe200088f0c34 */
[----:B------:R-:W-:-:S02]  /*1ee0*/  HADD2.F32 R105, -RZ, R32.H1_H1 ;  /* 0x30000020ff697230 */ /* 0x000fc40000004100 */
[----:B------:R-:W-:Y:S01]  /*1ef0*/  FFMA.FTZ R32, R41, R41, R37 ;  /* 0x0000002929207223 */ /* 0x000fe20000010025 */
[----:B------:R-:W-:Y:S01]  /*1f00*/  FADD.FTZ R36, R36, R41 ;  /* 0x0000002924247221 */ /* 0x000fe20000010000 */
[--C-:B------:R-:W-:Y:S02]  /*1f10*/  HADD2.F32 R104, -RZ, R33.reuse.H0_H0 ;  /* 0x20000021ff687230 */ /* 0x100fe40000004100 */
[----:B------:R-:W-:Y:S01]  /*1f20*/  HADD2.F32 R40, -RZ, R33.H1_H1 ;  /* 0x30000021ff287230 */ /* 0x000fe20000004100 */
[----:B------:R-:W3:Y:S01]  /*1f30*/  LDG.E.64.CONSTANT R2, desc[UR6][R2.64] ;  /* 0x0000000602027981 */ /* 0x000ee2000c1e9b00 */
[----:B------:R-:W-:Y:S01]  /*1f40*/  FFMA.FTZ R33, R106, R106, R32 ;  /* 0x0000006a6a217223 */ /* 0x000fe20000010020 */
[----:B------:R-:W-:-:S03]  /*1f50*/  FADD.FTZ R32, R36, R106 ;  /* 0x0000006a24207221 */ /* 0x000fc60000010000 */
[----:B------:R-:W-:Y:S01]  /*1f60*/  FFMA.FTZ R33, R105, R105, R33 ;  /* 0x0000006969217223 */ /* 0x000fe20000010021 */
[----:B------:R-:W-:Y:S01]  /*1f70*/  FADD.FTZ R32, R32, R105 ;  /* 0x0000006920207221 */ /* 0x000fe20000010000 */
[----:B------:R-:W-:Y:S02]  /*1f80*/  IADD3.X R37, RZ, R13, RZ, P6, !PT ;  /* 0x0000000dff257210 */ /* 0x000fe400037fe4ff */
[----:B------:R-:W-:Y:S01]  /*1f90*/  LEA R62, P1, R48, UR10, 0x1 ;  /* 0x0000000a303e7c11 */ /* 0x000fe2000f8208ff */
[----:B------:R-:W-:Y:S01]  /*1fa0*/  FFMA.FTZ R33, R104, R104, R33 ;  /* 0x0000006868217223 */ /* 0x000fe20000010021 */
[----:B------:R-:W-:Y:S01]  /*1fb0*/  FADD.FTZ R32, R32, R104 ;  /* 0x0000006820207221 */ /* 0x000fe20000010000 */
[--C-:B------:R-:W-:Y:S01]  /*1fc0*/  HADD2.F32 R103, -RZ, R28.reuse.H0_H0 ;  /* 0x2000001cff677230 */ /* 0x100fe20000004100 */
[----:B------:R-:W-:Y:S01]  /*1fd0*/  LEA.HI.X R63, R48, UR11, R37, 0x1, P1 ;  /* 0x0000000b303f7c11 */ /* 0x000fe200088f0c25 */
[----:B------:R-:W-:Y:S02]  /*1fe0*/  HADD2.F32 R102, -RZ, R28.H1_H1 ;  /* 0x3000001cff667230 */ /* 0x000fe40000004100 */
[----:B------:R-:W-:Y:S01]  /*1ff0*/  FFMA.FTZ R28, R40, R40, R33 ;  /* 0x00000028281c7223 */ /* 0x000fe20000010021 */
[----:B------:R-:W-:Y:S01]  /*2000*/  FADD.FTZ R32, R32, R40 ;  /* 0x0000002820207221 */ /* 0x000fe20000010000 */
[----:B------:R-:W-:-:S02]  /*2010*/  HADD2.F32 R101, -RZ, R29.H0_H0 ;  /* 0x2000001dff657230 */ /* 0x000fc40000004100 */
[----:B------:R-:W-:Y:S01]  /*2020*/  FFMA.FTZ R28, R103, R103, R28 ;  /* 0x00000067671c7223 */ /* 0x000fe2000001001c */
[----:B------:R-:W-:Y:S01]  /*2030*/  HADD2.F32 R36, -RZ, R29.H1_H1 ;  /* 0x3000001dff247230 */ /* 0x000fe20000004100 */
[----:B------:R-:W3:Y:S01]  /*2040*/  LDG.E.64.CONSTANT R62, desc[UR6][R62.64] ;  /* 0x000000063e3e7981 */ /* 0x000ee2000c1e9b00 */
[----:B------:R-:W-:Y:S01]  /*2050*/  FADD.FTZ R29, R32, R103 ;  /* 0x00000067201d7221 */ /* 0x000fe20000010000 */
[----:B------:R-:W-:-:S03]  /*2060*/  FFMA.FTZ R28, R102, R102, R28 ;  /* 0x00000066661c7223 */ /* 0x000fc6000001001c */
        /* <DEDUP_REMOVED lines=9> */
[----:B------:R-:W-:Y:S02]  /*2100*/  HADD2.F32 R32, -RZ, R25.H1_H1 ;  /* 0x30000019ff207230 */ /* 0x000fe40000004100 */
[----:B------:R-:W-:Y:S01]  /*2110*/  FADD.FTZ R25, R24, R100 ;  /* 0x0000006418197221 */ /* 0x000fe20000010000 */
[----:B------:R-:W-:Y:S01]  /*2120*/  FFMA.FTZ R24, R99, R99, R28 ;  /* 0x0000006363187223 */ /* 0x000fe2000001001c */
[-C--:B------:R-:W-:Y:S02]  /*2130*/  IADD3.X R33, RZ, R13.reuse, RZ, P5, !PT ;  /* 0x0000000dff217210 */ /* 0x080fe40002ffe4ff */
[----:B------:R-:W-:Y:S01]  /*2140*/  FADD.FTZ R25, R25, R99 ;  /* 0x0000006319197221 */ /* 0x000fe20000010000 */
[----:B------:R-:W-:Y:S01]  /*2150*/  IADD3.X R29, RZ, R13, RZ, P4, !PT ;  /* 0x0000000dff1d7210 */ /* 0x000fe200027fe4ff */
        /* <DEDUP_REMOVED lines=15> */
[----:B------:R-:W-:Y:S02]  /*2250*/  HADD2.F32 R92, -RZ, R16.H1_H1 ;  /* 0x30000010ff5c7230 */ /* 0x000fe40000004100 */
[----:B------:R-:W-:Y:S01]  /*2260*/  FFMA.FTZ R16, R94, R94, R20 ;  /* 0x0000005e5e107223 */ /* 0x000fe20000010014 */
[----:B------:R-:W-:-:S03]  /*2270*/  FADD.FTZ R13, R13, R94 ;  /* 0x0000005e0d0d7221 */ /* 0x000fc60000010000 */
        /* <DEDUP_REMOVED lines=37> */
[----:B------:R0:W-:Y:S02]  /*24d0*/  STL [R1+0x200], R52 ;  /* 0x0002003401007387 */ /* 0x0001e40000100800 */
[----:B------:R-:W-:Y:S01]  /*24e0*/  FADD.FTZ R5, R5, R54 ;  /* 0x0000003605057221 */ /* 0x000fe20000010000 */
[----:B------:R-:W-:-:S03]  /*24f0*/  FFMA.FTZ R4, R53, R53, R4 ;  /* 0x0000003535047223 */ /* 0x000fc60000010004 */
[----:B------:R-:W-:Y:S01]  /*2500*/  FADD.FTZ R5, R5, R53 ;  /* 0x0000003505057221 */ /* 0x000fe20000010000 */
[--C-:B0-----:R-:W-:Y:S02]  /*2510*/  HADD2.F32 R52, -RZ, R51.reuse.H0_H0 ;  /* 0x20000033ff347230 */ /* 0x101fe40000004100 */
[----:B------:R-:W-:-:S03]  /*2520*/  HADD2.F32 R51, -RZ, R51.H1_H1 ;  /* 0x30000033ff337230 */ /* 0x000fc60000004100 */
        /* <DEDUP_REMOVED lines=12> */
[----:B------:R-:W-:Y:S01]  /*25f0*/  LEA R64, P1, R45, UR10, 0x1 ;  /* 0x0000000a2d407c11 */ /* 0x000fe2000f8208ff */
[----:B------:R-:W-:Y:S01]  /*2600*/  FFMA.FTZ R4, R48, R48, R4 ;  /* 0x0000003030047223 */ /* 0x000fe20000010004 */
[----:B------:R-:W-:Y:S01]  /*2610*/  FADD.FTZ R5, R5, R48 ;  /* 0x0000003005057221 */ /* 0x000fe20000010000 */
[--C-:B------:R-:W-:Y:S01]  /*2620*/  HADD2.F32 R46, -RZ, R42.reuse.H0_H0 ;  /* 0x2000002aff2e7230 */ /* 0x100fe20000004100 */
[----:B------:R-:W-:Y:S01]  /*2630*/  LEA.HI.X R65, R45, UR11, R33, 0x1, P1 ;  /* 0x0000000b2d417c11 */ /* 0x000fe200088f0c21 */
[----:B------:R-:W-:Y:S01]  /*2640*/  FFMA.FTZ R4, R47, R47, R4 ;  /* 0x0000002f2f047223 */ /* 0x000fe20000010004 */
[----:B------:R-:W-:Y:S01]  /*2650*/  LEA R66, P1, R44, UR10, 0x1 ;  /* 0x0000000a2c427c11 */ /* 0x000fe2000f8208ff */
[----:B------:R-:W-:Y:S01]  /*2660*/  FADD.FTZ R5, R5, R47 ;  /* 0x0000002f05057221 */ /* 0x000fe20000010000 */
[----:B------:R-:W-:-:S02]  /*2670*/  HADD2.F32 R45, -RZ, R42.H1_H1 ;  /* 0x3000002aff2d7230 */ /* 0x000fc40000004100 */
[----:B------:R-:W-:Y:S01]  /*2680*/  FFMA.FTZ R4, R46, R46, R4 ;  /* 0x0000002e2e047223 */ /* 0x000fe20000010004 */
[----:B------:R-:W-:Y:S01]  /*2690*/  LEA.HI.X R67, R44, UR11, R29, 0x1, P1 ;  /* 0x0000000b2c437c11 */ /* 0x000fe200088f0c1d */
[----:B------:R-:W-:Y:S01]  /*26a0*/  FADD.FTZ R5, R5, R46 ;  /* 0x0000002e05057221 */ /* 0x000fe20000010000 */
[--C-:B------:R-:W-:Y:S02]  /*26b0*/  HADD2.F32 R44, -RZ, R43.reuse.H0_H0 ;  /* 0x2000002bff2c7230 */ /* 0x100fe40000004100 */
[----:B------:R-:W-:Y:S01]  /*26c0*/  FFMA.FTZ R4, R45, R45, R4 ;  /* 0x0000002d2d047223 */ /* 0x000fe20000010004 */
[----:B------:R-:W-:Y:S02]  /*26d0*/  HADD2.F32 R43, -RZ, R43.H1_H1 ;  /* 0x3000002bff2b7230 */ /* 0x000fe40000004100 */
[----:B------:R-:W-:Y:S01]  /*26e0*/  FADD.FTZ R5, R5, R45 ;  /* 0x0000002d05057221 */ /* 0x000fe20000010000 */
[----:B--2---:R-:W-:Y:S02]  /*26f0*/  HADD2.F32 R42, -RZ, R38.H0_H0 ;  /* 0x20000026ff2a7230 */ /* 0x004fe40000004100 */
[----:B------:R-:W-:Y:S01]  /*2700*/  FFMA.FTZ R4, R44, R44, R4 ;  /* 0x0000002c2c047223 */ /* 0x000fe20000010004 */
[----:B------:R0:W-:Y:S01]  /*2710*/  STL [R1+0x30], R41 ;  /* 0x0000302901007387 */ /* 0x0001e20000100800 */
[----:B------:R-:W-:Y:S01]  /*2720*/  FADD.FTZ R5, R5, R44 ;  /* 0x0000002c05057221 */ /* 0x000fe20000010000 */
[----:B----4-:R-:W-:-:S02]  /*2730*/  HADD2.F32 R28, -RZ, R27.H0_H0 ;  /* 0x2000001bff1c7230 */ /* 0x010fc40000004100 */
[----:B------:R-:W-:Y:S01]  /*2740*/  FFMA.FTZ R4, R43, R43, R4 ;  /* 0x0000002b2b047223 */ /* 0x000fe20000010004 */
[----:B------:R-:W-:Y:S01]  /*2750*/  SHF.L.U32 R60, R12, 0x1, RZ ;  /* 0x000000010c3c7819 */ /* 0x000fe200000006ff */
[----:B------:R-:W-:Y:S01]  /*2760*/  FADD.FTZ R5, R5, R43 ;  /* 0x0000002b05057221 */ /* 0x000fe20000010000 */
[----:B---3--:R-:W-:Y:S02]  /*2770*/  HADD2.F32 R25, -RZ, R22.H1_H1 ;  /* 0x30000016ff197230 */ /* 0x008fe40000004100 */
[----:B------:R-:W-:Y:S01]  /*2780*/  FFMA.FTZ R4, R42, R42, R4 ;  /* 0x0000002a2a047223 */ /* 0x000fe20000010004 */
[----:B------:R-:W-:Y:S01]  /*2790*/  HADD2.F32 R24, -RZ, R23.H0_H0 ;  /* 0x20000017ff187230 */ /* 0x000fe20000004100 */
[----:B------:R-:W-:Y:S01]  /*27a0*/  ULDC.64 UR10, c[0x0][0x220] ;  /* 0x00008800000a7ab9 */ /* 0x000fe20000000a00 */
[----:B0-----:R-:W-:Y:S01]  /*27b0*/  HADD2.F32 R41, -RZ, R38.H1_H1 ;  /* 0x30000026ff297230 */ /* 0x001fe20000004100 */
[----:B------:R0:W-:Y:S01]  /*27c0*/  STL [R1+0x2c], R40 ;  /* 0x00002c2801007387 */ /* 0x0001e20000100800 */
[----:B------:R-:W-:-:S03]  /*27d0*/  FADD.FTZ R5, R5, R42 ;  /* 0x0000002a05057221 */ /* 0x000fc60000010000 */
[----:B------:R-:W-:Y:S01]  /*27e0*/  FFMA.FTZ R4, R41, R41, R4 ;  /* 0x0000002929047223 */ /* 0x000fe20000010004 */
[----:B------:R-:W-:Y:S01]  /*27f0*/  FADD.FTZ R5, R5, R41 ;  /* 0x0000002905057221 */ /* 0x000fe20000010000 */
[----:B------:R-:W2:Y:S01]  /*2800*/  LDG.E.64.CONSTANT R66, desc[UR6][R66.64] ;  /* 0x0000000642427981 */ /* 0x000ea2000c1e9b00 */
[----:B0-----:R-:W-:-:S03]  /*2810*/  HADD2.F32 R40, -RZ, R39.H0_H0 ;  /* 0x20000027ff287230 */ /* 0x001fc60000004100 */
[----:B------:R-:W3:Y:S01]  /*2820*/  LDG.E.64.CONSTANT R64, desc[UR6][R64.64] ;  /* 0x0000000640407981 */ /* 0x000ee2000c1e9b00 */
[----:B------:R-:W-:Y:S02]  /*2830*/  HADD2.F32 R39, -RZ, R39.H1_H1 ;  /* 0x30000027ff277230 */ /* 0x000fe40000004100 */
        /* <DEDUP_REMOVED lines=9> */
[----:B0-----:R-:W-:-:S02]  /*28d0*/  HADD2.F32 R37, -RZ, R34.H1_H1 ;  /* 0x30000022ff257230 */ /* 0x001fc40000004100 */
[----:B-1----:R-:W-:-:S03]  /*28e0*/  HADD2.F32 R36, -RZ, R35.H0_H0 ;  /* 0x20000023ff247230 */ /* 0x002fc60000004100 */
[----:B------:R-:W-:Y:S01]  /*28f0*/  FFMA.FTZ R4, R37, R37, R4 ;  /* 0x0000002525047223 */ /* 0x000fe20000010004 */
[----:B------:R-:W-:Y:S01]  /*2900*/  FADD.FTZ R5, R5, R37 ;  /* 0x0000002505057221 */ /* 0x000fe20000010000 */
[----:B------:R-:W-:Y:S02]  /*2910*/  HADD2.F32 R35, -RZ, R35.H1_H1 ;  /* 0x30000023ff237230 */ /* 0x000fe40000004100 */
[----:B------:R-:W-:Y:S01]  /*2920*/  FFMA.FTZ R4, R36, R36, R4 ;  /* 0x0000002424047223 */ /* 0x000fe20000010004 */
[----:B------:R-:W-:Y:S01]  /*2930*/  FADD.FTZ R5, R5, R36 ;  /* 0x0000002405057221 */ /* 0x000fe20000010000 */
[----:B------:R-:W-:Y:S02]  /*2940*/  HADD2.F32 R34, -RZ, R30.H0_H0 ;  /* 0x2000001eff227230 */ /* 0x000fe40000004100 */
[----:B------:R-:W-:Y:S01]  /*2950*/  FFMA.FTZ R4, R35, R35, R4 ;  /* 0x0000002323047223 */ /* 0x000fe20000010004 */
[----:B------:R0:W-:Y:S01]  /*2960*/  STL [R1+0x1dc], R33 ;  /* 0x0001dc2101007387 */ /* 0x0001e20000100800 */
[----:B------:R-:W-:-:S02]  /*2970*/  FADD.FTZ R5, R5, R35 ;  /* 0x0000002305057221 */ /* 0x000fc40000010000 */
[----:B------:R-:W-:Y:S01]  /*2980*/  FFMA.FTZ R4, R34, R34, R4 ;  /* 0x0000002222047223 */ /* 0x000fe20000010004 */
[----:B------:R1:W-:Y:S01]  /*2990*/  STL [R1+0x20], R32 ;  /* 0x0000202001007387 */ /* 0x0003e20000100800 */
[----:B------:R-:W-:Y:S01]  /*29a0*/  FADD.FTZ R5, R5, R34 ;  /* 0x0000002205057221 */ /* 0x000fe20000010000 */
[----:B0-----:R-:W-:Y:S02]  /*29b0*/  HADD2.F32 R33, -RZ, R30.H1_H1 ;  /* 0x3000001eff217230 */ /* 0x001fe40000004100 */
        /* <DEDUP_REMOVED lines=10> */
[----:B------:R-:W-:Y:S02]  /*2a60*/  FFMA.FTZ R4, R30, R30, R4 ;  /* 0x0000001e1e047223 */ /* 0x000fe40000010004 */
[----:B------:R-:W-:Y:S01]  /*2a70*/  FADD.FTZ R5, R5, R30 ;  /* 0x0000001e05057221 */ /* 0x000fe20000010000 */
[----:B0-----:R-:W-:Y:S02]  /*2a80*/  HADD2.F32 R29, -RZ, R26.H1_H1 ;  /* 0x3000001aff1d7230 */ /* 0x001fe40000004100 */
[----:B------:R-:W-:-:S03]  /*2a90*/  HADD2.F32 R27, -RZ, R27.H1_H1 ;  /* 0x3000001bff1b7230 */ /* 0x000fc60000004100 */
[----:B------:R-:W-:Y:S01]  /*2aa0*/  FFMA.FTZ R4, R29, R29, R4 ;  /* 0x0000001d1d047223 */ /* 0x000fe20000010004 */
[----:B------:R-:W-:-:S03]  /*2ab0*/  FADD.FTZ R5, R5, R29 ;  /* 0x0000001d05057221 */ /* 0x000fc60000010000 */
[----:B------:R-:W-:Y:S01]  /*2ac0*/  FFMA.FTZ R4, R28, R28, R4 ;  /* 0x0000001c1c047223 */ /* 0x000fe20000010004 */
[----:B------:R-:W-:Y:S01]  /*2ad0*/  FADD.FTZ R5, R5, R28 ;  /* 0x0000001c05057221 */ /* 0x000fe20000010000 */
[----:B------:R-:W-:Y:S02]  /*2ae0*/  HADD2.F32 R26, -RZ, R22.H0_H0 ;  /* 0x20000016ff1a7230 */ /* 0x000fe40000004100 */
[----:B------:R-:W-:Y:S01]  /*2af0*/  FFMA.FTZ R4, R27, R27, R4 ;  /* 0x0000001b1b047223 */ /* 0x000fe20000010004 */
[----:B------:R-:W-:-:S03]  /*2b00*/  FADD.FTZ R5, R5, R27 ;  /* 0x0000001b05057221 */ /* 0x000fc60000010000 */
[----:B------:R-:W-:Y:S01]  /*2b10*/  FFMA.FTZ R4, R26, R26, R4 ;  /* 0x0000001a1a047223 */ /* 0x000fe20000010004 */
[----:B------:R-:W-:-:S03]  /*2b20*/  FADD.FTZ R5, R5, R26 ;  /* 0x0000001a05057221 */ /* 0x000fc60000010000 */
        /* <DEDUP_REMOVED lines=26> */
[----:B------:R-:W-:Y:S01]  /*2cd0*/  SHF.R.U32.HI R12, RZ, 0x1f, R12 ;  /* 0x0000001fff0c7819 */ /* 0x000fe2000001160c */
[----:B------:R-:W-:Y:S01]  /*2ce0*/  HADD2.F32 R15, -RZ, R15.H1_H1 ;  /* 0x3000000fff0f7230 */ /* 0x000fe20000004100 */
[----:B------:R-:W-:Y:S01]  /*2cf0*/  IADD3 R58, P1, R60, UR10, RZ ;  /* 0x0000000a3c3a7c10 */ /* 0x000fe2000ff3e0ff */
[----:B------:R-:W-:Y:S01]  /*2d00*/  FFMA.FTZ R4, R16, R16, R4 ;  /* 0x0000001010047223 */ /* 0x000fe20000010004 */
[----:B------:R-:W-:Y:S01]  /*2d10*/  FADD.FTZ R5, R5, R16 ;  /* 0x0000001005057221 */ /* 0x000fe20000010000 */
[--C-:B------:R-:W-:Y:S01]  /*2d20*/  HADD2.F32 R14, -RZ, R10.reuse.H0_H0 ;  /* 0x2000000aff0e7230 */ /* 0x100fe20000004100 */
[----:B------:R-:W-:Y:S01]  /*2d30*/  IADD3.X R59, R12, UR11, RZ, P1, !PT ;  /* 0x0000000b0c3b7c10 */ /* 0x000fe20008ffe4ff */
[----:B------:R-:W-:Y:S01]  /*2d40*/  ULDC.64 UR10, c[0x0][0x228] ;  /* 0x00008a00000a7ab9 */ /* 0x000fe20000000a00 */
[----:B------:R-:W-:Y:S01]  /*2d50*/  FFMA.FTZ R4, R15, R15, R4 ;  /* 0x0000000f0f047223 */ /* 0x000fe20000010004 */
[----:B------:R-:W-:Y:S01]  /*2d60*/  IADD3 R60, P1, R60, UR10, RZ ;  /* 0x0000000a3c3c7c10 */ /* 0x000fe2000ff3e0ff */
[----:B------:R-:W-:Y:S01]  /*2d70*/  FADD.FTZ R5, R5, R15 ;  /* 0x0000000f05057221 */ /* 0x000fe20000010000 */
[----:B------:R-:W-:-:S02]  /*2d80*/  HADD2.F32 R13, -RZ, R10.H1_H1 ;  /* 0x3000000aff0d7230 */ /* 0x000fc40000004100 */
[----:B------:R-:W-:Y:S01]  /*2d90*/  FFMA.FTZ R4, R14, R14, R4 ;  /* 0x0000000e0e047223 */ /* 0x000fe20000010004 */
[----:B------:R-:W-:Y:S01]  /*2da0*/  IADD3.X R61, R12, UR11, RZ, P1, !PT ;  /* 0x0000000b0c3d7c10 */ /* 0x000fe20008ffe4ff */
[----:B------:R-:W-:Y:S01]  /*2db0*/  FADD.FTZ R5, R5, R14 ;  /* 0x0000000e05057221 */ /* 0x000fe20000010000 */
[--C-:B------:R-:W-:Y:S02]  /*2dc0*/  HADD2.F32 R12, -RZ, R11.reuse.H0_H0 ;  /* 0x2000000bff0c7230 */ /* 0x100fe40000004100 */
[----:B------:R-:W-:Y:S01]  /*2dd0*/  FFMA.FTZ R4, R13, R13, R4 ;  /* 0x0000000d0d047223 */ /* 0x000fe20000010004 */
[----:B------:R-:W-:Y:S02]  /*2de0*/  HADD2.F32 R11, -RZ, R11.H1_H1 ;  /* 0x3000000bff0b7230 */ /* 0x000fe40000004100 */
[----:B------:R-:W-:Y:S01]  /*2df0*/  FADD.FTZ R5, R5, R13 ;  /* 0x0000000d05057221 */ /* 0x000fe20000010000 */
[--C-:B------:R-:W-:Y:S02]  /*2e00*/  HADD2.F32 R10, -RZ, R6.reuse.H0_H0 ;  /* 0x20000006ff0a7230 */ /* 0x100fe40000004100 */
[----:B------:R-:W-:Y:S01]  /*2e10*/  FFMA.FTZ R4, R12, R12, R4 ;  /* 0x0000000c0c047223 */ /* 0x000fe20000010004 */
[----:B------:R-:W-:-:S02]  /*2e20*/  HADD2.F32 R9, -RZ, R6.H1_H1 ;  /* 0x30000006ff097230 */ /* 0x000fc40000004100 */
[----:B------:R-:W-:Y:S01]  /*2e30*/  FADD.FTZ R5, R5, R12 ;  /* 0x0000000c05057221 */ /* 0x000fe20000010000 */
[--C-:B------:R-:W-:Y:S02]  /*2e40*/  HADD2.F32 R8, -RZ, R7.reuse.H0_H0 ;  /* 0x20000007ff087230 */ /* 0x100fe40000004100 */
[----:B------:R-:W-:Y:S01]  /*2e50*/  FFMA.FTZ R4, R11, R11, R4 ;  /* 0x0000000b0b047223 */ /* 0x000fe20000010004 */
[----:B------:R-:W-:Y:S02]  /*2e60*/  HADD2.F32 R72, -RZ, R62.H1_H1 ;  /* 0x3000003eff487230 */ /* 0x000fe40000004100 */
[----:B------:R-:W-:Y:S01]  /*2e70*/  FADD.FTZ R5, R5, R11 ;  /* 0x0000000b05057221 */ /* 0x000fe20000010000 */
[----:B-----5:R-:W5:Y:S01]  /*2e80*/  LDG.E.64.CONSTANT R58, desc[UR6][R58.64] ;  /* 0x000000063a3a7981 */ /* 0x020f62000c1e9b00 */
[----:B------:R-:W-:Y:S02]  /*2e90*/  FFMA.FTZ R4, R10, R10, R4 ;  /* 0x0000000a0a047223 */ /* 0x000fe40000010004 */
[----:B------:R-:W-:Y:S01]  /*2ea0*/  FADD.FTZ R5, R5, R10 ;  /* 0x0000000a05057221 */ /* 0x000fe20000010000 */
[----:B------:R-:W5:Y:S01]  /*2eb0*/  LDG.E.64.CONSTANT R60, desc[UR6][R60.64] ;  /* 0x000000063c3c7981 */ /* 0x000f62000c1e9b00 */
        /* <DEDUP_REMOVED lines=18> */
[----:B------:R-:W-:Y:S02]  /*2fe0*/  HADD2.F32 R2, -RZ, R62.H0_H0 ;  /* 0x2000003eff027230 */ /* 0x000fe40000004100 */
[----:B------:R-:W-:-:S03]  /*2ff0*/  FADD.FTZ R69, R69, R3 ;  /* 0x0000000345457221 */ /* 0x000fc60000010000 */
[----:B------:R-:W-:Y:S01]  /*3000*/  FFMA.FTZ R62, R2, R2, R68 ;  /* 0x00000002023e7223 */ /* 0x000fe20000010044 */
[----:B------:R-:W-:Y:S02]  /*3010*/  FADD.FTZ R68, R69, R2 ;  /* 0x0000000245447221 */ /* 0x000fe40000010000 */
[----:B------:R-:W4:Y:S01]  /*3020*/  LDL R69, [R1+0x28c] ;  /* 0x00028c0001457983 */ /* 0x000f220000100800 */
[--C-:B------:R-:W-:Y:S02]  /*3030*/  HADD2.F32 R71, -RZ, R63.reuse.H0_H0 ;  /* 0x2000003fff477230 */ /* 0x100fe40000004100 */
[----:B------:R-:W-:Y:S01]  /*3040*/  FFMA.FTZ R62, R72, R72, R62 ;  /* 0x00000048483e7223 */ /* 0x000fe2000001003e */
[----:B------:R-:W-:Y:S02]  /*3050*/  HADD2.F32 R74, -RZ, R63.H1_H1 ;  /* 0x3000003fff4a7230 */ /* 0x000fe40000004100 */
[----:B------:R-:W-:Y:S01]  /*3060*/  FADD.FTZ R63, R68, R72 ;  /* 0x00000048443f7221 */ /* 0x000fe20000010000 */
[----:B------:R-:W-:-:S03]  /*3070*/  FFMA.FTZ R62, R71, R71, R62 ;  /* 0x00000047473e7223 */ /* 0x000fc6000001003e */
[----:B------:R-:W-:Y:S01]  /*3080*/  FADD.FTZ R63, R63, R71 ;  /* 0x000000473f3f7221 */ /* 0x000fe20000010000 */
[----:B------:R-:W-:-:S03]  /*3090*/  FFMA.FTZ R62, R74, R74, R62 ;  /* 0x0000004a4a3e7223 */ /* 0x000fc6000001003e */
[----:B------:R-:W-:Y:S01]  /*30a0*/  FADD.FTZ R63, R63, R74 ;  /* 0x0000004a3f3f7221 */ /* 0x000fe20000010000 */
[----:B------:R-:W-:Y:S01]  /*30b0*/  BSSY B0, `(.L_x_2975) ;  /* 0x000005c000007945 */ /* 0x000fe20003800000 */
[--C-:B--2---:R-:W-:Y:S02]  /*30c0*/  HADD2.F32 R79, -RZ, R67.reuse.H0_H0 ;  /* 0x20000043ff4f7230 */ /* 0x104fe40000004100 */
[----:B------:R-:W-:Y:S02]  /*30d0*/  HADD2.F32 R81, -RZ, R67.H1_H1 ;  /* 0x30000043ff517230 */ /* 0x000fe40000004100 */
[----:B------:R-:W0:Y:S01]  /*30e0*/  S2R R67, SR_TID.X ;  /* 0x0000000000437919 */ /* 0x000e220000002100 */
[--C-:B---3--:R-:W-:Y:S02]  /*30f0*/  HADD2.F32 R73, -RZ, R64.reuse.H0_H0 ;  /* 0x20000040ff497230 */ /* 0x108fe40000004100 */
        /* <DEDUP_REMOVED lines=18> */
[----:B0-----:R-:W-:Y:S01]  /*3220*/  ISETP.GT.U32.AND P2, PT, R67, 0x1f, PT ;  /* 0x0000001f4300780c */ /* 0x001fe20003f44070 */
[----:B------:R-:W-:Y:S02]  /*3230*/  FADD.FTZ R62, R62, R79 ;  /* 0x0000004f3e3e7221 */ /* 0x000fe40000010000 */
[----:B------:R-:W-:Y:S02]  /*3240*/  FFMA.FTZ R63, R81, R81, R63 ;  /* 0x00000051513f7223 */ /* 0x000fe4000001003f */
[----:B------:R-:W-:Y:S01]  /*3250*/  FADD.FTZ R62, R62, R81 ;  /* 0x000000513e3e7221 */ /* 0x000fe20000010000 */
[----:B------:R-:W-:-:S04]  /*3260*/  LOP3.LUT P1, RZ, R67, 0xffffffe1, RZ, 0xc0, !PT ;  /* 0xffffffe143ff7812 */ /* 0x000fc8000782c0ff */
[----:B----4-:R0:W-:Y:S02]  /*3270*/  STS.64 [R69], R62 ;  /* 0x0000003e45007388 */ /* 0x0101e40000000a00 */
[----:B0-----:R-:W-:Y:S01]  /*3280*/  CS2R R62, SRZ ;  /* 0x00000000003e7805 */ /* 0x001fe2000001ff00 */
[----:B------:R-:W-:Y:S06]  /*3290*/  BAR.SYNC.DEFER_BLOCKING 0x0 ;  /* 0x0000000000007b1d */ /* 0x000fec0000010000 */
[----:B------:R-:W-:Y:S05]  /*32a0*/  @P2 BRA `(.L_x_2976) ;  /* 0x0000000000f02947 */ /* 0x000fea0003800000 */
[----:B------:R-:W2:Y:S04]  /*32b0*/  LDL R68, [R1+0x280] ;  /* 0x0002800001447983 */ /* 0x000ea80000100800 */
[----:B------:R-:W3:Y:S04]  /*32c0*/  LDL R69, [R1+0x27c] ;  /* 0x00027c0001457983 */ /* 0x000ee80000100800 */
[----:B------:R-:W4:Y:S04]  /*32d0*/  LDL R66, [R1+0x274] ;  /* 0x0002740001427983 */ /* 0x000f280000100800 */
[----:B--2---:R0:W1:Y:S04]  /*32e0*/  LDS.64 R62, [R68] ;  /* 0x00000000443e7984 */ /* 0x0040680000000a00 */
[----:B---3--:R2:W3:Y:S04]  /*32f0*/  LDS.64 R64, [R69] ;  /* 0x0000000045407984 */ /* 0x0084e80000000a00 */
[----:B0-----:R-:W4:Y:S04]  /*3300*/  LDL R68, [R1+0x264] ;  /* 0x0002640001447983 */ /* 0x001f280000100800 */
[----:B--2---:R-:W2:Y:S01]  /*3310*/  LDL R69, [R1+0x268] ;  /* 0x0002680001457983 */ /* 0x004ea20000100800 */
[----:B-1----:R-:W-:-:S04]  /*3320*/  FADD.FTZ R62, RZ, R62 ;  /* 0x0000003eff3e7221 */ /* 0x002fc80000010000 */
[----:B---3--:R-:W-:Y:S02]  /*3330*/  FADD.FTZ R64, R62, R64 ;  /* 0x000000403e407221 */ /* 0x008fe40000010000 */
[----:B------:R-:W3:Y:S01]  /*3340*/  LDL R62, [R1+0x278] ;  /* 0x00027800013e7983 */ /* 0x000ee20000100800 */
[----:B------:R-:W-:-:S04]  /*3350*/  FADD.FTZ R63, RZ, R63 ;  /* 0x0000003fff3f7221 */ /* 0x000fc80000010000 */
[----:B------:R-:W-:Y:S02]  /*3360*/  FADD.FTZ R65, R63, R65 ;  /* 0x000000413f417221 */ /* 0x000fe40000010000 */
[----:B---3--:R-:W0:Y:S02]  /*3370*/  LDS.64 R62, [R62] ;  /* 0x000000003e3e7984 */ /* 0x008e240000000a00 */
[----:B0-----:R-:W-:Y:S01]  /*3380*/  FADD.FTZ R64, R64, R62 ;  /* 0x0000003e40407221 */ /* 0x001fe20000010000 */
[----:B------:R-:W-:Y:S02]  /*3390*/  FADD.FTZ R65, R65, R63 ;  /* 0x0000003f41417221 */ /* 0x000fe40000010000 */
[----:B----4-:R0:W1:Y:S04]  /*33a0*/  LDS.64 R62, [R66] ;  /* 0x00000000423e7984 */ /* 0x0100680000000a00 */
[----:B0-----:R-:W3:Y:S01]  /*33b0*/  LDL R66, [R1+0x260] ;  /* 0x0002600001427983 */ /* 0x001ee20000100800 */
        /* <DEDUP_REMOVED lines=10> */
[----:B--2---:R0:W1:Y:S04]  /*3460*/  LDS.64 R62, [R69] ;  /* 0x00000000453e7984 */ /* 0x0040680000000a00 */
[----:B0-----:R-:W2:Y:S01]  /*3470*/  LDL R69, [R1+0x250] ;  /* 0x0002500001457983 */ /* 0x001ea20000100800 */
        /* <DEDUP_REMOVED lines=8> */
[----:B-1----:R-:W-:-:S03]  /*3500*/  FADD.FTZ R64, R64, R62 ;  /* 0x0000003e40407221 */ /* 0x002fc60000010000 */
[----:B------:R-:W2:Y:S01]  /*3510*/  LDL R62, [R1+0x25c] ;  /* 0x00025c00013e7983 */ /* 0x000ea20000100800 */
[----:B------:R-:W-:-:S03]  /*3520*/  FADD.FTZ R65, R65, R63 ;  /* 0x0000003f41417221 */ /* 0x000fc60000010000 */
[----:B--2---:R-:W0:Y:S02]  /*3530*/  LDS.64 R62, [R62] ;  /* 0x000000003e3e7984 */ /* 0x004e240000000a00 */
[----:B0-----:R-:W-:Y:S02]  /*3540*/  FADD.FTZ R64, R64, R62 ;  /* 0x0000003e40407221 */ /* 0x001fe40000010000 */
[----:B------:R-:W2:Y:S01]  /*3550*/  LDL R62, [R1+0x258] ;  /* 0x00025800013e7983 */ /* 0x000ea20000100800 */
[----:B------:R-:W-:-:S03]  /*3560*/  FADD.FTZ R65, R65, R63 ;  /* 0x0000003f41417221 */ /* 0x000fc60000010000 */
[----:B--2---:R-:W0:Y:S02]  /*3570*/  LDS.64 R62, [R62] ;  /* 0x000000003e3e7984 */ /* 0x004e240000000a00 */
[----:B0-----:R-:W-:Y:S02]  /*3580*/  FADD.FTZ R64, R64, R62 ;  /* 0x0000003e40407221 */ /* 0x001fe40000010000 */
[----:B------:R-:W2:Y:S01]  /*3590*/  LDL R62, [R1+0x254] ;  /* 0x00025400013e7983 */ /* 0x000ea20000100800 */
[----:B------:R-:W-:-:S03]  /*35a0*/  FADD.FTZ R65, R65, R63 ;  /* 0x0000003f41417221 */ /* 0x000fc60000010000 */
[----:B--2---:R-:W0:Y:S02]  /*35b0*/  LDS.64 R62, [R62] ;  /* 0x000000003e3e7984 */ /* 0x004e240000000a00 */
[----:B0-----:R-:W-:Y:S01]  /*35c0*/  FADD.FTZ R64, R64, R62 ;  /* 0x0000003e40407221 */ /* 0x001fe20000010000 */
[----:B------:R-:W-:Y:S02]  /*35d0*/  FADD.FTZ R65, R65, R63 ;  /* 0x0000003f41417221 */ /* 0x000fe40000010000 */
[----:B------:R-:W0:Y:S02]  /*35e0*/  LDS.64 R62, [R69] ;  /* 0x00000000453e7984 */ /* 0x000e240000000a00 */
[----:B0-----:R-:W-:Y:S01]  /*35f0*/  FADD.FTZ R64, R64, R62 ;  /* 0x0000003e40407221 */ /* 0x001fe20000010000 */
[----:B------:R-:W-:Y:S02]  /*3600*/  FADD.FTZ R65, R65, R63 ;  /* 0x0000003f41417221 */ /* 0x000fe40000010000 */
[----:B----4-:R-:W0:Y:S02]  /*3610*/  LDS.64 R62, [R68] ;  /* 0x00000000443e7984 */ /* 0x010e240000000a00 */
[----:B0-----:R-:W-:Y:S01]  /*3620*/  FADD.FTZ R64, R64, R62 ;  /* 0x0000003e40407221 */ /* 0x001fe20000010000 */
[----:B------:R-:W-:-:S02]  /*3630*/  FADD.FTZ R65, R65, R63 ;  /* 0x0000003f41417221 */ /* 0x000fc40000010000 */
[----:B---3--:R-:W0:Y:S02]  /*3640*/  LDS.64 R62, [R66] ;  /* 0x00000000423e7984 */ /* 0x008e240000000a00 */
[----:B0-----:R-:W-:Y:S01]  /*3650*/  FADD.FTZ R62, R64, R62 ;  /* 0x0000003e403e7221 */ /* 0x001fe20000010000 */
[----:B------:R-:W-:-:S07]  /*3660*/  FADD.FTZ R63, R65, R63 ;  /* 0x0000003f413f7221 */ /* 0x000fce0000010000 */
.L_x_2976:
[----:B------:R-:W-:Y:S05]  /*3670*/  BSYNC B0 ;  /* 0x0000000000007941 */ /* 0x000fea0003800000 */
.L_x_2975:
[----:B------:R0:W-:Y:S04]  /*3680*/  STL [R1+0x290], R0 ;  /* 0x0002900001007387 */ /* 0x0001e80000100800 */
[----:B------:R-:W1:Y:S01]  /*3690*/  SHFL.BFLY PT, R65, R62, 0x1, 0x1f ;  /* 0x0c201f003e417f89 */ /* 0x000e6200000e0000 */
[----:B------:R-:W2:Y:S03]  /*36a0*/  @!P1 LDC R64, c[0x0][0x10] ;  /* 0x00000400ff409b82 */ /* 0x000ea60000000800 */
[----:B0-----:R-:W2:Y:S05]  /*36b0*/  LDL R0, [R1+0x1a8] ;  /* 0x0001a80001007983 */ /* 0x001eaa0000100800 */
[----:B------:R-:W0:Y:S01]  /*36c0*/  @!P1 LDC.64 R68, c[0x0][0x248] ;  /* 0x00009200ff449b82 */ /* 0x000e220000000a00 */
[----:B-1----:R-:W-:-:S02]  /*36d0*/  FADD.FTZ R62, R65, R62 ;  /* 0x0000003e413e7221 */ /* 0x002fc40000010000 */
[----:B------:R-:W3:Y:S04]  /*36e0*/  LDL R65, [R1+0x288] ;  /* 0x0002880001417983 */ /* 0x000ee80000100800 */
[----:B------:R-:W1:Y:S01]  /*36f0*/  SHFL.BFLY PT, R66, R63, 0x1, 0x1f ;  /* 0x0c201f003f427f89 */ /* 0x000e6200000e0000 */
[----:B--2---:R-:W-:-:S03]  /*3700*/  @!P1 IMAD R64, R64, R0, UR8 ;  /* 0x0000000840409e24 */ /* 0x004fc6000f8e0200 */
[----:B------:R2:W5:Y:S01]  /*3710*/  LDL.LU R0, [R1+0x290] ;  /* 0x0002900001007983 */ /* 0x0005620000300800 */
[----:B-1----:R-:W-:Y:S01]  /*3720*/  FADD.FTZ R63, R66, R63 ;  /* 0x0000003f423f7221 */ /* 0x002fe20000010000 */
[----:B------:R-:W-:Y:S02]  /*3730*/  ISETP.GT.U32.AND P2, PT, R67, 0xff, PT ;  /* 0x000000ff4300780c */ /* 0x000fe40003f44070 */
[----:B---3--:R-:W-:-:S04]  /*3740*/  @!P1 LEA R64, R64, R65, 0xa ;  /* 0x0000004140409211 */ /* 0x008fc800078e50ff */
[----:B------:R-:W-:-:S05]  /*3750*/  @!P1 SHF.L.U32 R64, R64, 0x1, RZ ;  /* 0x0000000140409819 */ /* 0x000fca00000006ff */
[----:B0-----:R-:W-:-:S05]  /*3760*/  @!P1 IMAD.WIDE.U32 R64, R64, 0x4, R68 ;  /* 0x0000000440409825 */ /* 0x001fca00078e0044 */
[----:B------:R2:W-:Y:S01]  /*3770*/  @!P1 STG.E.64 desc[UR6][R64.64], R62 ;  /* 0x0000003e40009986 */ /* 0x0005e2000c101b06 */
[----:B------:R-:W-:Y:S01]  /*3780*/  BAR.SYNC.DEFER_BLOCKING 0x0 ;  /* 0x0000000000007b1d */ /* 0x000fe20000010000 */
[----:B------:R-:W-:-:S13]  /*3790*/  ISETP.NE.AND P1, PT, R67, RZ, PT ;  /* 0x000000ff4300720c */ /* 0x000fda0003f25270 */
[----:B--2---:R-:W-:Y:S05]  /*37a0*/  @P1 BRA `(.L_x_2977) ;  /* 0x0000000000601947 */ /* 0x004fea0003800000 */
        /* <DEDUP_REMOVED lines=18> */
.L_x_2978:
[----:B------:R-:W2:Y:S04]  /*38d0*/  LD.E.STRONG.GPU R63, desc[UR6][R56.64] ;  /* 0x00000006383f7980 */ /* 0x000ea8000c10f900 */
[----:B--2---:R-:W-:Y:S01]  /*38e0*/  CCTL.IVALL ;  /* 0x00000000ff00798f */ /* 0x004fe20002000000 */
[----:B------:R-:W-:Y:S05]  /*38f0*/  YIELD ;  /* 0x0000000000007946 */ /* 0x000fea0003800000 */
[----:B------:R-:W-:-:S04]  /*3900*/  LOP3.LUT R63, R63, R62, RZ, 0x3c, !PT ;  /* 0x0000003e3f3f7212 */ /* 0x000fc800078e3cff */
[----:B------:R-:W-:-:S13]  /*3910*/  ISETP.GT.AND P1, PT, R63, -0x1, PT ;  /* 0xffffffff3f00780c */ /* 0x000fda0003f24270 */
[----:B------:R-:W-:Y:S05]  /*3920*/  @P1 BRA `(.L_x_2978) ;  /* 0xfffffffc00e81947 */ /* 0x000fea000383ffff */
.L_x_2977:
        /* <DEDUP_REMOVED lines=10> */
[----:B0-----:R-:W-:-:S04]  /*39d0*/  SHF.L.U32 R63, R64, 0x2, RZ ;  /* 0x00000002403f7819 */ /* 0x001fc800000006ff */
[----:B------:R-:W-:Y:S01]  /*39e0*/  LOP3.LUT R63, R63, 0x7fffffc0, RZ, 0xc0, !PT ;  /* 0x7fffffc03f3f7812 */ /* 0x000fe200078ec0ff */
[----:B--2---:R-:W-:-:S05]  /*39f0*/  IMAD R62, R62, R65, UR8 ;  /* 0x000000083e3e7e24 */ /* 0x004fca000f8e0241 */
        /* <DEDUP_REMOVED lines=24> */
.L_x_2980:
[----:B------:R-:W-:Y:S05]  /*3b80*/  BSYNC B0 ;  /* 0x0000000000007941 */ /* 0x000fea0003800000 */
.L_x_2979:
        /* <DEDUP_REMOVED lines=26> */
[----:B------:R-:W-:Y:S06]  /*3d30*/  BAR.SYNC.DEFER_BLOCKING 0x0 ;  /* 0x0000000000007b1d */ /* 0x000fec0000010000 */
[----:B------:R-:W-:Y:S05]  /*3d40*/  @P0 BRA `(.L_x_2982) ;  /* 0x00000000002c0947 */ /* 0x000fea0003800000 */
[----:B------:R-:W2:Y:S01]  /*3d50*/  LDL R67, [R1+0x140] ;  /* 0x0001400001437983 */ /* 0x000ea20000100800 */
[----:B------:R-:W1:Y:S01]  /*3d60*/  S2R R66, SR_TID.X ;  /* 0x0000000000427919 */ /* 0x000e620000002100 */
[----:B0-----:R-:W-:Y:S01]  /*3d70*/  LEA R63, P1, R70, R65, 0x4 ;  /* 0x00000041463f7211 */ /* 0x001fe200078220ff */
[----:B------:R-:W-:Y:S01]  /*3d80*/  ULDC.64 UR10, c[0x0][0x240] ;  /* 0x00009000000a7ab9 */ /* 0x000fe20000000a00 */
[----:B-1----:R-:W-:-:S04]  /*3d90*/  SHF.R.S32.HI R66, RZ, 0x1f, R66 ;  /* 0x0000001fff427819 */ /* 0x002fc80000011442 */
[----:B--2---:R-:W-:Y:S02]  /*3da0*/  LEA.HI.X R64, R70, R66, R67, 0x4, P1 ;  /* 0x0000004246407211 */ /* 0x004fe400008f2443 */
[----:B------:R-:W-:-:S04]  /*3db0*/  LEA R62, P1, R63, UR10, 0x3 ;  /* 0x0000000a3f3e7c11 */ /* 0x000fc8000f8218ff */
[----:B------:R-:W-:Y:S02]  /*3dc0*/  LEA.HI.X R63, R63, UR11, R64, 0x3, P1 ;  /* 0x0000000b3f3f7c11 */ /* 0x000fe400088f1c40 */
[----:B------:R-:W-:-:S06]  /*3dd0*/  LEA R64, R65, UR4, 0x3 ;  /* 0x0000000441407c11 */ /* 0x000fcc000f8e18ff */
[----:B------:R-:W0:Y:S04]  /*3de0*/  LDS.64 R64, [R64] ;  /* 0x0000000040407984 */ /* 0x000e280000000a00 */
[----:B0-----:R1:W-:Y:S02]  /*3df0*/  STG.E.64 desc[UR6][R62.64], R64 ;  /* 0x000000403e007986 */ /* 0x0013e4000c101b06 */
.L_x_2982:
[----:B------:R-:W-:Y:S05]  /*3e00*/  BSYNC B0 ;  /* 0x0000000000007941 */ /* 0x000fea0003800000 */
.L_x_2981:
[----:B01----:R-:W2:Y:S01]  /*3e10*/  LDL R62, [R1+0x284] ;  /* 0x00028400013e7983 */ /* 0x003ea20000100800 */
[----:B------:R-:W-:Y:S01]  /*3e20*/  ULDC UR5, c[0x0][0x230] ;  /* 0x00008c0000057ab9 */ /* 0x000fe20000000800 */
[----:B------:R-:W-:Y:S02]  /*3e30*/  ULDC.64 UR10, c[0x0][0x210] ;  /* 0x00008400000a7ab9 */ /* 0x000fe40000000a00 */
[----:B------:R-:W3:Y:S04]  /*3e40*/  LDL.LU R66, [R1+0x24] ;  /* 0x0000240001427983 */ /* 0x000ee80000300800 */
[----:B------:R-:W4:Y:S04]  /*3e50*/  LDL.LU R67, [R1+0x8] ;  /* 0x0000080001437983 */ /* 0x000f280000300800 */
[----:B------:R-:W-:Y:S04]  /*3e60*/  STL [R1+0x298], R70 ;  /* 0x0002984601007387 */ /* 0x000fe80000100800 */
[----:B------:R0:W-:Y:S04]  /*3e70*/  STL [R1+0x294], R57 ;  /* 0x0002943901007387 */ /* 0x0001e80000100800 */
[----:B------:R1:W-:Y:S04]  /*3e80*/  STL [R1+0x290], R56 ;  /* 0x0002903801007387 */ /* 0x0003e80000100800 */
[----:B0-----:R-:W4:Y:S04]  /*3e90*/  LDL.LU R57, [R1+0x4] ;  /* 0x0000040001397983 */ /* 0x001f280000300800 */
[----:B-1----:R-:W4:Y:S01]  /*3ea0*/  LDL.LU R56, [R1] ;  /* 0x0000000001387983 */ /* 0x002f220000300800 */
[----:B------:R-:W-:-:S03]  /*3eb0*/  LEA R64, P1, R55, UR10, 0x1 ;  /* 0x0000000a37407c11 */ /* 0x000fc6000f8208ff */
[----:B--2---:R-:W0:Y:S01]  /*3ec0*/  LDS.64 R62, [R62+UR4] ;  /* 0x000000043e3e7984 */ /* 0x004e220008000a00 */
[----:B---3--:R-:W-:Y:S01]  /*3ed0*/  LEA.HI.X R65, R55, UR11, R66, 0x1, P1 ;  /* 0x0000000b37417c11 */ /* 0x008fe200088f0c42 */
[----:B-----5:R-:W-:Y:S02]  /*3ee0*/  HADD2.F32 R55, -RZ, R58.H0_H0 ;  /* 0x2000003aff377230 */ /* 0x020fe40000004100 */
[----:B0-----:R-:W-:-:S06]  /*3ef0*/  FADD.FTZ R63, R63, UR5 ;  /* 0x000000053f3f7e21 */ /* 0x001fcc0008010000 */
[----:B------:R-:W0:Y:S01]  /*3f00*/  MUFU.RSQ R63, R63 ;  /* 0x0000003f003f7308 */ /* 0x000e220000001400 */
[----:B------:R-:W-:-:S04]  /*3f10*/  FADD.FTZ R0, R0, -R62 ;  /* 0x8000003e00007221 */ /* 0x000fc80000010000 */
[----:B0-----:R-:W-:Y:S01]  /*3f20*/  FMUL.FTZ R66, R0, R63 ;  /* 0x0000003f00427220 */ /* 0x001fe20000410000 */
[----:B------:R-:W-:-:S05]  /*3f30*/  HADD2.F32 R0, -RZ, R60.H0_H0 ;  /* 0x2000003cff007230 */ /* 0x000fca0000004100 */
[----:B------:R-:W-:-:S04]  /*3f40*/  FFMA.FTZ R66, R66, R55, R0 ;  /* 0x0000003742427223 */ /* 0x000fc80000010000 */
[----:B------:R-:W-:-:S06]  /*3f50*/  FMUL.FTZ R68, R66, -1.4426950216293334961 ;  /* 0xbfb8aa3b42447820 */ /* 0x000fcc0000410000 */
[----:B------:R-:W0:Y:S01]  /*3f60*/  MUFU.EX2 R68, R68 ;  /* 0x0000004400447308 */ /* 0x000e220000000800 */
[----:B----4-:R-:W-:Y:S01]  /*3f70*/  FADD.FTZ R67, R67, -R62 ;  /* 0x8000003e43437221 */ /* 0x010fe20000010000 */
[----:B------:R-:W-:Y:S02]  /*3f80*/  HADD2.F32 R58, -RZ, R58.H1_H1 ;  /* 0x3000003aff3a7230 */ /* 0x000fe40000004100 */
[----:B0-----:R-:W-:-:S06]  /*3f90*/  FADD.FTZ R68, R68, 1 ;  /* 0x3f80000044447421 */ /* 0x001fcc0000010000 */
[----:B------:R-:W0:Y:S01]  /*3fa0*/  MUFU.RCP R68, R68 ;  /* 0x0000004400447308 */ /* 0x000e220000001000 */
[----:B------:R-:W-:Y:S02]  /*3fb0*/  HADD2.F32 R60, -RZ, R60.H1_H1 ;  /* 0x3000003cff3c7230 */ /* 0x000fe40000004100 */
        /* <DEDUP_REMOVED lines=8> */
[----:B------:R-:W-:-:S04]  /*4040*/  F2FP.F16.F32.PACK_AB R66, R68, R66 ;  /* 0x000000424442723e */ /* 0x000fc800000000ff */
[C---:B------:R-:W-:Y:S02]  /*4050*/  PRMT R68, R66.reuse, 0x7610, R68 ;  /* 0x0000761042447816 */ /* 0x040fe40000000044 */
[----:B------:R-:W-:Y:S01]  /*4060*/  PRMT R67, R66, 0x7632, R67 ;  /* 0x0000763242437816 */ /* 0x000fe20000000043 */
[----:B------:R-:W-:Y:S02]  /*4070*/  FADD.FTZ R66, R57, -R62 ;  /* 0x8000003e39427221 */ /* 0x000fe40000010000 */
[----:B------:R0:W-:Y:S04]  /*4080*/  STG.E.U16 desc[UR6][R64.64], R68 ;  /* 0x0000004440007986 */ /* 0x0001e8000c101506 */
[----:B------:R1:W-:Y:S04]  /*4090*/  STG.E.U16 desc[UR6][R64.64+0x2], R67 ;  /* 0x0000024340007986 */ /* 0x0003e8000c101506 */
[----:B------:R-:W2:Y:S01]  /*40a0*/  LDL.LU R57, [R1+0x18] ;  /* 0x0000180001397983 */ /* 0x000ea20000300800 */
[----:B0-----:R-:W-:Y:S01]  /*40b0*/  FMUL.FTZ R68, R63, R66 ;  /* 0x000000423f447220 */ /* 0x001fe20000410000 */
[----:B------:R-:W-:-:S02]  /*40c0*/  HADD2.F32 R66, -RZ, R61.H0_H0 ;  /* 0x2000003dff427230 */ /* 0x000fc40000004100 */
[----:B-1----:R-:W-:-:S05]  /*40d0*/  HADD2.F32 R67, -RZ, R59.H0_H0 ;  /* 0x2000003bff437230 */ /* 0x002fca0000004100 */
[----:B------:R-:W-:-:S04]  /*40e0*/  FFMA.FTZ R68, R68, R67, R66 ;  /* 0x0000004344447223 */ /* 0x000fc80000010042 */
[----:B------:R-:W-:-:S06]  /*40f0*/  FMUL.FTZ R69, R68, -1.4426950216293334961 ;  /* 0xbfb8aa3b44457820 */ /* 0x000fcc0000410000 */
[----:B------:R-:W0:Y:S02]  /*4100*/  MUFU.EX2 R69, R69 ;  /* 0x0000004500457308 */ /* 0x000e240000000800 */
[----:B0-----:R-:W-:-:S06]  /*4110*/  FADD.FTZ R69, R69, 1 ;  /* 0x3f80000045457421 */ /* 0x001fcc0000010000 */
[----:B------:R0:W1:Y:S02]  /*4120*/  MUFU.RCP R70, R69 ;  /* 0x0000004500467308 */ /* 0x0000640000001000 */
[----:B0-----:R-:W-:Y:S02]  /*4130*/  FADD.FTZ R69, R56, -R62 ;  /* 0x8000003e38457221 */ /* 0x001fe40000010000 */
[----:B------:R-:W3:Y:S01]  /*4140*/  LDL.LU R56, [R1+0x10] ;  /* 0x0000100001387983 */ /* 0x000ee20000300800 */
[----:B------:R-:W-:Y:S02]  /*4150*/  HADD2.F32 R59, -RZ, R59.H1_H1 ;  /* 0x3000003bff3b7230 */ /* 0x000fe40000004100 */
[----:B------:R-:W-:Y:S01]  /*4160*/  FMUL.FTZ R69, R63, R69 ;  /* 0x000000453f457220 */ /* 0x000fe20000410000 */
[----:B------:R-:W-:-:S05]  /*4170*/  HADD2.F32 R61, -RZ, R61.H1_H1 ;  /* 0x3000003dff3d7230 */ /* 0x000fca0000004100 */
[----:B------:R-:W-:Y:S01]  /*4180*/  FFMA.FTZ R69, R69, R59, R61 ;  /* 0x0000003b45457223 */ /* 0x000fe2000001003d */
[----:B-1----:R-:W-:-:S03]  /*4190*/  FMUL.FTZ R68, R68, R70 ;  /* 0x0000004644447220 */ /* 0x002fc60000410000 */
        /* <DEDUP_REMOVED lines=8> */
[--C-:B------:R-:W-:Y:S02]  /*4220*/  FADD.FTZ R124, R124, -R62.reuse ;  /* 0x8000003e7c7c7221 */ /* 0x100fe40000010000 */
[----:B------:R0:W-:Y:S04]  /*4230*/  STG.E.U16 desc[UR6][R64.64+0x4], R69 ;  /* 0x0000044540007986 */ /* 0x0001e8000c101506 */
[----:B------:R1:W-:Y:S01]  /*4240*/  STG.E.U16 desc[UR6][R64.64+0x6], R68 ;  /* 0x0000064440007986 */ /* 0x0003e2000c101506 */
[--C-:B------:R-:W-:Y:S01]  /*4250*/  FADD.FTZ R22, R22, -R62.reuse ;  /* 0x8000003e16167221 */ /* 0x100fe20000010000 */
[--C-:B------:R-:W-:Y:S01]  /*4260*/  FADD.FTZ R14, R14, -R62.reuse ;  /* 0x8000003e0e0e7221 */ /* 0x100fe20000010000 */
[----:B------:R-:W-:Y:S01]  /*4270*/  FMUL.FTZ R124, R63, R124 ;  /* 0x0000007c3f7c7220 */ /* 0x000fe20000410000 */
[--C-:B------:R-:W-:Y:S01]  /*4280*/  FADD.FTZ R115, R115, -R62.reuse ;  /* 0x8000003e73737221 */ /* 0x100fe20000010000 */
[--C-:B------:R-:W-:Y:S01]  /*4290*/  FADD.FTZ R109, R109, -R62.reuse ;  /* 0x8000003e6d6d7221 */ /* 0x100fe20000010000 */
[----:B------:R-:W-:Y:S01]  /*42a0*/  FADD.FTZ R30, R30, -R62 ;  /* 0x8000003e1e1e7221 */ /* 0x000fe20000010000 */
[----:B0-----:R-:W-:Y:S01]  /*42b0*/  FMUL.FTZ R69, R63, R14 ;  /* 0x0000000e3f457220 */ /* 0x001fe20000410000 */
[----:B------:R-:W-:Y:S01]  /*42c0*/  FFMA.FTZ R14, R55, R124, R0 ;  /* 0x0000007c370e7223 */ /* 0x000fe20000010000 */
[C---:B-1----:R-:W-:Y:S01]  /*42d0*/  FMUL.FTZ R68, R63.reuse, R22 ;  /* 0x000000163f447220 */ /* 0x042fe20000410000 */
[C---:B------:R-:W-:Y:S01]  /*42e0*/  FMUL.FTZ R115, R63.reuse, R115 ;  /* 0x000000733f737220 */ /* 0x040fe20000410000 */
[----:B------:R-:W-:Y:S01]  /*42f0*/  FMUL.FTZ R109, R63, R109 ;  /* 0x0000006d3f6d7220 */ /* 0x000fe20000410000 */
[----:B--2---:R-:W-:-:S04]  /*4300*/  FADD.FTZ R64, R57, -R62 ;  /* 0x8000003e39407221 */ /* 0x004fc80000010000 */
[C---:B------:R-:W-:Y:S01]  /*4310*/  FMUL.FTZ R57, R63.reuse, R64 ;  /* 0x000000403f397220 */ /* 0x040fe20000410000 */
[----:B------:R-:W-:-:S03]  /*4320*/  FMUL.FTZ R64, R63, R30 ;  /* 0x0000001e3f407220 */ /* 0x000fc60000410000 */
[C-C-:B------:R-:W-:Y:S01]  /*4330*/  FFMA.FTZ R30, R55.reuse, R57, R0.reuse ;  /* 0x00000039371e7223 */ /* 0x140fe20000010000 */
[----:B------:R-:W-:Y:S01]  /*4340*/  FFMA.FTZ R57, R55, R109, R0 ;  /* 0x0000006d37397223 */ /* 0x000fe20000010000 */
[----:B---3--:R-:W-:-:S04]  /*4350*/  FADD.FTZ R65, R56, -R62 ;  /* 0x8000003e38417221 */ /* 0x008fc80000010000 */
[----:B------:R-:W-:-:S04]  /*4360*/  FMUL.FTZ R56, R63, R65 ;  /* 0x000000413f387220 */ /* 0x000fc80000410000 */
[----:B------:R-:W-:-:S05]  /*4370*/  FFMA.FTZ R22, R55, R56, R0 ;  /* 0x0000003837167223 */ /* 0x000fca0000010000 */
[----:B------:R-:W-:Y:S04]  /*4380*/  STL [R1+0x4], R22 ;  /* 0x0000041601007387 */ /* 0x000fe80000100800 */
[----:B------:R0:W-:Y:S02]  /*4390*/  STL [R1], R14 ;  /* 0x0000000e01007387 */ /* 0x0001e40000100800 */
[----:B0-----:R-:W-:Y:S02]  /*43a0*/  FFMA.FTZ R14, R55, R115, R0 ;  /* 0x00000073370e7223 */ /* 0x001fe40000010000 */
[----:B------:R-:W2:Y:S04]  /*43b0*/  LDL.LU R115, [R1+0x14] ;  /* 0x0000140001737983 */ /* 0x000ea80000300800 */
[----:B------:R0:W-:Y:S04]  /*43c0*/  STL [R1+0x8], R57 ;  /* 0x0000083901007387 */ /* 0x0001e80000100800 */
[----:B------:R-:W3:Y:S01]  /*43d0*/  LDL.LU R109, [R1+0xc] ;  /* 0x00000c00016d7983 */ /* 0x000ee20000300800 */
[--C-:B------:R-:W-:Y:S01]  /*43e0*/  FADD.FTZ R106, R106, -R62.reuse ;  /* 0x8000003e6a6a7221 */ /* 0x100fe20000010000 */
[--C-:B------:R-:W-:Y:S01]  /*43f0*/  FADD.FTZ R54, R54, -R62.reuse ;  /* 0x8000003e36367221 */ /* 0x100fe20000010000 */
[----:B------:R-:W-:-:S02]  /*4400*/  FADD.FTZ R50, R50, -R62 ;  /* 0x8000003e32327221 */ /* 0x000fc40000010000 */
[----:B------:R-:W-:Y:S01]  /*4410*/  FMUL.FTZ R106, R63, R106 ;  /* 0x0000006a3f6a7220 */ /* 0x000fe20000410000 */
[--C-:B------:R-:W-:Y:S01]  /*4420*/  FADD.FTZ R46, R46, -R62.reuse ;  /* 0x8000003e2e2e7221 */ /* 0x100fe20000010000 */
[--C-:B------:R-:W-:Y:S01]  /*4430*/  FADD.FTZ R42, R42, -R62.reuse ;  /* 0x8000003e2a2a7221 */ /* 0x100fe20000010000 */
[----:B------:R-:W-:Y:S01]  /*4440*/  FADD.FTZ R38, R38, -R62 ;  /* 0x8000003e26267221 */ /* 0x000fe20000010000 */
[----:B------:R-:W-:Y:S01]  /*4450*/  FFMA.FTZ R56, R55, R106, R0 ;  /* 0x0000006a37387223 */ /* 0x000fe20000010000 */
[--C-:B------:R-:W-:Y:S01]  /*4460*/  FADD.FTZ R34, R34, -R62.reuse ;  /* 0x8000003e22227221 */ /* 0x100fe20000010000 */
[C---:B------:R-:W-:Y:S01]  /*4470*/  FMUL.FTZ R54, R63.reuse, R54 ;  /* 0x000000363f367220 */ /* 0x040fe20000410000 */
[C---:B------:R-:W-:Y:S01]  /*4480*/  FMUL.FTZ R50, R63.reuse, R50 ;  /* 0x000000323f327220 */ /* 0x040fe20000410000 */
[C---:B------:R-:W-:Y:S01]  /*4490*/  FMUL.FTZ R46, R63.reuse, R46 ;  /* 0x0000002e3f2e7220 */ /* 0x040fe20000410000 */
[----:B------:R-:W-:Y:S01]  /*44a0*/  FADD.FTZ R26, R26, -R62 ;  /* 0x8000003e1a1a7221 */ /* 0x000fe20000010000 */
[C---:B------:R-:W-:Y:S01]  /*44b0*/  FMUL.FTZ R42, R63.reuse, R42 ;  /* 0x0000002a3f2a7220 */ /* 0x040fe20000410000 */
[C---:B------:R-:W-:Y:S01]  /*44c0*/  FMUL.FTZ R38, R63.reuse, R38 ;  /* 0x000000263f267220 */ /* 0x040fe20000410000 */
[----:B------:R-:W-:Y:S01]  /*44d0*/  FMUL.FTZ R34, R63, R34 ;  /* 0x000000223f227220 */ /* 0x000fe20000410000 */
[----:B------:R1:W-:Y:S01]  /*44e0*/  STL [R1+0x10], R56 ;  /* 0x0000103801007387 */ /* 0x0003e20000100800 */
[C-C-:B0-----:R-:W-:Y:S01]  /*44f0*/  FFMA.FTZ R57, R55.reuse, R54, R0.reuse ;  /* 0x0000003637397223 */ /* 0x141fe20000010000 */
[----:B------:R-:W-:Y:S01]  /*4500*/  FFMA.FTZ R54, R55, R46, R0 ;  /* 0x0000002e37367223 */ /* 0x000fe20000010000 */
[----:B------:R-:W-:Y:S01]  /*4510*/  FMUL.FTZ R65, R63, R26 ;  /* 0x0000001a3f417220 */ /* 0x000fe20000410000 */
[----:B------:R-:W-:Y:S01]  /*4520*/  FADD.FTZ R18, R18, -R62 ;  /* 0x8000003e12127221 */ /* 0x000fe20000010000 */
[C---:B------:R-:W-:Y:S01]  /*4530*/  FFMA.FTZ R46, R55.reuse, R38, R0 ;  /* 0x00000026372e7223 */ /* 0x040fe20000010000 */
[----:B------:R-:W-:Y:S01]  /*4540*/  FADD.FTZ R10, R10, -R62 ;  /* 0x8000003e0a0a7221 */ /* 0x000fe20000010000 */
[C-C-:B-1----:R-:W-:Y:S01]  /*4550*/  FFMA.FTZ R56, R55.reuse, R50, R0.reuse ;  /* 0x0000003237387223 */ /* 0x142fe20000010000 */
[C-C-:B------:R-:W-:Y:S01]  /*4560*/  FFMA.FTZ R50, R55.reuse, R42, R0.reuse ;  /* 0x0000002a37327223 */ /* 0x140fe20000010000 */
[C-C-:B------:R-:W-:Y:S01]  /*4570*/  FFMA.FTZ R42, R55.reuse, R34, R0.reuse ;  /* 0x00000022372a7223 */ /* 0x140fe20000010000 */
[C---:B------:R-:W-:Y:S01]  /*4580*/  FFMA.FTZ R38, R55.reuse, R64, R0 ;  /* 0x0000004037267223 */ /* 0x040fe20000010000 */
[----:B------:R-:W-:Y:S01]  /*4590*/  FADD.FTZ R6, R6, -R62 ;  /* 0x8000003e06067221 */ /* 0x000fe20000010000 */
[----:B------:R-:W-:Y:S01]  /*45a0*/  STL [R1+0x100], R54 ;  /* 0x0001003601007387 */ /* 0x000fe20000100800 */
[----:B------:R-:W-:Y:S01]  /*45b0*/  FFMA.FTZ R34, R55, R65, R0 ;  /* 0x0000004137227223 */ /* 0x000fe20000010000 */
[----:B------:R-:W-:-:S02]  /*45c0*/  FMUL.FTZ R18, R63, R18 ;  /* 0x000000123f127220 */ /* 0x000fc40000410000 */
[----:B------:R-:W-:Y:S01]  /*45d0*/  STL [R1+0x144], R50 ;  /* 0x0001443201007387 */ /* 0x000fe20000100800 */
[C---:B------:R-:W-:Y:S01]  /*45e0*/  FMUL.FTZ R10, R63.reuse, R10 ;  /* 0x0000000a3f0a7220 */ /* 0x040fe20000410000 */
[--C-:B------:R-:W-:Y:S02]  /*45f0*/  FADD.FTZ R2, R2, -R62.reuse ;  /* 0x8000003e02027221 */ /* 0x100fe40000010000 */
[----:B------:R-:W-:Y:S01]  /*4600*/  STL [R1+0x150], R46 ;  /* 0x0001502e01007387 */ /* 0x000fe20000100800 */
[----:B------:R-:W-:Y:S01]  /*4610*/  FMUL.FTZ R6, R63, R6 ;  /* 0x000000063f067220 */ /* 0x000fe20000410000 */
[--C-:B------:R-:W-:Y:S02]  /*4620*/  FADD.FTZ R73, R73, -R62.reuse ;  /* 0x8000003e49497221 */ /* 0x100fe40000010000 */
[----:B------:R0:W-:Y:S01]  /*4630*/  STL [R1+0x164], R42 ;  /* 0x0001642a01007387 */ /* 0x0001e20000100800 */
[----:B------:R-:W-:-:S03]  /*4640*/  FADD.FTZ R77, R77, -R62 ;  /* 0x8000003e4d4d7221 */ /* 0x000fc60000010000 */
[----:B------:R1:W-:Y:S01]  /*4650*/  STL [R1+0x184], R38 ;  /* 0x0001842601007387 */ /* 0x0003e20000100800 */
[----:B------:R-:W-:-:S03]  /*4660*/  FMUL.FTZ R2, R63, R2 ;  /* 0x000000023f027220 */ /* 0x000fc60000410000 */
[----:B------:R4:W-:Y:S01]  /*4670*/  STL [R1+0x194], R34 ;  /* 0x0001942201007387 */ /* 0x0009e20000100800 */
[C-C-:B0-----:R-:W-:Y:S01]  /*4680*/  FFMA.FTZ R42, R55.reuse, R68, R0.reuse ;  /* 0x00000044372a7223 */ /* 0x141fe20000010000 */
[C-C-:B------:R-:W-:Y:S01]  /*4690*/  FFMA.FTZ R6, R55.reuse, R6, R0.reuse ;  /* 0x0000000637067223 */ /* 0x140fe20000010000 */
[C-C-:B-1----:R-:W-:Y:S01]  /*46a0*/  FFMA.FTZ R38, R55.reuse, R18, R0.reuse ;  /* 0x0000001237267223 */ /* 0x142fe20000010000 */
[C-C-:B------:R-:W-:Y:S01]  /*46b0*/  FFMA.FTZ R18, R55.reuse, R10, R0.reuse ;  /* 0x0000000a37127223 */ /* 0x140fe20000010000 */
[--C-:B----4-:R-:W-:Y:S01]  /*46c0*/  FFMA.FTZ R34, R55, R69, R0.reuse ;  /* 0x0000004537227223 */ /* 0x110fe20000010000 */
[C---:B------:R-:W-:Y:S01]  /*46d0*/  FMUL.FTZ R73, R63.reuse, R73 ;  /* 0x000000493f497220 */ /* 0x040fe20000410000 */
[----:B------:R-:W-:Y:S01]  /*46e0*/  STL [R1+0x19c], R42 ;  /* 0x00019c2a01007387 */ /* 0x000fe20000100800 */
[----:B------:R-:W-:Y:S01]  /*46f0*/  FMUL.FTZ R77, R63, R77 ;  /* 0x0000004d3f4d7220 */ /* 0x000fe20000410000 */
[C-C-:B------:R-:W-:Y:S02]  /*4700*/  FFMA.FTZ R10, R55.reuse, R2, R0.reuse ;  /* 0x00000002370a7223 */ /* 0x140fe40000010000 */
[----:B------:R-:W-:Y:S01]  /*4710*/  STL [R1+0x1a4], R38 ;  /* 0x0001a42601007387 */ /* 0x000fe20000100800 */
[----:B------:R-:W-:-:S03]  /*4720*/  FFMA.FTZ R2, R55, R73, R0 ;  /* 0x0000004937027223 */ /* 0x000fc60000010000 */
[----:B------:R-:W-:Y:S04]  /*4730*/  STL [R1+0x1ac], R34 ;  /* 0x0001ac2201007387 */ /* 0x000fe80000100800 */
[----:B------:R-:W-:Y:S04]  /*4740*/  STL [R1+0x1b8], R18 ;  /* 0x0001b81201007387 */ /* 0x000fe80000100800 */
[----:B------:R0:W-:Y:S04]  /*4750*/  STL [R1+0x1bc], R6 ;  /* 0x0001bc0601007387 */ /* 0x0001e80000100800 */
[----:B------:R1:W-:Y:S01]  /*4760*/  STL [R1+0x1c0], R10 ;  /* 0x0001c00a01007387 */ /* 0x0003e20000100800 */
[----:B0-----:R-:W-:-:S03]  /*4770*/  FFMA.FTZ R6, R55, R77, R0 ;  /* 0x0000004d37067223 */ /* 0x001fc60000010000 */
[----:B------:R-:W-:Y:S04]  /*4780*/  STL [R1+0x1c4], R2 ;  /* 0x0001c40201007387 */ /* 0x000fe80000100800 */
[----:B------:R-:W-:Y:S04]  /*4790*/  STL [R1+0x1c8], R6 ;  /* 0x0001c80601007387 */ /* 0x000fe80000100800 */
        /* <DEDUP_REMOVED lines=37> */
[C---:B-1----:R-:W-:Y:S01]  /*49f0*/  FMUL.FTZ R10, R63.reuse, R49 ;  /* 0x000000313f0a7220 */ /* 0x042fe20000410000 */
[C---:B------:R-:W-:Y:S01]  /*4a00*/  FMUL.FTZ R17, R63.reuse, R17 ;  /* 0x000000113f117220 */ /* 0x040fe20000410000 */
[C---:B------:R-:W-:Y:S01]  /*4a10*/  FMUL.FTZ R13, R63.reuse, R13 ;  /* 0x0000000d3f0d7220 */ /* 0x040fe20000410000 */
[--C-:B------:R-:W-:Y:S01]  /*4a20*/  FADD.FTZ R72, R72, -R62.reuse ;  /* 0x8000003e48487221 */ /* 0x100fe20000010000 */
[C---:B------:R-:W-:Y:S01]  /*4a30*/  FMUL.FTZ R65, R63.reuse, R5 ;  /* 0x000000053f417220 */ /* 0x040fe20000410000 */
[----:B------:R-:W-:Y:S01]  /*4a40*/  FADD.FTZ R76, R76, -R62 ;  /* 0x8000003e4c4c7221 */ /* 0x000fe20000010000 */
[C-C-:B------:R-:W-:Y:S01]  /*4a50*/  FFMA.FTZ R5, R58.reuse, R10, R60.reuse ;  /* 0x0000000a3a057223 */ /* 0x140fe2000001003c */
[----:B------:R-:W-:Y:S01]  /*4a60*/  FFMA.FTZ R10, R58, R13, R60 ;  /* 0x0000000d3a0a7223 */ /* 0x000fe2000001003c */
[----:B------:R-:W-:Y:S01]  /*4a70*/  FADD.FTZ R80, R80, -R62 ;  /* 0x8000003e50507221 */ /* 0x000fe20000010000 */
[C---:B------:R-:W-:Y:S01]  /*4a80*/  FMUL.FTZ R72, R63.reuse, R72 ;  /* 0x000000483f487220 */ /* 0x040fe20000410000 */
[----:B------:R-:W-:Y:S01]  /*4a90*/  FMUL.FTZ R76, R63, R76 ;  /* 0x0000004c3f4c7220 */ /* 0x000fe20000410000 */
[----:B------:R-:W-:Y:S01]  /*4aa0*/  FFMA.FTZ R13, R58, R65, R60 ;  /* 0x000000413a0d7223 */ /* 0x000fe2000001003c */
[--C-:B------:R-:W-:Y:S01]  /*4ab0*/  FADD.FTZ R99, R99, -R62.reuse ;  /* 0x8000003e63637221 */ /* 0x100fe20000010000 */
[----:B------:R-:W-:Y:S01]  /*4ac0*/  FMUL.FTZ R80, R63, R80 ;  /* 0x000000503f507220 */ /* 0x000fe20000410000 */
[----:B------:R0:W-:Y:S01]  /*4ad0*/  STL [R1+0x16c], R10 ;  /* 0x00016c0a01007387 */ /* 0x0001e20000100800 */
[--C-:B------:R-:W-:Y:S01]  /*4ae0*/  FADD.FTZ R37, R37, -R62.reuse ;  /* 0x8000003e25257221 */ /* 0x100fe20000010000 */
[----:B------:R-:W-:Y:S01]  /*4af0*/  FMUL.FTZ R99, R63, R99 ;  /* 0x000000633f637220 */ /* 0x000fe20000410000 */
[----:B------:R-:W-:Y:S01]  /*4b00*/  FADD.FTZ R96, R96, -R62 ;  /* 0x8000003e60607221 */ /* 0x000fe20000010000 */
[----:B0-----:R-:W-:-:S03]  /*4b10*/  FFMA.FTZ R10, R58, R72, R60 ;  /* 0x000000483a0a7223 */ /* 0x001fc6000001003c */
[----:B------:R-:W-:Y:S01]  /*4b20*/  FMUL.FTZ R34, R63, R96 ;  /* 0x000000603f227220 */ /* 0x000fe20000410000 */
[----:B--2---:R-:W-:-:S04]  /*4b30*/  FADD.FTZ R0, R115, -R62 ;  /* 0x8000003e73007221 */ /* 0x004fc80000010000 */
[C---:B------:R-:W-:Y:S01]  /*4b40*/  FMUL.FTZ R55, R63.reuse, R0 ;  /* 0x000000003f377220 */ /* 0x040fe20000410000 */
[C---:B------:R-:W-:Y:S01]  /*4b50*/  FMUL.FTZ R0, R63.reuse, R25 ;  /* 0x000000193f007220 */ /* 0x040fe20000410000 */
[----:B------:R-:W-:Y:S01]  /*4b60*/  FMUL.FTZ R25, R63, R9 ;  /* 0x000000093f197220 */ /* 0x000fe20000410000 */
[----:B---3--:R-:W-:Y:S01]  /*4b70*/  FADD.FTZ R2, R109, -R62 ;  /* 0x8000003e6d027221 */ /* 0x008fe20000010000 */
[----:B------:R-:W-:Y:S01]  /*4b80*/  FMUL.FTZ R109, R63, R33 ;  /* 0x000000213f6d7220 */ /* 0x000fe20000410000 */
[C-C-:B------:R-:W-:Y:S01]  /*4b90*/  FFMA.FTZ R33, R58.reuse, R92, R60.reuse ;  /* 0x0000005c3a217223 */ /* 0x140fe2000001003c */
[C-C-:B------:R-:W-:Y:S01]  /*4ba0*/  FFMA.FTZ R92, R58.reuse, R17, R60.reuse ;  /* 0x000000113a5c7223 */ /* 0x140fe2000001003c */
[----:B------:R-:W-:-:S05]  /*4bb0*/  FFMA.FTZ R17, R58, R25, R60 ;  /* 0x000000193a117223 */ /* 0x000fca000001003c */
[----:B------:R0:W-:Y:S04]  /*4bc0*/  STL [R1+0x188], R17 ;  /* 0x0001881101007387 */ /* 0x0001e80000100800 */
[----:B------:R1:W-:Y:S01]  /*4bd0*/  STL [R1+0x198], R13 ;  /* 0x0001980d01007387 */ /* 0x0003e20000100800 */
[----:B------:R-:W-:Y:S01]  /*4be0*/  FMUL.FTZ R64, R63, R2 ;  /* 0x000000023f407220 */ /* 0x000fe20000410000 */
[C-C-:B0-----:R-:W-:Y:S02]  /*4bf0*/  FFMA.FTZ R17, R58.reuse, R76, R60.reuse ;  /* 0x0000004c3a117223 */ /* 0x141fe4000001003c */
[----:B------:R4:W-:Y:S01]  /*4c00*/  STL [R1+0x1a0], R10 ;  /* 0x0001a00a01007387 */ /* 0x0009e20000100800 */
[----:B-1----:R-:W-:-:S03]  /*4c10*/  FFMA.FTZ R13, R58, R80, R60 ;  /* 0x000000503a0d7223 */ /* 0x002fc6000001003c */
[----:B------:R-:W-:Y:S01]  /*4c20*/  STL [R1+0x1b0], R17 ;  /* 0x0001b01101007387 */ /* 0x000fe20000100800 */
[----:B------:R-:W-:Y:S01]  /*4c30*/  FMUL.FTZ R2, R63, R37 ;  /* 0x000000253f027220 */ /* 0x000fe20000410000 */
[----:B------:R-:W-:Y:S02]  /*4c40*/  FFMA.FTZ R37, R58, R99, R60 ;  /* 0x000000633a257223 */ /* 0x000fe4000001003c */
[----:B------:R-:W2:Y:S04]  /*4c50*/  LDL.LU R103, [R1+0x4c] ;  /* 0x00004c0001677983 */ /* 0x000ea80000300800 */
[----:B------:R0:W-:Y:S04]  /*4c60*/  STL [R1+0x1b4], R13 ;  /* 0x0001b40d01007387 */ /* 0x0001e80000100800 */
[----:B------:R-:W3:Y:S04]  /*4c70*/  LDL.LU R99, [R1+0x48] ;  /* 0x0000480001637983 */ /* 0x000ee80000300800 */
[----:B------:R-:W2:Y:S01]  /*4c80*/  LDL.LU R96, [R1+0x44] ;  /* 0x0000440001607983 */ /* 0x000ea20000300800 */
[----:B------:R-:W-:-:S04]  /*4c90*/  FADD.FTZ R84, R84, -R62 ;  /* 0x8000003e54547221 */ /* 0x000fc80000010000 */
[----:B------:R-:W-:-:S04]  /*4ca0*/  FMUL.FTZ R84, R63, R84 ;  /* 0x000000543f547220 */ /* 0x000fc80000410000 */
[----:B------:R-:W-:Y:S02]  /*4cb0*/  FFMA.FTZ R9, R58, R84, R60 ;  /* 0x000000543a097223 */ /* 0x000fe4000001003c */
[----:B------:R-:W3:Y:S04]  /*4cc0*/  LDL.LU R84, [R1+0x40] ;  /* 0x0000400001547983 */ /* 0x000ee80000300800 */
[----:B------:R-:W3:Y:S01]  /*4cd0*/  LDL.LU R80, [R1+0x3c] ;  /* 0x00003c0001507983 */ /* 0x000ee20000300800 */
[----:B----4-:R-:W-:-:S03]  /*4ce0*/  FADD.FTZ R10, R68, -R62 ;  /* 0x8000003e440a7221 */ /* 0x010fc60000010000 */
[----:B------:R-:W4:Y:S04]  /*4cf0*/  LDL.LU R68, [R1+0x38] ;  /* 0x0000380001447983 */ /* 0x000f280000300800 */
[----:B------:R-:W3:Y:S04]  /*4d00*/  LDL.LU R69, [R1+0x34] ;  /* 0x0000340001457983 */ /* 0x000ee80000300800 */
[----:B------:R-:W3:Y:S04]  /*4d10*/  LDL.LU R77, [R1+0x30] ;  /* 0x00003000014d7983 */ /* 0x000ee80000300800 */
[----:B------:R-:W3:Y:S04]  /*4d20*/  LDL.LU R72, [R1+0x2c] ;  /* 0x00002c0001487983 */ /* 0x000ee80000300800 */
[----:B------:R-:W3:Y:S04]  /*4d30*/  LDL.LU R73, [R1+0x28] ;  /* 0x0000280001497983 */ /* 0x000ee80000300800 */
[----:B------:R-:W3:Y:S01]  /*4d40*/  LDL.LU R76, [R1+0x20] ;  /* 0x00002000014c7983 */ /* 0x000ee20000300800 */
        /* <DEDUP_REMOVED lines=8> */
[----:B------:R-:W-:Y:S01]  /*4dd0*/  FFMA.FTZ R88, R58, R21, R60 ;  /* 0x000000153a587223 */ /* 0x000fe2000001003c */
[----:B------:R-:W-:Y:S01]  /*4de0*/  FMUL.FTZ R21, R63, R12 ;  /* 0x0000000c3f157220 */ /* 0x000fe20000410000 */
[----:B------:R-:W-:Y:S01]  /*4df0*/  FFMA.FTZ R12, R67, R10, R66 ;  /* 0x0000000a430c7223 */ /* 0x000fe20000010042 */
[----:B------:R-:W-:-:S04]  /*4e00*/  FADD.FTZ R108, R108, -R62 ;  /* 0x8000003e6c6c7221 */ /* 0x000fc80000010000 */
[----:B------:R-:W-:Y:S01]  /*4e10*/  FMUL.FTZ R42, R63, R108 ;  /* 0x0000006c3f2a7220 */ /* 0x000fe20000410000 */
[--C-:B--2---:R-:W-:Y:S02]  /*4e20*/  FADD.FTZ R10, R96, -R62.reuse ;  /* 0x8000003e600a7221 */ /* 0x104fe40000010000 */
[----:B------:R-:W2:Y:S04]  /*4e30*/  LDL.LU R96, [R1+0x4] ;  /* 0x0000040001607983 */ /* 0x000ea80000300800 */
[----:B------:R-:W2:Y:S01]  /*4e40*/  LDL.LU R108, [R1] ;  /* 0x00000000016c7983 */ /* 0x000ea20000300800 */
        /* <DEDUP_REMOVED lines=50> */
[C---:B0-----:R-:W-:Y:S01]  /*5170*/  FMUL.FTZ R13, R63.reuse, R98 ;  /* 0x000000623f0d7220 */ /* 0x041fe20000410000 */
[C-C-:B------:R-:W-:Y:S01]  /*5180*/  FFMA.FTZ R41, R58.reuse, R105, R60.reuse ;  /* 0x000000693a297223 */ /* 0x140fe2000001003c */
        /* <DEDUP_REMOVED lines=46> */
[----:B------:R-:W-:Y:S01]  /*5470*/  FFMA.FTZ R13, R67, R4, R66 ;  /* 0x00000004430d7223 */ /* 0x000fe20000010042 */
[--C-:B------:R-:W-:Y:S01]  /*5480*/  FADD.FTZ R4, R103, -R62.reuse ;  /* 0x8000003e67047221 */ /* 0x100fe20000010000 */
[----:B----4-:R-:W-:Y:S01]  /*5490*/  FADD.FTZ R68, R68, -R62 ;  /* 0x8000003e44447221 */ /* 0x010fe20000010000 */
[C-C-:B------:R-:W-:Y:S01]  /*54a0*/  FFMA.FTZ R48, R67.reuse, R17, R66.reuse ;  /* 0x0000001143307223 */ /* 0x140fe20000010042 */
[C-C-:B------:R-:W-:Y:S01]  /*54b0*/  FFMA.FTZ R28, R67.reuse, R95, R66.reuse ;  /* 0x0000005f431c7223 */ /* 0x140fe20000010042 */
[C-C-:B------:R-:W-:Y:S01]  /*54c0*/  FFMA.FTZ R24, R67.reuse, R91, R66.reuse ;  /* 0x0000005b43187223 */ /* 0x140fe20000010042 */
[----:B------:R-:W-:Y:S01]  /*54d0*/  FFMA.FTZ R20, R67, R87, R66 ;  /* 0x0000005743147223 */ /* 0x000fe20000010042 */
[----:B------:R-:W-:Y:S01]  /*54e0*/  FADD.FTZ R3, R3, -R62 ;  /* 0x8000003e03037221 */ /* 0x000fe20000010000 */
        /* <DEDUP_REMOVED lines=24> */
[--C-:B---3--:R-:W-:Y:S01]  /*5670*/  FADD.FTZ R67, R80, -R62.reuse ;  /* 0x8000003e50437221 */ /* 0x108fe20000010000 */
[C---:B------:R-:W-:Y:S01]  /*5680*/  FMUL.FTZ R4, R63.reuse, R4 ;  /* 0x000000043f047220 */ /* 0x040fe20000410000 */
[C---:B------:R-:W-:Y:S01]  /*5690*/  FMUL.FTZ R83, R63.reuse, R68 ;  /* 0x000000443f537220 */ /* 0x040fe20000410000 */
[C---:B------:R-:W-:Y:S01]  /*56a0*/  FMUL.FTZ R68, R63.reuse, R3 ;  /* 0x000000033f447220 */ /* 0x040fe20000410000 */
[--C-:B------:R-:W-:Y:S01]  /*56b0*/  FADD.FTZ R75, R76, -R62.reuse ;  /* 0x8000003e4c4b7221 */ /* 0x100fe20000010000 */
[----:B------:R-:W-:Y:S01]  /*56c0*/  FMUL.FTZ R76, R63, R67 ;  /* 0x000000433f4c7220 */ /* 0x000fe20000410000 */
[C-C-:B------:R-:W-:Y:S01]  /*56d0*/  FFMA.FTZ R67, R59.reuse, R4, R61.reuse ;  /* 0x000000043b437223 */ /* 0x140fe2000001003d */
[--C-:B------:R-:W-:Y:S01]  /*56e0*/  FFMA.FTZ R4, R59, R68, R61.reuse ;  /* 0x000000443b047223 */ /* 0x100fe2000001003d */
[----:B------:R-:W-:Y:S01]  /*56f0*/  FMUL.FTZ R68, R30, -1.4426950216293334961 ;  /* 0xbfb8aa3b1e447820 */ /* 0x000fe20000410000 */
[--C-:B------:R-:W-:Y:S01]  /*5700*/  FADD.FTZ R8, R99, -R62.reuse ;  /* 0x8000003e63087221 */ /* 0x100fe20000010000 */
[--C-:B------:R-:W-:Y:S01]  /*5710*/  FADD.FTZ R69, R69, -R62.reuse ;  /* 0x8000003e45457221 */ /* 0x100fe20000010000 */
[--C-:B------:R-:W-:Y:S01]  /*5720*/  FADD.FTZ R71, R77, -R62.reuse ;  /* 0x8000003e4d477221 */ /* 0x100fe20000010000 */
[--C-:B------:R-:W-:Y:S01]  /*5730*/  FADD.FTZ R72, R72, -R62.reuse ;  /* 0x8000003e48487221 */ /* 0x100fe20000010000 */
[--C-:B------:R-:W-:Y:S01]  /*5740*/  FADD.FTZ R73, R73, -R62.reuse ;  /* 0x8000003e49497221 */ /* 0x100fe20000010000 */
[----:B------:R-:W0:Y:S01]  /*5750*/  MUFU.EX2 R68, R68 ;  /* 0x0000004400447308 */ /* 0x000e220000000800 */
        /* <DEDUP_REMOVED lines=77> */
[----:B------:R-:W-:Y:S01]  /*5c30*/  FMUL.FTZ R69, R55, -1.4426950216293334961 ;  /* 0xbfb8aa3b37457820 */ /* 0x000fe20000410000 */
[----:B0-----:R-:W-:-:S04]  /*5c40*/  FADD.FTZ R68, R68, 1 ;  /* 0x3f80000044447421 */ /* 0x001fc80000010000 */
[----:B------:R-:W0:Y:S08]  /*5c50*/  MUFU.EX2 R61, R61 ;  /* 0x0000003d003d7308 */ /* 0x000e300000000800 */
[----:B------:R-:W1:Y:S08]  /*5c60*/  MUFU.EX2 R69, R69 ;  /* 0x0000004500457308 */ /* 0x000e700000000800 */
[----:B------:R-:W3:Y:S01]  /*5c70*/  MUFU.RCP R68, R68 ;  /* 0x0000004400447308 */ /* 0x000ee20000001000 */
[----:B0-----:R-:W-:Y:S01]  /*5c80*/  FADD.FTZ R61, R61, 1 ;  /* 0x3f8000003d3d7421 */ /* 0x001fe20000010000 */
[----:B-1----:R-:W-:-:S06]  /*5c90*/  FADD.FTZ R69, R69, 1 ;  /* 0x3f80000045457421 */ /* 0x002fcc0000010000 */
[----:B------:R-:W0:Y:S01]  /*5ca0*/  MUFU.RCP R61, R61 ;  /* 0x0000003d003d7308 */ /* 0x000e220000001000 */
[----:B---3--:R-:W-:-:S07]  /*5cb0*/  FMUL.FTZ R68, R30, R68 ;  /* 0x000000441e447220 */ /* 0x008fce0000410000 */
[----:B------:R-:W1:Y:S01]  /*5cc0*/  MUFU.RCP R125, R69 ;  /* 0x00000045007d7308 */ /* 0x000e620000001000 */
[----:B------:R-:W-:-:S07]  /*5cd0*/  FMUL.FTZ R30, R67, -1.4426950216293334961 ;  /* 0xbfb8aa3b431e7820 */ /* 0x000fce0000410000 */
[----:B------:R-:W3:Y:S01]  /*5ce0*/  MUFU.EX2 R30, R30 ;  /* 0x0000001e001e7308 */ /* 0x000ee20000000800 */
[----:B0-----:R-:W-:Y:S01]  /*5cf0*/  FMUL.FTZ R124, R124, R61 ;  /* 0x0000003d7c7c7220 */ /* 0x001fe20000410000 */
[----:B------:R-:W-:Y:S01]  /*5d00*/  FMUL.FTZ R61, R49, -1.4426950216293334961 ;  /* 0xbfb8aa3b313d7820 */ /* 0x000fe20000410000 */
[----:B-1----:R-:W-:-:S05]  /*5d10*/  FMUL.FTZ R125, R55, R125 ;  /* 0x0000007d377d7220 */ /* 0x002fca0000410000 */
[----:B------:R-:W0:Y:S01]  /*5d20*/  MUFU.EX2 R61, R61 ;  /* 0x0000003d003d7308 */ /* 0x000e220000000800 */
[----:B---3--:R-:W-:Y:S01]  /*5d30*/  FADD.FTZ R30, R30, 1 ;  /* 0x3f8000001e1e7421 */ /* 0x008fe20000010000 */
[----:B--2---:R-:W-:-:S06]  /*5d40*/  FMUL.FTZ R55, R96, -1.4426950216293334961 ;  /* 0xbfb8aa3b60377820 */ /* 0x004fcc0000410000 */
[----:B------:R-:W1:Y:S08]  /*5d50*/  MUFU.EX2 R55, R55 ;  /* 0x0000003700377308 */ /* 0x000e700000000800 */
[----:B------:R-:W2:Y:S01]  /*5d60*/  MUFU.RCP R30, R30 ;  /* 0x0000001e001e7308 */ /* 0x000ea20000001000 */
[----:B0-----:R-:W-:Y:S01]  /*5d70*/  FADD.FTZ R61, R61, 1 ;  /* 0x3f8000003d3d7421 */ /* 0x001fe20000010000 */
[----:B-1----:R-:W-:-:S06]  /*5d80*/  FADD.FTZ R55, R55, 1 ;  /* 0x3f80000037377421 */ /* 0x002fcc0000010000 */
[----:B------:R-:W0:Y:S01]  /*5d90*/  MUFU.RCP R61, R61 ;  /* 0x0000003d003d7308 */ /* 0x000e220000001000 */
[----:B--2---:R-:W-:-:S07]  /*5da0*/  FMUL.FTZ R30, R67, R30 ;  /* 0x0000001e431e7220 */ /* 0x004fce0000410000 */
[----:B------:R-:W1:Y:S01]  /*5db0*/  MUFU.RCP R55, R55 ;  /* 0x0000003700377308 */ /* 0x000e620000001000 */
[----:B------:R-:W-:-:S07]  /*5dc0*/  FMUL.FTZ R67, R58, -1.4426950216293334961 ;  /* 0xbfb8aa3b3a437820 */ /* 0x000fce0000410000 */
[----:B------:R-:W2:Y:S01]  /*5dd0*/  MUFU.EX2 R67, R67 ;  /* 0x0000004300437308 */ /* 0x000ea20000000800 */
[----:B0-----:R-:W-:Y:S01]  /*5de0*/  FMUL.FTZ R61, R49, R61 ;  /* 0x0000003d313d7220 */ /* 0x001fe20000410000 */
[----:B-1----:R-:W-:Y:S01]  /*5df0*/  FMUL.FTZ R69, R96, R55 ;  /* 0x0000003760457220 */ /* 0x002fe20000410000 */
[----:B------:R-:W-:-:S04]  /*5e00*/  FMUL.FTZ R55, R63, -1.4426950216293334961 ;  /* 0xbfb8aa3b3f377820 */ /* 0x000fc80000410000 */
[----:B------:R-:W-:Y:S04]  /*5e10*/  STL [R1+0x190], R69 ;  /* 0x0001904501007387 */ /* 0x000fe80000100800 */
[----:B------:R2:W-:Y:S01]  /*5e20*/  STL [R1+0x18c], R61 ;  /* 0x00018c3d01007387 */ /* 0x0005e20000100800 */
[----:B------:R-:W0:Y:S01]  /*5e30*/  MUFU.EX2 R55, R55 ;  /* 0x0000003700377308 */ /* 0x000e220000000800 */
[----:B------:R-:W-:Y:S01]  /*5e40*/  FMUL.FTZ R49, R108, -1.4426950216293334961 ;  /* 0xbfb8aa3b6c317820 */ /* 0x000fe20000410000 */
[----:B--2---:R-:W-:-:S06]  /*5e50*/  FADD.FTZ R61, R67, 1 ;  /* 0x3f800000433d7421 */ /* 0x004fcc0000010000 */
[----:B------:R-:W1:Y:S08]  /*5e60*/  MUFU.RCP R61, R61 ;  /* 0x0000003d003d7308 */ /* 0x000e700000001000 */
[----:B------:R-:W2:Y:S01]  /*5e70*/  MUFU.EX2 R49, R49 ;  /* 0x0000003100317308 */ /* 0x000ea20000000800 */
[----:B0-----:R-:W-:Y:S01]  /*5e80*/  FADD.FTZ R55, R55, 1 ;  /* 0x3f80000037377421 */ /* 0x001fe20000010000 */
[----:B-1----:R-:W-:Y:S01]  /*5e90*/  FMUL.FTZ R61, R58, R61 ;  /* 0x0000003d3a3d7220 */ /* 0x002fe20000410000 */
[----:B------:R-:W-:-:S05]  /*5ea0*/  FMUL.FTZ R58, R50, -1.4426950216293334961 ;  /* 0xbfb8aa3b323a7820 */ /* 0x000fca0000410000 */
[----:B------:R-:W-:Y:S01]  /*5eb0*/  MUFU.RCP R55, R55 ;  /* 0x0000003700377308 */ /* 0x000fe20000001000 */
[----:B--2---:R-:W-:-:S07]  /*5ec0*/  FADD.FTZ R49, R49, 1 ;  /* 0x3f80000031317421 */ /* 0x004fce0000010000 */
[----:B------:R-:W0:Y:S08]  /*5ed0*/  MUFU.EX2 R58, R58 ;  /* 0x0000003a003a7308 */ /* 0x000e300000000800 */
[----:B------:R-:W1:Y:S01]  /*5ee0*/  MUFU.RCP R49, R49 ;  /* 0x0000003100317308 */ /* 0x000e620000001000 */
[----:B------:R2:W-:Y:S01]  /*5ef0*/  STL [R1+0x180], R61 ;  /* 0x0001803d01007387 */ /* 0x0005e20000100800 */
[----:B0-----:R-:W-:Y:S01]  /*5f00*/  FADD.FTZ R58, R58, 1 ;  /* 0x3f8000003a3a7421 */ /* 0x001fe20000010000 */
[----:B--2---:R-:W-:Y:S01]  /*5f10*/  FMUL.FTZ R61, R63, R55 ;  /* 0x000000373f3d7220 */ /* 0x004fe20000410000 */
[----:B------:R-:W-:-:S04]  /*5f20*/  FMUL.FTZ R55, R60, -1.4426950216293334961 ;  /* 0xbfb8aa3b3c377820 */ /* 0x000fc80000410000 */
[----:B------:R-:W0:Y:S01]  /*5f30*/  MUFU.RCP R58, R58 ;  /* 0x0000003a003a7308 */ /* 0x000e220000001000 */
[----:B------:R1:W-:Y:S07]  /*5f40*/  STL [R1+0x178], R61 ;  /* 0x0001783d01007387 */ /* 0x0003ee0000100800 */
[----:B------:R-:W2:Y:S01]  /*5f50*/  MUFU.EX2 R55, R55 ;  /* 0x0000003700377308 */ /* 0x000ea20000000800 */
[----:B-1----:R-:W-:Y:S01]  /*5f60*/  FMUL.FTZ R61, R108, R49 ;  /* 0x000000316c3d7220 */ /* 0x002fe20000410000 */
[----:B------:R-:W-:-:S06]  /*5f70*/  FMUL.FTZ R49, R78, -1.4426950216293334961 ;  /* 0xbfb8aa3b4e317820 */ /* 0x000fcc0000410000 */
[----:B------:R-:W1:Y:S01]  /*5f80*/  MUFU.EX2 R49, R49 ;  /* 0x0000003100317308 */ /* 0x000e620000000800 */
[----:B0-----:R-:W-:Y:S01]  /*5f90*/  FMUL.FTZ R58, R50, R58 ;  /* 0x0000003a323a7220 */ /* 0x001fe20000410000 */
[----:B------:R-:W-:Y:S01]  /*5fa0*/  FMUL.FTZ R50, R26, -1.4426950216293334961 ;  /* 0xbfb8aa3b1a327820 */ /* 0x000fe20000410000 */
[----:B--2---:R-:W-:-:S05]  /*5fb0*/  FADD.FTZ R55, R55, 1 ;  /* 0x3f80000037377421 */ /* 0x004fca0000010000 */
[----:B------:R-:W0:Y:S08]  /*5fc0*/  MUFU.EX2 R50, R50 ;  /* 0x0000003200327308 */ /* 0x000e300000000800 */
[----:B------:R-:W2:Y:S01]  /*5fd0*/  MUFU.RCP R55, R55 ;  /* 0x0000003700377308 */ /* 0x000ea20000001000 */
[----:B-1----:R-:W-:-:S07]  /*5fe0*/  FADD.FTZ R49, R49, 1 ;  /* 0x3f80000031317421 */ /* 0x002fce0000010000 */
[----:B------:R-:W1:Y:S01]  /*5ff0*/  MUFU.RCP R49, R49 ;  /* 0x0000003100317308 */ /* 0x000e620000001000 */
[----:B------:R-:W-:Y:S01]  /*6000*/  STL [R1+0x17c], R61 ;  /* 0x00017c3d01007387 */ /* 0x000fe20000100800 */
[----:B0-----:R-:W-:-:S03]  /*6010*/  FADD.FTZ R50, R50, 1 ;  /* 0x3f80000032327421 */ /* 0x001fc60000010000 */
[----:B------:R2:W-:Y:S03]  /*6020*/  STL [R1+0x174], R58 ;  /* 0x0001743a01007387 */ /* 0x0005e60000100800 */
[----:B------:R-:W0:Y:S01]  /*6030*/  MUFU.RCP R50, R50 ;  /* 0x0000003200327308 */ /* 0x000e220000001000 */
[----:B--2---:R-:W-:Y:S01]  /*6040*/  FMUL.FTZ R58, R60, R55 ;  /* 0x000000373c3a7220 */ /* 0x004fe20000410000 */
[----:B------:R-:W-:-:S04]  /*6050*/  FMUL.FTZ R55, R53, -1.4426950216293334961 ;  /* 0xbfb8aa3b35377820 */ /* 0x000fc80000410000 */
[----:B------:R1:W-:Y:S02]  /*6060*/  STL [R1+0x170], R58 ;  /* 0x0001703a01007387 */ /* 0x0003e40000100800 */
[----:B------:R-:W2:Y:S01]  /*6070*/  MUFU.EX2 R55, R55 ;  /* 0x0000003700377308 */ /* 0x000ea20000000800 */
[----:B-1----:R-:W-:Y:S01]  /*6080*/  FMUL.FTZ R58, R78, R49 ;  /* 0x000000314e3a7220 */ /* 0x002fe20000410000 */
[----:B------:R-:W-:-:S06]  /*6090*/  FMUL.FTZ R49, R64, -1.4426950216293334961 ;  /* 0xbfb8aa3b40317820 */ /* 0x000fcc0000410000 */
[----:B------:R-:W1:Y:S01]  /*60a0*/  MUFU.EX2 R49, R49 ;  /* 0x0000003100317308 */ /* 0x000e620000000800 */
[----:B0-----:R-:W-:Y:S01]  /*60b0*/  FMUL.FTZ R50, R26, R50 ;  /* 0x000000321a327220 */ /* 0x001fe20000410000 */
[----:B--2---:R-:W-:Y:S01]  /*60c0*/  FADD.FTZ R55, R55, 1 ;  /* 0x3f80000037377421 */ /* 0x004fe20000010000 */
[----:B------:R-:W-:Y:S01]  /*60d0*/  FMUL.FTZ R26, R66, -1.4426950216293334961 ;  /* 0xbfb8aa3b421a7820 */ /* 0x000fe20000410000 */
[----:B------:R-:W-:Y:S04]  /*60e0*/  STL [R1+0x168], R58 ;  /* 0x0001683a01007387 */ /* 0x000fe80000100800 */
[----:B------:R-:W0:Y:S01]  /*60f0*/  MUFU.RCP R55, R55 ;  /* 0x0000003700377308 */ /* 0x000e220000001000 */
[----:B------:R2:W-:Y:S07]  /*6100*/  STL [R1+0x160], R50 ;  /* 0x0001603201007387 */ /* 0x0005ee0000100800 */
[----:B------:R-:W3:Y:S01]  /*6110*/  MUFU.EX2 R26, R26 ;  /* 0x0000001a001a7308 */ /* 0x000ee20000000800 */
[----:B-1----:R-:W-:Y:S01]  /*6120*/  FADD.FTZ R49, R49, 1 ;  /* 0x3f80000031317421 */ /* 0x002fe20000010000 */
[----:B--2---:R-:W-:-:S06]  /*6130*/  FMUL.FTZ R50, R22, -1.4426950216293334961 ;  /* 0xbfb8aa3b16327820 */ /* 0x004fcc0000410000 */
[----:B------:R-:W1:Y:S08]  /*6140*/  MUFU.RCP R49, R49 ;  /* 0x0000003100317308 */ /* 0x000e700000001000 */
[----:B------:R-:W2:Y:S01]  /*6150*/  MUFU.EX2 R50, R50 ;  /* 0x0000003200327308 */ /* 0x000ea20000000800 */
[----:B0-----:R-:W-:Y:S01]  /*6160*/  FMUL.FTZ R53, R53, R55 ;  /* 0x0000003735357220 */ /* 0x001fe20000410000 */
[----:B---3--:R-:W-:-:S04]  /*6170*/  FADD.FTZ R26, R26, 1 ;  /* 0x3f8000001a1a7421 */ /* 0x008fc80000010000 */
[----:B------:R1:W-:Y:S02]  /*6180*/  STL [R1+0x15c], R53 ;  /* 0x00015c3501007387 */ /* 0x0003e40000100800 */
[----:B------:R-:W0:Y:S01]  /*6190*/  MUFU.RCP R26, R26 ;  /* 0x0000001a001a7308 */ /* 0x000e220000001000 */
[----:B-1----:R-:W-:Y:S01]  /*61a0*/  FMUL.FTZ R53, R64, R49 ;  /* 0x0000003140357220 */ /* 0x002fe20000410000 */
[----:B------:R-:W-:Y:S01]  /*61b0*/  FMUL.FTZ R49, R54, -1.4426950216293334961 ;  /* 0xbfb8aa3b36317820 */ /* 0x000fe20000410000 */
[----:B--2---:R-:W-:-:S05]  /*61c0*/  FADD.FTZ R50, R50, 1 ;  /* 0x3f80000032327421 */ /* 0x004fca0000010000 */
[----:B------:R-:W1:Y:S08]  /*61d0*/  MUFU.EX2 R49, R49 ;  /* 0x0000003100317308 */ /* 0x000e700000000800 */
[----:B------:R-:W2:Y:S01]  /*61e0*/  MUFU.RCP R50, R50 ;  /* 0x0000003200327308 */ /* 0x000ea20000001000 */
[----:B------:R0:W-:Y:S02]  /*61f0*/  STL [R1+0x158], R53 ;  /* 0x0001583501007387 */ /* 0x0001e40000100800 */
[----:B0-----:R-:W-:Y:S01]  /*6200*/  FMUL.FTZ R53, R66, R26 ;  /* 0x0000001a42357220 */ /* 0x001fe20000410000 */
[----:B------:R-:W-:Y:S01]  /*6210*/  FMUL.FTZ R26, R65, -1.4426950216293334961 ;  /* 0xbfb8aa3b411a7820 */ /* 0x000fe20000410000 */
[----:B-1----:R-:W-:Y:S01]  /*6220*/  FADD.FTZ R49, R49, 1 ;  /* 0x3f80000031317421 */ /* 0x002fe20000010000 */
[----:B--2---:R-:W-:-:S04]  /*6230*/  FMUL.FTZ R50, R22, R50 ;  /* 0x0000003216327220 */ /* 0x004fc80000410000 */
[----:B------:R-:W0:Y:S01]  /*6240*/  MUFU.EX2 R26, R26 ;  /* 0x0000001a001a7308 */ /* 0x000e220000000800 */
[----:B------:R-:W-:Y:S01]  /*6250*/  FMUL.FTZ R22, R76, -1.4426950216293334961 ;  /* 0xbfb8aa3b4c167820 */ /* 0x000fe20000410000 */
[----:B------:R-:W-:Y:S06]  /*6260*/  STL [R1+0x14c], R53 ;  /* 0x00014c3501007387 */ /* 0x000fec0000100800 */
[----:B------:R-:W1:Y:S01]  /*6270*/  MUFU.RCP R49, R49 ;  /* 0x0000003100317308 */ /* 0x000e620000001000 */
[----:B------:R2:W-:Y:S07]  /*6280*/  STL [R1+0x154], R50 ;  /* 0x0001543201007387 */ /* 0x0005ee0000100800 */
[----:B------:R-:W3:Y:S01]  /*6290*/  MUFU.EX2 R22, R22 ;  /* 0x0000001600167308 */ /* 0x000ee20000000800 */
[----:B--2---:R-:W-:Y:S01]  /*62a0*/  FMUL.FTZ R50, R14, -1.4426950216293334961 ;  /* 0xbfb8aa3b0e327820 */ /* 0x004fe20000410000 */
[----:B0-----:R-:W-:-:S06]  /*62b0*/  FADD.FTZ R26, R26, 1 ;  /* 0x3f8000001a1a7421 */ /* 0x001fcc0000010000 */
[----:B------:R-:W0:Y:S01]  /*62c0*/  MUFU.EX2 R50, R50 ;  /* 0x0000003200327308 */ /* 0x000e220000000800 */
[----:B-1----:R-:W-:-:S07]  /*62d0*/  FMUL.FTZ R49, R54, R49 ;  /* 0x0000003136317220 */ /* 0x002fce0000410000 */
[----:B------:R-:W1:Y:S01]  /*62e0*/  MUFU.RCP R26, R26 ;  /* 0x0000001a001a7308 */ /* 0x000e620000001000 */
[----:B---3--:R-:W-:Y:S01]  /*62f0*/  FADD.FTZ R22, R22, 1 ;  /* 0x3f80000016167421 */ /* 0x008fe20000010000 */
[----:B------:R2:W-:Y:S06]  /*6300*/  STL [R1+0x148], R49 ;  /* 0x0001483101007387 */ /* 0x0005ec0000100800 */
[----:B--2---:R0:W2:Y:S02]  /*6310*/  MUFU.RCP R49, R22 ;  /* 0x0000001600317308 */ /* 0x0040a40000001000 */
[----:B0-----:R-:W-:Y:S01]  /*6320*/  FADD.FTZ R22, R50, 1 ;  /* 0x3f80000032167421 */ /* 0x001fe20000010000 */
[----:B-1----:R-:W-:Y:S01]  /*6330*/  FMUL.FTZ R50, R65, R26 ;  /* 0x0000001a41327220 */ /* 0x002fe20000410000 */
[----:B------:R-:W-:-:S04]  /*6340*/  FMUL.FTZ R26, R46, -1.4426950216293334961 ;  /* 0xbfb8aa3b2e1a7820 */ /* 0x000fc80000410000 */
[----:B------:R-:W0:Y:S01]  /*6350*/  MUFU.RCP R22, R22 ;  /* 0x0000001600167308 */ /* 0x000e220000001000 */
[----:B------:R2:W-:Y:S04]  /*6360*/  STL [R1+0x1c], R50 ;  /* 0x00001c3201007387 */ /* 0x0005e80000100800 */
[----:B------:R-:W3:Y:S03]  /*6370*/  LDL.LU R96, [R1+0x8] ;  /* 0x0000080001607983 */ /* 0x000ee60000300800 */
[----:B------:R-:W1:Y:S01]  /*6380*/  MUFU.EX2 R26, R26 ;  /* 0x0000001a001a7308 */ /* 0x000e620000000800 */
[----:B--2---:R-:W-:Y:S01]  /*6390*/  FMUL.FTZ R50, R76, R49 ;  /* 0x000000314c327220 */ /* 0x004fe20000410000 */
[----:B------:R-:W-:-:S06]  /*63a0*/  FMUL.FTZ R49, R52, -1.4426950216293334961 ;  /* 0xbfb8aa3b34317820 */ /* 0x000fcc0000410000 */
[----:B------:R-:W2:Y:S01]  /*63b0*/  MUFU.EX2 R49, R49 ;  /* 0x0000003100317308 */ /* 0x000ea20000000800 */
[----:B0-----:R-:W-:Y:S01]  /*63c0*/  FMUL.FTZ R22, R14, R22 ;  /* 0x000000160e167220 */ /* 0x001fe20000410000 */
[----:B------:R-:W-:Y:S04]  /*63d0*/  STL [R1+0x18], R50 ;  /* 0x0000183201007387 */ /* 0x000fe80000100800 */
[----:B------:R1:W-:Y:S02]  /*63e0*/  STL [R1+0x2c], R22 ;  /* 0x00002c1601007387 */ /* 0x0003e40000100800 */
[----:B-1----:R-:W-:Y:S01]  /*63f0*/  FADD.FTZ R22, R26, 1 ;  /* 0x3f8000001a167421 */ /* 0x002fe20000010000 */
[----:B--2---:R-:W-:-:S05]  /*6400*/  FADD.FTZ R26, R49, 1 ;  /* 0x3f800000311a7421 */ /* 0x004fca0000010000 */
[----:B------:R-:W0:Y:S08]  /*6410*/  MUFU.RCP R22, R22 ;  /* 0x0000001600167308 */ /* 0x000e300000001000 */
[----:B------:R-:W1:Y:S01]  /*6420*/  MUFU.RCP R26, R26 ;  /* 0x0000001a001a7308 */ /* 0x000e620000001000 */
[----:B0-----:R-:W-:-:S05]  /*6430*/  FMUL.FTZ R46, R46, R22 ;  /* 0x000000162e2e7220 */ /* 0x001fca0000410000 */
[----:B------:R1:W-:Y:S02]  /*6440*/  STL [R1+0x28], R46 ;  /* 0x0000282e01007387 */ /* 0x0003e40000100800 */
[----:B-1----:R-:W-:-:S05]  /*6450*/  FMUL.FTZ R46, R52, R26 ;  /* 0x0000001a342e7220 */ /* 0x002fca0000410000 */
[----:B------:R0:W-:Y:S04]  /*6460*/  STL [R1+0x34], R46 ;  /* 0x0000342e01007387 */ /* 0x0001e80000100800 */
[----:B------:R-:W2:Y:S01]  /*6470*/  LDL.LU R108, [R1+0x10] ;  /* 0x00001000016c7983 */ /* 0x000ea20000300800 */
[----:B------:R-:W-:-:S06]  /*6480*/  FMUL.FTZ R14, R62, -1.4426950216293334961 ;  /* 0xbfb8aa3b3e0e7820 */ /* 0x000fcc0000410000 */
[----:B------:R-:W1:Y:S01]  /*6490*/  MUFU.EX2 R14, R14 ;  /* 0x0000000e000e7308 */ /* 0x000e620000000800 */
[----:B------:R-:W-:Y:S01]  /*64a0*/  FMUL.FTZ R22, R112, -1.4426950216293334961 ;  /* 0xbfb8aa3b70167820 */ /* 0x000fe20000410000 */
[----:B-1----:R-:W-:-:S06]  /*64b0*/  FADD.FTZ R14, R14, 1 ;  /* 0x3f8000000e0e7421 */ /* 0x002fcc0000010000 */
[----:B------:R-:W0:Y:S01]  /*64c0*/  MUFU.RCP R14, R14 ;  /* 0x0000000e000e7308 */ /* 0x000e220000001000 */
[----:B------:R-:W-:-:S07]  /*64d0*/  FMUL.FTZ R26, R45, -1.4426950216293334961 ;  /* 0xbfb8aa3b2d1a7820 */ /* 0x000fce0000410000 */
[----:B------:R-:W1:Y:S08]  /*64e0*/  MUFU.EX2 R22, R22 ;  /* 0x0000001600167308 */ /* 0x000e700000000800 */
[----:B------:R-:W4:Y:S01]  /*64f0*/  MUFU.EX2 R26, R26 ;  /* 0x0000001a001a7308 */ /* 0x000f220000000800 */
[----:B0-----:R-:W-:Y:S01]  /*6500*/  FMUL.FTZ R46, R62, R14 ;  /* 0x0000000e3e2e7220 */ /* 0x001fe20000410000 */
[----:B------:R-:W-:-:S06]  /*6510*/  FMUL.FTZ R14, R48, -1.4426950216293334961 ;  /* 0xbfb8aa3b300e7820 */ /* 0x000fcc0000410000 */
[----:B------:R-:W0:Y:S01]  /*6520*/  MUFU.EX2 R14, R14 ;  /* 0x0000000e000e7308 */ /* 0x000e220000000800 */
[----:B-1----:R-:W-:-:S07]  /*6530*/  FADD.FTZ R22, R22, 1 ;  /* 0x3f80000016167421 */ /* 0x002fce0000010000 */
[----:B------:R-:W1:Y:S01]  /*6540*/  MUFU.RCP R22, R22 ;  /* 0x0000001600167308 */ /* 0x000e620000001000 */
[----:B----4-:R-:W-:Y:S01]  /*6550*/  FADD.FTZ R26, R26, 1 ;  /* 0x3f8000001a1a7421 */ /* 0x010fe20000010000 */
[----:B------:R1:W-:Y:S06]  /*6560*/  STL [R1+0x30], R46 ;  /* 0x0000302e01007387 */ /* 0x0003ec0000100800 */
[----:B------:R-:W4:Y:S01]  /*6570*/  MUFU.RCP R26, R26 ;  /* 0x0000001a001a7308 */ /* 0x000f220000001000 */
[----:B0-----:R-:W-:-:S07]  /*6580*/  FADD.FTZ R14, R14, 1 ;  /* 0x3f8000000e0e7421 */ /* 0x001fce0000010000 */
[----:B------:R-:W0:Y:S01]  /*6590*/  MUFU.RCP R14, R14 ;  /* 0x0000000e000e7308 */ /* 0x000e220000001000 */
[----:B-1----:R-:W-:Y:S01]  /*65a0*/  FMUL.FTZ R46, R112, R22 ;  /* 0x00000016702e7220 */ /* 0x002fe20000410000 */
[----:B------:R-:W-:-:S06]  /*65b0*/  FMUL.FTZ R22, R51, -1.4426950216293334961 ;  /* 0xbfb8aa3b33167820 */ /* 0x000fcc0000410000 */
[----:B------:R-:W1:Y:S01]  /*65c0*/  MUFU.EX2 R22, R22 ;  /* 0x0000001600167308 */ /* 0x000e620000000800 */
[----:B----4-:R-:W-:Y:S01]  /*65d0*/  FMUL.FTZ R45, R45, R26 ;  /* 0x0000001a2d2d7220 */ /* 0x010fe20000410000 */
[----:B------:R-:W-:Y:S04]  /*65e0*/  STL [R1+0x44], R46 ;  /* 0x0000442e01007387 */ /* 0x000fe80000100800 */
[----:B------:R0:W-:Y:S02]  /*65f0*/  STL [R1+0x40], R45 ;  /* 0x0000402d01007387 */ /* 0x0001e40000100800 */
[----:B0-----:R-:W-:Y:S01]  /*6600*/  FMUL.FTZ R45, R48, R14 ;  /* 0x0000000e302d7220 */ /* 0x001fe20000410000 */
[----:B------:R-:W-:Y:S01]  /*6610*/  FMUL.FTZ R14, R42, -1.4426950216293334961 ;  /* 0xbfb8aa3b2a0e7820 */ /* 0x000fe20000410000 */
[----:B-1----:R-:W-:-:S05]  /*6620*/  FADD.FTZ R22, R22, 1 ;  /* 0x3f80000016167421 */ /* 0x002fca0000010000 */
[----:B------:R-:W0:Y:S08]  /*6630*/  MUFU.EX2 R14, R14 ;  /* 0x0000000e000e7308 */ /* 0x000e300000000800 */
[----:B------:R-:W1:Y:S01]  /*6640*/  MUFU.RCP R22, R22 ;  /* 0x0000001600167308 */ /* 0x000e620000001000 */
[----:B------:R1:W-:Y:S01]  /*6650*/  STL [R1+0x4c], R45 ;  /* 0x00004c2d01007387 */ /* 0x0003e20000100800 */
[----:B0-----:R-:W-:-:S06]  /*6660*/  FADD.FTZ R14, R14, 1 ;  /* 0x3f8000000e0e7421 */ /* 0x001fcc0000010000 */
[----:B------:R-:W0:Y:S01]  /*6670*/  MUFU.RCP R14, R14 ;  /* 0x0000000e000e7308 */ /* 0x000e220000001000 */
[----:B-1----:R-:W-:Y:S01]  /*6680*/  FMUL.FTZ R45, R51, R22 ;  /* 0x00000016332d7220 */ /* 0x002fe20000410000 */
[----:B------:R-:W-:-:S06]  /*6690*/  FMUL.FTZ R22, R44, -1.4426950216293334961 ;  /* 0xbfb8aa3b2c167820 */ /* 0x000fcc0000410000 */
[----:B------:R-:W1:Y:S01]  /*66a0*/  MUFU.EX2 R22, R22 ;  /* 0x0000001600167308 */ /* 0x000e620000000800 */
[----:B------:R4:W-:Y:S01]  /*66b0*/  STL [R1+0x48], R45 ;  /* 0x0000482d01007387 */ /* 0x0009e20000100800 */
[----:B0-----:R-:W-:Y:S01]  /*66c0*/  FMUL.FTZ R42, R42, R14 ;  /* 0x0000000e2a2a7220 */ /* 0x001fe20000410000 */
[----:B-1----:R-:W-:Y:S01]  /*66d0*/  FADD.FTZ R22, R22, 1 ;  /* 0x3f80000016167421 */ /* 0x002fe20000010000 */
[----:B---3--:R-:W-:-:S06]  /*66e0*/  FMUL.FTZ R26, R96, -1.4426950216293334961 ;  /* 0xbfb8aa3b601a7820 */ /* 0x008fcc0000410000 */
[----:B------:R-:W0:Y:S02]  /*66f0*/  MUFU.EX2 R26, R26 ;  /* 0x0000001a001a7308 */ /* 0x000e240000000800 */
[----:B0-----:R-:W-:-:S06]  /*6700*/  FADD.FTZ R26, R26, 1 ;  /* 0x3f8000001a1a7421 */ /* 0x001fcc0000010000 */
[----:B------:R-:W4:Y:S02]  /*6710*/  MUFU.RCP R26, R26 ;  /* 0x0000001a001a7308 */ /* 0x000f240000001000 */
[----:B----4-:R-:W-:Y:S01]  /*6720*/  FMUL.FTZ R45, R96, R26 ;  /* 0x0000001a602d7220 */ /* 0x010fe20000410000 */
[----:B------:R-:W-:-:S06]  /*6730*/  FMUL.FTZ R26, R47, -1.4426950216293334961 ;  /* 0xbfb8aa3b2f1a7820 */ /* 0x000fcc0000410000 */
[----:B------:R-:W0:Y:S08]  /*6740*/  MUFU.EX2 R26, R26 ;  /* 0x0000001a001a7308 */ /* 0x000e300000000800 */
[----:B------:R-:W-:Y:S01]  /*6750*/  MUFU.RCP R22, R22 ;  /* 0x0000001600167308 */ /* 0x000fe20000001000 */
[----:B--2---:R-:W-:-:S07]  /*6760*/  FMUL.FTZ R14, R108, -1.4426950216293334961 ;  /* 0xbfb8aa3b6c0e7820 */ /* 0x004fce0000410000 */
[----:B------:R-:W1:Y:S01]  /*6770*/  MUFU.EX2 R14, R14 ;  /* 0x0000000e000e7308 */ /* 0x000e620000000800 */
[----:B0-----:R-:W-:Y:S01]  /*6780*/  FADD.FTZ R26, R26, 1 ;  /* 0x3f8000001a1a7421 */ /* 0x001fe20000010000 */
[----:B------:R-:W-:Y:S06]  /*6790*/  STL [R1+0x5c], R45 ;  /* 0x00005c2d01007387 */ /* 0x000fec0000100800 */
[----:B------:R-:W0:Y:S01]  /*67a0*/  MUFU.RCP R26, R26 ;  /* 0x0000001a001a7308 */ /* 0x000e220000001000 */
[----:B------:R2:W-:Y:S01]  /*67b0*/  STL [R1+0x58], R42 ;  /* 0x0000582a01007387 */ /* 0x0005e20000100800 */
[----:B-1----:R-:W-:Y:S01]  /*67c0*/  FADD.FTZ R14, R14, 1 ;  /* 0x3f8000000e0e7421 */ /* 0x002fe20000010000 */
[----:B--2---:R-:W-:Y:S01]  /*67d0*/  FMUL.FTZ R42, R44, R22 ;  /* 0x000000162c2a7220 */ /* 0x004fe20000410000 */
[----:B------:R-:W-:-:S04]  /*67e0*/  FMUL.FTZ R22, R41, -1.4426950216293334961 ;  /* 0xbfb8aa3b29167820 */ /* 0x000fc80000410000 */
[----:B------:R-:W1:Y:S01]  /*67f0*/  MUFU.RCP R14, R14 ;  /* 0x0000000e000e7308 */ /* 0x000e620000001000 */
[----:B------:R0:W-:Y:S07]  /*6800*/  STL [R1+0x64], R42 ;  /* 0x0000642a01007387 */ /* 0x0001ee0000100800 */
[----:B------:R-:W2:Y:S01]  /*6810*/  MUFU.EX2 R22, R22 ;  /* 0x0000001600167308 */ /* 0x000ea20000000800 */
[----:B0-----:R-:W-:Y:S01]  /*6820*/  FMUL.FTZ R42, R47, R26 ;  /* 0x0000001a2f2a7220 */ /* 0x001fe20000410000 */
[----:B------:R-:W-:-:S04]  /*6830*/  FMUL.FTZ R26, R40, -1.4426950216293334961 ;  /* 0xbfb8aa3b281a7820 */ /* 0x000fc80000410000 */
[----:B------:R1:W-:Y:S02]  /*6840*/  STL [R1+0x60], R42 ;  /* 0x0000602a01007387 */ /* 0x0003e40000100800 */
[----:B------:R-:W0:Y:S01]  /*6850*/  MUFU.EX2 R26, R26 ;  /* 0x0000001a001a7308 */ /* 0x000e220000000800 */
[----:B-1----:R-:W-:Y:S01]  /*6860*/  FMUL.FTZ R42, R108, R14 ;  /* 0x0000000e6c2a7220 */ /* 0x002fe20000410000 */
[----:B------:R-:W-:Y:S01]  /*6870*/  FMUL.FTZ R14, R43, -1.4426950216293334961 ;  /* 0xbfb8aa3b2b0e7820 */ /* 0x000fe20000410000 */
[----:B--2---:R-:W-:-:S05]  /*6880*/  FADD.FTZ R22, R22, 1 ;  /* 0x3f80000016167421 */ /* 0x004fca0000010000 */
[----:B------:R-:W1:Y:S01]  /*6890*/  MUFU.EX2 R14, R14 ;  /* 0x0000000e000e7308 */ /* 0x000e620000000800 */
[----:B0-----:R-:W-:-:S07]  /*68a0*/  FADD.FTZ R26, R26, 1 ;  /* 0x3f8000001a1a7421 */ /* 0x001fce0000010000 */
[----:B------:R-:W0:Y:S08]  /*68b0*/  MUFU.RCP R22, R22 ;  /* 0x0000001600167308 */ /* 0x000e300000001000 */
[----:B------:R-:W2:Y:S01]  /*68c0*/  MUFU.RCP R26, R26 ;  /* 0x0000001a001a7308 */ /* 0x000ea20000001000 */
[----:B-1----:R-:W-:-:S07]  /*68d0*/  FADD.FTZ R14, R14, 1 ;  /* 0x3f8000000e0e7421 */ /* 0x002fce0000010000 */
[----:B------:R-:W1:Y:S01]  /*68e0*/  MUFU.RCP R14, R14 ;  /* 0x0000000e000e7308 */ /* 0x000e620000001000 */
[----:B0-----:R-:W-:Y:S01]  /*68f0*/  FMUL.FTZ R41, R41, R22 ;  /* 0x0000001629297220 */ /* 0x001fe20000410000 */
[----:B------:R-:W-:-:S06]  /*6900*/  FMUL.FTZ R22, R70, -1.4426950216293334961 ;  /* 0xbfb8aa3b46167820 */ /* 0x000fcc0000410000 */
[----:B------:R-:W0:Y:S01]  /*6910*/  MUFU.EX2 R22, R22 ;  /* 0x0000001600167308 */ /* 0x000e220000000800 */
[----:B--2---:R-:W-:Y:S01]  /*6920*/  FMUL.FTZ R40, R40, R26 ;  /* 0x0000001a28287220 */ /* 0x004fe20000410000 */
[----:B------:R-:W-:Y:S01]  /*6930*/  FMUL.FTZ R26, R38, -1.4426950216293334961 ;  /* 0xbfb8aa3b261a7820 */ /* 0x000fe20000410000 */
[----:B------:R-:W-:Y:S04]  /*6940*/  STL [R1+0x74], R42 ;  /* 0x0000742a01007387 */ /* 0x000fe80000100800 */
[----:B------:R-:W-:Y:S01]  /*6950*/  STL [R1+0x70], R41 ;  /* 0x0000702901007387 */ /* 0x000fe20000100800 */
[----:B------:R-:W2:Y:S03]  /*6960*/  MUFU.EX2 R26, R26 ;  /* 0x0000001a001a7308 */ /* 0x000ea60000000800 */
[----:B------:R1:W-:Y:S02]  /*6970*/  STL [R1+0x7c], R40 ;  /* 0x00007c2801007387 */ /* 0x0003e40000100800 */
[----:B-1----:R-:W-:Y:S01]  /*6980*/  FMUL.FTZ R40, R43, R14 ;  /* 0x0000000e2b287220 */ /* 0x002fe20000410000 */
[----:B------:R-:W-:Y:S01]  /*6990*/  FMUL.FTZ R14, R36, -1.4426950216293334961 ;  /* 0xbfb8aa3b240e7820 */ /* 0x000fe20000410000 */
[----:B0-----:R-:W-:-:S05]  /*69a0*/  FADD.FTZ R22, R22, 1 ;  /* 0x3f80000016167421 */ /* 0x001fca0000010000 */
[----:B------:R-:W0:Y:S01]  /*69b0*/  MUFU.EX2 R14, R14 ;  /* 0x0000000e000e7308 */ /* 0x000e220000000800 */
[----:B--2---:R-:W-:-:S07]  /*69c0*/  FADD.FTZ R26, R26, 1 ;  /* 0x3f8000001a1a7421 */ /* 0x004fce0000010000 */
[----:B------:R-:W1:Y:S01]  /*69d0*/  MUFU.RCP R22, R22 ;  /* 0x0000001600167308 */ /* 0x000e620000001000 */
[----:B------:R1:W-:Y:S07]  /*69e0*/  STL [R1+0x78], R40 ;  /* 0x0000782801007387 */ /* 0x0003ee0000100800 */
[----:B------:R-:W2:Y:S01]  /*69f0*/  MUFU.RCP R26, R26 ;  /* 0x0000001a001a7308 */ /* 0x000ea20000001000 */
[----:B0-----:R-:W-:-:S07]  /*6a00*/  FADD.FTZ R14, R14, 1 ;  /* 0x3f8000000e0e7421 */ /* 0x001fce0000010000 */
[----:B------:R-:W0:Y:S01]  /*6a10*/  MUFU.RCP R14, R14 ;  /* 0x0000000e000e7308 */ /* 0x000e220000001000 */
[----:B-1----:R-:W-:Y:S01]  /*6a20*/  FMUL.FTZ R40, R70, R22 ;  /* 0x0000001646287220 */ /* 0x002fe20000410000 */
[----:B------:R-:W-:-:S06]  /*6a30*/  FMUL.FTZ R22, R39, -1.4426950216293334961 ;  /* 0xbfb8aa3b27167820 */ /* 0x000fcc0000410000 */
[----:B------:R-:W1:Y:S01]  /*6a40*/  MUFU.EX2 R22, R22 ;  /* 0x0000001600167308 */ /* 0x000e620000000800 */
[----:B--2---:R-:W-:Y:S01]  /*6a50*/  FMUL.FTZ R38, R38, R26 ;  /* 0x0000001a26267220 */ /* 0x004fe20000410000 */
[----:B------:R-:W-:-:S06]  /*6a60*/  FMUL.FTZ R26, R100, -1.4426950216293334961 ;  /* 0xbfb8aa3b641a7820 */ /* 0x000fcc0000410000 */
[----:B------:R-:W2:Y:S01]  /*6a70*/  MUFU.EX2 R26, R26 ;  /* 0x0000001a001a7308 */ /* 0x000ea20000000800 */
[----:B0-----:R-:W-:Y:S01]  /*6a80*/  FMUL.FTZ R36, R36, R14 ;  /* 0x0000000e24247220 */ /* 0x001fe20000410000 */
[----:B------:R-:W-:-:S06]  /*6a90*/  FMUL.FTZ R14, R37, -1.4426950216293334961 ;  /* 0xbfb8aa3b250e7820 */ /* 0x000fcc0000410000 */
[----:B------:R-:W0:Y:S01]  /*6aa0*/  MUFU.EX2 R14, R14 ;  /* 0x0000000e000e7308 */ /* 0x000e220000000800 */
[----:B-1----:R-:W-:-:S07]  /*6ab0*/  FADD.FTZ R22, R22, 1 ;  /* 0x3f80000016167421 */ /* 0x002fce0000010000 */
[----:B------:R-:W1:Y:S01]  /*6ac0*/  MUFU.RCP R22, R22 ;  /* 0x0000001600167308 */ /* 0x000e620000001000 */
[----:B--2---:R-:W-:Y:S01]  /*6ad0*/  FADD.FTZ R26, R26, 1 ;  /* 0x3f8000001a1a7421 */ /* 0x004fe20000010000 */
[----:B------:R-:W-:Y:S06]  /*6ae0*/  STL [R1+0x8c], R40 ;  /* 0x00008c2801007387 */ /* 0x000fec0000100800 */
[----:B------:R-:W2:Y:S01]  /*6af0*/  MUFU.RCP R26, R26 ;  /* 0x0000001a001a7308 */ /* 0x000ea20000001000 */
[----:B0-----:R-:W-:Y:S01]  /*6b00*/  FADD.FTZ R14, R14, 1 ;  /* 0x3f8000000e0e7421 */ /* 0x001fe20000010000 */
[----:B------:R-:W-:Y:S04]  /*6b10*/  STL [R1+0x88], R38 ;  /* 0x0000882601007387 */ /* 0x000fe80000100800 */
[----:B------:R1:W-:Y:S02]  /*6b20*/  STL [R1+0x94], R36 ;  /* 0x0000942401007387 */ /* 0x0003e40000100800 */
[----:B------:R-:W-:Y:S01]  /*6b30*/  MUFU.RCP R14, R14 ;  /* 0x0000000e000e7308 */ /* 0x000fe20000001000 */
[----:B-1----:R-:W-:Y:S01]  /*6b40*/  FMUL.FTZ R36, R39, R22 ;  /* 0x0000001627247220 */ /* 0x002fe20000410000 */
[----:B------:R-:W-:-:S06]  /*6b50*/  FMUL.FTZ R22, R32, -1.4426950216293334961 ;  /* 0xbfb8aa3b20167820 */ /* 0x000fcc0000410000 */
[----:B------:R-:W0:Y:S01]  /*6b60*/  MUFU.EX2 R22, R22 ;  /* 0x0000001600167308 */ /* 0x000e220000000800 */
[----:B------:R2:W-:Y:S02]  /*6b70*/  STL [R1+0x90], R36 ;  /* 0x0000902401007387 */ /* 0x0005e40000100800 */
[----:B--2---:R-:W-:Y:S01]  /*6b80*/  FMUL.FTZ R36, R100, R26 ;  /* 0x0000001a64247220 */ /* 0x004fe20000410000 */
[----:B------:R-:W-:-:S04]  /*6b90*/  FMUL.FTZ R26, R35, -1.4426950216293334961 ;  /* 0xbfb8aa3b231a7820 */ /* 0x000fc80000410000 */
[----:B------:R1:W-:Y:S02]  /*6ba0*/  STL [R1+0xa4], R36 ;  /* 0x0000a42401007387 */ /* 0x0003e40000100800 */
[----:B------:R-:W2:Y:S01]  /*6bb0*/  MUFU.EX2 R26, R26 ;  /* 0x0000001a001a7308 */ /* 0x000ea20000000800 */
[----:B0-----:R-:W-:Y:S01]  /*6bc0*/  FADD.FTZ R22, R22, 1 ;  /* 0x3f80000016167421 */ /* 0x001fe20000010000 */
[----:B-1----:R-:W-:Y:S01]  /*6bd0*/  FMUL.FTZ R36, R37, R14 ;  /* 0x0000000e25247220 */ /* 0x002fe20000410000 */
[----:B------:R-:W-:-:S05]  /*6be0*/  FMUL.FTZ R14, R97, -1.4426950216293334961 ;  /* 0xbfb8aa3b610e7820 */ /* 0x000fca0000410000 */
[----:B------:R-:W0:Y:S08]  /*6bf0*/  MUFU.RCP R22, R22 ;  /* 0x0000001600167308 */ /* 0x000e300000001000 */
[----:B------:R-:W1:Y:S01]  /*6c00*/  MUFU.EX2 R14, R14 ;  /* 0x0000000e000e7308 */ /* 0x000e620000000800 */
[----:B--2---:R-:W-:-:S07]  /*6c10*/  FADD.FTZ R26, R26, 1 ;  /* 0x3f8000001a1a7421 */ /* 0x004fce0000010000 */
[----:B------:R-:W2:Y:S01]  /*6c20*/  MUFU.RCP R26, R26 ;  /* 0x0000001a001a7308 */ /* 0x000ea20000001000 */
[----:B0-----:R-:W-:Y:S01]  /*6c30*/  FMUL.FTZ R32, R32, R22 ;  /* 0x0000001620207220 */ /* 0x001fe20000410000 */
[----:B------:R-:W-:Y:S01]  /*6c40*/  FMUL.FTZ R22, R34, -1.4426950216293334961 ;  /* 0xbfb8aa3b22167820 */ /* 0x000fe20000410000 */
[----:B-1----:R-:W-:-:S06]  /*6c50*/  FADD.FTZ R14, R14, 1 ;  /* 0x3f8000000e0e7421 */ /* 0x002fcc0000010000 */
[----:B------:R-:W-:Y:S01]  /*6c60*/  MUFU.RCP R14, R14 ;  /* 0x0000000e000e7308 */ /* 0x000fe20000001000 */
[----:B------:R-:W-:Y:S07]  /*6c70*/  STL [R1+0xa0], R36 ;  /* 0x0000a02401007387 */ /* 0x000fee0000100800 */
        /* <DEDUP_REMOVED lines=11> */
[----:B--2---:R-:W-:Y:S01]  /*6d30*/  FADD.FTZ R26, R26, 1 ;  /* 0x3f8000001a1a7421 */ /* 0x004fe20000010000 */
[----:B------:R0:W-:Y:S06]  /*6d40*/  STL [R1+0xbc], R32 ;  /* 0x0000bc2001007387 */ /* 0x0001ec0000100800 */
[----:B------:R-:W2:Y:S01]  /*6d50*/  MUFU.RCP R26, R26 ;  /* 0x0000001a001a7308 */ /* 0x000ea20000001000 */
[----:B0-----:R-:W-:Y:S01]  /*6d60*/  FMUL.FTZ R32, R34, R22 ;  /* 0x0000001622207220 */ /* 0x001fe20000410000 */
[----:B-1----:R-:W-:Y:S01]  /*6d70*/  FADD.FTZ R14, R14, 1 ;  /* 0x3f8000000e0e7421 */ /* 0x002fe20000010000 */
[----:B------:R-:W-:-:S05]  /*6d80*/  FMUL.FTZ R22, R93, -1.4426950216293334961 ;  /* 0xbfb8aa3b5d167820 */ /* 0x000fca0000410000 */
[----:B------:R-:W0:Y:S01]  /*6d90*/  MUFU.RCP R14, R14 ;  /* 0x0000000e000e7308 */ /* 0x000e220000001000 */
[----:B--2---:R-:W-:-:S07]  /*6da0*/  FMUL.FTZ R28, R28, R26 ;  /* 0x0000001a1c1c7220 */ /* 0x004fce0000410000 */
[----:B------:R-:W1:Y:S01]  /*6db0*/  MUFU.EX2 R22, R22 ;  /* 0x0000001600167308 */ /* 0x000e620000000800 */
[----:B------:R-:W-:Y:S01]  /*6dc0*/  STL [R1+0xb8], R32 ;  /* 0x0000b82001007387 */ /* 0x000fe20000100800 */
[----:B------:R-:W-:-:S03]  /*6dd0*/  FMUL.FTZ R26, R33, -1.4426950216293334961 ;  /* 0xbfb8aa3b211a7820 */ /* 0x000fc60000410000 */
[----:B------:R0:W-:Y:S03]  /*6de0*/  STL [R1+0xb4], R28 ;  /* 0x0000b41c01007387 */ /* 0x0001e60000100800 */
[----:B------:R-:W2:Y:S01]  /*6df0*/  MUFU.EX2 R26, R26 ;  /* 0x0000001a001a7308 */ /* 0x000ea20000000800 */
[----:B0-----:R-:W-:Y:S01]  /*6e00*/  FMUL.FTZ R28, R31, R14 ;  /* 0x0000000e1f1c7220 */ /* 0x001fe20000410000 */
[----:B------:R-:W-:Y:S01]  /*6e10*/  FMUL.FTZ R14, R24, -1.4426950216293334961 ;  /* 0xbfb8aa3b180e7820 */ /* 0x000fe20000410000 */
[----:B-1----:R-:W-:-:S05]  /*6e20*/  FADD.FTZ R22, R22, 1 ;  /* 0x3f80000016167421 */ /* 0x002fca0000010000 */
[----:B------:R-:W0:Y:S08]  /*6e30*/  MUFU.EX2 R14, R14 ;  /* 0x0000000e000e7308 */ /* 0x000e300000000800 */
[----:B------:R-:W1:Y:S01]  /*6e40*/  MUFU.RCP R22, R22 ;  /* 0x0000001600167308 */ /* 0x000e620000001000 */
[----:B--2---:R-:W-:Y:S01]  /*6e50*/  FADD.FTZ R26, R26, 1 ;  /* 0x3f8000001a1a7421 */ /* 0x004fe20000010000 */
[----:B------:R1:W-:Y:S01]  /*6e60*/  STL [R1+0xb0], R28 ;  /* 0x0000b01c01007387 */ /* 0x0003e20000100800 */
[----:B0-----:R-:W-:-:S05]  /*6e70*/  FADD.FTZ R14, R14, 1 ;  /* 0x3f8000000e0e7421 */ /* 0x001fca0000010000 */
[----:B------:R-:W-:Y:S01]  /*6e80*/  MUFU.RCP R26, R26 ;  /* 0x0000001a001a7308 */ /* 0x000fe20000001000 */
[----:B-1----:R-:W-:-:S07]  /*6e90*/  FMUL.FTZ R28, R93, R22 ;  /* 0x000000165d1c7220 */ /* 0x002fce0000410000 */
[----:B------:R-:W0:Y:S01]  /*6ea0*/  MUFU.RCP R14, R14 ;  /* 0x0000000e000e7308 */ /* 0x000e220000001000 */
[----:B------:R-:W-:-:S07]  /*6eb0*/  FMUL.FTZ R22, R27, -1.4426950216293334961 ;  /* 0xbfb8aa3b1b167820 */ /* 0x000fce0000410000 */
[----:B------:R-:W1:Y:S01]  /*6ec0*/  MUFU.EX2 R22, R22 ;  /* 0x0000001600167308 */ /* 0x000e620000000800 */
[----:B------:R2:W-:Y:S01]  /*6ed0*/  STL [R1+0x9c], R28 ;  /* 0x00009c1c01007387 */ /* 0x0005e20000100800 */
[----:B0-----:R-:W-:Y:S01]  /*6ee0*/  FMUL.FTZ R24, R24, R14 ;  /* 0x0000000e18187220 */ /* 0x001fe20000410000 */
[----:B--2---:R-:W-:Y:S01]  /*6ef0*/  FMUL.FTZ R28, R33, R26 ;  /* 0x0000001a211c7220 */ /* 0x004fe20000410000 */
[----:B------:R-:W-:Y:S01]  /*6f00*/  FMUL.FTZ R26, R89, -1.4426950216293334961 ;  /* 0xbfb8aa3b591a7820 */ /* 0x000fe20000410000 */
[----:B------:R-:W-:Y:S01]  /*6f10*/  FMUL.FTZ R14, R18, -1.4426950216293334961 ;  /* 0xbfb8aa3b120e7820 */ /* 0x000fe20000410000 */
[----:B-1----:R-:W-:-:S04]  /*6f20*/  FADD.FTZ R22, R22, 1 ;  /* 0x3f80000016167421 */ /* 0x002fc80000010000 */
[----:B------:R-:W-:Y:S08]  /*6f30*/  MUFU.EX2 R26, R26 ;  /* 0x0000001a001a7308 */ /* 0x000ff00000000800 */
[----:B------:R-:W0:Y:S08]  /*6f40*/  MUFU.EX2 R14, R14 ;  /* 0x0000000e000e7308 */ /* 0x000e300000000800 */
[----:B------:R-:W1:Y:S01]  /*6f50*/  MUFU.RCP R22, R22 ;  /* 0x0000001600167308 */ /* 0x000e620000001000 */
[----:B------:R-:W-:Y:S04]  /*6f60*/  STL [R1+0x98], R28 ;  /* 0x0000981c01007387 */ /* 0x000fe80000100800 */
[----:B------:R2:W-:Y:S01]  /*6f70*/  STL [R1+0x84], R24 ;  /* 0x0000841801007387 */ /* 0x0005e20000100800 */
[----:B0-----:R-:W-:Y:S01]  /*6f80*/  FADD.FTZ R14, R14, 1 ;  /* 0x3f8000000e0e7421 */ /* 0x001fe20000010000 */
[----:B--2---:R-:W-:-:S05]  /*6f90*/  FADD.FTZ R24, R26, 1 ;  /* 0x3f8000001a187421 */ /* 0x004fca0000010000 */
[----:B------:R-:W0:Y:S01]  /*6fa0*/  MUFU.RCP R14, R14 ;  /* 0x0000000e000e7308 */ /* 0x000e220000001000 */
[----:B-1----:R-:W-:Y:S01]  /*6fb0*/  FMUL.FTZ R26, R27, R22 ;  /* 0x000000161b1a7220 */ /* 0x002fe20000410000 */
[----:B------:R-:W-:-:S06]  /*6fc0*/  FMUL.FTZ R22, R20, -1.4426950216293334961 ;  /* 0xbfb8aa3b14167820 */ /* 0x000fcc0000410000 */
[----:B------:R-:W1:Y:S08]  /*6fd0*/  MUFU.RCP R24, R24 ;  /* 0x0000001800187308 */ /* 0x000e700000001000 */
[----:B------:R-:W2:Y:S01]  /*6fe0*/  MUFU.EX2 R22, R22 ;  /* 0x0000001600167308 */ /* 0x000ea20000000800 */
[----:B------:R1:W-:Y:S01]  /*6ff0*/  STL [R1+0x80], R26 ;  /* 0x0000801a01007387 */ /* 0x0003e20000100800 */
[----:B0-----:R-:W-:Y:S01]  /*7000*/  FMUL.FTZ R18, R18, R14 ;  /* 0x0000000e12127220 */ /* 0x001fe20000410000 */
[----:B------:R-:W-:Y:S01]  /*7010*/  FMUL.FTZ R14, R85, -1.4426950216293334961 ;  /* 0xbfb8aa3b550e7820 */ /* 0x000fe20000410000 */
[----:B-1----:R-:W-:Y:S01]  /*7020*/  FMUL.FTZ R26, R89, R24 ;  /* 0x00000018591a7220 */ /* 0x002fe20000410000 */
[----:B------:R-:W-:-:S04]  /*7030*/  FMUL.FTZ R24, R23, -1.4426950216293334961 ;  /* 0xbfb8aa3b17187820 */ /* 0x000fc80000410000 */
[----:B------:R-:W-:Y:S02]  /*7040*/  STL [R1+0x6c], R26 ;  /* 0x00006c1a01007387 */ /* 0x000fe40000100800 */
[----:B------:R-:W0:Y:S02]  /*7050*/  MUFU.EX2 R24, R24 ;  /* 0x0000001800187308 */ /* 0x000e240000000800 */
[----:B------:R2:W-:Y:S02]  /*7060*/  STL [R1+0x68], R18 ;  /* 0x0000681201007387 */ /* 0x0005e40000100800 */
[----:B--2---:R-:W-:-:S04]  /*7070*/  FADD.FTZ R18, R22, 1 ;  /* 0x3f80000016127421 */ /* 0x004fc80000010000 */
[----:B------:R-:W1:Y:S08]  /*7080*/  MUFU.EX2 R14, R14 ;  /* 0x0000000e000e7308 */ /* 0x000e700000000800 */
[----:B------:R-:W2:Y:S01]  /*7090*/  MUFU.RCP R18, R18 ;  /* 0x0000001200127308 */ /* 0x000ea20000001000 */
[----:B0-----:R-:W-:-:S07]  /*70a0*/  FADD.FTZ R22, R24, 1 ;  /* 0x3f80000018167421 */ /* 0x001fce0000010000 */
[----:B------:R-:W0:Y:S01]  /*70b0*/  MUFU.RCP R22, R22 ;  /* 0x0000001600167308 */ /* 0x000e220000001000 */
[----:B-1----:R-:W-:Y:S01]  /*70c0*/  FADD.FTZ R14, R14, 1 ;  /* 0x3f8000000e0e7421 */ /* 0x002fe20000010000 */
[----:B--2---:R-:W-:Y:S01]  /*70d0*/  FMUL.FTZ R20, R20, R18 ;  /* 0x0000001214147220 */ /* 0x004fe20000410000 */
[----:B------:R-:W-:-:S05]  /*70e0*/  FMUL.FTZ R18, R9, -1.4426950216293334961 ;  /* 0xbfb8aa3b09127820 */ /* 0x000fca0000410000 */
[----:B------:R-:W-:Y:S01]  /*70f0*/  MUFU.RCP R14, R14 ;  /* 0x0000000e000e7308 */ /* 0x000fe20000001000 */
[----:B------:R1:W-:Y:S07]  /*7100*/  STL [R1+0x54], R20 ;  /* 0x0000541401007387 */ /* 0x0003ee0000100800 */
[----:B------:R-:W2:Y:S01]  /*7110*/  MUFU.EX2 R18, R18 ;  /* 0x0000001200127308 */ /* 0x000ea20000000800 */
[----:B-1----:R-:W-:Y:S01]  /*7120*/  FMUL.FTZ R20, R16, -1.4426950216293334961 ;  /* 0xbfb8aa3b10147820 */ /* 0x002fe20000410000 */
[----:B0-----:R-:W-:-:S06]  /*7130*/  FMUL.FTZ R22, R23, R22 ;  /* 0x0000001617167220 */ /* 0x001fcc0000410000 */
[----:B------:R-:W0:Y:S01]  /*7140*/  MUFU.EX2 R20, R20 ;  /* 0x0000001400147308 */ /* 0x000e220000000800 */
[----:B------:R1:W-:Y:S01]  /*7150*/  STL [R1+0x50], R22 ;  /* 0x0000501601007387 */ /* 0x0003e20000100800 */
[----:B--2---:R-:W-:Y:S01]  /*7160*/  FADD.FTZ R18, R18, 1 ;  /* 0x3f80000012127421 */ /* 0x004fe20000010000 */
[----:B-1----:R-:W-:-:S05]  /*7170*/  FMUL.FTZ R22, R85, R14 ;  /* 0x0000000e55167220 */ /* 0x002fca0000410000 */
[----:B------:R1:W-:Y:S02]  /*7180*/  STL [R1+0x3c], R22 ;  /* 0x00003c1601007387 */ /* 0x0003e40000100800 */
[----:B-1----:R0:W1:Y:S02]  /*7190*/  MUFU.RCP R22, R18 ;  /* 0x0000001200167308 */ /* 0x0020640000001000 */
[----:B0-----:R-:W-:-:S06]  /*71a0*/  FADD.FTZ R18, R20, 1 ;  /* 0x3f80000014127421 */ /* 0x001fcc0000010000 */
[----:B------:R-:W0:Y:S01]  /*71b0*/  MUFU.RCP R18, R18 ;  /* 0x0000001200127308 */ /* 0x000e220000001000 */
[----:B-1----:R-:W-:-:S05]  /*71c0*/  FMUL.FTZ R20, R9, R22 ;  /* 0x0000001609147220 */ /* 0x002fca0000410000 */
[----:B------:R-:W-:Y:S01]  /*71d0*/  STL [R1+0x38], R20 ;  /* 0x0000381401007387 */ /* 0x000fe20000100800 */
[----:B0-----:R-:W-:-:S05]  /*71e0*/  FMUL.FTZ R18, R16, R18 ;  /* 0x0000001210127220 */ /* 0x001fca0000410000 */
[----:B------:R0:W-:Y:S04]  /*71f0*/  STL [R1+0x24], R18 ;  /* 0x0000241201007387 */ /* 0x0001e80000100800 */
[----:B------:R-:W2:Y:S01]  /*7200*/  LDL.LU R108, [R1+0x100] ;  /* 0x00010000016c7983 */ /* 0x000ea20000300800 */
[----:B------:R-:W-:-:S06]  /*7210*/  FMUL.FTZ R14, R19, -1.4426950216293334961 ;  /* 0xbfb8aa3b130e7820 */ /* 0x000fcc0000410000 */
[----:B------:R-:W1:Y:S02]  /*7220*/  MUFU.EX2 R14, R14 ;  /* 0x0000000e000e7308 */ /* 0x000e640000000800 */
[----:B-1----:R-:W-:-:S06]  /*7230*/  FADD.FTZ R14, R14, 1 ;  /* 0x3f8000000e0e7421 */ /* 0x002fcc0000010000 */
[----:B------:R-:W0:Y:S01]  /*7240*/  MUFU.RCP R14, R14 ;  /* 0x0000000e000e7308 */ /* 0x000e220000001000 */
[----:B------:R-:W-:-:S07]  /*7250*/  FMUL.FTZ R9, R57, -1.4426950216293334961 ;  /* 0xbfb8aa3b39097820 */ /* 0x000fce0000410000 */
[----:B------:R-:W1:Y:S01]  /*7260*/  MUFU.EX2 R9, R9 ;  /* 0x0000000900097308 */ /* 0x000e620000000800 */
[----:B0-----:R-:W-:Y:S01]  /*7270*/  FMUL.FTZ R18, R19, R14 ;  /* 0x0000000e13127220 */ /* 0x001fe20000410000 */
[----:B------:R-:W-:-:S06]  /*7280*/  FMUL.FTZ R14, R12, -1.4426950216293334961 ;  /* 0xbfb8aa3b0c0e7820 */ /* 0x000fcc0000410000 */
[----:B------:R-:W0:Y:S01]  /*7290*/  MUFU.EX2 R14, R14 ;  /* 0x0000000e000e7308 */ /* 0x000e220000000800 */
[----:B-1----:R-:W-:Y:S01]  /*72a0*/  FADD.FTZ R9, R9, 1 ;  /* 0x3f80000009097421 */ /* 0x002fe20000010000 */
[----:B------:R1:W-:Y:S01]  /*72b0*/  STL [R1+0x20], R18 ;  /* 0x0000201201007387 */ /* 0x0003e20000100800 */
[----:B------:R-:W-:-:S05]  /*72c0*/  FMUL.FTZ R16, R6, -1.4426950216293334961 ;  /* 0xbfb8aa3b06107820 */ /* 0x000fca0000410000 */
[----:B-1----:R0:W-:Y:S02]  /*72d0*/  MUFU.RCP R18, R9 ;  /* 0x0000000900127308 */ /* 0x0021e40000001000 */
[----:B0-----:R-:W-:Y:S01]  /*72e0*/  FADD.FTZ R9, R14, 1 ;  /* 0x3f8000000e097421 */ /* 0x001fe20000010000 */
[----:B------:R-:W-:-:S05]  /*72f0*/  FMUL.FTZ R14, R15, -1.4426950216293334961 ;  /* 0xbfb8aa3b0f0e7820 */ /* 0x000fca0000410000 */
[----:B------:R-:W0:Y:S08]  /*7300*/  MUFU.EX2 R16, R16 ;  /* 0x0000001000107308 */ /* 0x000e300000000800 */
[----:B------:R-:W1:Y:S01]  /*7310*/  MUFU.EX2 R14, R14 ;  /* 0x0000000e000e7308 */ /* 0x000e620000000800 */
[----:B0-----:R-:W-:-:S07]  /*7320*/  FADD.FTZ R16, R16, 1 ;  /* 0x3f80000010107421 */ /* 0x001fce0000010000 */
[----:B------:R-:W0:Y:S01]  /*7330*/  MUFU.RCP R9, R9 ;  /* 0x0000000900097308 */ /* 0x000e220000001000 */
[----:B-1----:R-:W-:-:S07]  /*7340*/  FADD.FTZ R14, R14, 1 ;  /* 0x3f8000000e0e7421 */ /* 0x002fce0000010000 */
[----:B------:R-:W1:Y:S08]  /*7350*/  MUFU.RCP R16, R16 ;  /* 0x0000001000107308 */ /* 0x000e700000001000 */
[----:B------:R-:W3:Y:S01]  /*7360*/  MUFU.RCP R14, R14 ;  /* 0x0000000e000e7308 */ /* 0x000ee20000001000 */
[----:B------:R-:W-:Y:S01]  /*7370*/  FMUL.FTZ R18, R57, R18 ;  /* 0x0000001239127220 */ /* 0x000fe20000410000 */
[----:B0-----:R-:W-:Y:S01]  /*7380*/  FMUL.FTZ R70, R12, R9 ;  /* 0x000000090c467220 */ /* 0x001fe20000410000 */
[----:B-1----:R-:W-:-:S03]  /*7390*/  FMUL.FTZ R16, R6, R16 ;  /* 0x0000001006107220 */ /* 0x002fc60000410000 */
[----:B------:R-:W-:Y:S04]  /*73a0*/  STL [R1+0x14], R18 ;  /* 0x0000141201007387 */ /* 0x000fe80000100800 */
[----:B------:R-:W-:Y:S01]  /*73b0*/  STL [R1+0x10], R16 ;  /* 0x0000101001007387 */ /* 0x000fe20000100800 */
[----:B---3--:R-:W-:-:S03]  /*73c0*/  FMUL.FTZ R14, R15, R14 ;  /* 0x0000000e0f0e7220 */ /* 0x008fc60000410000 */
[----:B------:R-:W-:Y:S04]  /*73d0*/  STL [R1+0x29c], R70 ;  /* 0x00029c4601007387 */ /* 0x000fe80000100800 */
[----:B------:R0:W-:Y:S04]  /*73e0*/  STL [R1+0x8], R14 ;  /* 0x0000080e01007387 */ /* 0x0001e80000100800 */
[----:B------:R-:W3:Y:S01]  /*73f0*/  LDL.LU R96, [R1+0x144] ;  /* 0x0001440001607983 */ /* 0x000ee20000300800 */
[----:B------:R-:W-:Y:S01]  /*7400*/  FMUL.FTZ R6, R56, -1.4426950216293334961 ;  /* 0xbfb8aa3b38067820 */ /* 0x000fe20000410000 */
[----:B------:R-:W-:-:S05]  /*7410*/  FMUL.FTZ R9, R5, -1.4426950216293334961 ;  /* 0xbfb8aa3b05097820 */ /* 0x000fca0000410000 */
[----:B------:R-:W1:Y:S08]  /*7420*/  MUFU.EX2 R6, R6 ;  /* 0x0000000600067308 */ /* 0x000e700000000800 */
[----:B------:R-:W4:Y:S01]  /*7430*/  MUFU.EX2 R9, R9 ;  /* 0x0000000900097308 */ /* 0x000f220000000800 */
[----:B-1----:R-:W-:-:S07]  /*7440*/  FADD.FTZ R6, R6, 1 ;  /* 0x3f80000006067421 */ /* 0x002fce0000010000 */
[----:B------:R4:W1:Y:S02]  /*7450*/  MUFU.RCP R12, R6 ;  /* 0x00000006000c7308 */ /* 0x0008640000001000 */
[----:B----4-:R-:W-:-:S06]  /*7460*/  FADD.FTZ R6, R9, 1 ;  /* 0x3f80000009067421 */ /* 0x010fcc0000010000 */
[----:B------:R-:W4:Y:S01]  /*7470*/  MUFU.RCP R6, R6 ;  /* 0x0000000600067308 */ /* 0x000f220000001000 */
[----:B------:R-:W-:Y:S01]  /*7480*/  FMUL.FTZ R9, R122, -1.4426950216293334961 ;  /* 0xbfb8aa3b7a097820 */ /* 0x000fe20000410000 */
[----:B-1----:R-:W-:Y:S01]  /*7490*/  FMUL.FTZ R56, R56, R12 ;  /* 0x0000000c38387220 */ /* 0x002fe20000410000 */
[----:B------:R-:W-:-:S05]  /*74a0*/  FMUL.FTZ R12, R123, -1.4426950216293334961 ;  /* 0xbfb8aa3b7b0c7820 */ /* 0x000fca0000410000 */
[----:B------:R-:W1:Y:S08]  /*74b0*/  MUFU.EX2 R9, R9 ;  /* 0x0000000900097308 */ /* 0x000e700000000800 */
[----:B------:R-:W0:Y:S01]  /*74c0*/  MUFU.EX2 R12, R12 ;  /* 0x0000000c000c7308 */ /* 0x000e220000000800 */
[----:B----4-:R-:W-:Y:S01]  /*74d0*/  FMUL.FTZ R57, R5, R6 ;  /* 0x0000000605397220 */ /* 0x010fe20000410000 */
[----:B-1----:R-:W-:Y:S01]  /*74e0*/  FADD.FTZ R9, R9, 1 ;  /* 0x3f80000009097421 */ /* 0x002fe20000010000 */
[----:B0-----:R-:W-:-:S05]  /*74f0*/  FADD.FTZ R6, R12, 1 ;  /* 0x3f8000000c067421 */ /* 0x001fca0000010000 */
[----:B------:R-:W0:Y:S08]  /*7500*/  MUFU.RCP R9, R9 ;  /* 0x0000000900097308 */ /* 0x000e300000001000 */
[----:B------:R-:W1:Y:S01]  /*7510*/  MUFU.RCP R6, R6 ;  /* 0x0000000600067308 */ /* 0x000e620000001000 */
[----:B------:R-:W-:Y:S04]  /*7520*/  STL [R1+0x2a0], R56 ;  /* 0x0002a03801007387 */ /* 0x000fe80000100800 */
[----:B------:R4:W-:Y:S01]  /*7530*/  STL [R1+0x2a4], R57 ;  /* 0x0002a43901007387 */ /* 0x0009e20000100800 */
[----:B0-----:R-:W-:Y:S01]  /*7540*/  FMUL.FTZ R122, R122, R9 ;  /* 0x000000097a7a7220 */ /* 0x001fe20000410000 */
[----:B-1----:R-:W-:-:S04]  /*7550*/  FMUL.FTZ R123, R123, R6 ;  /* 0x000000067b7b7220 */ /* 0x002fc80000410000 */
[----:B------:R-:W-:Y:S04]  /*7560*/  STL [R1+0x2a8], R122 ;  /* 0x0002a87a01007387 */ /* 0x000fe80000100800 */
[----:B------:R-:W-:Y:S01]  /*7570*/  STL [R1+0x2ac], R123 ;  /* 0x0002ac7b01007387 */ /* 0x000fe20000100800 */
[----:B--2---:R-:W-:-:S06]  /*7580*/  FMUL.FTZ R5, R108, -1.4426950216293334961 ;  /* 0xbfb8aa3b6c057820 */ /* 0x004fcc0000410000 */
[----:B------:R-:W0:Y:S02]  /*7590*/  MUFU.EX2 R5, R5 ;  /* 0x0000000500057308 */ /* 0x000e240000000800 */
[----:B0-----:R-:W-:-:S06]  /*75a0*/  FADD.FTZ R5, R5, 1 ;  /* 0x3f80000005057421 */ /* 0x001fcc0000010000 */
[----:B------:R-:W0:Y:S02]  /*75b0*/  MUFU.RCP R120, R5 ;  /* 0x0000000500787308 */ /* 0x000e240000001000 */
[----:B0-----:R-:W-:Y:S02]  /*75c0*/  FMUL.FTZ R120, R108, R120 ;  /* 0x000000786c787220 */ /* 0x001fe40000410000 */
[----:B------:R-:W2:Y:S04]  /*75d0*/  LDL.LU R108, [R1+0x150] ;  /* 0x00015000016c7983 */ /* 0x000ea80000300800 */
[----:B------:R-:W4:Y:S01]  /*75e0*/  LDL.LU R104, [R1+0x164] ;  /* 0x0001640001687983 */ /* 0x000f220000300800 */
[----:B------:R-:W-:Y:S01]  /*75f0*/  FMUL.FTZ R5, R121, -1.4426950216293334961 ;  /* 0xbfb8aa3b79057820 */ /* 0x000fe20000410000 */
[----:B------:R-:W-:Y:S01]  /*7600*/  FMUL.FTZ R6, R118, -1.4426950216293334961 ;  /* 0xbfb8aa3b76067820 */ /* 0x000fe20000410000 */
[----:B------:R-:W-:-:S04]  /*7610*/  FMUL.FTZ R12, R119, -1.4426950216293334961 ;  /* 0xbfb8aa3b770c7820 */ /* 0x000fc80000410000 */
[----:B------:R-:W0:Y:S08]  /*7620*/  MUFU.EX2 R5, R5 ;  /* 0x0000000500057308 */ /* 0x000e300000000800 */
[----:B------:R-:W1:Y:S08]  /*7630*/  MUFU.EX2 R6, R6 ;  /* 0x0000000600067308 */ /* 0x000e700000000800 */
[----:B------:R-:W1:Y:S01]  /*7640*/  MUFU.EX2 R12, R12 ;  /* 0x0000000c000c7308 */ /* 0x000e620000000800 */
[----:B0-----:R-:W-:-:S07]  /*7650*/  FADD.FTZ R5, R5, 1 ;  /* 0x3f80000005057421 */ /* 0x001fce0000010000 */
[----:B------:R0:W-:Y:S01]  /*7660*/  MUFU.RCP R14, R5 ;  /* 0x00000005000e7308 */ /* 0x0001e20000001000 */
[----:B-1----:R-:W-:Y:S01]  /*7670*/  FADD.FTZ R6, R6, 1 ;  /* 0x3f80000006067421 */ /* 0x002fe20000010000 */
[----:B0-----:R-:W-:-:S06]  /*7680*/  FADD.FTZ R5, R12, 1 ;  /* 0x3f8000000c057421 */ /* 0x001fcc0000010000 */
[----:B------:R-:W0:Y:S08]  /*7690*/  MUFU.RCP R9, R6 ;  /* 0x0000000600097308 */ /* 0x000e300000001000 */
[----:B------:R-:W1:Y:S01]  /*76a0*/  MUFU.RCP R5, R5 ;  /* 0x0000000500057308 */ /* 0x000e620000001000 */
[----:B0-----:R-:W-:Y:S01]  /*76b0*/  FMUL.FTZ R118, R118, R9 ;  /* 0x0000000976767220 */ /* 0x001fe20000410000 */
[----:B------:R-:W-:Y:S01]  /*76c0*/  FMUL.FTZ R9, R117, -1.4426950216293334961 ;  /* 0xbfb8aa3b75097820 */ /* 0x000fe20000410000 */
[----:B-1----:R-:W-:Y:S01]  /*76d0*/  FMUL.FTZ R119, R119, R5 ;  /* 0x0000000577777220 */ /* 0x002fe20000410000 */
[----:B------:R-:W-:-:S04]  /*76e0*/  FMUL.FTZ R5, R114, -1.4426950216293334961 ;  /* 0xbfb8aa3b72057820 */ /* 0x000fc80000410000 */
[----:B------:R-:W-:Y:S01]  /*76f0*/  MUFU.EX2 R9, R9 ;  /* 0x0000000900097308 */ /* 0x000fe20000000800 */
[----:B---3--:R-:W-:-:S07]  /*7700*/  FMUL.FTZ R6, R96, -1.4426950216293334961 ;  /* 0xbfb8aa3b60067820 */ /* 0x008fce0000410000 */
[----:B------:R-:W0:Y:S08]  /*7710*/  MUFU.EX2 R6, R6 ;  /* 0x0000000600067308 */ /* 0x000e300000000800 */
[----:B------:R-:W1:Y:S01]  /*7720*/  MUFU.EX2 R5, R5 ;  /* 0x0000000500057308 */ /* 0x000e620000000800 */
[----:B------:R-:W-:Y:S01]  /*7730*/  FMUL.FTZ R121, R121, R14 ;  /* 0x0000000e79797220 */ /* 0x000fe20000410000 */
[----:B------:R3:W-:Y:S01]  /*7740*/  STL [R1+0x2b0], R120 ;  /* 0x0002b07801007387 */ /* 0x0007e20000100800 */
[----:B0-----:R-:W-:-:S03]  /*7750*/  FADD.FTZ R6, R6, 1 ;  /* 0x3f80000006067421 */ /* 0x001fc60000010000 */
[----:B------:R-:W-:Y:S02]  /*7760*/  STL [R1+0x2b4], R121 ;  /* 0x0002b47901007387 */ /* 0x000fe40000100800 */
[----:B------:R0:W3:Y:S02]  /*7770*/  MUFU.RCP R116, R6 ;  /* 0x0000000600747308 */ /* 0x0000e40000001000 */
[----:B------:R-:W-:Y:S04]  /*7780*/  STL [R1+0x2b8], R118 ;  /* 0x0002b87601007387 */ /* 0x000fe80000100800 */
[----:B------:R4:W-:Y:S01]  /*7790*/  STL [R1+0x2bc], R119 ;  /* 0x0002bc7701007387 */ /* 0x0009e20000100800 */
[----:B-1----:R-:W-:Y:S01]  /*77a0*/  FADD.FTZ R5, R5, 1 ;  /* 0x3f80000005057421 */ /* 0x002fe20000010000 */
[----:B0-----:R-:W-:-:S02]  /*77b0*/  FADD.FTZ R6, R9, 1 ;  /* 0x3f80000009067421 */ /* 0x001fc40000010000 */
[----:B------:R-:W4:Y:S01]  /*77c0*/  LDL.LU R101, [R1+0x184] ;  /* 0x0001840001657983 */ /* 0x000f220000300800 */
[----:B------:R-:W0:Y:S08]  /*77d0*/  MUFU.RCP R9, R5 ;  /* 0x0000000500097308 */ /* 0x000e300000001000 */
[----:B------:R-:W1:Y:S01]  /*77e0*/  MUFU.RCP R6, R6 ;  /* 0x0000000600067308 */ /* 0x000e620000001000 */
[----:B---3--:R-:W-:-:S05]  /*77f0*/  FMUL.FTZ R116, R96, R116 ;  /* 0x0000007460747220 */ /* 0x008fca0000410000 */
[----:B------:R3:W-:Y:S01]  /*7800*/  STL [R1+0x2c0], R116 ;  /* 0x0002c07401007387 */ /* 0x0007e20000100800 */
[----:B0-----:R-:W-:Y:S01]  /*7810*/  FMUL.FTZ R114, R114, R9 ;  /* 0x0000000972727220 */ /* 0x001fe20000410000 */
[----:B-1----:R-:W-:-:S05]  /*7820*/  FMUL.FTZ R117, R117, R6 ;  /* 0x0000000675757220 */ /* 0x002fca0000410000 */
[----:B------:R0:W-:Y:S04]  /*7830*/  STL [R1+0x2c4], R117 ;  /* 0x0002c47501007387 */ /* 0x0001e80000100800 */
[----:B------:R1:W-:Y:S04]  /*7840*/  STL [R1+0x2c8], R114 ;  /* 0x0002c87201007387 */ /* 0x0003e80000100800 */
[----:B------:R-:W3:Y:S04]  /*7850*/  LDL.LU R96, [R1+0x194] ;  /* 0x0001940001607983 */ /* 0x000ee80000300800 */
[----:B------:R-:W3:Y:S01]  /*7860*/  LDL.LU R83, [R1+0x19c] ;  /* 0x00019c0001537983 */ /* 0x000ee20000300800 */
[----:B------:R-:W-:Y:S01]  /*7870*/  FMUL.FTZ R5, R115, -1.4426950216293334961 ;  /* 0xbfb8aa3b73057820 */ /* 0x000fe20000410000 */
[----:B------:R-:W-:-:S02]  /*7880*/  FMUL.FTZ R9, R2, -1.4426950216293334961 ;  /* 0xbfb8aa3b02097820 */ /* 0x000fc40000410000 */
[----:B------:R-:W3:Y:S03]  /*7890*/  LDL.LU R80, [R1+0x1a4] ;  /* 0x0001a40001507983 */ /* 0x000ee60000300800 */
[----:B------:R-:W0:Y:S01]  /*78a0*/  MUFU.EX2 R5, R5 ;  /* 0x0000000500057308 */ /* 0x000e220000000800 */
[----:B------:R-:W3:Y:S07]  /*78b0*/  LDL.LU R81, [R1+0x1ac] ;  /* 0x0001ac0001517983 */ /* 0x000eee0000300800 */
[----:B------:R-:W1:Y:S01]  /*78c0*/  MUFU.EX2 R9, R9 ;  /* 0x0000000900097308 */ /* 0x000e620000000800 */
[----:B0-----:R-:W-:-:S07]  /*78d0*/  FADD.FTZ R5, R5, 1 ;  /* 0x3f80000005057421 */ /* 0x001fce0000010000 */
[----:B------:R-:W0:Y:S01]  /*78e0*/  MUFU.RCP R5, R5 ;  /* 0x0000000500057308 */ /* 0x000e220000001000 */
[----:B-1----:R-:W-:-:S07]  /*78f0*/  FADD.FTZ R9, R9, 1 ;  /* 0x3f80000009097421 */ /* 0x002fce0000010000 */
[----:B------:R1:W1:Y:S01]  /*7900*/  MUFU.RCP R113, R9 ;  /* 0x0000000900717308 */ /* 0x0002620000001000 */
[----:B0-----:R-:W-:Y:S01]  /*7910*/  FMUL.FTZ R115, R115, R5 ;  /* 0x0000000573737220 */ /* 0x001fe20000410000 */
[----:B------:R-:W-:Y:S01]  /*7920*/  FMUL.FTZ R5, R111, -1.4426950216293334961 ;  /* 0xbfb8aa3b6f057820 */ /* 0x000fe20000410000 */
[----:B-1----:R-:W-:-:S05]  /*7930*/  FMUL.FTZ R9, R110, -1.4426950216293334961 ;  /* 0xbfb8aa3b6e097820 */ /* 0x002fca0000410000 */
[----:B------:R-:W0:Y:S08]  /*7940*/  MUFU.EX2 R5, R5 ;  /* 0x0000000500057308 */ /* 0x000e300000000800 */
[----:B------:R-:W-:Y:S01]  /*7950*/  MUFU.EX2 R9, R9 ;  /* 0x0000000900097308 */ /* 0x000fe20000000800 */
[----:B------:R-:W-:Y:S01]  /*7960*/  FMUL.FTZ R113, R2, R113 ;  /* 0x0000007102717220 */ /* 0x000fe20000410000 */
[----:B0-----:R-:W-:Y:S01]  /*7970*/  FADD.FTZ R5, R5, 1 ;  /* 0x3f80000005057421 */ /* 0x001fe20000010000 */
[----:B--2---:R-:W-:-:S06]  /*7980*/  FMUL.FTZ R6, R108, -1.4426950216293334961 ;  /* 0xbfb8aa3b6c067820 */ /* 0x004fcc0000410000 */
[----:B------:R-:W0:Y:S02]  /*7990*/  MUFU.EX2 R6, R6 ;  /* 0x0000000600067308 */ /* 0x000e240000000800 */
[----:B0-----:R-:W-:-:S06]  /*79a0*/  FADD.FTZ R6, R6, 1 ;  /* 0x3f80000006067421 */ /* 0x001fcc0000010000 */
[----:B------:R4:W0:Y:S02]  /*79b0*/  MUFU.RCP R112, R6 ;  /* 0x0000000600707308 */ /* 0x0008240000001000 */
[----:B----4-:R-:W-:-:S06]  /*79c0*/  FMUL.FTZ R6, R104, -1.4426950216293334961 ;  /* 0xbfb8aa3b68067820 */ /* 0x010fcc0000410000 */
[----:B------:R-:W1:Y:S01]  /*79d0*/  MUFU.EX2 R6, R6 ;  /* 0x0000000600067308 */ /* 0x000e620000000800 */
[----:B0-----:R-:W-:Y:S01]  /*79e0*/  FMUL.FTZ R112, R108, R112 ;  /* 0x000000706c707220 */ /* 0x001fe20000410000 */
[----:B------:R-:W-:Y:S01]  /*79f0*/  FADD.FTZ R2, R9, 1 ;  /* 0x3f80000009027421 */ /* 0x000fe20000010000 */
[----:B-1----:R-:W-:-:S05]  /*7a00*/  FADD.FTZ R6, R6, 1 ;  /* 0x3f80000006067421 */ /* 0x002fca0000010000 */
[----:B------:R0:W-:Y:S02]  /*7a10*/  MUFU.RCP R108, R6 ;  /* 0x00000006006c7308 */ /* 0x0001e40000001000 */
[----:B0-----:R-:W-:-:S06]  /*7a20*/  FMUL.FTZ R6, R106, -1.4426950216293334961 ;  /* 0xbfb8aa3b6a067820 */ /* 0x001fcc0000410000 */
[----:B------:R-:W0:Y:S08]  /*7a30*/  MUFU.RCP R5, R5 ;  /* 0x0000000500057308 */ /* 0x000e300000001000 */
[----:B------:R-:W1:Y:S08]  /*7a40*/  MUFU.EX2 R6, R6 ;  /* 0x0000000600067308 */ /* 0x000e700000000800 */
[----:B------:R-:W2:Y:S01]  /*7a50*/  MUFU.RCP R2, R2 ;  /* 0x0000000200027308 */ /* 0x000ea20000001000 */
[----:B0-----:R-:W-:Y:S01]  /*7a60*/  FMUL.FTZ R111, R111, R5 ;  /* 0x000000056f6f7220 */ /* 0x001fe20000410000 */
[----:B------:R-:W-:Y:S01]  /*7a70*/  FMUL.FTZ R5, R107, -1.4426950216293334961 ;  /* 0xbfb8aa3b6b057820 */ /* 0x000fe20000410000 */
[----:B-1----:R-:W-:-:S05]  /*7a80*/  FADD.FTZ R6, R6, 1 ;  /* 0x3f80000006067421 */ /* 0x002fca0000010000 */
[----:B------:R-:W0:Y:S01]  /*7a90*/  MUFU.EX2 R5, R5 ;  /* 0x0000000500057308 */ /* 0x000e220000000800 */
[----:B--2---:R-:W-:-:S07]  /*7aa0*/  FMUL.FTZ R110, R110, R2 ;  /* 0x000000026e6e7220 */ /* 0x004fce0000410000 */
[----:B------:R-:W1:Y:S01]  /*7ab0*/  MUFU.RCP R6, R6 ;  /* 0x0000000600067308 */ /* 0x000e620000001000 */
[----:B------:R-:W-:-:S07]  /*7ac0*/  FMUL.FTZ R2, R109, -1.4426950216293334961 ;  /* 0xbfb8aa3b6d027820 */ /* 0x000fce0000410000 */
[----:B------:R-:W2:Y:S01]  /*7ad0*/  MUFU.EX2 R2, R2 ;  /* 0x0000000200027308 */ /* 0x000ea20000000800 */
[----:B0-----:R-:W-:Y:S01]  /*7ae0*/  FADD.FTZ R5, R5, 1 ;  /* 0x3f80000005057421 */ /* 0x001fe20000010000 */
[----:B------:R-:W-:Y:S01]  /*7af0*/  FMUL.FTZ R9, R102, -1.4426950216293334961 ;  /* 0xbfb8aa3b66097820 */ /* 0x000fe20000410000 */
[----:B-1----:R-:W-:Y:S01]  /*7b00*/  FMUL.FTZ R106, R106, R6 ;  /* 0x000000066a6a7220 */ /* 0x002fe20000410000 */
[----:B------:R-:W-:-:S04]  /*7b10*/  FMUL.FTZ R6, R105, -1.4426950216293334961 ;  /* 0xbfb8aa3b69067820 */ /* 0x000fc80000410000 */
[----:B------:R-:W0:Y:S01]  /*7b20*/  MUFU.RCP R5, R5 ;  /* 0x0000000500057308 */ /* 0x000e220000001000 */
[----:B--2---:R-:W-:-:S07]  /*7b30*/  FADD.FTZ R2, R2, 1 ;  /* 0x3f80000002027421 */ /* 0x004fce0000010000 */
[----:B------:R-:W1:Y:S08]  /*7b40*/  MUFU.EX2 R6, R6 ;  /* 0x0000000600067308 */ /* 0x000e700000000800 */
[----:B------:R-:W2:Y:S08]  /*7b50*/  MUFU.EX2 R9, R9 ;  /* 0x0000000900097308 */ /* 0x000eb00000000800 */
[----:B------:R-:W4:Y:S01]  /*7b60*/  MUFU.RCP R2, R2 ;  /* 0x0000000200027308 */ /* 0x000f220000001000 */
[----:B0-----:R-:W-:Y:S01]  /*7b70*/  FMUL.FTZ R107, R107, R5 ;  /* 0x000000056b6b7220 */ /* 0x001fe20000410000 */
[----:B-1----:R-:W-:Y:S01]  /*7b80*/  FADD.FTZ R5, R6, 1 ;  /* 0x3f80000006057421 */ /* 0x002fe20000010000 */
[----:B--2---:R-:W-:-:S06]  /*7b90*/  FADD.FTZ R6, R9, 1 ;  /* 0x3f80000009067421 */ /* 0x004fcc0000010000 */
[----:B------:R-:W0:Y:S01]  /*7ba0*/  MUFU.RCP R6, R6 ;  /* 0x0000000600067308 */ /* 0x000e220000001000 */
[----:B----4-:R-:W-:Y:S01]  /*7bb0*/  FMUL.FTZ R109, R109, R2 ;  /* 0x000000026d6d7220 */ /* 0x010fe20000410000 */
[----:B------:R-:W-:-:S06]  /*7bc0*/  FMUL.FTZ R2, R101, -1.4426950216293334961 ;  /* 0xbfb8aa3b65027820 */ /* 0x000fcc0000410000 */
[----:B------:R-:W1:Y:S08]  /*7bd0*/  MUFU.EX2 R2, R2 ;  /* 0x0000000200027308 */ /* 0x000e700000000800 */
[----:B------:R-:W2:Y:S01]  /*7be0*/  MUFU.RCP R5, R5 ;  /* 0x0000000500057308 */ /* 0x000ea20000001000 */
[----:B0-----:R-:W-:Y:S01]  /*7bf0*/  FMUL.FTZ R102, R102, R6 ;  /* 0x0000000666667220 */ /* 0x001fe20000410000 */
[----:B------:R-:W-:Y:S01]  /*7c00*/  FMUL.FTZ R6, R0, -1.4426950216293334961 ;  /* 0xbfb8aa3b00067820 */ /* 0x000fe20000410000 */
[----:B------:R-:W-:-:S05]  /*7c10*/  FMUL.FTZ R108, R104, R108 ;  /* 0x0000006c686c7220 */ /* 0x000fca0000410000 */
[----:B------:R-:W0:Y:S01]  /*7c20*/  MUFU.EX2 R6, R6 ;  /* 0x0000000600067308 */ /* 0x000e220000000800 */
[----:B-1----:R-:W-:-:S07]  /*7c30*/  FADD.FTZ R2, R2, 1 ;  /* 0x3f80000002027421 */ /* 0x002fce0000010000 */
[----:B------:R-:W1:Y:S01]  /*7c40*/  MUFU.RCP R104, R2 ;  /* 0x0000000200687308 */ /* 0x000e620000001000 */
[----:B--2---:R-:W-:Y:S01]  /*7c50*/  FMUL.FTZ R105, R105, R5 ;  /* 0x0000000569697220 */ /* 0x004fe20000410000 */
[----:B---3--:R-:W-:-:S06]  /*7c60*/  FMUL.FTZ R5, R96, -1.4426950216293334961 ;  /* 0xbfb8aa3b60057820 */ /* 0x008fcc0000410000 */
[----:B------:R-:W2:Y:S01]  /*7c70*/  MUFU.EX2 R5, R5 ;  /* 0x0000000500057308 */ /* 0x000ea20000000800 */
[----:B0-----:R-:W-:Y:S01]  /*7c80*/  FADD.FTZ R6, R6, 1 ;  /* 0x3f80000006067421 */ /* 0x001fe20000010000 */
[----:B-1----:R-:W-:-:S06]  /*7c90*/  FMUL.FTZ R104, R101, R104 ;  /* 0x0000006865687220 */ /* 0x002fcc0000410000 */
[----:B------:R0:W-:Y:S02]  /*7ca0*/  MUFU.RCP R101, R6 ;  /* 0x0000000600657308 */ /* 0x0001e40000001000 */
[----:B0-----:R-:W-:Y:S01]  /*7cb0*/  FMUL.FTZ R6, R83, -1.4426950216293334961 ;  /* 0xbfb8aa3b53067820 */ /* 0x001fe20000410000 */
[----:B--2---:R-:W-:-:S05]  /*7cc0*/  FADD.FTZ R5, R5, 1 ;  /* 0x3f80000005057421 */ /* 0x004fca0000010000 */
[----:B------:R-:W0:Y:S08]  /*7cd0*/  MUFU.EX2 R6, R6 ;  /* 0x0000000600067308 */ /* 0x000e300000000800 */
[----:B------:R-:W1:Y:S01]  /*7ce0*/  MUFU.RCP R100, R5 ;  /* 0x0000000500647308 */ /* 0x000e620000001000 */
[----:B0-----:R-:W-:Y:S01]  /*7cf0*/  FADD.FTZ R6, R6, 1 ;  /* 0x3f80000006067421 */ /* 0x001fe20000010000 */
[----:B-1----:R-:W-:-:S06]  /*7d00*/  FMUL.FTZ R100, R96, R100 ;  /* 0x0000006460647220 */ /* 0x002fcc0000410000 */
[----:B------:R-:W0:Y:S02]  /*7d10*/  MUFU.RCP R96, R6 ;  /* 0x0000000600607308 */ /* 0x000e240000001000 */
[----:B0-----:R-:W-:Y:S02]  /*7d20*/  FMUL.FTZ R96, R83, R96 ;  /* 0x0000006053607220 */ /* 0x001fe40000410000 */
[----:B------:R-:W2:Y:S01]  /*7d30*/  LDL.LU R83, [R1+0x16c] ;  /* 0x00016c0001537983 */ /* 0x000ea20000300800 */
[----:B------:R-:W-:Y:S01]  /*7d40*/  FMUL.FTZ R2, R103, -1.4426950216293334961 ;  /* 0xbfb8aa3b67027820 */ /* 0x000fe20000410000 */
[----:B------:R-:W-:Y:S01]  /*7d50*/  FMUL.FTZ R5, R99, -1.4426950216293334961 ;  /* 0xbfb8aa3b63057820 */ /* 0x000fe20000410000 */
[----:B------:R-:W-:Y:S01]  /*7d60*/  FMUL.FTZ R101, R0, R101 ;  /* 0x0000006500657220 */ /* 0x000fe20000410000 */
[----:B------:R-:W3:Y:S03]  /*7d70*/  LDL.LU R79, [R1+0x1b8] ;  /* 0x0001b800014f7983 */ /* 0x000ee60000300800 */
[----:B------:R-:W0:Y:S02]  /*7d80*/  MUFU.EX2 R2, R2 ;  /* 0x0000000200027308 */ /* 0x000e240000000800 */
[----:B0-----:R-:W-:-:S06]  /*7d90*/  FADD.FTZ R2, R2, 1 ;  /* 0x3f80000002027421 */ /* 0x001fcc0000010000 */
[----:B------:R-:W0:Y:S02]  /*7da0*/  MUFU.RCP R2, R2 ;  /* 0x0000000200027308 */ /* 0x000e240000001000 */
[----:B0-----:R-:W-:Y:S01]  /*7db0*/  FMUL.FTZ R103, R103, R2 ;  /* 0x0000000267677220 */ /* 0x001fe20000410000 */
[----:B------:R-:W-:-:S06]  /*7dc0*/  FMUL.FTZ R2, R98, -1.4426950216293334961 ;  /* 0xbfb8aa3b62027820 */ /* 0x000fcc0000410000 */
[----:B------:R-:W0:Y:S08]  /*7dd0*/  MUFU.EX2 R2, R2 ;  /* 0x0000000200027308 */ /* 0x000e300000000800 */
[----:B------:R-:W1:Y:S01]  /*7de0*/  MUFU.EX2 R5, R5 ;  /* 0x0000000500057308 */ /* 0x000e620000000800 */
[----:B0-----:R-:W-:-:S07]  /*7df0*/  FADD.FTZ R2, R2, 1 ;  /* 0x3f80000002027421 */ /* 0x001fce0000010000 */
[----:B------:R-:W0:Y:S01]  /*7e00*/  MUFU.RCP R2, R2 ;  /* 0x0000000200027308 */ /* 0x000e220000001000 */
[----:B-1----:R-:W-:-:S07]  /*7e10*/  FADD.FTZ R0, R5, 1 ;  /* 0x3f80000005007421 */ /* 0x002fce0000010000 */
[----:B------:R-:W1:Y:S01]  /*7e20*/  MUFU.RCP R0, R0 ;  /* 0x0000000000007308 */ /* 0x000e620000001000 */
[----:B------:R-:W-:Y:S01]  /*7e30*/  FMUL.FTZ R5, R29, -1.4426950216293334961 ;  /* 0xbfb8aa3b1d057820 */ /* 0x000fe20000410000 */
[----:B0-----:R-:W-:Y:S01]  /*7e40*/  FMUL.FTZ R98, R98, R2 ;  /* 0x0000000262627220 */ /* 0x001fe20000410000 */
[----:B------:R-:W-:-:S05]  /*7e50*/  FMUL.FTZ R2, R88, -1.4426950216293334961 ;  /* 0xbfb8aa3b58027820 */ /* 0x000fca0000410000 */
[----:B------:R-:W-:Y:S01]  /*7e60*/  MUFU.EX2 R5, R5 ;  /* 0x0000000500057308 */ /* 0x000fe20000000800 */
[----:B-1----:R-:W-:-:S07]  /*7e70*/  FMUL.FTZ R99, R99, R0 ;  /* 0x0000000063637220 */ /* 0x002fce0000410000 */
[----:B------:R-:W0:Y:S01]  /*7e80*/  MUFU.EX2 R2, R2 ;  /* 0x0000000200027308 */ /* 0x000e220000000800 */
[----:B------:R-:W-:-:S07]  /*7e90*/  FMUL.FTZ R0, R71, -1.4426950216293334961 ;  /* 0xbfb8aa3b47007820 */ /* 0x000fce0000410000 */
[----:B------:R-:W1:Y:S01]  /*7ea0*/  MUFU.EX2 R0, R0 ;  /* 0x0000000000007308 */ /* 0x000e620000000800 */
[----:B0-----:R-:W-:-:S07]  /*7eb0*/  FADD.FTZ R2, R2, 1 ;  /* 0x3f80000002027421 */ /* 0x001fce0000010000 */
[----:B------:R0:W-:Y:S01]  /*7ec0*/  MUFU.RCP R97, R2 ;  /* 0x0000000200617308 */ /* 0x0001e20000001000 */
[----:B-1----:R-:W-:Y:S01]  /*7ed0*/  FADD.FTZ R0, R0, 1 ;  /* 0x3f80000000007421 */ /* 0x002fe20000010000 */
[----:B0-----:R-:W-:-:S06]  /*7ee0*/  FADD.FTZ R2, R5, 1 ;  /* 0x3f80000005027421 */ /* 0x001fcc0000010000 */
[----:B------:R0:W1:Y:S08]  /*7ef0*/  MUFU.RCP R5, R0 ;  /* 0x0000000000057308 */ /* 0x0000700000001000 */
[----:B------:R-:W4:Y:S01]  /*7f00*/  MUFU.RCP R2, R2 ;  /* 0x0000000200027308 */ /* 0x000f220000001000 */
[----:B0-----:R-:W-:-:S07]  /*7f10*/  FMUL.FTZ R0, R80, -1.4426950216293334961 ;  /* 0xbfb8aa3b50007820 */ /* 0x001fce0000410000 */
[----:B------:R-:W0:Y:S01]  /*7f20*/  MUFU.EX2 R0, R0 ;  /* 0x0000000000007308 */ /* 0x000e220000000800 */
[----:B-1----:R-:W-:Y:S01]  /*7f30*/  FMUL.FTZ R71, R71, R5 ;  /* 0x0000000547477220 */ /* 0x002fe20000410000 */
[----:B------:R-:W-:Y:S01]  /*7f40*/  FMUL.FTZ R5, R25, -1.4426950216293334961 ;  /* 0xbfb8aa3b19057820 */ /* 0x000fe20000410000 */
[----:B----4-:R-:W-:Y:S01]  /*7f50*/  FMUL.FTZ R29, R29, R2 ;  /* 0x000000021d1d7220 */ /* 0x010fe20000410000 */
[----:B------:R-:W-:-:S04]  /*7f60*/  FMUL.FTZ R2, R92, -1.4426950216293334961 ;  /* 0xbfb8aa3b5c027820 */ /* 0x000fc80000410000 */
[----:B------:R-:W-:Y:S01]  /*7f70*/  MUFU.EX2 R5, R5 ;  /* 0x0000000500057308 */ /* 0x000fe20000000800 */
[----:B0-----:R-:W-:-:S07]  /*7f80*/  FADD.FTZ R0, R0, 1 ;  /* 0x3f80000000007421 */ /* 0x001fce0000010000 */
[----:B------:R-:W0:Y:S08]  /*7f90*/  MUFU.EX2 R2, R2 ;  /* 0x0000000200027308 */ /* 0x000e300000000800 */
[----:B------:R1:W-:Y:S02]  /*7fa0*/  MUFU.RCP R27, R0 ;  /* 0x00000000001b7308 */ /* 0x0003e40000001000 */
[----:B-1----:R-:W-:Y:S01]  /*7fb0*/  FMUL.FTZ R0, R81, -1.4426950216293334961 ;  /* 0xbfb8aa3b51007820 */ /* 0x002fe20000410000 */
[----:B0-----:R-:W-:-:S05]  /*7fc0*/  FADD.FTZ R2, R2, 1 ;  /* 0x3f80000002027421 */ /* 0x001fca0000010000 */
[----:B------:R-:W0:Y:S08]  /*7fd0*/  MUFU.EX2 R0, R0 ;  /* 0x0000000000007308 */ /* 0x000e300000000800 */
[----:B------:R1:W-:Y:S02]  /*7fe0*/  MUFU.RCP R28, R2 ;  /* 0x00000002001c7308 */ /* 0x0003e40000001000 */
[----:B-1----:R-:W-:Y:S01]  /*7ff0*/  FADD.FTZ R2, R5, 1 ;  /* 0x3f80000005027421 */ /* 0x002fe20000010000 */
[----:B0-----:R-:W-:-:S05]  /*8000*/  FADD.FTZ R0, R0, 1 ;  /* 0x3f80000000007421 */ /* 0x001fca0000010000 */
[----:B------:R-:W0:Y:S01]  /*8010*/  MUFU.RCP R2, R2 ;  /* 0x0000000200027308 */ /* 0x000e220000001000 */
[----:B------:R-:W-:Y:S02]  /*8020*/  FMUL.FTZ R27, R80, R27 ;  /* 0x0000001b501b7220 */ /* 0x000fe40000410000 */
[----:B------:R-:W4:Y:S05]  /*8030*/  LDL.LU R80, [R1+0x188] ;  /* 0x0001880001507983 */ /* 0x000f2a0000300800 */
[----:B------:R-:W1:Y:S01]  /*8040*/  MUFU.RCP R23, R0 ;  /* 0x0000000000177308 */ /* 0x000e620000001000 */
[----:B0-----:R-:W-:Y:S01]  /*8050*/  FMUL.FTZ R25, R25, R2 ;  /* 0x0000000219197220 */ /* 0x001fe20000410000 */
[----:B-1----:R-:W-:-:S02]  /*8060*/  FMUL.FTZ R23, R81, R23 ;  /* 0x0000001751177220 */ /* 0x002fc40000410000 */
[----:B------:R-:W4:Y:S01]  /*8070*/  LDL.LU R81, [R1+0x1bc] ;  /* 0x0001bc0001517983 */ /* 0x000f220000300800 */
[----:B--2---:R-:W-:-:S06]  /*8080*/  FMUL.FTZ R2, R83, -1.4426950216293334961 ;  /* 0xbfb8aa3b53027820 */ /* 0x004fcc0000410000 */
[----:B------:R-:W0:Y:S02]  /*8090*/  MUFU.EX2 R2, R2 ;  /* 0x0000000200027308 */ /* 0x000e240000000800 */
[----:B0-----:R-:W-:-:S06]  /*80a0*/  FADD.FTZ R2, R2, 1 ;  /* 0x3f80000002027421 */ /* 0x001fcc0000010000 */
[----:B------:R-:W0:Y:S02]  /*80b0*/  MUFU.RCP R24, R2 ;  /* 0x0000000200187308 */ /* 0x000e240000001000 */
[----:B0-----:R-:W-:Y:S02]  /*80c0*/  FMUL.FTZ R24, R83, R24 ;  /* 0x0000001853187220 */ /* 0x001fe40000410000 */
[----:B------:R-:W2:Y:S01]  /*80d0*/  LDL.LU R83, [R1+0x198] ;  /* 0x0001980001537983 */ /* 0x000ea20000300800 */
[----:B------:R-:W-:Y:S01]  /*80e0*/  FMUL.FTZ R0, R21, -1.4426950216293334961 ;  /* 0xbfb8aa3b15007820 */ /* 0x000fe20000410000 */
[----:B------:R-:W-:Y:S01]  /*80f0*/  FMUL.FTZ R5, R11, -1.4426950216293334961 ;  /* 0xbfb8aa3b0b057820 */ /* 0x000fe20000410000 */
[----:B---3--:R-:W-:Y:S01]  /*8100*/  FMUL.FTZ R2, R79, -1.4426950216293334961 ;  /* 0xbfb8aa3b4f027820 */ /* 0x008fe20000410000 */
[----:B------:R-:W3:Y:S03]  /*8110*/  LDL.LU R75, [R1+0x1c0] ;  /* 0x0001c000014b7983 */ /* 0x000ee60000300800 */
[----:B------:R-:W0:Y:S01]  /*8120*/  MUFU.EX2 R0, R0 ;  /* 0x0000000000007308 */ /* 0x000e220000000800 */
[----:B------:R-:W3:Y:S07]  /*8130*/  LDL.LU R77, [R1+0x1a0] ;  /* 0x0001a000014d7983 */ /* 0x000eee0000300800 */
[----:B------:R-:W1:Y:S01]  /*8140*/  MUFU.EX2 R5, R5 ;  /* 0x0000000500057308 */ /* 0x000e620000000800 */
[----:B0-----:R-:W-:-:S07]  /*8150*/  FADD.FTZ R0, R0, 1 ;  /* 0x3f80000000007421 */ /* 0x001fce0000010000 */
[----:B------:R-:W0:Y:S01]  /*8160*/  MUFU.RCP R0, R0 ;  /* 0x0000000000007308 */ /* 0x000e220000001000 */
[----:B-1----:R-:W-:-:S07]  /*8170*/  FADD.FTZ R5, R5, 1 ;  /* 0x3f80000005057421 */ /* 0x002fce0000010000 */
[----:B------:R1:W-:Y:S08]  /*8180*/  MUFU.RCP R26, R5 ;  /* 0x00000005001a7308 */ /* 0x0003f00000001000 */
[----:B------:R-:W0:Y:S01]  /*8190*/  MUFU.EX2 R2, R2 ;  /* 0x0000000200027308 */ /* 0x000e220000000800 */
[----:B-1----:R-:W-:Y:S01]  /*81a0*/  FMUL.FTZ R5, R8, -1.4426950216293334961 ;  /* 0xbfb8aa3b08057820 */ /* 0x002fe20000410000 */
[----:B0-----:R-:W-:Y:S01]  /*81b0*/  FMUL.FTZ R21, R21, R0 ;  /* 0x0000000015157220 */ /* 0x001fe20000410000 */
[----:B------:R-:W-:-:S05]  /*81c0*/  FMUL.FTZ R0, R7, -1.4426950216293334961 ;  /* 0xbfb8aa3b07007820 */ /* 0x000fca0000410000 */
[----:B------:R-:W0:Y:S08]  /*81d0*/  MUFU.EX2 R5, R5 ;  /* 0x0000000500057308 */ /* 0x000e300000000800 */
[----:B------:R-:W1:Y:S01]  /*81e0*/  MUFU.EX2 R0, R0 ;  /* 0x0000000000007308 */ /* 0x000e620000000800 */
[----:B------:R-:W-:-:S07]  /*81f0*/  FADD.FTZ R2, R2, 1 ;  /* 0x3f80000002027421 */ /* 0x000fce0000010000 */
[----:B------:R-:W1:Y:S01]  /*8200*/  MUFU.RCP R19, R2 ;  /* 0x0000000200137308 */ /* 0x000e620000001000 */
[----:B0-----:R-:W-:-:S07]  /*8210*/  FADD.FTZ R5, R5, 1 ;  /* 0x3f80000005057421 */ /* 0x001fce0000010000 */
[----:B------:R0:W-:Y:S01]  /*8220*/  MUFU.RCP R22, R5 ;  /* 0x0000000500167308 */ /* 0x0001e20000001000 */
[----:B-1----:R-:W-:Y:S01]  /*8230*/  FADD.FTZ R0, R0, 1 ;  /* 0x3f80000000007421 */ /* 0x002fe20000010000 */
[----:B0-----:R-:W-:-:S06]  /*8240*/  FMUL.FTZ R5, R17, -1.4426950216293334961 ;  /* 0xbfb8aa3b11057820 */ /* 0x001fcc0000410000 */
[----:B------:R0:W-:Y:S08]  /*8250*/  MUFU.RCP R18, R0 ;  /* 0x0000000000127308 */ /* 0x0001f00000001000 */
[----:B------:R-:W-:Y:S01]  /*8260*/  MUFU.EX2 R5, R5 ;  /* 0x0000000500057308 */ /* 0x000fe20000000800 */
[----:B------:R-:W-:Y:S02]  /*8270*/  FMUL.FTZ R19, R79, R19 ;  /* 0x000000134f137220 */ /* 0x000fe40000410000 */
[----:B------:R-:W3:Y:S01]  /*8280*/  LDL.LU R79, [R1+0x1c4] ;  /* 0x0001c400014f7983 */ /* 0x000ee20000300800 */
[----:B----4-:R-:W-:-:S06]  /*8290*/  FMUL.FTZ R2, R80, -1.4426950216293334961 ;  /* 0xbfb8aa3b50027820 */ /* 0x010fcc0000410000 */
[----:B------:R-:W1:Y:S01]  /*82a0*/  MUFU.EX2 R2, R2 ;  /* 0x0000000200027308 */ /* 0x000e620000000800 */
[----:B0-----:R-:W-:Y:S01]  /*82b0*/  FMUL.FTZ R0, R81, -1.4426950216293334961 ;  /* 0xbfb8aa3b51007820 */ /* 0x001fe20000410000 */
[----:B-1----:R-:W-:-:S06]  /*82c0*/  FADD.FTZ R2, R2, 1 ;  /* 0x3f80000002027421 */ /* 0x002fcc0000010000 */
[----:B------:R-:W0:Y:S08]  /*82d0*/  MUFU.EX2 R0, R0 ;  /* 0x0000000000007308 */ /* 0x000e300000000800 */
[----:B------:R1:W4:Y:S02]  /*82e0*/  MUFU.RCP R20, R2 ;  /* 0x0000000200147308 */ /* 0x0003240000001000 */
[----:B-1----:R-:W-:Y:S01]  /*82f0*/  FADD.FTZ R2, R5, 1 ;  /* 0x3f80000005027421 */ /* 0x002fe20000010000 */
[----:B0-----:R-:W-:-:S05]  /*8300*/  FADD.FTZ R0, R0, 1 ;  /* 0x3f80000000007421 */ /* 0x001fca0000010000 */
[----:B------:R-:W0:Y:S08]  /*8310*/  MUFU.RCP R2, R2 ;  /* 0x0000000200027308 */ /* 0x000e300000001000 */
[----:B------:R-:W1:Y:S01]  /*8320*/  MUFU.RCP R15, R0 ;  /* 0x00000000000f7308 */ /* 0x000e620000001000 */
[----:B----4-:R-:W-:Y:S02]  /*8330*/  FMUL.FTZ R20, R80, R20 ;  /* 0x0000001450147220 */ /* 0x010fe40000410000 */
[----:B------:R-:W4:Y:S01]  /*8340*/  LDL.LU R80, [R1+0x1b0] ;  /* 0x0001b00001507983 */ /* 0x000f220000300800 */
[----:B0-----:R-:W-:Y:S01]  /*8350*/  FMUL.FTZ R17, R17, R2 ;  /* 0x0000000211117220 */ /* 0x001fe20000410000 */
[----:B-1----:R-:W-:-:S02]  /*8360*/  FMUL.FTZ R15, R81, R15 ;  /* 0x0000000f510f7220 */ /* 0x002fc40000410000 */
[----:B------:R-:W3:Y:S01]  /*8370*/  LDL.LU R81, [R1+0x1c8] ;  /* 0x0001c80001517983 */ /* 0x000ee20000300800 */
[----:B--2---:R-:W-:-:S06]  /*8380*/  FMUL.FTZ R2, R83, -1.4426950216293334961 ;  /* 0xbfb8aa3b53027820 */ /* 0x004fcc0000410000 */
[----:B------:R-:W0:Y:S02]  /*8390*/  MUFU.EX2 R2, R2 ;  /* 0x0000000200027308 */ /* 0x000e240000000800 */
[----:B0-----:R-:W-:-:S06]  /*83a0*/  FADD.FTZ R2, R2, 1 ;  /* 0x3f80000002027421 */ /* 0x001fcc0000010000 */
[----:B------:R-:W0:Y:S02]  /*83b0*/  MUFU.RCP R16, R2 ;  /* 0x0000000200107308 */ /* 0x000e240000001000 */
[----:B0-----:R-:W-:Y:S02]  /*83c0*/  FMUL.FTZ R16, R83, R16 ;  /* 0x0000001053107220 */ /* 0x001fe40000410000 */
[----:B------:R-:W2:Y:S04]  /*83d0*/  LDL.LU R83, [R1+0x1b4] ;  /* 0x0001b40001537983 */ /* 0x000ea80000300800 */
        /* <DEDUP_REMOVED lines=22> */
[----:B------:R-:W-:Y:S01]  /*8540*/  FMUL.FTZ R5, R13, -1.4426950216293334961 ;  /* 0xbfb8aa3b0d057820 */ /* 0x000fe20000410000 */
[----:B------:R-:W-:Y:S01]  /*8550*/  FMUL.FTZ R6, R3, -1.4426950216293334961 ;  /* 0xbfb8aa3b03067820 */ /* 0x000fe20000410000 */
[----:B------:R-:W-:Y:S01]  /*8560*/  FMUL.FTZ R32, R91, -1.4426950216293334961 ;  /* 0xbfb8aa3b5b207820 */ /* 0x000fe20000410000 */
[----:B------:R-:W-:Y:S01]  /*8570*/  FMUL.FTZ R22, R8, R22 ;  /* 0x0000001608167220 */ /* 0x000fe20000410000 */
[----:B------:R-:W-:Y:S01]  /*8580*/  F2FP.F16.F32.PACK_AB R124, R30, R124 ;  /* 0x0000007c1e7c723e */ /* 0x000fe200000000ff */
[----:B------:R-:W2:Y:S01]  /*8590*/  LDL.LU R55, [R1+0x20c] ;  /* 0x00020c0001377983 */ /* 0x000ea20000300800 */
[----:B------:R-:W0:Y:S03]  /*85a0*/  MUFU.EX2 R5, R5 ;  /* 0x0000000500057308 */ /* 0x000e260000000800 */
[----:B------:R-:W2:Y:S04]  /*85b0*/  LDL.LU R54, [R1+0xec] ;  /* 0x0000ec0001367983 */ /* 0x000ea80000300800 */
[----:B------:R-:W2:Y:S01]  /*85c0*/  LDL.LU R63, [R1+0x210] ;  /* 0x00021000013f7983 */ /* 0x000ea20000300800 */
[----:B------:R-:W1:Y:S03]  /*85d0*/  MUFU.EX2 R6, R6 ;  /* 0x0000000600067308 */ /* 0x000e660000000800 */
[----:B------:R-:W2:Y:S04]  /*85e0*/  LDL.LU R62, [R1+0xf0] ;  /* 0x0000f000013e7983 */ /* 0x000ea80000300800 */
[----:B------:R-:W2:Y:S01]  /*85f0*/  LDL.LU R61, [R1+0x214] ;  /* 0x00021400013d7983 */ /* 0x000ea20000300800 */
[----:B0-----:R-:W-:Y:S01]  /*8600*/  FADD.FTZ R2, R5, 1 ;  /* 0x3f80000005027421 */ /* 0x001fe20000010000 */
[----:B------:R-:W-:Y:S01]  /*8610*/  FMUL.FTZ R5, R4, -1.4426950216293334961 ;  /* 0xbfb8aa3b04057820 */ /* 0x000fe20000410000 */
[----:B------:R-:W-:Y:S01]  /*8620*/  MUFU.EX2 R32, R32 ;  /* 0x0000002000207308 */ /* 0x000fe20000000800 */
[----:B------:R-:W2:Y:S04]  /*8630*/  LDL.LU R60, [R1+0xf4] ;  /* 0x0000f400013c7983 */ /* 0x000ea80000300800 */
[----:B------:R-:W2:Y:S03]  /*8640*/  LDL.LU R67, [R1+0x218] ;  /* 0x0002180001437983 */ /* 0x000ea60000300800 */
[----:B------:R-:W0:Y:S01]  /*8650*/  MUFU.EX2 R5, R5 ;  /* 0x0000000500057308 */ /* 0x000e220000000800 */
[----:B-1----:R-:W-:Y:S01]  /*8660*/  FADD.FTZ R6, R6, 1 ;  /* 0x3f80000006067421 */ /* 0x002fe20000010000 */
[----:B------:R-:W2:Y:S01]  /*8670*/  LDL.LU R66, [R1+0xf8] ;  /* 0x0000f80001427983 */ /* 0x000ea20000300800 */
[----:B------:R-:W-:-:S03]  /*8680*/  F2FP.F16.F32.PACK_AB R125, R125, R68 ;  /* 0x000000447d7d723e */ /* 0x000fc600000000ff */
[----:B------:R-:W2:Y:S01]  /*8690*/  LDL.LU R65, [R1+0x21c] ;  /* 0x00021c0001417983 */ /* 0x000ea20000300800 */
[----:B0-----:R-:W-:Y:S01]  /*86a0*/  FADD.FTZ R5, R5, 1 ;  /* 0x3f80000005057421 */ /* 0x001fe20000010000 */
[----:B------:R-:W0:Y:S02]  /*86b0*/  MUFU.RCP R6, R6 ;  /* 0x0000000600067308 */ /* 0x000e240000001000 */
[----:B------:R-:W2:Y:S04]  /*86c0*/  LDL.LU R64, [R1+0xfc] ;  /* 0x0000fc0001407983 */ /* 0x000ea80000300800 */
[----:B------:R-:W2:Y:S02]  /*86d0*/  LDL.LU R69, [R1+0x224] ;  /* 0x0002240001457983 */ /* 0x000ea40000300800 */
[----:B------:R4:W-:Y:S02]  /*86e0*/  MUFU.RCP R14, R5 ;  /* 0x00000005000e7308 */ /* 0x0009e40000001000 */
[----:B------:R-:W2:Y:S01]  /*86f0*/  LDL.LU R68, [R1+0x104] ;  /* 0x0001040001447983 */ /* 0x000ea20000300800 */
[----:B0-----:R-:W-:Y:S01]  /*8700*/  FMUL.FTZ R6, R3, R6 ;  /* 0x0000000603067220 */ /* 0x001fe20000410000 */
[----:B----4-:R-:W-:Y:S01]  /*8710*/  FMUL.FTZ R5, R80, -1.4426950216293334961 ;  /* 0xbfb8aa3b50057820 */ /* 0x010fe20000410000 */
[----:B---3--:R-:W-:-:S06]  /*8720*/  FMUL.FTZ R31, R81, -1.4426950216293334961 ;  /* 0xbfb8aa3b511f7820 */ /* 0x008fcc0000410000 */
[----:B------:R-:W0:Y:S08]  /*8730*/  MUFU.EX2 R31, R31 ;  /* 0x0000001f001f7308 */ /* 0x000e300000000800 */
[----:B------:R-:W1:Y:S01]  /*8740*/  MUFU.EX2 R5, R5 ;  /* 0x0000000500057308 */ /* 0x000e620000000800 */
[----:B0-----:R-:W-:-:S07]  /*8750*/  FADD.FTZ R31, R31, 1 ;  /* 0x3f8000001f1f7421 */ /* 0x001fce0000010000 */
[----:B------:R-:W0:Y:S01]  /*8760*/  MUFU.RCP R31, R31 ;  /* 0x0000001f001f7308 */ /* 0x000e220000001000 */
[----:B-1----:R-:W-:-:S07]  /*8770*/  FADD.FTZ R5, R5, 1 ;  /* 0x3f80000005057421 */ /* 0x002fce0000010000 */
[----:B------:R1:W-:Y:S02]  /*8780*/  MUFU.RCP R8, R5 ;  /* 0x0000000500087308 */ /* 0x0003e40000001000 */
[----:B-1----:R-:W-:Y:S01]  /*8790*/  FADD.FTZ R5, R32, 1 ;  /* 0x3f80000020057421 */ /* 0x002fe20000010000 */
[----:B0-----:R-:W-:Y:S01]  /*87a0*/  FMUL.FTZ R3, R81, R31 ;  /* 0x0000001f51037220 */ /* 0x001fe20000410000 */
[----:B--2---:R-:W-:-:S04]  /*87b0*/  LEA R30, P1, R36, UR10, 0x1 ;  /* 0x0000000a241e7c11 */ /* 0x004fc8000f8208ff */
[----:B------:R-:W-:Y:S02]  /*87c0*/  LEA.HI.X R31, R36, UR11, R37, 0x1, P1 ;  /* 0x0000000b241f7c11 */ /* 0x000fe400088f0c25 */
[----:B------:R-:W-:-:S04]  /*87d0*/  LEA R32, P2, R34, UR10, 0x1 ;  /* 0x0000000a22207c11 */ /* 0x000fc8000f8408ff */
[----:B------:R-:W-:Y:S02]  /*87e0*/  LEA.HI.X R33, R34, UR11, R35, 0x1, P2 ;  /* 0x0000000b22217c11 */ /* 0x000fe400090f0c23 */
[----:B------:R-:W-:Y:S02]  /*87f0*/  LEA R34, P1, R40, UR10, 0x1 ;  /* 0x0000000a28227c11 */ /* 0x000fe4000f8208ff */
[----:B------:R-:W-:Y:S02]  /*8800*/  LEA R36, P2, R38, UR10, 0x1 ;  /* 0x0000000a26247c11 */ /* 0x000fe4000f8408ff */
[----:B------:R-:W-:Y:S02]  /*8810*/  LEA.HI.X R35, R40, UR11, R41, 0x1, P1 ;  /* 0x0000000b28237c11 */ /* 0x000fe400088f0c29 */
[----:B------:R-:W-:Y:S02]  /*8820*/  LEA.HI.X R37, R38, UR11, R39, 0x1, P2 ;  /* 0x0000000b26257c11 */ /* 0x000fe400090f0c27 */
[----:B------:R-:W-:-:S02]  /*8830*/  LEA R38, P1, R44, UR10, 0x1 ;  /* 0x0000000a2c267c11 */ /* 0x000fc4000f8208ff */
[----:B------:R-:W-:Y:S02]  /*8840*/  LEA R40, P2, R42, UR10, 0x1 ;  /* 0x0000000a2a287c11 */ /* 0x000fe4000f8408ff */
[----:B------:R-:W-:Y:S02]  /*8850*/  LEA.HI.X R39, R44, UR11, R45, 0x1, P1 ;  /* 0x0000000b2c277c11 */ /* 0x000fe400088f0c2d */
        /* <DEDUP_REMOVED lines=11> */
[----:B------:R-:W2:Y:S04]  /*8910*/  LDL.LU R57, [R1+0x220] ;  /* 0x0002200001397983 */ /* 0x000ea80000300800 */
[----:B------:R-:W3:Y:S01]  /*8920*/  LDL.LU R56, [R1+0x108] ;  /* 0x0001080001387983 */ /* 0x000ee20000300800 */
[----:B------:R-:W-:-:S06]  /*8930*/  FMUL.FTZ R0, R75, -1.4426950216293334961 ;  /* 0xbfb8aa3b4b007820 */ /* 0x000fcc0000410000 */
[----:B------:R-:W0:Y:S01]  /*8940*/  MUFU.EX2 R0, R0 ;  /* 0x0000000000007308 */ /* 0x000e220000000800 */
[----:B------:R-:W-:Y:S01]  /*8950*/  FMUL.FTZ R26, R11, R26 ;  /* 0x0000001a0b1a7220 */ /* 0x000fe20000410000 */
[----:B0-----:R-:W-:-:S06]  /*8960*/  FADD.FTZ R0, R0, 1 ;  /* 0x3f80000000007421 */ /* 0x001fcc0000010000 */
[----:B------:R0:W-:Y:S02]  /*8970*/  MUFU.RCP R11, R0 ;  /* 0x00000000000b7308 */ /* 0x0001e40000001000 */
[----:B0-----:R-:W-:-:S06]  /*8980*/  FMUL.FTZ R0, R10, -1.4426950216293334961 ;  /* 0xbfb8aa3b0a007820 */ /* 0x001fcc0000410000 */
[----:B------:R-:W0:Y:S08]  /*8990*/  MUFU.RCP R2, R2 ;  /* 0x0000000200027308 */ /* 0x000e300000001000 */
[----:B------:R-:W1:Y:S01]  /*89a0*/  MUFU.EX2 R0, R0 ;  /* 0x0000000000007308 */ /* 0x000e620000000800 */
[----:B------:R-:W-:Y:S01]  /*89b0*/  FMUL.FTZ R14, R4, R14 ;  /* 0x0000000e040e7220 */ /* 0x000fe20000410000 */
[----:B------:R-:W-:Y:S01]  /*89c0*/  FMUL.FTZ R4, R87, -1.4426950216293334961 ;  /* 0xbfb8aa3b57047820 */ /* 0x000fe20000410000 */
[----:B0-----:R-:W-:Y:S01]  /*89d0*/  FMUL.FTZ R13, R13, R2 ;  /* 0x000000020d0d7220 */ /* 0x001fe20000410000 */
[----:B------:R-:W-:Y:S01]  /*89e0*/  FMUL.FTZ R2, R77, -1.4426950216293334961 ;  /* 0xbfb8aa3b4d027820 */ /* 0x000fe20000410000 */
[----:B-1----:R-:W-:-:S05]  /*89f0*/  FADD.FTZ R0, R0, 1 ;  /* 0x3f80000000007421 */ /* 0x002fca0000010000 */
[----:B------:R-:W0:Y:S08]  /*8a00*/  MUFU.EX2 R2, R2 ;  /* 0x0000000200027308 */ /* 0x000e300000000800 */
[----:B------:R-:W1:Y:S08]  /*8a10*/  MUFU.RCP R0, R0 ;  /* 0x0000000000007308 */ /* 0x000e700000001000 */
[----:B------:R-:W4:Y:S01]  /*8a20*/  MUFU.EX2 R4, R4 ;  /* 0x0000000400047308 */ /* 0x000f220000000800 */
[----:B0-----:R-:W-:Y:S01]  /*8a30*/  FADD.FTZ R2, R2, 1 ;  /* 0x3f80000002027421 */ /* 0x001fe20000010000 */
[----:B-1----:R-:W-:Y:S01]  /*8a40*/  FMUL.FTZ R10, R10, R0 ;  /* 0x000000000a0a7220 */ /* 0x002fe20000410000 */
[----:B------:R-:W-:-:S05]  /*8a50*/  FMUL.FTZ R0, R59, -1.4426950216293334961 ;  /* 0xbfb8aa3b3b007820 */ /* 0x000fca0000410000 */
[----:B------:R0:W-:Y:S01]  /*8a60*/  MUFU.RCP R12, R2 ;  /* 0x00000002000c7308 */ /* 0x0001e20000001000 */
[----:B----4-:R-:W-:-:S07]  /*8a70*/  FADD.FTZ R4, R4, 1 ;  /* 0x3f80000004047421 */ /* 0x010fce0000010000 */
[----:B------:R-:W1:Y:S01]  /*8a80*/  MUFU.EX2 R0, R0 ;  /* 0x0000000000007308 */ /* 0x000e620000000800 */
[----:B0-----:R-:W-:-:S07]  /*8a90*/  FMUL.FTZ R2, R79, -1.4426950216293334961 ;  /* 0xbfb8aa3b4f027820 */ /* 0x001fce0000410000 */
[----:B------:R0:W-:Y:S02]  /*8aa0*/  MUFU.RCP R9, R4 ;  /* 0x0000000400097308 */ /* 0x0001e40000001000 */
[----:B0-----:R-:W-:-:S06]  /*8ab0*/  FMUL.FTZ R4, R83, -1.4426950216293334961 ;  /* 0xbfb8aa3b53047820 */ /* 0x001fcc0000410000 */
[----:B------:R-:W0:Y:S01]  /*8ac0*/  MUFU.EX2 R2, R2 ;  /* 0x0000000200027308 */ /* 0x000e220000000800 */
[----:B-1----:R-:W-:-:S07]  /*8ad0*/  FADD.FTZ R0, R0, 1 ;  /* 0x3f80000000007421 */ /* 0x002fce0000010000 */
[----:B------:R-:W1:Y:S01]  /*8ae0*/  MUFU.EX2 R4, R4 ;  /* 0x0000000400047308 */ /* 0x000e620000000800 */
[----:B------:R-:W-:-:S07]  /*8af0*/  FMUL.FTZ R18, R7, R18 ;  /* 0x0000001207127220 */ /* 0x000fce0000410000 */
[----:B------:R-:W4:Y:S01]  /*8b00*/  MUFU.RCP R0, R0 ;  /* 0x0000000000007308 */ /* 0x000f220000001000 */
[----:B0-----:R-:W-:Y:S01]  /*8b10*/  FADD.FTZ R2, R2, 1 ;  /* 0x3f80000002027421 */ /* 0x001fe20000010000 */
[----:B------:R-:W-:-:S06]  /*8b20*/  LEA R52, P2, R54, UR10, 0x1 ;  /* 0x0000000a36347c11 */ /* 0x000fcc000f8408ff */
[----:B------:R-:W0:Y:S01]  /*8b30*/  MUFU.RCP R7, R2 ;  /* 0x0000000200077308 */ /* 0x000e220000001000 */
[----:B-1----:R-:W-:Y:S01]  /*8b40*/  FADD.FTZ R4, R4, 1 ;  /* 0x3f80000004047421 */ /* 0x002fe20000010000 */
[----:B------:R-:W-:Y:S01]  /*8b50*/  LEA.HI.X R53, R54, UR11, R55, 0x1, P2 ;  /* 0x0000000b36357c11 */ /* 0x000fe200090f0c37 */
[----:B------:R-:W-:Y:S01]  /*8b60*/  FMUL.FTZ R12, R77, R12 ;  /* 0x0000000c4d0c7220 */ /* 0x000fe20000410000 */
[----:B------:R-:W-:Y:S01]  /*8b70*/  LEA R54, P1, R62, UR10, 0x1 ;  /* 0x0000000a3e367c11 */ /* 0x000fe2000f8208ff */
[----:B------:R-:W2:Y:S03]  /*8b80*/  LDL.LU R77, [R1+0x228] ;  /* 0x00022800014d7983 */ /* 0x000ea60000300800 */
[----:B------:R-:W1:Y:S01]  /*8b90*/  MUFU.RCP R4, R4 ;  /* 0x0000000400047308 */ /* 0x000e620000001000 */
[----:B------:R-:W-:Y:S01]  /*8ba0*/  LEA R58, P2, R60, UR10, 0x1 ;  /* 0x0000000a3c3a7c11 */ /* 0x000fe2000f8408ff */
[----:B------:R-:W-:Y:S01]  /*8bb0*/  FMUL.FTZ R11, R75, R11 ;  /* 0x0000000b4b0b7220 */ /* 0x000fe20000410000 */
[----:B----4-:R-:W-:Y:S01]  /*8bc0*/  FMUL.FTZ R0, R59, R0 ;  /* 0x000000003b007220 */ /* 0x010fe20000410000 */
[----:B------:R-:W4:Y:S01]  /*8bd0*/  LDL.LU R76, [R1+0x10c] ;  /* 0x00010c00014c7983 */ /* 0x000f220000300800 */
[----:B------:R-:W-:-:S02]  /*8be0*/  LEA.HI.X R55, R62, UR11, R63, 0x1, P1 ;  /* 0x0000000b3e377c11 */ /* 0x000fc400088f0c3f */
[----:B------:R-:W-:Y:S01]  /*8bf0*/  LEA.HI.X R59, R60, UR11, R61, 0x1, P2 ;  /* 0x0000000b3c3b7c11 */ /* 0x000fe200090f0c3d */
[----:B------:R-:W4:Y:S01]  /*8c00*/  LDL.LU R75, [R1+0x22c] ;  /* 0x00022c00014b7983 */ /* 0x000f220000300800 */
[----:B------:R-:W-:Y:S02]  /*8c10*/  LEA R60, P1, R66, UR10, 0x1 ;  /* 0x0000000a423c7c11 */ /* 0x000fe4000f8208ff */
[----:B------:R-:W-:Y:S01]  /*8c20*/  LEA R62, P2, R64, UR10, 0x1 ;  /* 0x0000000a403e7c11 */ /* 0x000fe2000f8408ff */
[----:B------:R-:W4:Y:S01]  /*8c30*/  LDL.LU R74, [R1+0x110] ;  /* 0x00011000014a7983 */ /* 0x000f220000300800 */
[----:B0-----:R-:W-:Y:S01]  /*8c40*/  FMUL.FTZ R7, R79, R7 ;  /* 0x000000074f077220 */ /* 0x001fe20000410000 */
[----:B------:R-:W-:Y:S02]  /*8c50*/  LEA.HI.X R61, R66, UR11, R67, 0x1, P1 ;  /* 0x0000000b423d7c11 */ /* 0x000fe400088f0c43 */
[----:B------:R-:W4:Y:S01]  /*8c60*/  LDL.LU R79, [R1+0x114] ;  /* 0x00011400014f7983 */ /* 0x000f220000300800 */
[----:B------:R-:W-:Y:S01]  /*8c70*/  LEA.HI.X R63, R64, UR11, R65, 0x1, P2 ;  /* 0x0000000b403f7c11 */ /* 0x000fe200090f0c41 */
[----:B------:R-:W-:-:S02]  /*8c80*/  FMUL.FTZ R8, R80, R8 ;  /* 0x0000000850087220 */ /* 0x000fc40000410000 */
[----:B------:R-:W4:Y:S01]  /*8c90*/  LDL.LU R70, [R1+0x118] ;  /* 0x0001180001467983 */ /* 0x000f220000300800 */
[----:B-1----:R-:W-:-:S03]  /*8ca0*/  FMUL.FTZ R4, R83, R4 ;  /* 0x0000000453047220 */ /* 0x002fc60000410000 */
[----:B------:R-:W4:Y:S04]  /*8cb0*/  LDL.LU R80, [R1+0x230] ;  /* 0x0002300001507983 */ /* 0x000f280000300800 */
[----:B------:R-:W4:Y:S04]  /*8cc0*/  LDL.LU R78, [R1+0x234] ;  /* 0x00023400014e7983 */ /* 0x000f280000300800 */
[----:B------:R-:W4:Y:S01]  /*8cd0*/  LDL.LU R83, [R1+0x238] ;  /* 0x0002380001537983 */ /* 0x000f220000300800 */
[----:B---3--:R-:W-:-:S04]  /*8ce0*/  LEA R66, P2, R56, UR10, 0x1 ;  /* 0x0000000a38427c11 */ /* 0x008fc8000f8408ff */
[----:B--2---:R-:W-:Y:S02]  /*8cf0*/  LEA.HI.X R67, R56, UR11, R57, 0x1, P2 ;  /* 0x0000000b38437c11 */ /* 0x004fe400090f0c39 */
[----:B------:R-:W2:Y:S04]  /*8d00*/  LDL.LU R56, [R1+0x11c] ;  /* 0x00011c0001387983 */ /* 0x000ea80000300800 */
[----:B------:R-:W3:Y:S04]  /*8d10*/  LDL.LU R57, [R1+0x120] ;  /* 0x0001200001397983 */ /* 0x000ee80000300800 */
[----:B------:R-:W3:Y:S01]  /*8d20*/  LDL.LU R82, [R1+0x23c] ;  /* 0x00023c0001527983 */ /* 0x000ee20000300800 */
[----:B------:R-:W-:Y:S01]  /*8d30*/  LEA R64, P1, R68, UR10, 0x1 ;  /* 0x0000000a44407c11 */ /* 0x000fe2000f8208ff */
[----:B------:R-:W0:Y:S01]  /*8d40*/  MUFU.RCP R5, R5 ;  /* 0x0000000500057308 */ /* 0x000e220000001000 */
[----:B------:R-:W-:Y:S01]  /*8d50*/  FMUL.FTZ R97, R88, R97 ;  /* 0x0000006158617220 */ /* 0x000fe20000410000 */
[----:B------:R-:W3:Y:S01]  /*8d60*/  LDL.LU R89, [R1+0x240] ;  /* 0x0002400001597983 */ /* 0x000ee20000300800 */
[----:B------:R-:W-:Y:S01]  /*8d70*/  LEA.HI.X R65, R68, UR11, R69, 0x1, P1 ;  /* 0x0000000b44417c11 */ /* 0x000fe200088f0c45 */
[----:B------:R-:W-:-:S02]  /*8d80*/  FMUL.FTZ R9, R87, R9 ;  /* 0x0000000957097220 */ /* 0x000fc40000410000 */
[----:B------:R-:W3:Y:S04]  /*8d90*/  LDL.LU R88, [R1+0x124] ;  /* 0x0001240001587983 */ /* 0x000ee80000300800 */
[----:B------:R-:W3:Y:S04]  /*8da0*/  LDL.LU R87, [R1+0x244] ;  /* 0x0002440001577983 */ /* 0x000ee80000300800 */
[----:B------:R-:W3:Y:S04]  /*8db0*/  LDL.LU R86, [R1+0x128] ;  /* 0x0001280001567983 */ /* 0x000ee80000300800 */
[----:B------:R-:W3:Y:S01]  /*8dc0*/  LDL.LU R120, [R1+0x18c] ;  /* 0x00018c0001787983 */ /* 0x000ee20000300800 */
[----:B0-----:R-:W-:Y:S01]  /*8dd0*/  FMUL.FTZ R5, R91, R5 ;  /* 0x000000055b057220 */ /* 0x001fe20000410000 */
[----:B----4-:R-:W-:-:S04]  /*8de0*/  LEA R68, P1, R76, UR10, 0x1 ;  /* 0x0000000a4c447c11 */ /* 0x010fc8000f8208ff */
[----:B------:R-:W-:Y:S02]  /*8df0*/  LEA.HI.X R69, R76, UR11, R77, 0x1, P1 ;  /* 0x0000000b4c457c11 */ /* 0x000fe400088f0c4d */
[----:B------:R-:W-:-:S04]  /*8e00*/  LEA R72, P2, R74, UR10, 0x1 ;  /* 0x0000000a4a487c11 */ /* 0x000fc8000f8408ff */
[----:B------:R-:W-:Y:S02]  /*8e10*/  LEA.HI.X R73, R74, UR11, R75, 0x1, P2 ;  /* 0x0000000b4a497c11 */ /* 0x000fe400090f0c4b */
[C---:B------:R-:W-:Y:S02]  /*8e20*/  LEA R74, P1, R79.reuse, UR10, 0x1 ;  /* 0x0000000a4f4a7c11 */ /* 0x040fe4000f8208ff */
[C---:B------:R-:W-:Y:S02]  /*8e30*/  LEA R76, P2, R70.reuse, UR10, 0x1 ;  /* 0x0000000a464c7c11 */ /* 0x040fe4000f8408ff */
[----:B------:R-:W-:Y:S02]  /*8e40*/  LEA.HI.X R75, R79, UR11, R80, 0x1, P1 ;  /* 0x0000000b4f4b7c11 */ /* 0x000fe400088f0c50 */
[----:B------:R-:W-:Y:S02]  /*8e50*/  LEA.HI.X R77, R70, UR11, R78, 0x1, P2 ;  /* 0x0000000b464d7c11 */ /* 0x000fe400090f0c4e */
[----:B------:R-:W4:Y:S04]  /*8e60*/  LDL.LU R70, [R1+0x190] ;  /* 0x0001900001467983 */ /* 0x000f280000300800 */
[----:B------:R-:W4:Y:S01]  /*8e70*/  LDL.LU R90, [R1+0x12c] ;  /* 0x00012c00015a7983 */ /* 0x000f220000300800 */
[----:B--2---:R-:W-:-:S02]  /*8e80*/  LEA R78, P1, R56, UR10, 0x1 ;  /* 0x0000000a384e7c11 */ /* 0x004fc4000f8208ff */
[C---:B---3--:R-:W-:Y:S02]  /*8e90*/  LEA R80, P2, R57.reuse, UR10, 0x1 ;  /* 0x0000000a39507c11 */ /* 0x048fe4000f8408ff */
[----:B------:R-:W-:Y:S02]  /*8ea0*/  LEA.HI.X R79, R56, UR11, R83, 0x1, P1 ;  /* 0x0000000b384f7c11 */ /* 0x000fe400088f0c53 */
[----:B------:R-:W2:Y:S01]  /*8eb0*/  LDL.LU R56, [R1+0x130] ;  /* 0x0001300001387983 */ /* 0x000ea20000300800 */
[----:B------:R-:W-:-:S03]  /*8ec0*/  LEA.HI.X R81, R57, UR11, R82, 0x1, P2 ;  /* 0x0000000b39517c11 */ /* 0x000fc600090f0c52 */
[----:B------:R-:W3:Y:S04]  /*8ed0*/  LDL.LU R91, [R1+0x204] ;  /* 0x00020400015b7983 */ /* 0x000ee80000300800 */
[----:B------:R-:W4:Y:S01]  /*8ee0*/  LDL.LU R57, [R1+0x200] ;  /* 0x0002000001397983 */ /* 0x000f220000300800 */
[----:B------:R-:W-:-:S06]  /*8ef0*/  FMUL.FTZ R2, R95, -1.4426950216293334961 ;  /* 0xbfb8aa3b5f027820 */ /* 0x000fcc0000410000 */
[----:B------:R-:W0:Y:S02]  /*8f00*/  MUFU.EX2 R2, R2 ;  /* 0x0000000200027308 */ /* 0x000e240000000800 */
[----:B0-----:R-:W-:-:S06]  /*8f10*/  FADD.FTZ R2, R2, 1 ;  /* 0x3f80000002027421 */ /* 0x001fcc0000010000 */
[----:B------:R-:W0:Y:S01]  /*8f20*/  MUFU.RCP R2, R2 ;  /* 0x0000000200027308 */ /* 0x000e220000001000 */
[----:B------:R-:W-:Y:S01]  /*8f30*/  FMUL.FTZ R28, R92, R28 ;  /* 0x0000001c5c1c7220 */ /* 0x000fe20000410000 */
[----:B------:R-:W-:Y:S01]  /*8f40*/  LEA R82, P1, R88, UR10, 0x1 ;  /* 0x0000000a58527c11 */ /* 0x000fe2000f8208ff */
[----:B------:R-:W3:Y:S01]  /*8f50*/  LDL.LU R92, [R1+0x134] ;  /* 0x00013400015c7983 */ /* 0x000ee20000300800 */
[----:B------:R-:W-:Y:S02]  /*8f60*/  LEA R84, P2, R86, UR10, 0x1 ;  /* 0x0000000a56547c11 */ /* 0x000fe4000f8408ff */
[----:B------:R-:W-:Y:S02]  /*8f70*/  LEA.HI.X R83, R88, UR11, R89, 0x1, P1 ;  /* 0x0000000b58537c11 */ /* 0x000fe400088f0c59 */
[----:B------:R-:W-:Y:S01]  /*8f80*/  LEA.HI.X R85, R86, UR11, R87, 0x1, P2 ;  /* 0x0000000b56557c11 */ /* 0x000fe200090f0c57 */
[----:B0-----:R-:W-:Y:S02]  /*8f90*/  FMUL.FTZ R2, R95, R2 ;  /* 0x000000025f027220 */ /* 0x001fe40000410000 */
        /* <DEDUP_REMOVED lines=8> */
[----:B--2---:R-:W-:-:S04]  /*9020*/  LEA R88, P2, R56, UR10, 0x1 ;  /* 0x0000000a38587c11 */ /* 0x004fc8000f8408ff */
[----:B----4-:R-:W-:Y:S02]  /*9030*/  LEA.HI.X R89, R56, UR11, R57, 0x1, P2 ;  /* 0x0000000b38597c11 */ /* 0x010fe400090f0c39 */
[----:B------:R-:W2:Y:S04]  /*9040*/  LDL.LU R57, [R1+0x168] ;  /* 0x0001680001397983 */ /* 0x000ea80000300800 */
[----:B------:R-:W2:Y:S04]  /*9050*/  LDL.LU R56, [R1+0x170] ;  /* 0x0001700001387983 */ /* 0x000ea80000300800 */
[----:B------:R-:W4:Y:S01]  /*9060*/  LDL.LU R93, [R1+0x1ec] ;  /* 0x0001ec00015d7983 */ /* 0x000f220000300800 */
[----:B------:R-:W-:-:S04]  /*9070*/  LEA R86, P1, R90, UR10, 0x1 ;  /* 0x0000000a5a567c11 */ /* 0x000fc8000f8208ff */
[----:B---3--:R-:W-:Y:S02]  /*9080*/  LEA.HI.X R87, R90, UR11, R91, 0x1, P1 ;  /* 0x0000000b5a577c11 */ /* 0x008fe400088f0c5b */
[----:B------:R-:W-:Y:S01]  /*9090*/  PRMT R114, R125, 0x7632, R114 ;  /* 0x000076327d727816 */ /* 0x000fe20000000072 */
[----:B------:R0:W-:Y:S01]  /*90a0*/  STG.E.U16 desc[UR6][R30.64], R125 ;  /* 0x0000007d1e007986 */ /* 0x0001e2000c101506 */
[----:B------:R-:W-:Y:S02]  /*90b0*/  PRMT R118, R124, 0x7632, R118 ;  /* 0x000076327c767816 */ /* 0x000fe40000000076 */
[----:B------:R-:W-:Y:S02]  /*90c0*/  LEA R90, P1, R92, UR10, 0x1 ;  /* 0x0000000a5c5a7c11 */ /* 0x000fe4000f8208ff */
[----:B------:R-:W-:Y:S02]  /*90d0*/  MOV R91, R92 ;  /* 0x0000005c005b7202 */ /* 0x000fe40000000f00 */
[----:B0-----:R-:W-:Y:S01]  /*90e0*/  F2FP.F16.F32.PACK_AB R125, R120, R70 ;  /* 0x00000046787d723e */ /* 0x001fe200000000ff */
[----:B------:R-:W-:Y:S01]  /*90f0*/  STG.E.U16 desc[UR6][R30.64+0x2], R114 ;  /* 0x000002721e007986 */ /* 0x000fe2000c101506 */
[----:B------:R-:W-:-:S03]  /*9100*/  LEA R92, P2, R94, UR10, 0x1 ;  /* 0x0000000a5e5c7c11 */ /* 0x000fc6000f8408ff */
[----:B------:R0:W-:Y:S04]  /*9110*/  STG.E.U16 desc[UR6][R30.64+0x4], R124 ;  /* 0x0000047c1e007986 */ /* 0x0001e8000c101506 */
[----:B------:R1:W-:Y:S01]  /*9120*/  STG.E.U16 desc[UR6][R30.64+0x6], R118 ;  /* 0x000006761e007986 */ /* 0x0003e2000c101506 */
[----:B0-----:R-:W-:Y:S02]  /*9130*/  F2FP.F16.F32.PACK_AB R124, R117, R121 ;  /* 0x00000079757c723e */ /* 0x001fe400000000ff */
[----:B-1----:R-:W-:-:S05]  /*9140*/  PRMT R31, R125, 0x7632, R31 ;  /* 0x000076327d1f7816 */ /* 0x002fca000000001f */
[----:B------:R2:W-:Y:S01]  /*9150*/  STG.E.U16 desc[UR6][R32.64+0x2], R31 ;  /* 0x0000021f20007986 */ /* 0x0005e2000c101506 */
[----:B------:R-:W-:Y:S02]  /*9160*/  F2FP.F16.F32.PACK_AB R30, R123, R122 ;  /* 0x0000007a7b1e723e */ /* 0x000fe400000000ff */
[----:B----4-:R-:W-:Y:S02]  /*9170*/  LEA.HI.X R91, R91, UR11, R93, 0x1, P1 ;  /* 0x0000000b5b5b7c11 */ /* 0x010fe400088f0c5d */
[----:B------:R-:W-:Y:S02]  /*9180*/  LEA.HI.X R93, R94, UR11, R95, 0x1, P2 ;  /* 0x0000000b5e5d7c11 */ /* 0x000fe400090f0c5f */
[----:B------:R-:W-:-:S04]  /*9190*/  LEA R94, P1, R116, UR10, 0x1 ;  /* 0x0000000a745e7c11 */ /* 0x000fc8000f8208ff */
[----:B------:R-:W-:Y:S01]  /*91a0*/  LEA.HI.X R95, R116, UR11, R119, 0x1, P1 ;  /* 0x0000000b745f7c11 */ /* 0x000fe200088f0c77 */
[----:B------:R0:W-:Y:S01]  /*91b0*/  STG.E.U16 desc[UR6][R32.64], R125 ;  /* 0x0000007d20007986 */ /* 0x0001e2000c101506 */
[----:B--2---:R-:W-:Y:S01]  /*91c0*/  F2FP.F16.F32.PACK_AB R31, R57, R56 ;  /* 0x00000038391f723e */ /* 0x004fe200000000ff */
[----:B------:R-:W-:Y:S02]  /*91d0*/  ULDC.64 UR10, c[0x0][0x238] ;  /* 0x00008e00000a7ab9 */ /* 0x000fe40000000a00 */
[----:B------:R-:W2:Y:S04]  /*91e0*/  LDL.LU R116, [R1+0x15c] ;  /* 0x00015c0001747983 */ /* 0x000ea80000300800 */
[----:B------:R-:W2:Y:S04]  /*91f0*/  LDL.LU R119, [R1+0x160] ;  /* 0x0001600001777983 */ /* 0x000ea80000300800 */
[----:B------:R-:W3:Y:S04]  /*9200*/  LDL.LU R120, [R1+0x14c] ;  /* 0x00014c0001787983 */ /* 0x000ee80000300800 */
[----:B------:R-:W3:Y:S04]  /*9210*/  LDL.LU R70, [R1+0x158] ;  /* 0x0001580001467983 */ /* 0x000ee80000300800 */
        /* <DEDUP_REMOVED lines=8> */
[----:B0-----:R-:W-:-:S03]  /*92a0*/  PRMT R125, R124, 0x7632, R125 ;  /* 0x000076327c7d7816 */ /* 0x001fc6000000007d */
[----:B------:R-:W-:Y:S04]  /*92b0*/  STG.E.U16 desc[UR6][R32.64+0x4], R124 ;  /* 0x0000047c20007986 */ /* 0x000fe8000c101506 */
[----:B------:R0:W-:Y:S04]  /*92c0*/  STG.E.U16 desc[UR6][R32.64+0x6], R125 ;  /* 0x0000067d20007986 */ /* 0x0001e8000c101506 */
[----:B------:R2:W-:Y:S04]  /*92d0*/  STG.E.U16 desc[UR6][R34.64], R30 ;  /* 0x0000001e22007986 */ /* 0x0005e8000c101506 */
[----:B------:R3:W-:Y:S01]  /*92e0*/  STG.E.U16 desc[UR6][R34.64+0x4], R31 ;  /* 0x0000041f22007986 */ /* 0x0007e2000c101506 */
[----:B0-----:R-:W-:-:S02]  /*92f0*/  PRMT R32, R30, 0x7632, R32 ;  /* 0x000076321e207816 */ /* 0x001fc40000000020 */
[----:B------:R-:W-:-:S03]  /*9300*/  PRMT R33, R31, 0x7632, R33 ;  /* 0x000076321f217816 */ /* 0x000fc60000000021 */
[----:B------:R0:W-:Y:S04]  /*9310*/  STG.E.U16 desc[UR6][R34.64+0x2], R32 ;  /* 0x0000022022007986 */ /* 0x0001e8000c101506 */
[----:B------:R1:W-:Y:S01]  /*9320*/  STG.E.U16 desc[UR6][R34.64+0x6], R33 ;  /* 0x0000062122007986 */ /* 0x0003e2000c101506 */
[----:B--2---:R-:W-:-:S03]  /*9330*/  F2FP.F16.F32.PACK_AB R30, R116, R119 ;  /* 0x00000077741e723e */ /* 0x004fc600000000ff */
[----:B------:R-:W2:Y:S04]  /*9340*/  LDL.LU R116, [R1+0x30] ;  /* 0x0000300001747983 */ /* 0x000ea80000300800 */
[----:B------:R-:W2:Y:S01]  /*9350*/  LDL.LU R119, [R1+0x34] ;  /* 0x0000340001777983 */ /* 0x000ea20000300800 */
[----:B---3--:R-:W-:-:S03]  /*9360*/  F2FP.F16.F32.PACK_AB R31, R120, R70 ;  /* 0x00000046781f723e */ /* 0x008fc600000000ff */
[----:B------:R-:W3:Y:S01]  /*9370*/  LDL.LU R120, [R1+0x40] ;  /* 0x0000400001787983 */ /* 0x000ee20000300800 */
[----:B0-----:R-:W-:-:S03]  /*9380*/  PRMT R32, R30, 0x7632, R32 ;  /* 0x000076321e207816 */ /* 0x001fc60000000020 */
[----:B------:R-:W3:Y:S01]  /*9390*/  LDL.LU R70, [R1+0x44] ;  /* 0x0000440001467983 */ /* 0x000ee20000300800 */
[----:B-1----:R-:W-:-:S03]  /*93a0*/  PRMT R33, R31, 0x7632, R33 ;  /* 0x000076321f217816 */ /* 0x002fc60000000021 */
[----:B------:R4:W-:Y:S04]  /*93b0*/  STG.E.U16 desc[UR6][R36.64], R30 ;  /* 0x0000001e24007986 */ /* 0x0009e8000c101506 */
[----:B------:R0:W-:Y:S01]  /*93c0*/  STG.E.U16 desc[UR6][R36.64+0x4], R31 ;  /* 0x0000041f24007986 */ /* 0x0001e2000c101506 */
[----:B----4-:R-:W-:-:S03]  /*93d0*/  F2FP.F16.F32.PACK_AB R30, R118, R121 ;  /* 0x00000079761e723e */ /* 0x010fc600000000ff */
[----:B------:R-:W4:Y:S04]  /*93e0*/  LDL.LU R118, [R1+0x48] ;  /* 0x0000480001767983 */ /* 0x000f280000300800 */
[----:B------:R-:W4:Y:S01]  /*93f0*/  LDL.LU R121, [R1+0x4c] ;  /* 0x00004c0001797983 */ /* 0x000f220000300800 */
[----:B0-----:R-:W-:-:S03]  /*9400*/  F2FP.F16.F32.PACK_AB R31, R123, R122 ;  /* 0x0000007a7b1f723e */ /* 0x001fc600000000ff */
[----:B------:R-:W-:Y:S04]  /*9410*/  STG.E.U16 desc[UR6][R36.64+0x2], R32 ;  /* 0x0000022024007986 */ /* 0x000fe8000c101506 */
[----:B------:R0:W-:Y:S04]  /*9420*/  STG.E.U16 desc[UR6][R36.64+0x6], R33 ;  /* 0x0000062124007986 */ /* 0x0001e8000c101506 */
[----:B------:R-:W4:Y:S04]  /*9430*/  LDL.LU R123, [R1+0x58] ;  /* 0x00005800017b7983 */ /* 0x000f280000300800 */
[----:B------:R1:W-:Y:S01]  /*9440*/  STG.E.U16 desc[UR6][R38.64], R30 ;  /* 0x0000001e26007986 */ /* 0x0003e2000c101506 */
[----:B0-----:R-:W-:-:S03]  /*9450*/  PRMT R33, R30, 0x7632, R33 ;  /* 0x000076321e217816 */ /* 0x001fc60000000021 */
[----:B------:R-:W4:Y:S01]  /*9460*/  LDL.LU R122, [R1+0x5c] ;  /* 0x00005c00017a7983 */ /* 0x000f220000300800 */
[----:B-1----:R-:W-:-:S03]  /*9470*/  F2FP.F16.F32.PACK_AB R30, R57, R56 ;  /* 0x00000038391e723e */ /* 0x002fc600000000ff */
[----:B------:R-:W4:Y:S04]  /*9480*/  LDL.LU R57, [R1+0x60] ;  /* 0x0000600001397983 */ /* 0x000f280000300800 */
[----:B------:R-:W4:Y:S01]  /*9490*/  LDL.LU R56, [R1+0x64] ;  /* 0x0000640001387983 */ /* 0x000f220000300800 */
[----:B------:R-:W-:-:S03]  /*94a0*/  PRMT R32, R31, 0x7632, R32 ;  /* 0x000076321f207816 */ /* 0x000fc60000000020 */
[----:B------:R-:W-:Y:S04]  /*94b0*/  STG.E.U16 desc[UR6][R38.64+0x4], R31 ;  /* 0x0000041f26007986 */ /* 0x000fe8000c101506 */
[----:B------:R0:W-:Y:S04]  /*94c0*/  STG.E.U16 desc[UR6][R38.64+0x2], R33 ;  /* 0x0000022126007986 */ /* 0x0001e8000c101506 */
[----:B------:R-:W-:Y:S04]  /*94d0*/  STG.E.U16 desc[UR6][R38.64+0x6], R32 ;  /* 0x0000062026007986 */ /* 0x000fe8000c101506 */
[----:B------:R3:W-:Y:S01]  /*94e0*/  STG.E.U16 desc[UR6][R40.64], R30 ;  /* 0x0000001e28007986 */ /* 0x0007e2000c101506 */
[----:B0-----:R-:W-:-:S05]  /*94f0*/  PRMT R33, R30, 0x7632, R33 ;  /* 0x000076321e217816 */ /* 0x001fca0000000021 */
[----:B------:R0:W-:Y:S01]  /*9500*/  STG.E.U16 desc[UR6][R40.64+0x2], R33 ;  /* 0x0000022128007986 */ /* 0x0001e2000c101506 */
[----:B--2---:R-:W-:-:S03]  /*9510*/  F2FP.F16.F32.PACK_AB R31, R116, R119 ;  /* 0x00000077741f723e */ /* 0x004fc600000000ff */
[----:B------:R-:W2:Y:S04]  /*9520*/  LDL.LU R116, [R1+0x70] ;  /* 0x0000700001747983 */ /* 0x000ea80000300800 */
[----:B------:R-:W2:Y:S01]  /*9530*/  LDL.LU R119, [R1+0x74] ;  /* 0x0000740001777983 */ /* 0x000ea20000300800 */
[----:B---3--:R-:W-:-:S03]  /*9540*/  F2FP.F16.F32.PACK_AB R30, R120, R70 ;  /* 0x00000046781e723e */ /* 0x008fc600000000ff */
[----:B------:R-:W3:Y:S01]  /*9550*/  LDL.LU R120, [R1+0x78] ;  /* 0x0000780001787983 */ /* 0x000ee20000300800 */
[----:B------:R-:W-:-:S03]  /*9560*/  PRMT R32, R31, 0x7632, R32 ;  /* 0x000076321f207816 */ /* 0x000fc60000000020 */
[----:B------:R-:W3:Y:S04]  /*9570*/  LDL.LU R70, [R1+0x7c] ;  /* 0x00007c0001467983 */ /* 0x000ee80000300800 */
[----:B------:R4:W-:Y:S01]  /*9580*/  STG.E.U16 desc[UR6][R40.64+0x4], R31 ;  /* 0x0000041f28007986 */ /* 0x0009e2000c101506 */
[----:B0-----:R-:W-:-:S03]  /*9590*/  PRMT R33, R30, 0x7632, R33 ;  /* 0x000076321e217816 */ /* 0x001fc60000000021 */
[----:B------:R0:W-:Y:S01]  /*95a0*/  STG.E.U16 desc[UR6][R40.64+0x6], R32 ;  /* 0x0000062028007986 */ /* 0x0001e2000c101506 */
[----:B----4-:R-:W-:-:S03]  /*95b0*/  F2FP.F16.F32.PACK_AB R31, R118, R121 ;  /* 0x00000079761f723e */ /* 0x010fc600000000ff */
[----:B------:R-:W4:Y:S04]  /*95c0*/  LDL.LU R118, [R1+0x88] ;  /* 0x0000880001767983 */ /* 0x000f280000300800 */
[----:B------:R-:W4:Y:S04]  /*95d0*/  LDL.LU R121, [R1+0x8c] ;  /* 0x00008c0001797983 */ /* 0x000f280000300800 */
[----:B------:R-:W4:Y:S04]  /*95e0*/  LDL.LU R125, [R1+0x90] ;  /* 0x00009000017d7983 */ /* 0x000f280000300800 */
[----:B------:R-:W4:Y:S01]  /*95f0*/  LDL.LU R124, [R1+0x94] ;  /* 0x00009400017c7983 */ /* 0x000f220000300800 */
[----:B0-----:R-:W-:-:S03]  /*9600*/  PRMT R32, R31, 0x7632, R32 ;  /* 0x000076321f207816 */ /* 0x001fc60000000020 */
[----:B------:R0:W-:Y:S04]  /*9610*/  STG.E.U16 desc[UR6][R42.64], R30 ;  /* 0x0000001e2a007986 */ /* 0x0001e8000c101506 */
[----:B------:R1:W-:Y:S01]  /*9620*/  STG.E.U16 desc[UR6][R42.64+0x4], R31 ;  /* 0x0000041f2a007986 */ /* 0x0003e2000c101506 */
[----:B0-----:R-:W-:-:S03]  /*9630*/  F2FP.F16.F32.PACK_AB R30, R123, R122 ;  /* 0x0000007a7b1e723e */ /* 0x001fc600000000ff */
[----:B------:R-:W4:Y:S01]  /*9640*/  LDL.LU R123, [R1+0xa0] ;  /* 0x0000a000017b7983 */ /* 0x000f220000300800 */
[----:B-1----:R-:W-:-:S03]  /*9650*/  F2FP.F16.F32.PACK_AB R31, R57, R56 ;  /* 0x00000038391f723e */ /* 0x002fc600000000ff */
[----:B------:R-:W4:Y:S04]  /*9660*/  LDL.LU R122, [R1+0xa4] ;  /* 0x0000a400017a7983 */ /* 0x000f280000300800 */
[----:B------:R-:W4:Y:S04]  /*9670*/  LDL.LU R57, [R1+0xa8] ;  /* 0x0000a80001397983 */ /* 0x000f280000300800 */
[----:B------:R-:W4:Y:S04]  /*9680*/  LDL.LU R56, [R1+0xac] ;  /* 0x0000ac0001387983 */ /* 0x000f280000300800 */
[----:B------:R0:W-:Y:S04]  /*9690*/  STG.E.U16 desc[UR6][R42.64+0x2], R33 ;  /* 0x000002212a007986 */ /* 0x0001e8000c101506 */
[----:B------:R1:W-:Y:S04]  /*96a0*/  STG.E.U16 desc[UR6][R42.64+0x6], R32 ;  /* 0x000006202a007986 */ /* 0x0003e8000c101506 */
[----:B------:R2:W-:Y:S01]  /*96b0*/  STG.E.U16 desc[UR6][R44.64], R30 ;  /* 0x0000001e2c007986 */ /* 0x0005e2000c101506 */
[----:B0-----:R-:W-:-:S03]  /*96c0*/  PRMT R33, R30, 0x7632, R33 ;  /* 0x000076321e217816 */ /* 0x001fc60000000021 */
[----:B------:R-:W-:Y:S01]  /*96d0*/  STG.E.U16 desc[UR6][R44.64+0x4], R31 ;  /* 0x0000041f2c007986 */ /* 0x000fe2000c101506 */
[----:B-1----:R-:W-:-:S03]  /*96e0*/  PRMT R32, R31, 0x7632, R32 ;  /* 0x000076321f207816 */ /* 0x002fc60000000020 */
[----:B------:R0:W-:Y:S04]  /*96f0*/  STG.E.U16 desc[UR6][R44.64+0x2], R33 ;  /* 0x000002212c007986 */ /* 0x0001e8000c101506 */
[----:B------:R1:W-:Y:S01]  /*9700*/  STG.E.U16 desc[UR6][R44.64+0x6], R32 ;  /* 0x000006202c007986 */ /* 0x0003e2000c101506 */
[----:B--2---:R-:W-:-:S03]  /*9710*/  F2FP.F16.F32.PACK_AB R30, R116, R119 ;  /* 0x00000077741e723e */ /* 0x004fc600000000ff */
[----:B------:R-:W2:Y:S01]  /*9720*/  LDL.LU R116, [R1+0x2c0] ;  /* 0x0002c00001747983 */ /* 0x000ea20000300800 */
[----:B0-----:R-:W-:Y:S02]  /*9730*/  PRMT R33, R30, 0x7632, R33 ;  /* 0x000076321e217816 */ /* 0x001fe40000000021 */
[----:B---3--:R-:W-:Y:S01]  /*9740*/  F2FP.F16.F32.PACK_AB R31, R120, R70 ;  /* 0x00000046781f723e */ /* 0x008fe200000000ff */
[----:B------:R4:W-:Y:S03]  /*9750*/  STG.E.U16 desc[UR6][R46.64], R30 ;  /* 0x0000001e2e007986 */ /* 0x0009e6000c101506 */
[----:B-1----:R-:W-:Y:S01]  /*9760*/  PRMT R32, R31, 0x7632, R32 ;  /* 0x000076321f207816 */ /* 0x002fe20000000020 */
[----:B------:R-:W3:Y:S04]  /*9770*/  LDL.LU R119, [R1+0x2bc] ;  /* 0x0002bc0001777983 */ /* 0x000ee80000300800 */
[----:B------:R0:W-:Y:S04]  /*9780*/  STG.E.U16 desc[UR6][R46.64+0x4], R31 ;  /* 0x0000041f2e007986 */ /* 0x0001e8000c101506 */
[----:B------:R-:W2:Y:S04]  /*9790*/  LDL.LU R120, [R1+0xb8] ;  /* 0x0000b80001787983 */ /* 0x000ea80000300800 */
[----:B------:R-:W2:Y:S01]  /*97a0*/  LDL.LU R70, [R1+0xbc] ;  /* 0x0000bc0001467983 */ /* 0x000ea20000300800 */
[----:B----4-:R-:W-:-:S03]  /*97b0*/  F2FP.F16.F32.PACK_AB R30, R118, R121 ;  /* 0x00000079761e723e */ /* 0x010fc600000000ff */
[----:B------:R1:W-:Y:S04]  /*97c0*/  STG.E.U16 desc[UR6][R46.64+0x2], R33 ;  /* 0x000002212e007986 */ /* 0x0003e8000c101506 */
[----:B------:R-:W3:Y:S01]  /*97d0*/  LDL.LU R118, [R1+0x2b8] ;  /* 0x0002b80001767983 */ /* 0x000ee20000300800 */
[----:B0-----:R-:W-:-:S03]  /*97e0*/  F2FP.F16.F32.PACK_AB R31, R125, R124 ;  /* 0x0000007c7d1f723e */ /* 0x001fc600000000ff */
[----:B------:R-:W4:Y:S04]  /*97f0*/  LDL.LU R121, [R1+0x2b4] ;  /* 0x0002b40001797983 */ /* 0x000f280000300800 */
[----:B------:R0:W-:Y:S01]  /*9800*/  STG.E.U16 desc[UR6][R46.64+0x6], R32 ;  /* 0x000006202e007986 */ /* 0x0001e2000c101506 */
[----:B-1----:R-:W-:-:S03]  /*9810*/  PRMT R33, R30, 0x7632, R33 ;  /* 0x000076321e217816 */ /* 0x002fc60000000021 */
[----:B------:R-:W3:Y:S04]  /*9820*/  LDL.LU R125, [R1+0x98] ;  /* 0x00009800017d7983 */ /* 0x000ee80000300800 */
[----:B------:R1:W-:Y:S01]  /*9830*/  STG.E.U16 desc[UR6][R48.64], R30 ;  /* 0x0000001e30007986 */ /* 0x0003e2000c101506 */
[----:B0-----:R-:W-:-:S03]  /*9840*/  PRMT R32, R31, 0x7632, R32 ;  /* 0x000076321f207816 */ /* 0x001fc60000000020 */
[----:B------:R-:W3:Y:S04]  /*9850*/  LDL.LU R124, [R1+0x9c] ;  /* 0x00009c00017c7983 */ /* 0x000ee80000300800 */
[----:B------:R0:W-:Y:S01]  /*9860*/  STG.E.U16 desc[UR6][R48.64+0x4], R31 ;  /* 0x0000041f30007986 */ /* 0x0001e2000c101506 */
[----:B-1----:R-:W-:-:S03]  /*9870*/  F2FP.F16.F32.PACK_AB R30, R123, R122 ;  /* 0x0000007a7b1e723e */ /* 0x002fc600000000ff */
[----:B------:R-:W4:Y:S04]  /*9880*/  LDL.LU R123, [R1+0x80] ;  /* 0x00008000017b7983 */ /* 0x000f280000300800 */
[----:B------:R-:W4:Y:S01]  /*9890*/  LDL.LU R122, [R1+0x84] ;  /* 0x00008400017a7983 */ /* 0x000f220000300800 */
[----:B0-----:R-:W-:-:S03]  /*98a0*/  F2FP.F16.F32.PACK_AB R31, R57, R56 ;  /* 0x00000038391f723e */ /* 0x001fc600000000ff */
[----:B------:R-:W-:Y:S04]  /*98b0*/  STG.E.U16 desc[UR6][R48.64+0x2], R33 ;  /* 0x0000022130007986 */ /* 0x000fe8000c101506 */
[----:B------:R-:W4:Y:S04]  /*98c0*/  LDL.LU R57, [R1+0x68] ;  /* 0x0000680001397983 */ /* 0x000f280000300800 */
[----:B------:R-:W4:Y:S04]  /*98d0*/  LDL.LU R56, [R1+0x6c] ;  /* 0x00006c0001387983 */ /* 0x000f280000300800 */
[----:B------:R0:W-:Y:S04]  /*98e0*/  STG.E.U16 desc[UR6][R48.64+0x6], R32 ;  /* 0x0000062030007986 */ /* 0x0001e8000c101506 */
[----:B0-----:R-:W4:Y:S04]  /*98f0*/  LDL.LU R48, [R1+0xb0] ;  /* 0x0000b00001307983 */ /* 0x001f280000300800 */
[----:B------:R-:W4:Y:S01]  /*9900*/  LDL.LU R49, [R1+0xb4] ;  /* 0x0000b40001317983 */ /* 0x000f220000300800 */
[----:B------:R-:W-:-:S02]  /*9910*/  PRMT R32, R31, 0x7610, R32 ;  /* 0x000076101f207816 */ /* 0x000fc40000000020 */
[----:B------:R-:W-:Y:S01]  /*9920*/  PRMT R31, R31, 0x7632, R31 ;  /* 0x000076321f1f7816 */ /* 0x000fe2000000001f */
[----:B------:R2:W-:Y:S01]  /*9930*/  STG.E.U16 desc[UR6][R50.64], R30 ;  /* 0x0000001e32007986 */ /* 0x0005e2000c101506 */
[----:B------:R-:W-:-:S03]  /*9940*/  PRMT R33, R30, 0x7632, R33 ;  /* 0x000076321e217816 */ /* 0x000fc60000000021 */
[----:B------:R-:W-:Y:S04]  /*9950*/  STG.E.U16 desc[UR6][R50.64+0x4], R32 ;  /* 0x0000042032007986 */ /* 0x000fe8000c101506 */
[----:B------:R0:W-:Y:S04]  /*9960*/  STG.E.U16 desc[UR6][R50.64+0x6], R31 ;  /* 0x0000061f32007986 */ /* 0x0001e8000c101506 */
[----:B------:R-:W-:Y:S01]  /*9970*/  STG.E.U16 desc[UR6][R50.64+0x2], R33 ;  /* 0x0000022132007986 */ /* 0x000fe2000c101506 */
[----:B--2---:R-:W-:-:S03]  /*9980*/  F2FP.F16.F32.PACK_AB R30, R120, R70 ;  /* 0x00000046781e723e */ /* 0x004fc600000000ff */
[----:B------:R-:W2:Y:S01]  /*9990*/  LDL.LU R120, [R1+0x2b0] ;  /* 0x0002b00001787983 */ /* 0x000ea20000300800 */
[----:B0-----:R-:W-:-:S03]  /*99a0*/  PRMT R31, R30, 0x7632, R31 ;  /* 0x000076321e1f7816 */ /* 0x001fc6000000001f */
[----:B------:R-:W2:Y:S04]  /*99b0*/  LDL.LU R70, [R1+0x50] ;  /* 0x0000500001467983 */ /* 0x000ea80000300800 */
[----:B------:R3:W-:Y:S04]  /*99c0*/  STG.E.U16 desc[UR6][R52.64], R30 ;  /* 0x0000001e34007986 */ /* 0x0007e8000c101506 */
[----:B------:R4:W-:Y:S01]  /*99d0*/  STG.E.U16 desc[UR6][R52.64+0x2], R31 ;  /* 0x0000021f34007986 */ /* 0x0009e2000c101506 */
[----:B---3--:R-:W-:Y:S02]  /*99e0*/  F2FP.F16.F32.PACK_AB R30, R125, R124 ;  /* 0x0000007c7d1e723e */ /* 0x008fe400000000ff */
[----:B----4-:R-:W-:-:S02]  /*99f0*/  F2FP.F16.F32.PACK_AB R31, R123, R122 ;  /* 0x0000007a7b1f723e */ /* 0x010fc400000000ff */
[----:B------:R-:W-:Y:S02]  /*9a00*/  F2FP.F16.F32.PACK_AB R32, R48, R49 ;  /* 0x000000313020723e */ /* 0x000fe400000000ff */
[----:B------:R-:W3:Y:S02]  /*9a10*/  LDL.LU R48, [R1+0x24] ;  /* 0x0000240001307983 */ /* 0x000ee40000300800 */
[----:B------:R-:W-:Y:S02]  /*9a20*/  PRMT R33, R32, 0x7632, R33 ;  /* 0x0000763220217816 */ /* 0x000fe40000000021 */
[----:B------:R-:W4:Y:S04]  /*9a30*/  LDL.LU R50, [R1+0x3c] ;  /* 0x00003c0001327983 */ /* 0x000f280000300800 */
[----:B------:R-:W3:Y:S04]  /*9a40*/  LDL.LU R51, [R1+0x20] ;  /* 0x0000200001337983 */ /* 0x000ee80000300800 */
[----:B------:R-:W3:Y:S04]  /*9a50*/  LDL.LU R49, [R1+0x10] ;  /* 0x0000100001317983 */ /* 0x000ee80000300800 */
[----:B------:R-:W3:Y:S04]  /*9a60*/  LDL.LU R125, [R1+0x14] ;  /* 0x00001400017d7983 */ /* 0x000ee80000300800 */
[----:B------:R-:W3:Y:S04]  /*9a70*/  LDL.LU R124, [R1+0x8] ;  /* 0x00000800017c7983 */ /* 0x000ee80000300800 */
[----:B------:R-:W3:Y:S04]  /*9a80*/  LDL.LU R123, [R1+0x2ac] ;  /* 0x0002ac00017b7983 */ /* 0x000ee80000300800 */
[----:B------:R-:W-:Y:S04]  /*9a90*/  STG.E.U16 desc[UR6][R52.64+0x4], R32 ;  /* 0x0000042034007986 */ /* 0x000fe8000c101506 */
[----:B------:R-:W3:Y:S04]  /*9aa0*/  LDL.LU R122, [R1+0x2a8] ;  /* 0x0002a800017a7983 */ /* 0x000ee80000300800 */
[----:B------:R0:W-:Y:S04]  /*9ab0*/  STG.E.U16 desc[UR6][R52.64+0x6], R33 ;  /* 0x0000062134007986 */ /* 0x0001e8000c101506 */
[----:B0-----:R-:W2:Y:S01]  /*9ac0*/  LDL.LU R52, [R1+0x54] ;  /* 0x0000540001347983 */ /* 0x001ea20000300800 */
[----:B------:R-:W-:-:S03]  /*9ad0*/  PRMT R32, R30, 0x7632, R32 ;  /* 0x000076321e207816 */ /* 0x000fc60000000020 */
[----:B------:R-:W4:Y:S01]  /*9ae0*/  LDL.LU R53, [R1+0x38] ;  /* 0x0000380001357983 */ /* 0x000f220000300800 */
[----:B------:R-:W-:-:S03]  /*9af0*/  PRMT R33, R31, 0x7632, R33 ;  /* 0x000076321f217816 */ /* 0x000fc60000000021 */
[----:B------:R0:W-:Y:S04]  /*9b00*/  STG.E.U16 desc[UR6][R54.64], R30 ;  /* 0x0000001e36007986 */ /* 0x0001e8000c101506 */
[----:B------:R2:W-:Y:S01]  /*9b10*/  STG.E.U16 desc[UR6][R54.64+0x4], R31 ;  /* 0x0000041f36007986 */ /* 0x0005e2000c101506 */
[----:B0-----:R-:W-:-:S03]  /*9b20*/  F2FP.F16.F32.PACK_AB R30, R57, R56 ;  /* 0x00000038391e723e */ /* 0x001fc600000000ff */
[----:B------:R-:W3:Y:S04]  /*9b30*/  LDL.LU R57, [R1+0x2a4] ;  /* 0x0002a40001397983 */ /* 0x000ee80000300800 */
[----:B------:R-:W3:Y:S01]  /*9b40*/  LDL.LU R56, [R1+0x2a0] ;  /* 0x0002a00001387983 */ /* 0x000ee20000300800 */
[----:B--2---:R-:W-:-:S03]  /*9b50*/  F2FP.F16.F32.PACK_AB R31, R70, R52 ;  /* 0x00000034461f723e */ /* 0x004fc600000000ff */
[----:B------:R-:W2:Y:S04]  /*9b60*/  LDL.LU R70, [R1+0x29c] ;  /* 0x00029c0001467983 */ /* 0x000ea80000300800 */
[----:B------:R0:W-:Y:S04]  /*9b70*/  STG.E.U16 desc[UR6][R54.64+0x2], R32 ;  /* 0x0000022036007986 */ /* 0x0001e8000c101506 */
[----:B------:R1:W-:Y:S04]  /*9b80*/  STG.E.U16 desc[UR6][R54.64+0x6], R33 ;  /* 0x0000062136007986 */ /* 0x0003e8000c101506 */
[----:B------:R4:W-:Y:S01]  /*9b90*/  STG.E.U16 desc[UR6][R58.64], R30 ;  /* 0x0000001e3a007986 */ /* 0x0009e2000c101506 */
[----:B0-----:R-:W-:-:S02]  /*9ba0*/  PRMT R32, R30, 0x7632, R32 ;  /* 0x000076321e207816 */ /* 0x001fc40000000020 */
[----:B-1----:R-:W-:Y:S02]  /*9bb0*/  PRMT R33, R31, 0x7632, R33 ;  /* 0x000076321f217816 */ /* 0x002fe40000000021 */
[----:B----4-:R-:W-:Y:S01]  /*9bc0*/  F2FP.F16.F32.PACK_AB R30, R53, R50 ;  /* 0x00000032351e723e */ /* 0x010fe200000000ff */
[----:B------:R0:W-:Y:S04]  /*9bd0*/  STG.E.U16 desc[UR6][R58.64+0x2], R32 ;  /* 0x000002203a007986 */ /* 0x0001e8000c101506 */
[----:B------:R-:W-:Y:S04]  /*9be0*/  STG.E.U16 desc[UR6][R58.64+0x4], R31 ;  /* 0x0000041f3a007986 */ /* 0x000fe8000c101506 */
[----:B------:R-:W-:Y:S01]  /*9bf0*/  STG.E.U16 desc[UR6][R58.64+0x6], R33 ;  /* 0x000006213a007986 */ /* 0x000fe2000c101506 */
[----:B---3--:R-:W-:-:S02]  /*9c00*/  F2FP.F16.F32.PACK_AB R34, R49, R125 ;  /* 0x0000007d3122723e */ /* 0x008fc400000000ff */
[----:B0-----:R-:W-:Y:S01]  /*9c10*/  PRMT R32, R30, 0x7632, R32 ;  /* 0x000076321e207816 */ /* 0x001fe20000000020 */
[----:B------:R0:W-:Y:S02]  /*9c20*/  STG.E.U16 desc[UR6][R60.64], R30 ;  /* 0x0000001e3c007986 */ /* 0x0001e4000c101506 */
[----:B0-----:R-:W-:Y:S02]  /*9c30*/  F2FP.F16.F32.PACK_AB R30, R57, R56 ;  /* 0x00000038391e723e */ /* 0x001fe400000000ff */
[----:B--2---:R-:W-:Y:S02]  /*9c40*/  F2FP.F16.F32.PACK_AB R36, R124, R70 ;  /* 0x000000467c24723e */ /* 0x004fe400000000ff */
[----:B------:R-:W2:Y:S04]  /*9c50*/  LDL.LU R70, [R1+0x298] ;  /* 0x0002980001467983 */ /* 0x000ea80000300800 */
[----:B------:R0:W5:Y:S04]  /*9c60*/  LDL.LU R57, [R1+0x294] ;  /* 0x0002940001397983 */ /* 0x0001680000300800 */
[----:B------:R0:W5:Y:S04]  /*9c70*/  LDL.LU R56, [R1+0x290] ;  /* 0x0002900001387983 */ /* 0x0001680000300800 */
[----:B------:R-:W3:Y:S04]  /*9c80*/  LDL.LU R125, [R1+0x140] ;  /* 0x00014000017d7983 */ /* 0x000ee80000300800 */
[----:B------:R-:W4:Y:S01]  /*9c90*/  LDL.LU R124, [R1+0x1a8] ;  /* 0x0001a800017c7983 */ /* 0x000f220000300800 */
[----:B------:R-:W-:-:S02]  /*9ca0*/  F2FP.F16.F32.PACK_AB R31, R51, R48 ;  /* 0x00000030331f723e */ /* 0x000fc400000000ff */
[----:B------:R-:W-:Y:S02]  /*9cb0*/  F2FP.F16.F32.PACK_AB R122, R123, R122 ;  /* 0x0000007a7b7a723e */ /* 0x000fe400000000ff */
[----:B------:R-:W-:Y:S01]  /*9cc0*/  PRMT R35, R31, 0x7632, R35 ;  /* 0x000076321f237816 */ /* 0x000fe20000000023 */
[----:B------:R1:W-:Y:S01]  /*9cd0*/  STG.E.U16 desc[UR6][R60.64+0x4], R31 ;  /* 0x0000041f3c007986 */ /* 0x0003e2000c101506 */
[----:B------:R-:W-:Y:S02]  /*9ce0*/  PRMT R33, R34, 0x7632, R33 ;  /* 0x0000763222217816 */ /* 0x000fe40000000021 */
[----:B------:R-:W-:Y:S01]  /*9cf0*/  PRMT R37, R36, 0x7632, R37 ;  /* 0x0000763224257816 */ /* 0x000fe20000000025 */
[----:B------:R0:W-:Y:S01]  /*9d00*/  STG.E.U16 desc[UR6][R60.64+0x2], R32 ;  /* 0x000002203c007986 */ /* 0x0001e2000c101506 */
[----:B------:R-:W-:Y:S02]  /*9d10*/  F2FP.F16.F32.PACK_AB R120, R121, R120 ;  /* 0x000000787978723e */ /* 0x000fe400000000ff */
[----:B------:R-:W-:Y:S01]  /*9d20*/  F2FP.F16.F32.PACK_AB R118, R119, R118 ;  /* 0x000000767776723e */ /* 0x000fe200000000ff */
[----:B------:R-:W-:Y:S01]  /*9d30*/  STG.E.U16 desc[UR6][R60.64+0x6], R35 ;  /* 0x000006233c007986 */ /* 0x000fe2000c101506 */
[----:B------:R-:W-:-:S02]  /*9d40*/  F2FP.F16.F32.PACK_AB R114, R115, R114 ;  /* 0x000000727372723e */ /* 0x000fc400000000ff */
[----:B-1----:R-:W-:Y:S01]  /*9d50*/  PRMT R31, R122, 0x7632, R31 ;  /* 0x000076327a1f7816 */ /* 0x002fe2000000001f */
[----:B------:R-:W-:Y:S01]  /*9d60*/  STG.E.U16 desc[UR6][R62.64], R34 ;  /* 0x000000223e007986 */ /* 0x000fe2000c101506 */
[----:B------:R-:W-:Y:S02]  /*9d70*/  F2FP.F16.F32.PACK_AB R116, R117, R116 ;  /* 0x000000747574723e */ /* 0x000fe400000000ff */
[----:B0-----:R-:W-:Y:S01]  /*9d80*/  PRMT R32, R30, 0x7632, R32 ;  /* 0x000076321e207816 */ /* 0x001fe20000000020 */
[----:B------:R0:W-:Y:S04]  /*9d90*/  STG.E.U16 desc[UR6][R62.64+0x2], R33 ;  /* 0x000002213e007986 */ /* 0x0001e8000c101506 */
[----:B------:R-:W-:Y:S04]  /*9da0*/  STG.E.U16 desc[UR6][R62.64+0x4], R36 ;  /* 0x000004243e007986 */ /* 0x000fe8000c101506 */
[----:B------:R-:W-:Y:S01]  /*9db0*/  STG.E.U16 desc[UR6][R62.64+0x6], R37 ;  /* 0x000006253e007986 */ /* 0x000fe2000c101506 */
[----:B------:R-:W-:-:S03]  /*9dc0*/  F2FP.F16.F32.PACK_AB R112, R113, R112 ;  /* 0x000000707170723e */ /* 0x000fc600000000ff */
[----:B------:R1:W-:Y:S01]  /*9dd0*/  STG.E.U16 desc[UR6][R64.64], R30 ;  /* 0x0000001e40007986 */ /* 0x0003e2000c101506 */
[----:B0-----:R-:W-:-:S03]  /*9de0*/  PRMT R33, R120, 0x7632, R33 ;  /* 0x0000763278217816 */ /* 0x001fc60000000021 */
[----:B------:R0:W-:Y:S01]  /*9df0*/  STG.E.U16 desc[UR6][R64.64+0x6], R31 ;  /* 0x0000061f40007986 */ /* 0x0001e2000c101506 */
[----:B------:R-:W-:Y:S02]  /*9e00*/  F2FP.F16.F32.PACK_AB R110, R111, R110 ;  /* 0x0000006e6f6e723e */ /* 0x000fe400000000ff */
[----:B------:R-:W-:Y:S01]  /*9e10*/  F2FP.F16.F32.PACK_AB R106, R107, R106 ;  /* 0x0000006a6b6a723e */ /* 0x000fe200000000ff */
[----:B------:R-:W-:Y:S01]  /*9e20*/  STG.E.U16 desc[UR6][R64.64+0x2], R32 ;  /* 0x0000022040007986 */ /* 0x000fe2000c101506 */
[----:B-1----:R-:W-:-:S03]  /*9e30*/  PRMT R30, R118, 0x7632, R30 ;  /* 0x00007632761e7816 */ /* 0x002fc6000000001e */
[----:B------:R-:W-:Y:S01]  /*9e40*/  STG.E.U16 desc[UR6][R64.64+0x4], R122 ;  /* 0x0000047a40007986 */ /* 0x000fe2000c101506 */
[----:B0-----:R-:W-:-:S03]  /*9e50*/  PRMT R31, R114, 0x7632, R31 ;  /* 0x00007632721f7816 */ /* 0x001fc6000000001f */
[----:B------:R-:W-:Y:S01]  /*9e60*/  STG.E.U16 desc[UR6][R66.64], R120 ;  /* 0x0000007842007986 */ /* 0x000fe2000c101506 */
[----:B------:R-:W-:Y:S02]  /*9e70*/  PRMT R34, R116, 0x7632, R34 ;  /* 0x0000763274227816 */ /* 0x000fe40000000022 */
[----:B------:R-:W-:Y:S01]  /*9e80*/  PRMT R36, R112, 0x7632, R36 ;  /* 0x0000763270247816 */ /* 0x000fe20000000024 */
[----:B------:R-:W-:Y:S01]  /*9e90*/  STG.E.U16 desc[UR6][R66.64+0x2], R33 ;  /* 0x0000022142007986 */ /* 0x000fe2000c101506 */
[----:B------:R-:W-:-:S03]  /*9ea0*/  F2FP.F16.F32.PACK_AB R108, R109, R108 ;  /* 0x0000006c6d6c723e */ /* 0x000fc600000000ff */
[----:B------:R-:W-:Y:S01]  /*9eb0*/  STG.E.U16 desc[UR6][R66.64+0x4], R118 ;  /* 0x0000047642007986 */ /* 0x000fe2000c101506 */
[----:B------:R-:W-:-:S03]  /*9ec0*/  F2FP.F16.F32.PACK_AB R104, R105, R104 ;  /* 0x000000686968723e */ /* 0x000fc600000000ff */
[----:B------:R0:W-:Y:S01]  /*9ed0*/  STG.E.U16 desc[UR6][R66.64+0x6], R30 ;  /* 0x0000061e42007986 */ /* 0x0001e2000c101506 */
[----:B------:R-:W-:-:S03]  /*9ee0*/  F2FP.F16.F32.PACK_AB R102, R103, R102 ;  /* 0x000000666766723e */ /* 0x000fc600000000ff */
[----:B------:R1:W-:Y:S01]  /*9ef0*/  STG.E.U16 desc[UR6][R68.64+0x6], R31 ;  /* 0x0000061f44007986 */ /* 0x0003e2000c101506 */
[----:B------:R-:W-:Y:S02]  /*9f00*/  F2FP.F16.F32.PACK_AB R100, R101, R100 ;  /* 0x000000646564723e */ /* 0x000fe400000000ff */
[----:B------:R-:W-:Y:S01]  /*9f10*/  F2FP.F16.F32.PACK_AB R98, R99, R98 ;  /* 0x000000626362723e */ /* 0x000fe200000000ff */
[----:B------:R-:W-:Y:S01]  /*9f20*/  STG.E.U16 desc[UR6][R68.64], R116 ;  /* 0x0000007444007986 */ /* 0x000fe2000c101506 */
[----:B0-----:R-:W-:-:S03]  /*9f30*/  PRMT R30, R110, 0x7632, R30 ;  /* 0x000076326e1e7816 */ /* 0x001fc6000000001e */
[----:B------:R-:W-:Y:S01]  /*9f40*/  STG.E.U16 desc[UR6][R68.64+0x2], R34 ;  /* 0x0000022244007986 */ /* 0x000fe2000c101506 */
[----:B-1----:R-:W-:-:S03]  /*9f50*/  PRMT R31, R106, 0x7632, R31 ;  /* 0x000076326a1f7816 */ /* 0x002fc6000000001f */
[----:B------:R-:W-:Y:S01]  /*9f60*/  STG.E.U16 desc[UR6][R68.64+0x4], R114 ;  /* 0x0000047244007986 */ /* 0x000fe2000c101506 */
[----:B------:R-:W-:Y:S02]  /*9f70*/  F2FP.F16.F32.PACK_AB R96, R97, R96 ;  /* 0x000000606160723e */ /* 0x000fe400000000ff */
[----:B------:R-:W-:Y:S01]  /*9f80*/  F2FP.F16.F32.PACK_AB R29, R71, R29 ;  /* 0x0000001d471d723e */ /* 0x000fe200000000ff */
[----:B------:R-:W-:Y:S01]  /*9f90*/  STG.E.U16 desc[UR6][R72.64], R112 ;  /* 0x0000007048007986 */ /* 0x000fe2000c101506 */
[----:B------:R-:W-:Y:S02]  /*9fa0*/  PRMT R37, R108, 0x7632, R37 ;  /* 0x000076326c257816 */ /* 0x000fe40000000025 */
[----:B------:R-:W-:Y:S01]  /*9fb0*/  F2FP.F16.F32.PACK_AB R27, R28, R27 ;  /* 0x0000001b1c1b723e */ /* 0x000fe200000000ff */
[----:B------:R-:W-:Y:S01]  /*9fc0*/  STG.E.U16 desc[UR6][R72.64+0x2], R36 ;  /* 0x0000022448007986 */ /* 0x000fe2000c101506 */
[----:B------:R-:W-:Y:S02]  /*9fd0*/  F2FP.F16.F32.PACK_AB R25, R26, R25 ;  /* 0x000000191a19723e */ /* 0x000fe400000000ff */
[----:B------:R-:W-:Y:S01]  /*9fe0*/  PRMT R38, R104, 0x7632, R38 ;  /* 0x0000763268267816 */ /* 0x000fe20000000026 */
[----:B------:R-:W-:Y:S01]  /*9ff0*/  STG.E.U16 desc[UR6][R72.64+0x4], R110 ;  /* 0x0000046e48007986 */ /* 0x000fe2000c101506 */
[----:B------:R-:W-:-:S02]  /*a000*/  F2FP.F16.F32.PACK_AB R23, R24, R23 ;  /* 0x000000171817723e */ /* 0x000fc400000000ff */
[----:B------:R-:W-:Y:S01]  /*a010*/  F2FP.F16.F32.PACK_AB R21, R22, R21 ;  /* 0x000000151615723e */ /* 0x000fe200000000ff */
[----:B------:R0:W-:Y:S01]  /*a020*/  STG.E.U16 desc[UR6][R72.64+0x6], R30 ;  /* 0x0000061e48007986 */ /* 0x0001e2000c101506 */
[----:B------:R-:W-:Y:S02]  /*a030*/  PRMT R39, R100, 0x7632, R39 ;  /* 0x0000763264277816 */ /* 0x000fe40000000027 */
[----:B------:R-:W-:Y:S01]  /*a040*/  F2FP.F16.F32.PACK_AB R19, R20, R19 ;  /* 0x000000131413723e */ /* 0x000fe200000000ff */
[----:B------:R1:W-:Y:S01]  /*a050*/  STG.E.U16 desc[UR6][R74.64+0x6], R31 ;  /* 0x0000061f4a007986 */ /* 0x0003e2000c101506 */
[----:B------:R-:W-:Y:S02]  /*a060*/  F2FP.F16.F32.PACK_AB R17, R18, R17 ;  /* 0x000000111211723e */ /* 0x000fe400000000ff */
[----:B------:R-:W-:Y:S02]  /*a070*/  PRMT R40, R96, 0x7632, R40 ;  /* 0x0000763260287816 */ /* 0x000fe40000000028 */
[----:B------:R-:W-:-:S02]  /*a080*/  PRMT R28, R29, 0x7632, R28 ;  /* 0x000076321d1c7816 */ /* 0x000fc4000000001c */
[----:B0-----:R-:W-:Y:S02]  /*a090*/  PRMT R30, R102, 0x7632, R30 ;  /* 0x00007632661e7816 */ /* 0x001fe4000000001e */
[----:B------:R-:W-:Y:S02]  /*a0a0*/  F2FP.F16.F32.PACK_AB R15, R16, R15 ;  /* 0x0000000f100f723e */ /* 0x000fe400000000ff */
[----:B-1----:R-:W-:Y:S02]  /*a0b0*/  PRMT R31, R98, 0x7632, R31 ;  /* 0x00007632621f7816 */ /* 0x002fe4000000001f */
[----:B------:R-:W-:Y:S01]  /*a0c0*/  F2FP.F16.F32.PACK_AB R13, R14, R13 ;  /* 0x0000000d0e0d723e */ /* 0x000fe200000000ff */
[----:B------:R0:W-:Y:S01]  /*a0d0*/  STG.E.U16 desc[UR6][R74.64], R108 ;  /* 0x0000006c4a007986 */ /* 0x0001e2000c101506 */
[----:B------:R-:W-:Y:S02]  /*a0e0*/  PRMT R41, R27, 0x7632, R41 ;  /* 0x000076321b297816 */ /* 0x000fe40000000029 */
[----:B------:R-:W-:Y:S01]  /*a0f0*/  PRMT R24, R25, 0x7632, R24 ;  /* 0x0000763219187816 */ /* 0x000fe20000000018 */
[----:B------:R0:W-:Y:S01]  /*a100*/  STG.E.U16 desc[UR6][R74.64+0x2], R37 ;  /* 0x000002254a007986 */ /* 0x0001e2000c101506 */
[----:B------:R-:W-:-:S02]  /*a110*/  F2FP.F16.F32.PACK_AB R11, R12, R11 ;  /* 0x0000000b0c0b723e */ /* 0x000fc400000000ff */
[----:B------:R-:W-:Y:S01]  /*a120*/  F2FP.F16.F32.PACK_AB R9, R10, R9 ;  /* 0x000000090a09723e */ /* 0x000fe200000000ff */
[----:B------:R0:W-:Y:S01]  /*a130*/  STG.E.U16 desc[UR6][R74.64+0x4], R106 ;  /* 0x0000046a4a007986 */ /* 0x0001e2000c101506 */
[----:B------:R-:W-:Y:S02]  /*a140*/  PRMT R42, R23, 0x7632, R42 ;  /* 0x00007632172a7816 */ /* 0x000fe4000000002a */
[----:B------:R-:W-:Y:S01]  /*a150*/  PRMT R20, R21, 0x7632, R20 ;  /* 0x0000763215147816 */ /* 0x000fe20000000014 */
[----:B------:R0:W-:Y:S01]  /*a160*/  STG.E.U16 desc[UR6][R76.64], R104 ;  /* 0x000000684c007986 */ /* 0x0001e2000c101506 */
[----:B------:R-:W-:Y:S02]  /*a170*/  F2FP.F16.F32.PACK_AB R7, R8, R7 ;  /* 0x000000070807723e */ /* 0x000fe400000000ff */
[----:B------:R-:W-:Y:S01]  /*a180*/  F2FP.F16.F32.PACK_AB R5, R6, R5 ;  /* 0x000000050605723e */ /* 0x000fe200000000ff */
[----:B------:R0:W-:Y:S01]  /*a190*/  STG.E.U16 desc[UR6][R76.64+0x2], R38 ;  /* 0x000002264c007986 */ /* 0x0001e2000c101506 */
[----:B------:R-:W-:-:S02]  /*a1a0*/  PRMT R43, R19, 0x7632, R43 ;  /* 0x00007632132b7816 */ /* 0x000fc4000000002b */
[----:B------:R-:W-:Y:S01]  /*a1b0*/  PRMT R16, R17, 0x7632, R16 ;  /* 0x0000763211107816 */ /* 0x000fe20000000010 */
[----:B------:R0:W-:Y:S01]  /*a1c0*/  STG.E.U16 desc[UR6][R76.64+0x4], R102 ;  /* 0x000004664c007986 */ /* 0x0001e2000c101506 */
[----:B------:R-:W-:Y:S02]  /*a1d0*/  F2FP.F16.F32.PACK_AB R3, R4, R3 ;  /* 0x000000030403723e */ /* 0x000fe400000000ff */
[----:B------:R-:W-:Y:S01]  /*a1e0*/  F2FP.F16.F32.PACK_AB R0, R0, R2 ;  /* 0x000000020000723e */ /* 0x000fe200000000ff */
[----:B------:R0:W-:Y:S01]  /*a1f0*/  STG.E.U16 desc[UR6][R76.64+0x6], R30 ;  /* 0x0000061e4c007986 */ /* 0x0001e2000c101506 */
[----:B------:R-:W-:Y:S02]  /*a200*/  PRMT R44, R15, 0x7632, R44 ;  /* 0x000076320f2c7816 */ /* 0x000fe4000000002c */
[----:B------:R-:W-:Y:S01]  /*a210*/  PRMT R12, R13, 0x7632, R12 ;  /* 0x000076320d0c7816 */ /* 0x000fe2000000000c */
[----:B------:R0:W-:Y:S01]  /*a220*/  STG.E.U16 desc[UR6][R78.64], R100 ;  /* 0x000000644e007986 */ /* 0x0001e2000c101506 */
[----:B------:R-:W-:-:S02]  /*a230*/  PRMT R45, R11, 0x7632, R45 ;  /* 0x000076320b2d7816 */ /* 0x000fc4000000002d */
[----:B------:R-:W-:Y:S01]  /*a240*/  PRMT R8, R9, 0x7632, R8 ;  /* 0x0000763209087816 */ /* 0x000fe20000000008 */
[----:B------:R0:W-:Y:S01]  /*a250*/  STG.E.U16 desc[UR6][R78.64+0x2], R39 ;  /* 0x000002274e007986 */ /* 0x0001e2000c101506 */
[----:B------:R-:W-:-:S03]  /*a260*/  PRMT R46, R7, 0x7632, R46 ;  /* 0x00007632072e7816 */ /* 0x000fc6000000002e */
[----:B------:R0:W-:Y:S01]  /*a270*/  STG.E.U16 desc[UR6][R78.64+0x4], R98 ;  /* 0x000004624e007986 */ /* 0x0001e2000c101506 */
[----:B------:R-:W-:-:S03]  /*a280*/  PRMT R6, R5, 0x7632, R6 ;  /* 0x0000763205067816 */ /* 0x000fc60000000006 */
[----:B------:R0:W-:Y:S01]  /*a290*/  STG.E.U16 desc[UR6][R78.64+0x6], R31 ;  /* 0x0000061f4e007986 */ /* 0x0001e2000c101506 */
[----:B------:R-:W-:-:S03]  /*a2a0*/  PRMT R47, R3, 0x7632, R47 ;  /* 0x00007632032f7816 */ /* 0x000fc6000000002f */
[----:B------:R0:W-:Y:S01]  /*a2b0*/  STG.E.U16 desc[UR6][R80.64], R96 ;  /* 0x0000006050007986 */ /* 0x0001e2000c101506 */
[----:B------:R-:W-:-:S03]  /*a2c0*/  PRMT R2, R0, 0x7632, R2 ;  /* 0x0000763200027816 */ /* 0x000fc60000000002 */
        /* <DEDUP_REMOVED lines=28> */
[----:B--2---:R-:W-:-:S03]  /*a490*/  IADD3 R70, P1, R70, 0x2, RZ ;  /* 0x0000000246467810 */ /* 0x004fc60007f3e0ff */
[----:B------:R0:W-:Y:S04]  /*a4a0*/  STG.E.U16 desc[UR6][R94.64+0x2], R47 ;  /* 0x0000022f5e007986 */ /* 0x0001e8000c101506 */
[----:B------:R0:W-:Y:S01]  /*a4b0*/  STG.E.U16 desc[UR6][R94.64+0x4], R0 ;  /* 0x000004005e007986 */ /* 0x0001e2000c101506 */
[----:B---3--:R-:W-:Y:S02]  /*a4c0*/  IADD3.X R125, RZ, R125, RZ, P1, !PT ;  /* 0x0000007dff7d7210 */ /* 0x008fe40000ffe4ff */
        /* <DEDUP_REMOVED lines=8> */
.L_x_2984:
        /* <DEDUP_REMOVED lines=11> */
.L_x_3050:


//--------------------- .text._ZN13group_norm_v214gn_cuda_kernelI6__halfLi480ELi3ELi16ELi60ELi4096ELb1ELi16ELi960ELi960ELi4ELb1ELi1ELb0ELb0ENS_16CompileConditionILi900EEEEEvPT_PKS4_S7_S7_flPfS8_Pj --------------------------
	.section	.text._ZN13group_norm_v214gn_cuda_kernelI6__halfLi480ELi3ELi16ELi60ELi4096ELb1ELi16ELi960ELi960ELi4ELb1ELi1ELb0ELb0ENS_16CompileConditionILi900EEEEEvPT_PKS4_S7_S7_flPfS8_Pj,"ax",@progbits
	.align	128
        .global         _ZN13group_norm_v214gn_cuda_kernelI6__halfLi480ELi3ELi16ELi60ELi4096ELb1ELi16ELi960ELi960ELi4ELb1ELi1ELb0ELb0ENS_16CompileConditionILi900EEEEEvPT_PKS4_S7_S7_flPfS8_Pj
        .type           _ZN13group_norm_v214gn_cuda_kernelI6__halfLi480ELi3ELi16ELi60ELi4096ELb1ELi16ELi960ELi960ELi4ELb1ELi1ELb0ELb0ENS_16CompileConditionILi900EEEEEvPT_PKS4_S7_S7_flPfS8_Pj,@function
        .size           _ZN13group_norm_v214gn_cuda_kernelI6__halfLi480ELi3ELi16ELi60ELi4096ELb1ELi16ELi960ELi960ELi4ELb1ELi1ELb0ELb0ENS_16CompileConditionILi900EEEEEvPT_PKS4_S7_S7_flPfS8_Pj,(.L_x_3051 - _ZN13group_norm_v214gn_cuda_kernelI6__halfLi480ELi3ELi16ELi60ELi4096ELb1ELi16ELi960ELi960ELi4ELb1ELi1ELb0ELb0ENS_16CompileConditionILi900EEEEEvPT_PKS4_S7_S7_flPfS8_Pj)
        .other          _ZN13group_norm_v214gn_cuda_kernelI6__halfLi480ELi3ELi16ELi60ELi4096ELb1ELi16ELi960ELi960ELi4ELb1ELi1ELb0ELb0ENS_16CompileConditionILi900EEEEEvPT_PKS4_S7_S7_flPfS8_Pj,@"STO_CUDA_ENTRY STV_DEFAULT"
_ZN13group_norm_v214gn_cuda_kernelI6__halfLi480ELi3ELi16ELi60ELi4096ELb1ELi16ELi960ELi960ELi4ELb1ELi1ELb0ELb0ENS_16CompileConditionILi900EEEEEvPT_PKS4_S7_S7_flPfS8_Pj:
.text._ZN13group_norm_v214gn_cuda_kernelI6__halfLi480ELi3ELi16ELi60ELi4096ELb1ELi16ELi960ELi960ELi4ELb1ELi1ELb0ELb0ENS_16CompileConditionILi900EEEEEvPT_PKS4_S7_S7_flPfS8_Pj:
        /* <DEDUP_REMOVED lines=20> */
[----:B------:R-:W-:Y:S01]  /*0140*/  IMAD.WIDE.U32 R2, R2, -0x77777777, RZ ;  /* 0x8888888902027825 */ /* 0x000fe200078e00ff */
[----:B------:R-:W-:Y:S02]  /*0150*/  MOV R2, R4 ;  /* 0x0000000400027202 */ /* 0x000fe40000000f00 */
[----:B------:R-:W-:Y:S02]  /*0160*/  LEA R5, R5, R0, 0x3 ;  /* 0x0000000005057211 */ /* 0x000fe400078e18ff */
[----:B------:R-:W-:-:S03]  /*0170*/  LOP3.LUT R0, R3, 0xf8, RZ, 0xc0, !PT ;  /* 0x000000f803007812 */ /* 0x000fc600078ec0ff */
[----:B------:R0:W-:Y:S04]  /*0180*/  STL [R1+0x8c], R5 ;  /* 0x00008c0501007387 */ /* 0x0001e80000100800 */
[----:B------:R0:W-:Y:S04]  /*0190*/  STL [R1+0x88], R0 ;  /* 0x0000880001007387 */ /* 0x0001e80000100800 */
[----:B------:R0:W-:Y:S02]  /*01a0*/  STL [R1+0x38], RZ ;  /* 0x000038ff01007387 */ /* 0x0001e40000100800 */
.L_x_2995:
[----:B------:R-:W2:Y:S01]  /*01b0*/  LDL R3, [R1+0x38] ;  /* 0x0000380001037983 */ /* 0x000ea20000100800 */
[----:B------:R-:W1:Y:S01]  /*01c0*/  S2R R6, SR_TID.X ;  /* 0x0000000000067919 */ /* 0x000e620000002100 */
[----:B0-----:R-:W0:Y:S01]  /*01d0*/  S2R R0, SR_CTAID.X ;  /* 0x0000000000007919 */ /* 0x001e220000002500 */
[----:B------:R-:W-:Y:S01]  /*01e0*/  HFMA2.MMA R15, -RZ, RZ, 0, 0 ;  /* 0x00000000ff0f7435 */ /* 0x000fe200000001ff */
[----:B------:R-:W-:Y:S01]  /*01f0*/  ULDC.64 UR8, c[0x0][0x218] ;  /* 0x0000860000087ab9 */ /* 0x000fe20000000a00 */
[----:B------:R-:W-:Y:S01]  /*0200*/  ULDC.64 UR10, c[0x0][0x228] ;  /* 0x00008a00000a7ab9 */ /* 0x000fe20000000a00 */
[----:B-1----:R-:W-:-:S05]  /*0210*/  IMAD.WIDE.U32 R4, R6, -0x77777777, RZ ;  /* 0x8888888906047825 */ /* 0x002fca00078e00ff */
[----:B------:R-:W-:Y:S02]  /*0220*/  SHF.R.U32.HI R5, RZ, 0x7, R5 ;  /* 0x00000007ff057819 */ /* 0x000fe40000011605 */
[----:B0-----:R-:W-:-:S03]  /*0230*/  SHF.L.U32 R0, R0, 0x4, RZ ;  /* 0x0000000400007819 */ /* 0x001fc600000006ff */
[----:B------:R-:W-:Y:S01]  /*0240*/  IMAD R14, R5, -0xf0, R6 ;  /* 0xffffff10050e7824 */ /* 0x000fe200078e0206 */
[----:B------:R-:W-:-:S04]  /*0250*/  LOP3.LUT R0, R0, 0xff0, RZ, 0xc0, !PT ;  /* 0x00000ff000007812 */ /* 0x000fc800078ec0ff */
[----:B------:R-:W-:Y:S02]  /*0260*/  SHF.L.U32 R14, R14, 0x2, RZ ;  /* 0x000000020e0e7819 */ /* 0x000fe400000006ff */
[----:B------:R-:W-:-:S03]  /*0270*/  IADD3 R0, R0, R5, RZ ;  /* 0x0000000500007210 */ /* 0x000fc60007ffe0ff */
[----:B------:R-:W-:-:S04]  /*0280*/  IMAD.WIDE.U32 R16, R2, 0x3c0000, R14 ;  /* 0x003c000002107825 */ /* 0x000fc800078e000e */
[----:B------:R-:W-:-:S05]  /*0290*/  IMAD R15, R0, 0x3c0, RZ ;  /* 0x000003c0000f7824 */ /* 0x000fca00078e02ff */
[C---:B------:R-:W-:Y:S02]  /*02a0*/  IADD3 R5, R15.reuse, 0x780, RZ ;  /* 0x000007800f057810 */ /* 0x040fe40007ffe0ff */
[C---:B------:R-:W-:Y:S02]  /*02b0*/  IADD3 R7, R15.reuse, 0x1680, RZ ;  /* 0x000016800f077810 */ /* 0x040fe40007ffe0ff */
[----:B------:R-:W-:Y:S01]  /*02c0*/  IADD3 R13, R15, 0x2580, RZ ;  /* 0x000025800f0d7810 */ /* 0x000fe20007ffe0ff */
[----:B--2---:R-:W-:-:S05]  /*02d0*/  IMAD R3, R3, 0x3c0000, RZ ;  /* 0x003c000003037824 */ /* 0x004fca00078e02ff */
[----:B------:R-:W-:Y:S02]  /*02e0*/  IADD3 R0, R17, R3, RZ ;  /* 0x0000000311007210 */ /* 0x000fe40007ffe0ff */
[----:B------:R-:W-:-:S04]  /*02f0*/  IADD3 R3, P0, R15, R16, RZ ;  /* 0x000000100f037210 */ /* 0x000fc80007f1e0ff */
[----:B------:R-:W-:Y:S02]  /*0300*/  IADD3.X R4, RZ, R0, RZ, P0, !PT ;  /* 0x00000000ff047210 */ /* 0x000fe400007fe4ff */
[----:B------:R-:W-:-:S04]  /*0310*/  LEA R30, P0, R3, UR8, 0x1 ;  /* 0x00000008031e7c11 */ /* 0x000fc8000f8008ff */
[----:B------:R-:W-:Y:S01]  /*0320*/  LEA.HI.X R31, R3, UR9, R4, 0x1, P0 ;  /* 0x00000009031f7c11 */ /* 0x000fe200080f0c04 */
[----:B------:R0:W-:Y:S05]  /*0330*/  STL [R1+0x18], R4 ;  /* 0x0000180401007387 */ /* 0x0001ea0000100800 */
[----:B------:R-:W2:Y:S01]  /*0340*/  LDG.E.64.CONSTANT R30, desc[UR6][R30.64] ;  /* 0x000000061e1e7981 */ /* 0x000ea2000c1e9b00 */
[----:B0-----:R-:W-:-:S04]  /*0350*/  IADD3 R4, P0, R5, R16, RZ ;  /* 0x0000001005047210 */ /* 0x001fc80007f1e0ff */
[----:B------:R-:W-:Y:S02]  /*0360*/  IADD3.X R6, RZ, R0, RZ, P0, !PT ;  /* 0x00000000ff067210 */ /* 0x000fe400007fe4ff */
[----:B------:R-:W-:-:S04]  /*0370*/  LEA R22, P0, R4, UR8, 0x1 ;  /* 0x0000000804167c11 */ /* 0x000fc8000f8008ff */
[----:B------:R-:W-:Y:S02]  /*0380*/  LEA.HI.X R23, R4, UR9, R6, 0x1, P0 ;  /* 0x0000000904177c11 */ /* 0x000fe400080f0c06 */
[----:B------:R-:W-:-:S04]  /*0390*/  IADD3 R5, R15, 0xf00, RZ ;  /* 0x00000f000f057810 */ /* 0x000fc80007ffe0ff */
[----:B------:R-:W3:Y:S01]  /*03a0*/  LDG.E.64.CONSTANT R22, desc[UR6][R22.64] ;  /* 0x0000000616167981 */ /* 0x000ee2000c1e9b00 */
[----:B------:R-:W-:-:S03]  /*03b0*/  IADD3 R5, P0, R5, R16, RZ ;  /* 0x0000001005057210 */ /* 0x000fc60007f1e0ff */
[----:B------:R0:W-:Y:S02]  /*03c0*/  STL [R1+0x6c], R6 ;  /* 0x00006c0601007387 */ /* 0x0001e40000100800 */
        /* <DEDUP_REMOVED lines=9> */
[----:B------:R-:W-:-:S04]  /*0460*/  IADD3 R7, R15, 0x1e00, RZ ;  /* 0x00001e000f077810 */ /* 0x000fc80007ffe0ff */
[----:B------:R-:W4:Y:S01]  /*0470*/  LDG.E.64.CONSTANT R8, desc[UR6][R8.64] ;  /* 0x0000000608087981 */ /* 0x000f22000c1e9b00 */
[----:B------:R-:W-:-:S03]  /*0480*/  IADD3 R7, P0, R7, R16, RZ ;  /* 0x0000001007077210 */ /* 0x000fc60007f1e0ff */
[----:B------:R0:W-:Y:S01]  /*0490*/  STL [R1+0x74], R10 ;  /* 0x0000740a01007387 */ /* 0x0001e20000100800 */
[----:B------:R-:W-:Y:S02]  /*04a0*/  IADD3.X R12, RZ, R0, RZ, P0, !PT ;  /* 0x00000000ff0c7210 */ /* 0x000fe400007fe4ff */
[----:B0-----:R-:W-:-:S04]  /*04b0*/  LEA R10, P0, R7, UR8, 0x1 ;  /* 0x00000008070a7c11 */ /* 0x001fc8000f8008ff */
[----:B------:R-:W-:Y:S02]  /*04c0*/  LEA.HI.X R11, R7, UR9, R12, 0x1, P0 ;  /* 0x00000009070b7c11 */ /* 0x000fe400080f0c0c */
[----:B------:R-:W-:-:S04]  /*04d0*/  IADD3 R17, P0, R13, R16, RZ ;  /* 0x000000100d117210 */ /* 0x000fc80007f1e0ff */
[----:B------:R-:W4:Y:S01]  /*04e0*/  LDG.E.64.CONSTANT R10, desc[UR6][R10.64] ;  /* 0x000000060a0a7981 */ /* 0x000f22000c1e9b00 */
[----:B------:R-:W-:-:S03]  /*04f0*/  IADD3.X R18, RZ, R0, RZ, P0, !PT ;  /* 0x00000000ff127210 */ /* 0x000fc600007fe4ff */
[----:B------:R0:W-:Y:S04]  /*0500*/  STL [R1+0x78], R12 ;  /* 0x0000780c01007387 */ /* 0x0001e80000100800 */
[----:B------:R1:W-:Y:S01]  /*0510*/  STL [R1+0x34], R17 ;  /* 0x0000341101007387 */ /* 0x0003e20000100800 */
[----:B0-----:R-:W-:-:S04]  /*0520*/  LEA R12, P0, R17, UR8, 0x1 ;  /* 0x00000008110c7c11 */ /* 0x001fc8000f8008ff */
[----:B------:R-:W-:Y:S02]  /*0530*/  LEA.HI.X R13, R17, UR9, R18, 0x1, P0 ;  /* 0x00000009110d7c11 */ /* 0x000fe400080f0c12 */
[----:B-1----:R-:W-:-:S04]  /*0540*/  IADD3 R17, R15, 0x2d00, RZ ;  /* 0x00002d000f117810 */ /* 0x002fc80007ffe0ff */
[----:B------:R-:W4:Y:S01]  /*0550*/  LDG.E.64.CONSTANT R12, desc[UR6][R12.64] ;  /* 0x000000060c0c7981 */ /* 0x000f22000c1e9b00 */
[----:B------:R-:W-:-:S03]  /*0560*/  IADD3 R20, P0, R17, R16, RZ ;  /* 0x0000001011147210 */ /* 0x000fc60007f1e0ff */
[----:B------:R0:W-:Y:S01]  /*0570*/  STL [R1+0x7c], R18 ;  /* 0x00007c1201007387 */ /* 0x0001e20000100800 */
[----:B------:R-:W-:Y:S02]  /*0580*/  IADD3.X R21, RZ, R0, RZ, P0, !PT ;  /* 0x00000000ff157210 */ /* 0x000fe400007fe4ff */
[----:B0-----:R-:W-:-:S04]  /*0590*/  LEA R18, P0, R20, UR8, 0x1 ;  /* 0x0000000814127c11 */ /* 0x001fc8000f8008ff */
[----:B------:R-:W-:-:S06]  /*05a0*/  LEA.HI.X R19, R20, UR9, R21, 0x1, P0 ;  /* 0x0000000914137c11 */ /* 0x000fcc00080f0c15 */
[----:B------:R-:W4:Y:S01]  /*05b0*/  LDG.E.64.CONSTANT R18, desc[UR6][R18.64] ;  /* 0x0000000612127981 */ /* 0x000f22000c1e9b00 */
[----:B------:R-:W-:-:S04]  /*05c0*/  IADD3 R15, R15, 0x3480, RZ ;  /* 0x000034800f0f7810 */ /* 0x000fc80007ffe0ff */
[----:B------:R-:W-:Y:S01]  /*05d0*/  IADD3 R16, P0, R15, R16, RZ ;  /* 0x000000100f107210 */ /* 0x000fe20007f1e0ff */
[----:B------:R0:W-:Y:S03]  /*05e0*/  STL [R1+0x4c], R20 ;  /* 0x00004c1401007387 */ /* 0x0001e60000100800 */
[----:B------:R-:W-:Y:S01]  /*05f0*/  IADD3.X R0, RZ, R0, RZ, P0, !PT ;  /* 0x00000000ff007210 */ /* 0x000fe200007fe4ff */
[----:B------:R1:W-:Y:S01]  /*0600*/  STL [R1+0x84], R21 ;  /* 0x0000841501007387 */ /* 0x0003e20000100800 */
[----:B0-----:R-:W-:-:S03]  /*0610*/  LEA R20, P0, R16, UR8, 0x1 ;  /* 0x0000000810147c11 */ /* 0x001fc6000f8008ff */
[----:B------:R0:W-:Y:S01]  /*0620*/  STL [R1+0x44], R16 ;  /* 0x0000441001007387 */ /* 0x0001e20000100800 */
[----:B-1----:R-:W-:-:S03]  /*0630*/  LEA.HI.X R21, R16, UR9, R0, 0x1, P0 ;  /* 0x0000000910157c11 */ /* 0x002fc600080f0c00 */
[----:B------:R1:W-:Y:S01]  /*0640*/  STL [R1+0x80], R0 ;  /* 0x0000800001007387 */ /* 0x0003e20000100800 */
[----:B------:R-:W-:-:S03]  /*0650*/  ULDC.64 UR8, c[0x0][0x220] ;  /* 0x0000880000087ab9 */ /* 0x000fc60000000a00 */
[----:B------:R-:W4:Y:S01]  /*0660*/  LDG.E.64.CONSTANT R20, desc[UR6][R20.64] ;  /* 0x0000000614147981 */ /* 0x000f22000c1e9b00 */
[----:B0-----:R-:W-:Y:S02]  /*0670*/  SHF.L.U32 R16, R14, 0x1, RZ ;  /* 0x000000010e107819 */ /* 0x001fe400000006ff */
[----:B-1----:R-:W-:Y:S02]  /*0680*/  SHF.R.U32.HI R0, RZ, 0x1f, R14 ;  /* 0x0000001fff007819 */ /* 0x002fe4000001160e */
        /* <DEDUP_REMOVED lines=9> */
[----:B------:R-:W-:Y:S01]  /*0720*/  FADD.FTZ R27, RZ, R0 ;  /* 0x00000000ff1b7221 */ /* 0x000fe20000010000 */
[--C-:B------:R-:W-:Y:S02]  /*0730*/  HADD2.F32 R33, -RZ, R31.reuse.H0_H0 ;  /* 0x2000001fff217230 */ /* 0x100fe40000004100 */
[----:B------:R-:W-:Y:S01]  /*0740*/  FFMA.FTZ R26, R30, R30, R26 ;  /* 0x0000001e1e1a7223 */ /* 0x000fe2000001001a */
[----:B------:R-:W-:Y:S01]  /*0750*/  FADD.FTZ R27, R27, R30 ;  /* 0x0000001e1b1b7221 */ /* 0x000fe20000010000 */
[----:B------:R-:W-:Y:S02]  /*0760*/  HADD2.F32 R29, -RZ, R31.H1_H1 ;  /* 0x3000001fff1d7230 */ /* 0x000fe40000004100 */
[----:B------:R-:W-:Y:S01]  /*0770*/  FFMA.FTZ R26, R33, R33, R26 ;  /* 0x00000021211a7223 */ /* 0x000fe2000001001a */
[----:B------:R-:W-:-:S03]  /*0780*/  FADD.FTZ R27, R27, R33 ;  /* 0x000000211b1b7221 */ /* 0x000fc60000010000 */
[----:B------:R-:W-:Y:S01]  /*0790*/  FFMA.FTZ R26, R29, R29, R26 ;  /* 0x0000001d1d1a7223 */ /* 0x000fe2000001001a */
[----:B------:R-:W-:Y:S01]  /*07a0*/  FADD.FTZ R27, R27, R29 ;  /* 0x0000001d1b1b7221 */ /* 0x000fe20000010000 */
[--C-:B---3--:R-:W-:Y:S01]  /*07b0*/  HADD2.F32 R28, -RZ, R22.reuse.H0_H0 ;  /* 0x20000016ff1c7230 */ /* 0x108fe20000004100 */
[----:B------:R0:W-:Y:S04]  /*07c0*/  STL [R1], R29 ;  /* 0x0000001d01007387 */ /* 0x0001e80000100800 */
[----:B------:R-:W-:Y:S01]  /*07d0*/  FFMA.FTZ R26, R28, R28, R26 ;  /* 0x0000001c1c1a7223 */ /* 0x000fe2000001001a */
[----:B------:R1:W-:Y:S01]  /*07e0*/  STL [R1+0x10], R28 ;  /* 0x0000101c01007387 */ /* 0x0003e20000100800 */
[----:B0-----:R-:W-:Y:S02]  /*07f0*/  HADD2.F32 R29, -RZ, R22.H1_H1 ;  /* 0x30000016ff1d7230 */ /* 0x001fe40000004100 */
[----:B------:R-:W-:Y:S01]  /*0800*/  FADD.FTZ R22, R27, R28 ;  /* 0x0000001c1b167221 */ /* 0x000fe20000010000 */
[----:B-1----:R-:W-:-:S02]  /*0810*/  HADD2.F32 R28, -RZ, R23.H0_H0 ;  /* 0x20000017ff1c7230 */ /* 0x002fc40000004100 */
[----:B------:R-:W-:Y:S01]  /*0820*/  FFMA.FTZ R26, R29, R29, R26 ;  /* 0x0000001d1d1a7223 */ /* 0x000fe2000001001a */
[----:B------:R-:W-:Y:S01]  /*0830*/  FADD.FTZ R22, R22, R29 ;  /* 0x0000001d16167221 */ /* 0x000fe20000010000 */
[----:B------:R-:W-:Y:S02]  /*0840*/  HADD2.F32 R37, -RZ, R23.H1_H1 ;  /* 0x30000017ff257230 */ /* 0x000fe40000004100 */
[----:B------:R-:W-:Y:S01]  /*0850*/  FFMA.FTZ R23, R28, R28, R26 ;  /* 0x0000001c1c177223 */ /* 0x000fe2000001001a */
[----:B------:R-:W-:-:S03]  /*0860*/  FADD.FTZ R22, R22, R28 ;  /* 0x0000001c16167221 */ /* 0x000fc60000010000 */
[----:B------:R-:W-:Y:S01]  /*0870*/  FFMA.FTZ R23, R37, R37, R23 ;  /* 0x0000002525177223 */ /* 0x000fe20000010017 */
[--C-:B----4-:R-:W-:Y:S02]  /*0880*/  HADD2.F32 R26, -RZ, R24.reuse.H0_H0 ;  /* 0x20000018ff1a7230 */ /* 0x110fe40000004100 */
        /* <DEDUP_REMOVED lines=10> */
[----:B------:R0:W-:Y:S02]  /*0930*/  STL [R1+0xc], R29 ;  /* 0x00000c1d01007387 */ /* 0x0001e40000100800 */
[----:B------:R-:W-:Y:S01]  /*0940*/  FFMA.FTZ R23, R35, R35, R23 ;  /* 0x0000002323177223 */ /* 0x000fe20000010017 */
[----:B------:R-:W-:Y:S01]  /*0950*/  FADD.FTZ R22, R22, R35 ;  /* 0x0000002316167221 */ /* 0x000fe20000010000 */
[--C-:B------:R-:W-:Y:S01]  /*0960*/  HADD2.F32 R34, -RZ, R8.reuse.H0_H0 ;  /* 0x20000008ff227230 */ /* 0x100fe20000004100 */
[----:B------:R1:W-:Y:S01]  /*0970*/  STL [R1+0x4], R28 ;  /* 0x0000041c01007387 */ /* 0x0003e20000100800 */
[----:B0-----:R-:W-:-:S03]  /*0980*/  HADD2.F32 R29, -RZ, R8.H1_H1 ;  /* 0x30000008ff1d7230 */ /* 0x001fc60000004100 */
[----:B------:R-:W-:Y:S01]  /*0990*/  FFMA.FTZ R23, R34, R34, R23 ;  /* 0x0000002222177223 */ /* 0x000fe20000010017 */
[----:B------:R-:W-:Y:S01]  /*09a0*/  FADD.FTZ R22, R22, R34 ;  /* 0x0000002216167221 */ /* 0x000fe20000010000 */
[----:B------:R-:W-:Y:S02]  /*09b0*/  STL [R1+0x8], R26 ;  /* 0x0000081a01007387 */ /* 0x000fe40000100800 */
[----:B------:R-:W-:Y:S02]  /*09c0*/  FFMA.FTZ R23, R29, R29, R23 ;  /* 0x0000001d1d177223 */ /* 0x000fe40000010017 */
[----:B------:R0:W-:Y:S01]  /*09d0*/  STL [R1+0x14], R24 ;  /* 0x0000141801007387 */ /* 0x0001e20000100800 */
[----:B------:R-:W-:Y:S01]  /*09e0*/  FADD.FTZ R22, R22, R29 ;  /* 0x0000001d16167221 */ /* 0x000fe20000010000 */
[--C-:B-1----:R-:W-:Y:S02]  /*09f0*/  HADD2.F32 R28, -RZ, R9.reuse.H1_H1 ;  /* 0x30000009ff1c7230 */ /* 0x102fe40000004100 */
[----:B0-----:R-:W-:-:S05]  /*0a00*/  HADD2.F32 R24, -RZ, R9.H0_H0 ;  /* 0x20000009ff187230 */ /* 0x001fca0000004100 */
        /* <DEDUP_REMOVED lines=8> */
[----:B------:R0:W-:Y:S02]  /*0a90*/  STL [R1+0x30], R24 ;  /* 0x0000301801007387 */ /* 0x0001e40000100800 */
[----:B------:R-:W-:Y:S01]  /*0aa0*/  FFMA.FTZ R23, R9, R9, R23 ;  /* 0x0000000909177223 */ /* 0x000fe20000010017 */
[----:B------:R-:W-:Y:S01]  /*0ab0*/  FADD.FTZ R22, R22, R9 ;  /* 0x0000000916167221 */ /* 0x000fe20000010000 */
[----:B------:R-:W-:-:S02]  /*0ac0*/  HADD2.F32 R10, -RZ, R11.H1_H1 ;  /* 0x3000000bff0a7230 */ /* 0x000fc40000004100 */
        /* <DEDUP_REMOVED lines=9> */
[----:B------:R-:W-:Y:S01]  /*0b60*/  HADD2.F32 R12, -RZ, R13.H0_H0 ;  /* 0x2000000dff0c7230 */ /* 0x000fe20000004100 */
[----:B------:R-:W-:Y:S01]  /*0b70*/  STL [R1+0x2c], R24 ;  /* 0x00002c1801007387 */ /* 0x000fe20000100800 */
[----:B------:R-:W-:Y:S01]  /*0b80*/  FFMA.FTZ R11, R32, R32, R11 ;  /* 0x00000020200b7223 */ /* 0x000fe2000001000b */
[----:B------:R-:W-:-:S02]  /*0b90*/  FADD.FTZ R22, R22, R32 ;  /* 0x0000002016167221 */ /* 0x000fc40000010000 */
[----:B------:R0:W-:Y:S01]  /*0ba0*/  STL [R1+0x24], R23 ;  /* 0x0000241701007387 */ /* 0x0001e20000100800 */
[----:B------:R-:W-:Y:S01]  /*0bb0*/  FFMA.FTZ R11, R12, R12, R11 ;  /* 0x0000000c0c0b7223 */ /* 0x000fe2000001000b */
[----:B------:R-:W-:Y:S02]  /*0bc0*/  FADD.FTZ R22, R22, R12 ;  /* 0x0000000c16167221 */ /* 0x000fe40000010000 */
[----:B------:R1:W-:Y:S01]  /*0bd0*/  STL [R1+0x3c], R12 ;  /* 0x00003c0c01007387 */ /* 0x0003e20000100800 */
[----:B0-----:R-:W-:Y:S02]  /*0be0*/  HADD2.F32 R23, -RZ, R13.H1_H1 ;  /* 0x3000000dff177230 */ /* 0x001fe40000004100 */
[----:B-1----:R-:W-:-:S03]  /*0bf0*/  HADD2.F32 R12, -RZ, R18.H0_H0 ;  /* 0x20000012ff0c7230 */ /* 0x002fc60000004100 */
[----:B------:R-:W-:Y:S01]  /*0c00*/  FFMA.FTZ R11, R23, R23, R11 ;  /* 0x00000017170b7223 */ /* 0x000fe2000001000b */
[----:B------:R-:W-:Y:S01]  /*0c10*/  FADD.FTZ R22, R22, R23 ;  /* 0x0000001716167221 */ /* 0x000fe20000010000 */
[----:B------:R-:W-:Y:S01]  /*0c20*/  STL [R1+0x48], R23 ;  /* 0x0000481701007387 */ /* 0x000fe20000100800 */
[----:B------:R-:W-:Y:S02]  /*0c30*/  HADD2.F32 R13, -RZ, R18.H1_H1 ;  /* 0x30000012ff0d7230 */ /* 0x000fe40000004100 */
[----:B------:R-:W-:Y:S01]  /*0c40*/  FFMA.FTZ R11, R12, R12, R11 ;  /* 0x0000000c0c0b7223 */ /* 0x000fe2000001000b */
[----:B------:R-:W-:Y:S01]  /*0c50*/  FADD.FTZ R22, R22, R12 ;  /* 0x0000000c16167221 */ /* 0x000fe20000010000 */
[----:B------:R0:W-:Y:S04]  /*0c60*/  STL [R1+0x50], R12 ;  /* 0x0000500c01007387 */ /* 0x0001e80000100800 */
[----:B------:R-:W-:Y:S01]  /*0c70*/  STL [R1+0x58], R13 ;  /* 0x0000580d01007387 */ /* 0x000fe20000100800 */
[----:B0-----:R-:W-:-:S05]  /*0c80*/  HADD2.F32 R12, -RZ, R19.H0_H0 ;  /* 0x20000013ff0c7230 */ /* 0x001fca0000004100 */
[----:B------:R0:W-:Y:S04]  /*0c90*/  STL [R1+0x5c], R12 ;  /* 0x00005c0c01007387 */ /* 0x0001e80000100800 */
[----:B------:R-:W2:Y:S01]  /*0ca0*/  LDL R18, [R1+0x8c] ;  /* 0x00008c0001127983 */ /* 0x000ea20000100800 */
[----:B------:R-:W1:Y:S01]  /*0cb0*/  S2R R31, SR_TID.X ;  /* 0x00000000001f7919 */ /* 0x000e620000002100 */
[----:B------:R-:W-:Y:S01]  /*0cc0*/  FFMA.FTZ R11, R13, R13, R11 ;  /* 0x0000000d0d0b7223 */ /* 0x000fe2000001000b */
[----:B------:R-:W-:Y:S01]  /*0cd0*/  FADD.FTZ R22, R22, R13 ;  /* 0x0000000d16167221 */ /* 0x000fe20000010000 */
[----:B------:R-:W-:Y:S02]  /*0ce0*/  HADD2.F32 R23, -RZ, R19.H1_H1 ;  /* 0x30000013ff177230 */ /* 0x000fe40000004100 */
[----:B------:R-:W-:Y:S01]  /*0cf0*/  FFMA.FTZ R11, R12, R12, R11 ;  /* 0x0000000c0c0b7223 */ /* 0x000fe2000001000b */
[----:B------:R-:W-:Y:S01]  /*0d00*/  FADD.FTZ R22, R22, R12 ;  /* 0x0000000c16167221 */ /* 0x000fe20000010000 */
[----:B0-----:R-:W-:-:S02]  /*0d10*/  HADD2.F32 R12, -RZ, R20.H0_H0 ;  /* 0x20000014ff0c7230 */ /* 0x001fc40000004100 */
[----:B------:R-:W-:Y:S01]  /*0d20*/  FFMA.FTZ R11, R23, R23, R11 ;  /* 0x00000017170b7223 */ /* 0x000fe2000001000b */
[----:B------:R-:W-:Y:S01]  /*0d30*/  FADD.FTZ R22, R22, R23 ;  /* 0x0000001716167221 */ /* 0x000fe20000010000 */
[----:B------:R-:W-:Y:S01]  /*0d40*/  STL [R1+0x60], R23 ;  /* 0x0000601701007387 */ /* 0x000fe20000100800 */
[----:B------:R-:W-:Y:S02]  /*0d50*/  HADD2.F32 R13, -RZ, R20.H1_H1 ;  /* 0x30000014ff0d7230 */ /* 0x000fe40000004100 */
[----:B------:R-:W-:Y:S01]  /*0d60*/  FFMA.FTZ R11, R12, R12, R11 ;  /* 0x0000000c0c0b7223 */ /* 0x000fe2000001000b */
[----:B------:R-:W-:Y:S01]  /*0d70*/  FADD.FTZ R22, R22, R12 ;  /* 0x0000000c16167221 */ /* 0x000fe20000010000 */
[----:B------:R0:W-:Y:S01]  /*0d80*/  STL [R1+0x40], R12 ;  /* 0x0000400c01007387 */ /* 0x0001e20000100800 */
[----:B------:R-:W-:-:S03]  /*0d90*/  HADD2.F32 R19, -RZ, R21.H1_H1 ;  /* 0x30000015ff137230 */ /* 0x000fc60000004100 */
[----:B------:R-:W-:Y:S01]  /*0da0*/  STL [R1+0x54], R13 ;  /* 0x0000540d01007387 */ /* 0x000fe20000100800 */
[----:B0-----:R-:W-:Y:S02]  /*0db0*/  HADD2.F32 R12, -RZ, R21.H0_H0 ;  /* 0x20000015ff0c7230 */ /* 0x001fe40000004100 */
[----:B------:R-:W-:-:S03]  /*0dc0*/  FFMA.FTZ R11, R13, R13, R11 ;  /* 0x0000000d0d0b7223 */ /* 0x000fc6000001000b */
[----:B------:R0:W-:Y:S01]  /*0dd0*/  STL [R1+0x64], R12 ;  /* 0x0000640c01007387 */ /* 0x0001e20000100800 */
[----:B------:R-:W-:-:S03]  /*0de0*/  FADD.FTZ R22, R22, R13 ;  /* 0x0000000d16167221 */ /* 0x000fc60000010000 */
[----:B------:R-:W-:Y:S01]  /*0df0*/  STL [R1+0x68], R19 ;  /* 0x0000681301007387 */ /* 0x000fe20000100800 */
[----:B-1----:R-:W-:Y:S01]  /*0e00*/  ISETP.GT.U32.AND P0, PT, R31, 0x1f, PT ;  /* 0x0000001f1f00780c */ /* 0x002fe20003f04070 */
[----:B------:R-:W-:Y:S01]  /*0e10*/  FFMA.FTZ R11, R12, R12, R11 ;  /* 0x0000000c0c0b7223 */ /* 0x000fe2000001000b */
[----:B0-----:R-:W-:-:S03]  /*0e20*/  FADD.FTZ R12, R22, R12 ;  /* 0x0000000c160c7221 */ /* 0x001fc60000010000 */
[----:B------:R-:W-:Y:S01]  /*0e30*/  FFMA.FTZ R13, R19, R19, R11 ;  /* 0x00000013130d7223 */ /* 0x000fe2000001000b */
[----:B------:R-:W-:Y:S01]  /*0e40*/  FADD.FTZ R12, R12, R19 ;  /* 0x000000130c0c7221 */ /* 0x000fe20000010000 */
[----:B------:R-:W-:Y:S04]  /*0e50*/  BSSY B0, `(.L_x_2985) ;  /* 0x0000074000007945 */ /* 0x000fe80003800000 */
[----:B--2---:R0:W-:Y:S02]  /*0e60*/  STS.64 [R18], R12 ;  /* 0x0000000c12007388 */ /* 0x0041e40000000a00 */
        /* <DEDUP_REMOVED lines=114> */
.L_x_2986:
[----:B------:R-:W-:Y:S05]  /*1590*/  BSYNC B0 ;  /* 0x0000000000007941 */ /* 0x000fea0003800000 */
.L_x_2985:
        /* <DEDUP_REMOVED lines=11> */
[----:B---3--:R-:W-:Y:S02]  /*1650*/  LOP3.LUT R18, R21, 0xff, RZ, 0xc0, !PT ;  /* 0x000000ff15127812 */ /* 0x008fe400078ec0ff */
        /* <DEDUP_REMOVED lines=9> */
.L_x_2988:
[----:B------:R-:W-:Y:S05]  /*16f0*/  BSYNC B0 ;  /* 0x0000000000007941 */ /* 0x000fea0003800000 */
.L_x_2987:
        /* <DEDUP_REMOVED lines=11> */
.L_x_2990:
[----:B------:R-:W2:Y:S04]  /*17b0*/  LD.E.STRONG.GPU R18, desc[UR6][R12.64] ;  /* 0x000000060c127980 */ /* 0x000ea8000c10f900 */
[----:B--2---:R-:W-:Y:S01]  /*17c0*/  CCTL.IVALL ;  /* 0x00000000ff00798f */ /* 0x004fe20002000000 */
[----:B------:R-:W-:Y:S05]  /*17d0*/  YIELD ;  /* 0x0000000000007946 */ /* 0x000fea0003800000 */
[----:B-----5:R-:W-:-:S04]  /*17e0*/  LOP3.LUT R18, R18, R11, RZ, 0x3c, !PT ;  /* 0x0000000b12127212 */ /* 0x020fc800078e3cff */
[----:B------:R-:W-:-:S13]  /*17f0*/  ISETP.GT.AND P1, PT, R18, -0x1, PT ;  /* 0xffffffff1200780c */ /* 0x000fda0003f24270 */
[----:B------:R-:W-:Y:S05]  /*1800*/  @P1 BRA `(.L_x_2990) ;  /* 0xfffffffc00e81947 */ /* 0x000fea000383ffff */
.L_x_2989:
        /* <DEDUP_REMOVED lines=84> */
[----:B------:R-:W4:Y:S04]  /*1d50*/  LDG.E.64 R12, desc[UR6][R12.64] ;  /* 0x000000060c0c7981 */ /* 0x000f28000c1e1b00 */
[----:B------:R0:W5:Y:S01]  /*1d60*/  LDL.LU.64 R2, [R1+0x90] ;  /* 0x0000900001027983 */ /* 0x0001620000300a00 */
        /* <DEDUP_REMOVED lines=10> */
[----:B0-----:R-:W-:-:S07]  /*1e10*/  FADD.FTZ R13, R25, R13 ;  /* 0x0000000d190d7221 */ /* 0x001fce0000010000 */
.L_x_2992:
[----:B------:R-:W-:Y:S05]  /*1e20*/  BSYNC B0 ;  /* 0x0000000000007941 */ /* 0x000fea0003800000 */
.L_x_2991:
[----:B------:R-:W0:Y:S01]  /*1e30*/  SHFL.BFLY PT, R18, R12, 0x8, 0x1f ;  /* 0x0d001f000c127f89 */ /* 0x000e2200000e0000 */
[----:B------:R-:W-:Y:S01]  /*1e40*/  ULDC.64 UR8, c[0x0][0x240] ;  /* 0x0000900000087ab9 */ /* 0x000fe20000000a00 */
[----:B------:R-:W-:Y:S01]  /*1e50*/  BSSY B0, `(.L_x_2993) ;  /* 0x0000029000007945 */ /* 0x000fe20003800000 */
[----:B------:R-:W-:Y:S01]  /*1e60*/  ISETP.EQ.U32.AND P1, PT, RZ, UR8, PT ;  /* 0x00000008ff007c0c */ /* 0x000fe2000bf22070 */
[----:B------:R-:W1:Y:S01]  /*1e70*/  SHFL.BFLY PT, R11, R13, 0x8, 0x1f ;  /* 0x0d001f000d0b7f89 */ /* 0x000e6200000e0000 */
[----:B------:R-:W4:Y:S01]  /*1e80*/  S2R R19, SR_TID.X ;  /* 0x0000000000137919 */ /* 0x000f220000002100 */
[----:B--2---:R-:W2:Y:S01]  /*1e90*/  S2R R20, SR_CTAID.X ;  /* 0x0000000000147919 */ /* 0x004ea20000002500 */
        /* <DEDUP_REMOVED lines=23> */
[----:B--2---:R-:W-:-:S04]  /*2010*/  LOP3.LUT P0, RZ, R20, 0xff, RZ, 0xc0, !PT ;  /* 0x000000ff14ff7812 */ /* 0x004fc8000780c0ff */
[----:B------:R-:W-:-:S04]  /*2020*/  ISETP.GT.U32.OR P0, PT, R19, 0xf, P0 ;  /* 0x0000000f1300780c */ /* 0x000fc80000704470 */
[----:B------:R-:W-:-:S13]  /*2030*/  ISETP.EQ.OR.EX P0, PT, RZ, UR9, P0, P1 ;  /* 0x00000009ff007c0c */ /* 0x000fda0008702710 */
[----:B0-----:R-:W-:Y:S05]  /*2040*/  @P0 BRA `(.L_x_2994) ;  /* 0x0000000000240947 */ /* 0x001fea0003800000 */
[----:B------:R-:W2:Y:S01]  /*2050*/  LDL R20, [R1+0x38] ;  /* 0x0000380001147983 */ /* 0x000ea20000100800 */
[----:B------:R-:W-:Y:S02]  /*2060*/  LEA R18, R19, UR5, 0x3 ;  /* 0x0000000513127c11 */ /* 0x000fe4000f8e18ff */
[----:B------:R-:W-:Y:S02]  /*2070*/  SHF.R.S32.HI R13, RZ, 0x1f, R19 ;  /* 0x0000001fff0d7819 */ /* 0x000fe40000011413 */
[C---:B-----5:R-:W-:Y:S02]  /*2080*/  LEA R11, P0, R2.reuse, R19, 0x4 ;  /* 0x00000013020b7211 */ /* 0x060fe400078020ff */
[----:B------:R-:W0:Y:S02]  /*2090*/  LDS.64 R18, [R18] ;  /* 0x0000000012127984 */ /* 0x000e240000000a00 */
[----:B--2---:R-:W-:Y:S02]  /*20a0*/  LEA.HI.X R13, R2, R13, R20, 0x4, P0 ;  /* 0x0000000d020d7211 */ /* 0x004fe400000f2414 */
[----:B------:R-:W-:-:S04]  /*20b0*/  LEA R12, P0, R11, UR8, 0x3 ;  /* 0x000000080b0c7c11 */ /* 0x000fc8000f8018ff */
[----:B------:R-:W-:-:S05]  /*20c0*/  LEA.HI.X R13, R11, UR9, R13, 0x3, P0 ;  /* 0x000000090b0d7c11 */ /* 0x000fca00080f1c0d */
[----:B0-----:R0:W-:Y:S04]  /*20d0*/  STG.E.64 desc[UR6][R12.64], R18 ;  /* 0x000000120c007986 */ /* 0x0011e8000c101b06 */
.L_x_2994:
[----:B------:R-:W-:Y:S05]  /*20e0*/  BSYNC B0 ;  /* 0x0000000000007941 */ /* 0x000fea0003800000 */
.L_x_2993:
[----:B0-----:R-:W2:Y:S01]  /*20f0*/  LDL.LU R18, [R1+0x18] ;  /* 0x0000180001127983 */ /* 0x001ea20000300800 */
[----:B------:R-:W-:Y:S01]  /*2100*/  ULDC.64 UR10, c[0x0][0x210] ;  /* 0x00008400000a7ab9 */ /* 0x000fe20000000a00 */
[----:B------:R-:W-:Y:S02]  /*2110*/  ULDC UR8, c[0x0][0x230] ;  /* 0x00008c0000087ab9 */ /* 0x000fe40000000800 */
[----:B------:R-:W4:Y:S01]  /*2120*/  LDL R11, [R1+0x88] ;  /* 0x00008800010b7983 */ /* 0x000f220000100800 */
[----:B-----5:R-:W-:-:S03]  /*2130*/  LEA R12, P0, R3, UR10, 0x1 ;  /* 0x0000000a030c7c11 */ /* 0x020fc6000f8008ff */
[----:B------:R0:W-:Y:S04]  /*2140*/  STL [R1+0x90], R2 ;  /* 0x0000900201007387 */ /* 0x0001e80000100800 */
[----:B------:R-:W4:Y:S04]  /*2150*/  LDL.LU R25, [R1] ;  /* 0x0000000001197983 */ /* 0x000f280000300800 */
[----:B------:R-:W4:Y:S04]  /*2160*/  LDL.LU R26, [R1+0x10] ;  /* 0x00001000011a7983 */ /* 0x000f280000300800 */
[----:B------:R-:W4:Y:S04]  /*2170*/  LDL.LU R24, [R1+0xc] ;  /* 0x00000c0001187983 */ /* 0x000f280000300800 */
[----:B0-----:R-:W4:Y:S01]  /*2180*/  LDL.LU R2, [R1+0x4] ;  /* 0x0000040001027983 */ /* 0x001f220000300800 */
[----:B---3--:R-:W-:-:S02]  /*2190*/  HADD2.F32 R21, -RZ, R14.H0_H0 ;  /* 0x2000000eff157230 */ /* 0x008fc40000004100 */
[----:B------:R-:W-:Y:S02]  /*21a0*/  HADD2.F32 R22, -RZ, R16.H0_H0 ;  /* 0x20000010ff167230 */ /* 0x000fe40000004100 */
[----:B------:R-:W-:Y:S02]  /*21b0*/  HADD2.F32 R20, -RZ, R14.H1_H1 ;  /* 0x3000000eff147230 */ /* 0x000fe40000004100 */
[----:B------:R-:W-:Y:S01]  /*21c0*/  HADD2.F32 R23, -RZ, R16.H1_H1 ;  /* 0x30000010ff177230 */ /* 0x000fe20000004100 */
[----:B--2---:R-:W-:Y:S02]  /*21d0*/  LEA.HI.X R13, R3, UR11, R18, 0x1, P0 ;  /* 0x0000000b030d7c11 */ /* 0x004fe400080f0c12 */
[----:B----4-:R-:W0:Y:S02]  /*21e0*/  LDS.64 R18, [R11+UR5] ;  /* 0x000000050b127984 */ /* 0x010e240008000a00 */
[----:B0-----:R-:W-:Y:S01]  /*21f0*/  FADD.FTZ R3, R19, UR8 ;  /* 0x0000000813037e21 */ /* 0x001fe20008010000 */
[--C-:B------:R-:W-:Y:S01]  /*2200*/  FADD.FTZ R11, R0, -R18.reuse ;  /* 0x80000012000b7221 */ /* 0x100fe20000010000 */
[--C-:B------:R-:W-:Y:S01]  /*2210*/  FADD.FTZ R30, R30, -R18.reuse ;  /* 0x800000121e1e7221 */ /* 0x100fe20000010000 */
[--C-:B------:R-:W-:Y:S01]  /*2220*/  FADD.FTZ R16, R33, -R18.reuse ;  /* 0x8000001221107221 */ /* 0x100fe20000010000 */
[--C-:B------:R-:W-:Y:S01]  /*2230*/  FADD.FTZ R19, R25, -R18.reuse ;  /* 0x8000001219137221 */ /* 0x100fe20000010000 */
[--C-:B------:R-:W-:Y:S01]  /*2240*/  FADD.FTZ R37, R37, -R18.reuse ;  /* 0x8000001225257221 */ /* 0x100fe20000010000 */
[----:B------:R-:W0:Y:S01]  /*2250*/  MUFU.RSQ R3, R3 ;  /* 0x0000000300037308 */ /* 0x000e220000001400 */
[----:B------:R-:W2:Y:S01]  /*2260*/  LDL.LU R25, [R1+0x8] ;  /* 0x0000080001197983 */ /* 0x000ea20000300800 */
[--C-:B------:R-:W-:Y:S01]  /*2270*/  FADD.FTZ R36, R36, -R18.reuse ;  /* 0x8000001224247221 */ /* 0x100fe20000010000 */
[--C-:B------:R-:W-:Y:S01]  /*2280*/  FADD.FTZ R35, R35, -R18.reuse ;  /* 0x8000001223237221 */ /* 0x100fe20000010000 */
[--C-:B------:R-:W-:Y:S01]  /*2290*/  FADD.FTZ R29, R29, -R18.reuse ;  /* 0x800000121d1d7221 */ /* 0x100fe20000010000 */
[--C-:B------:R-:W-:Y:S01]  /*22a0*/  FADD.FTZ R28, R28, -R18.reuse ;  /* 0x800000121c1c7221 */ /* 0x100fe20000010000 */
[--C-:B------:R-:W-:Y:S01]  /*22b0*/  FADD.FTZ R8, R8, -R18.reuse ;  /* 0x8000001208087221 */ /* 0x100fe20000010000 */
[----:B------:R-:W-:Y:S01]  /*22c0*/  FADD.FTZ R32, R32, -R18 ;  /* 0x8000001220207221 */ /* 0x000fe20000010000 */
[----:B------:R-:W-:Y:S01]  /*22d0*/  ULDC.64 UR8, c[0x0][0x238] ;  /* 0x00008e0000087ab9 */ /* 0x000fe20000000a00 */
[----:B0-----:R-:W-:-:S04]  /*22e0*/  FMUL.FTZ R11, R11, R3 ;  /* 0x000000030b0b7220 */ /* 0x001fc80000410000 */
        /* <DEDUP_REMOVED lines=11> */
[----:B------:R-:W0:Y:S02]  /*23a0*/  MUFU.RCP R11, R11 ;  /* 0x0000000b000b7308 */ /* 0x000e240000001000 */
[----:B0-----:R-:W-:-:S05]  /*23b0*/  FMUL.FTZ R11, R14, R11 ;  /* 0x0000000b0e0b7220 */ /* 0x001fca0000410000 */
[----:B------:R-:W-:-:S05]  /*23c0*/  F2FP.F16.F32.PACK_AB R0, R11, R0 ;  /* 0x000000000b00723e */ /* 0x000fca00000000ff */
[----:B------:R0:W-:Y:S01]  /*23d0*/  STG.E.U16 desc[UR6][R12.64], R0 ;  /* 0x000000000c007986 */ /* 0x0001e2000c101506 */
[----:B------:R-:W-:Y:S02]  /*23e0*/  HADD2.F32 R11, -RZ, R15.H0_H0 ;  /* 0x2000000fff0b7230 */ /* 0x000fe40000004100 */
[----:B------:R-:W-:Y:S01]  /*23f0*/  FMUL.FTZ R16, R3, R16 ;  /* 0x0000001003107220 */ /* 0x000fe20000410000 */
[----:B0-----:R-:W-:-:S05]  /*2400*/  PRMT R0, R0, 0x7632, R0 ;  /* 0x0000763200007816 */ /* 0x001fca0000000000 */
[----:B------:R0:W-:Y:S02]  /*2410*/  STG.E.U16 desc[UR6][R12.64+0x2], R0 ;  /* 0x000002000c007986 */ /* 0x0001e4000c101506 */
[----:B0-----:R-:W-:-:S05]  /*2420*/  HADD2.F32 R0, -RZ, R17.H0_H0 ;  /* 0x20000011ff007230 */ /* 0x001fca0000004100 */
[----:B------:R-:W-:-:S04]  /*2430*/  FFMA.FTZ R16, R16, R11, R0 ;  /* 0x0000000b10107223 */ /* 0x000fc80000010000 */
[----:B------:R-:W-:-:S06]  /*2440*/  FMUL.FTZ R14, R16, -1.4426950216293334961 ;  /* 0xbfb8aa3b100e7820 */ /* 0x000fcc0000410000 */
[----:B------:R-:W0:Y:S01]  /*2450*/  MUFU.EX2 R14, R14 ;  /* 0x0000000e000e7308 */ /* 0x000e220000000800 */
        /* <DEDUP_REMOVED lines=13> */
[----:B------:R0:W-:Y:S02]  /*2530*/  STG.E.U16 desc[UR6][R12.64+0x4], R14 ;  /* 0x0000040e0c007986 */ /* 0x0001e4000c101506 */
[----:B0-----:R-:W-:-:S05]  /*2540*/  PRMT R14, R14, 0x7632, R14 ;  /* 0x000076320e0e7816 */ /* 0x001fca000000000e */
[----:B------:R0:W-:Y:S02]  /*2550*/  STG.E.U16 desc[UR6][R12.64+0x6], R14 ;  /* 0x0000060e0c007986 */ /* 0x0001e4000c101506 */
[----:B0-----:R-:W-:-:S04]  /*2560*/  FADD.FTZ R12, R26, -R18 ;  /* 0x800000121a0c7221 */ /* 0x001fc80000010000 */
[----:B------:R-:W-:-:S04]  /*2570*/  FMUL.FTZ R12, R3, R12 ;  /* 0x0000000c030c7220 */ /* 0x000fc80000410000 */
[----:B------:R-:W-:-:S04]  /*2580*/  FFMA.FTZ R13, R21, R12, R22 ;  /* 0x0000000c150d7223 */ /* 0x000fc80000010016 */
[----:B------:R-:W-:-:S06]  /*2590*/  FMUL.FTZ R16, R13, -1.4426950216293334961 ;  /* 0xbfb8aa3b0d107820 */ /* 0x000fcc0000410000 */
[----:B------:R-:W0:Y:S02]  /*25a0*/  MUFU.EX2 R16, R16 ;  /* 0x0000001000107308 */ /* 0x000e240000000800 */
[----:B0-----:R-:W-:-:S06]  /*25b0*/  FADD.FTZ R16, R16, 1 ;  /* 0x3f80000010107421 */ /* 0x001fcc0000010000 */
[----:B------:R0:W1:Y:S02]  /*25c0*/  MUFU.RCP R19, R16 ;  /* 0x0000001000137308 */ /* 0x0000640000001000 */
[--C-:B0-----:R-:W-:Y:S02]  /*25d0*/  FADD.FTZ R16, R2, -R18.reuse ;  /* 0x8000001202107221 */ /* 0x101fe40000010000 */
[----:B------:R-:W3:Y:S01]  /*25e0*/  LDL.LU R2, [R1+0x14] ;  /* 0x0000140001027983 */ /* 0x000ee20000300800 */
[----:B------:R-:W-:-:S04]  /*25f0*/  FADD.FTZ R12, R24, -R18 ;  /* 0x80000012180c7221 */ /* 0x000fc80000010000 */
[----:B------:R-:W-:-:S04]  /*2600*/  FMUL.FTZ R12, R3, R12 ;  /* 0x0000000c030c7220 */ /* 0x000fc80000410000 */
[----:B------:R-:W-:-:S04]  /*2610*/  FFMA.FTZ R12, R20, R12, R23 ;  /* 0x0000000c140c7223 */ /* 0x000fc80000010017 */
[----:B------:R-:W-:-:S06]  /*2620*/  FMUL.FTZ R14, R12, -1.4426950216293334961 ;  /* 0xbfb8aa3b0c0e7820 */ /* 0x000fcc0000410000 */
[----:B------:R-:W0:Y:S01]  /*2630*/  MUFU.EX2 R14, R14 ;  /* 0x0000000e000e7308 */ /* 0x000e220000000800 */
[----:B------:R-:W-:Y:S01]  /*2640*/  FMUL.FTZ R16, R3, R16 ;  /* 0x0000001003107220 */ /* 0x000fe20000410000 */
[----:B-1----:R-:W-:Y:S01]  /*2650*/  FMUL.FTZ R13, R13, R19 ;  /* 0x000000130d0d7220 */ /* 0x002fe20000410000 */
[----:B0-----:R-:W-:Y:S02]  /*2660*/  FADD.FTZ R24, R14, 1 ;  /* 0x3f8000000e187421 */ /* 0x001fe40000010000 */
[----:B------:R-:W-:-:S03]  /*2670*/  FFMA.FTZ R14, R11, R16, R0 ;  /* 0x000000100b0e7223 */ /* 0x000fc60000010000 */
[----:B------:R-:W0:Y:S01]  /*2680*/  MUFU.RCP R16, R24 ;  /* 0x0000001800107308 */ /* 0x000e220000001000 */
[----:B------:R1:W-:Y:S01]  /*2690*/  STL [R1+0x10], R13 ;  /* 0x0000100d01007387 */ /* 0x0003e20000100800 */
[----:B------:R-:W-:Y:S01]  /*26a0*/  FMUL.FTZ R19, R14, -1.4426950216293334961 ;  /* 0xbfb8aa3b0e137820 */ /* 0x000fe20000410000 */
[----:B-1----:R-:W-:-:S04]  /*26b0*/  FMUL.FTZ R13, R3, R37 ;  /* 0x00000025030d7220 */ /* 0x002fc80000410000 */
[----:B------:R-:W-:Y:S01]  /*26c0*/  FFMA.FTZ R13, R15, R13, R17 ;  /* 0x0000000d0f0d7223 */ /* 0x000fe20000010011 */
[----:B0-----:R-:W-:-:S03]  /*26d0*/  FMUL.FTZ R16, R12, R16 ;  /* 0x000000100c107220 */ /* 0x001fc60000410000 */
[----:B------:R-:W-:Y:S01]  /*26e0*/  FMUL.FTZ R12, R13, -1.4426950216293334961 ;  /* 0xbfb8aa3b0d0c7820 */ /* 0x000fe20000410000 */
[----:B------:R-:W0:Y:S08]  /*26f0*/  MUFU.EX2 R19, R19 ;  /* 0x0000001300137308 */ /* 0x000e300000000800 */
[----:B------:R-:W1:Y:S01]  /*2700*/  MUFU.EX2 R12, R12 ;  /* 0x0000000c000c7308 */ /* 0x000e620000000800 */
[----:B------:R2:W-:Y:S02]  /*2710*/  STL [R1+0x4], R16 ;  /* 0x0000041001007387 */ /* 0x0005e40000100800 */
[----:B--2---:R-:W-:Y:S01]  /*2720*/  FADD.FTZ R16, R25, -R18 ;  /* 0x8000001219107221 */ /* 0x004fe20000010000 */
[----:B0-----:R-:W-:-:S03]  /*2730*/  FADD.FTZ R19, R19, 1 ;  /* 0x3f80000013137421 */ /* 0x001fc60000010000 */
[----:B------:R-:W-:Y:S01]  /*2740*/  FMUL.FTZ R16, R3, R16 ;  /* 0x0000001003107220 */ /* 0x000fe20000410000 */
[----:B-1----:R-:W-:Y:S02]  /*2750*/  FADD.FTZ R24, R12, 1 ;  /* 0x3f8000000c187421 */ /* 0x002fe40000010000 */
[----:B------:R-:W0:Y:S01]  /*2760*/  MUFU.RCP R19, R19 ;  /* 0x0000001300137308 */ /* 0x000e220000001000 */
[----:B------:R-:W-:-:S07]  /*2770*/  FFMA.FTZ R12, R21, R16, R22 ;  /* 0x00000010150c7223 */ /* 0x000fce0000010016 */
[----:B------:R-:W1:Y:S01]  /*2780*/  MUFU.RCP R16, R24 ;  /* 0x0000001800107308 */ /* 0x000e620000001000 */
[----:B0-----:R-:W-:Y:S01]  /*2790*/  FMUL.FTZ R14, R14, R19 ;  /* 0x000000130e0e7220 */ /* 0x001fe20000410000 */
[----:B-1----:R-:W-:-:S04]  /*27a0*/  FMUL.FTZ R16, R13, R16 ;  /* 0x000000100d107220 */ /* 0x002fc80000410000 */
[----:B------:R0:W-:Y:S04]  /*27b0*/  STL [R1+0xc], R14 ;  /* 0x00000c0e01007387 */ /* 0x0001e80000100800 */
[----:B------:R3:W-:Y:S01]  /*27c0*/  STL [R1+0x8], R16 ;  /* 0x0000081001007387 */ /* 0x0007e20000100800 */
[----:B------:R-:W-:Y:S01]  /*27d0*/  FMUL.FTZ R19, R12, -1.4426950216293334961 ;  /* 0xbfb8aa3b0c137820 */ /* 0x000fe20000410000 */
[----:B0-----:R-:W-:-:S05]  /*27e0*/  FMUL.FTZ R14, R3, R36 ;  /* 0x00000024030e7220 */ /* 0x001fca0000410000 */
[----:B------:R-:W0:Y:S01]  /*27f0*/  MUFU.EX2 R19, R19 ;  /* 0x0000001300137308 */ /* 0x000e220000000800 */
[----:B---3--:R-:W-:Y:S02]  /*2800*/  FADD.FTZ R16, R2, -R18 ;  /* 0x8000001202107221 */ /* 0x008fe40000010000 */
[----:B------:R-:W2:Y:S01]  /*2810*/  LDL.LU R2, [R1+0x30] ;  /* 0x0000300001027983 */ /* 0x000ea20000300800 */
[----:B------:R-:W-:-:S04]  /*2820*/  FFMA.FTZ R14, R20, R14, R23 ;  /* 0x0000000e140e7223 */ /* 0x000fc80000010017 */
[----:B------:R-:W-:Y:S01]  /*2830*/  FMUL.FTZ R13, R14, -1.4426950216293334961 ;  /* 0xbfb8aa3b0e0d7820 */ /* 0x000fe20000410000 */
[----:B0-----:R-:W-:-:S05]  /*2840*/  FADD.FTZ R19, R19, 1 ;  /* 0x3f80000013137421 */ /* 0x001fca0000010000 */
[----:B------:R-:W0:Y:S01]  /*2850*/  MUFU.EX2 R13, R13 ;  /* 0x0000000d000d7308 */ /* 0x000e220000000800 */
[----:B------:R-:W-:-:S07]  /*2860*/  FMUL.FTZ R16, R3, R16 ;  /* 0x0000001003107220 */ /* 0x000fce0000410000 */
[----:B------:R-:W1:Y:S01]  /*2870*/  MUFU.RCP R19, R19 ;  /* 0x0000001300137308 */ /* 0x000e620000001000 */
[----:B0-----:R-:W-:Y:S01]  /*2880*/  FADD.FTZ R24, R13, 1 ;  /* 0x3f8000000d187421 */ /* 0x001fe20000010000 */
[----:B------:R-:W-:-:S06]  /*2890*/  FFMA.FTZ R13, R11, R16, R0 ;  /* 0x000000100b0d7223 */ /* 0x000fcc0000010000 */
[----:B------:R-:W0:Y:S01]  /*28a0*/  MUFU.RCP R16, R24 ;  /* 0x0000001800107308 */ /* 0x000e220000001000 */
[----:B-1----:R-:W-:-:S05]  /*28b0*/  FMUL.FTZ R12, R12, R19 ;  /* 0x000000130c0c7220 */ /* 0x002fca0000410000 */
[----:B------:R1:W-:Y:S01]  /*28c0*/  STL [R1+0x28], R12 ;  /* 0x0000280c01007387 */ /* 0x0003e20000100800 */
[----:B------:R-:W-:Y:S01]  /*28d0*/  FMUL.FTZ R19, R13, -1.4426950216293334961 ;  /* 0xbfb8aa3b0d137820 */ /* 0x000fe20000410000 */
[----:B-1----:R-:W-:Y:S01]  /*28e0*/  FMUL.FTZ R12, R3, R35 ;  /* 0x00000023030c7220 */ /* 0x002fe20000410000 */
[----:B0-----:R-:W-:-:S03]  /*28f0*/  FMUL.FTZ R16, R14, R16 ;  /* 0x000000100e107220 */ /* 0x001fc60000410000 */
[----:B------:R-:W-:Y:S01]  /*2900*/  FFMA.FTZ R12, R15, R12, R17 ;  /* 0x0000000c0f0c7223 */ /* 0x000fe20000010011 */
[----:B------:R-:W0:Y:S03]  /*2910*/  MUFU.EX2 R19, R19 ;  /* 0x0000001300137308 */ /* 0x000e260000000800 */
[----:B------:R-:W-:-:S06]  /*2920*/  FMUL.FTZ R14, R12, -1.4426950216293334961 ;  /* 0xbfb8aa3b0c0e7820 */ /* 0x000fcc0000410000 */
[----:B------:R-:W1:Y:S01]  /*2930*/  MUFU.EX2 R14, R14 ;  /* 0x0000000e000e7308 */ /* 0x000e620000000800 */
[----:B------:R3:W-:Y:S01]  /*2940*/  STL [R1+0x1c], R16 ;  /* 0x00001c1001007387 */ /* 0x0007e20000100800 */
[----:B0-----:R-:W-:Y:S01]  /*2950*/  FADD.FTZ R19, R19, 1 ;  /* 0x3f80000013137421 */ /* 0x001fe20000010000 */
[----:B---3--:R-:W-:-:S04]  /*2960*/  FADD.FTZ R16, R34, -R18 ;  /* 0x8000001222107221 */ /* 0x008fc80000010000 */
[----:B------:R-:W-:Y:S01]  /*2970*/  FMUL.FTZ R16, R3, R16 ;  /* 0x0000001003107220 */ /* 0x000fe20000410000 */
[----:B-1----:R-:W-:Y:S01]  /*2980*/  FADD.FTZ R24, R14, 1 ;  /* 0x3f8000000e187421 */ /* 0x002fe20000010000 */
[----:B------:R-:W0:Y:S02]  /*2990*/  MUFU.RCP R19, R19 ;  /* 0x0000001300137308 */ /* 0x000e240000001000 */
[----:B------:R-:W-:-:S06]  /*29a0*/  FFMA.FTZ R14, R21, R16, R22 ;  /* 0x00000010150e7223 */ /* 0x000fcc0000010016 */
[----:B------:R-:W1:Y:S01]  /*29b0*/  MUFU.RCP R16, R24 ;  /* 0x0000001800107308 */ /* 0x000e620000001000 */
[----:B0-----:R-:W-:Y:S01]  /*29c0*/  FMUL.FTZ R13, R13, R19 ;  /* 0x000000130d0d7220 */ /* 0x001fe20000410000 */
[----:B------:R-:W-:Y:S01]  /*29d0*/  FMUL.FTZ R19, R14, -1.4426950216293334961 ;  /* 0xbfb8aa3b0e137820 */ /* 0x000fe20000410000 */
[----:B-1----:R-:W-:-:S03]  /*29e0*/  FMUL.FTZ R16, R12, R16 ;  /* 0x000000100c107220 */ /* 0x002fc60000410000 */
[----:B------:R0:W-:Y:S02]  /*29f0*/  STL [R1+0x20], R13 ;  /* 0x0000200d01007387 */ /* 0x0001e40000100800 */
[----:B------:R-:W1:Y:S02]  /*2a00*/  MUFU.EX2 R19, R19 ;  /* 0x0000001300137308 */ /* 0x000e640000000800 */
[----:B------:R2:W-:Y:S04]  /*2a10*/  STL [R1+0x18], R16 ;  /* 0x0000181001007387 */ /* 0x0005e80000100800 */
[----:B------:R-:W3:Y:S01]  /*2a20*/  LDL.LU R26, [R1+0x2c] ;  /* 0x00002c00011a7983 */ /* 0x000ee20000300800 */
[----:B0-----:R-:W-:-:S04]  /*2a30*/  FMUL.FTZ R13, R3, R29 ;  /* 0x0000001d030d7220 */ /* 0x001fc80000410000 */
[----:B------:R-:W-:-:S04]  /*2a40*/  FFMA.FTZ R13, R20, R13, R23 ;  /* 0x0000000d140d7223 */ /* 0x000fc80000010017 */
[----:B------:R-:W-:Y:S01]  /*2a50*/  FMUL.FTZ R12, R13, -1.4426950216293334961 ;  /* 0xbfb8aa3b0d0c7820 */ /* 0x000fe20000410000 */
[----:B-1----:R-:W-:-:S05]  /*2a60*/  FADD.FTZ R19, R19, 1 ;  /* 0x3f80000013137421 */ /* 0x002fca0000010000 */
[----:B------:R-:W0:Y:S08]  /*2a70*/  MUFU.EX2 R12, R12 ;  /* 0x0000000c000c7308 */ /* 0x000e300000000800 */
[----:B------:R-:W1:Y:S01]  /*2a80*/  MUFU.RCP R19, R19 ;  /* 0x0000001300137308 */ /* 0x000e620000001000 */
[----:B0-----:R-:W-:Y:S01]  /*2a90*/  FADD.FTZ R24, R12, 1 ;  /* 0x3f8000000c187421 */ /* 0x001fe20000010000 */
[----:B------:R-:W-:-:S04]  /*2aa0*/  FMUL.FTZ R28, R3, R28 ;  /* 0x0000001c031c7220 */ /* 0x000fc80000410000 */
[----:B------:R-:W-:Y:S01]  /*2ab0*/  FFMA.FTZ R36, R15, R28, R17 ;  /* 0x0000001c0f247223 */ /* 0x000fe20000010011 */
[----:B--2---:R-:W-:-:S04]  /*2ac0*/  FADD.FTZ R16, R2, -R18 ;  /* 0x8000001202107221 */ /* 0x004fc80000010000 */
[----:B------:R-:W-:Y:S01]  /*2ad0*/  FMUL.FTZ R16, R3, R16 ;  /* 0x0000001003107220 */ /* 0x000fe20000410000 */
[----:B-1----:R-:W-:-:S03]  /*2ae0*/  FMUL.FTZ R2, R14, R19 ;  /* 0x000000130e027220 */ /* 0x002fc60000410000 */
[----:B------:R-:W-:Y:S02]  /*2af0*/  FFMA.FTZ R12, R11, R16, R0 ;  /* 0x000000100b0c7223 */ /* 0x000fe40000010000 */
[----:B------:R-:W0:Y:S01]  /*2b00*/  MUFU.RCP R16, R24 ;  /* 0x0000001800107308 */ /* 0x000e220000001000 */
[----:B------:R0:W-:Y:S04]  /*2b10*/  STL [R1+0x30], R2 ;  /* 0x0000300201007387 */ /* 0x0001e80000100800 */
[----:B------:R-:W2:Y:S01]  /*2b20*/  LDL.LU R25, [R1+0x24] ;  /* 0x0000240001197983 */ /* 0x000ea20000300800 */
[----:B------:R-:W-:Y:S01]  /*2b30*/  FMUL.FTZ R14, R12, -1.4426950216293334961 ;  /* 0xbfb8aa3b0c0e7820 */ /* 0x000fe20000410000 */
[----:B0-----:R-:W-:Y:S01]  /*2b40*/  FMUL.FTZ R2, R13, R16 ;  /* 0x000000100d027220 */ /* 0x001fe20000410000 */
[----:B------:R-:W-:-:S04]  /*2b50*/  FMUL.FTZ R13, R36, -1.4426950216293334961 ;  /* 0xbfb8aa3b240d7820 */ /* 0x000fc80000410000 */
[----:B------:R-:W0:Y:S08]  /*2b60*/  MUFU.EX2 R14, R14 ;  /* 0x0000000e000e7308 */ /* 0x000e300000000800 */
[----:B------:R-:W1:Y:S01]  /*2b70*/  MUFU.EX2 R13, R13 ;  /* 0x0000000d000d7308 */ /* 0x000e620000000800 */
[----:B0-----:R-:W-:Y:S01]  /*2b80*/  FADD.FTZ R14, R14, 1 ;  /* 0x3f8000000e0e7421 */ /* 0x001fe20000010000 */
[----:B-1----:R-:W-:-:S06]  /*2b90*/  FADD.FTZ R13, R13, 1 ;  /* 0x3f8000000d0d7421 */ /* 0x002fcc0000010000 */
[----:B------:R-:W0:Y:S08]  /*2ba0*/  MUFU.RCP R14, R14 ;  /* 0x0000000e000e7308 */ /* 0x000e300000001000 */
[----:B------:R-:W1:Y:S01]  /*2bb0*/  MUFU.RCP R13, R13 ;  /* 0x0000000d000d7308 */ /* 0x000e620000001000 */
[----:B------:R0:W-:Y:S02]  /*2bc0*/  STL [R1+0x14], R2 ;  /* 0x0000140201007387 */ /* 0x0001e40000100800 */
[----:B0-----:R-:W-:Y:S01]  /*2bd0*/  FMUL.FTZ R2, R12, R14 ;  /* 0x0000000e0c027220 */ /* 0x001fe20000410000 */
[----:B-1----:R-:W-:-:S04]  /*2be0*/  FMUL.FTZ R36, R36, R13 ;  /* 0x0000000d24247220 */ /* 0x002fc80000410000 */
[----:B------:R0:W-:Y:S04]  /*2bf0*/  STL [R1+0x94], R2 ;  /* 0x0000940201007387 */ /* 0x0001e80000100800 */
[----:B------:R-:W-:Y:S04]  /*2c00*/  STL [R1+0x98], R36 ;  /* 0x0000982401007387 */ /* 0x000fe80000100800 */
[----:B------:R-:W4:Y:S04]  /*2c10*/  LDL.LU R24, [R1+0x3c] ;  /* 0x00003c0001187983 */ /* 0x000f280000300800 */
[----:B0-----:R-:W4:Y:S01]  /*2c20*/  LDL.LU R2, [R1+0x48] ;  /* 0x0000480001027983 */ /* 0x001f220000300800 */
[----:B------:R-:W-:-:S04]  /*2c30*/  FMUL.FTZ R8, R3, R8 ;  /* 0x0000000803087220 */ /* 0x000fc80000410000 */
[----:B------:R-:W-:Y:S01]  /*2c40*/  FFMA.FTZ R8, R21, R8, R22 ;  /* 0x0000000815087223 */ /* 0x000fe20000010016 */
[----:B------:R-:W-:-:S03]  /*2c50*/  FADD.FTZ R14, R9, -R18 ;  /* 0x80000012090e7221 */ /* 0x000fc60000010000 */
[----:B------:R-:W-:-:S04]  /*2c60*/  FMUL.FTZ R12, R8, -1.4426950216293334961 ;  /* 0xbfb8aa3b080c7820 */ /* 0x000fc80000410000 */
[----:B------:R-:W0:Y:S01]  /*2c70*/  MUFU.EX2 R9, R12 ;  /* 0x0000000c00097308 */ /* 0x000e220000000800 */
[----:B------:R-:W-:-:S04]  /*2c80*/  FMUL.FTZ R14, R3, R14 ;  /* 0x0000000e030e7220 */ /* 0x000fc80000410000 */
[----:B------:R-:W-:-:S04]  /*2c90*/  FFMA.FTZ R27, R20, R14, R23 ;  /* 0x0000000e141b7223 */ /* 0x000fc80000010017 */
[----:B------:R-:W-:-:S06]  /*2ca0*/  FMUL.FTZ R13, R27, -1.4426950216293334961 ;  /* 0xbfb8aa3b1b0d7820 */ /* 0x000fcc0000410000 */
[----:B------:R-:W1:Y:S01]  /*2cb0*/  MUFU.EX2 R13, R13 ;  /* 0x0000000d000d7308 */ /* 0x000e620000000800 */
[----:B0-----:R-:W-:-:S07]  /*2cc0*/  FADD.FTZ R9, R9, 1 ;  /* 0x3f80000009097421 */ /* 0x001fce0000010000 */
[----:B------:R1:W0:Y:S01]  /*2cd0*/  MUFU.RCP R12, R9 ;  /* 0x00000009000c7308 */ /* 0x0002220000001000 */
[----:B---3--:R-:W-:-:S04]  /*2ce0*/  FADD.FTZ R19, R26, -R18 ;  /* 0x800000121a137221 */ /* 0x008fc80000010000 */
[----:B------:R-:W-:-:S04]  /*2cf0*/  FMUL.FTZ R19, R3, R19 ;  /* 0x0000001303137220 */ /* 0x000fc80000410000 */
[----:B------:R-:W-:Y:S01]  /*2d00*/  FFMA.FTZ R19, R11, R19, R0 ;  /* 0x000000130b137223 */ /* 0x000fe20000010000 */
[----:B-1----:R-:W-:Y:S01]  /*2d10*/  FADD.FTZ R9, R13, 1 ;  /* 0x3f8000000d097421 */ /* 0x002fe20000010000 */
[----:B------:R-:W-:Y:S01]  /*2d20*/  FADD.FTZ R13, R10, -R18 ;  /* 0x800000120a0d7221 */ /* 0x000fe20000010000 */
[----:B0-----:R-:W-:Y:S01]  /*2d30*/  FMUL.FTZ R8, R8, R12 ;  /* 0x0000000c08087220 */ /* 0x001fe20000410000 */
[----:B------:R-:W-:-:S03]  /*2d40*/  FMUL.FTZ R12, R19, -1.4426950216293334961 ;  /* 0xbfb8aa3b130c7820 */ /* 0x000fc60000410000 */
[----:B------:R-:W0:Y:S08]  /*2d50*/  MUFU.RCP R9, R9 ;  /* 0x0000000900097308 */ /* 0x000e300000001000 */
[----:B------:R-:W1:Y:S01]  /*2d60*/  MUFU.EX2 R10, R12 ;  /* 0x0000000c000a7308 */ /* 0x000e620000000800 */
[----:B------:R-:W-:Y:S01]  /*2d70*/  FMUL.FTZ R13, R3, R13 ;  /* 0x0000000d030d7220 */ /* 0x000fe20000410000 */
[----:B0-----:R-:W-:Y:S01]  /*2d80*/  FMUL.FTZ R27, R27, R9 ;  /* 0x000000091b1b7220 */ /* 0x001fe20000410000 */
[----:B-1----:R-:W-:-:S02]  /*2d90*/  FADD.FTZ R9, R10, 1 ;  /* 0x3f8000000a097421 */ /* 0x002fc40000010000 */
[----:B------:R-:W-:-:S04]  /*2da0*/  FFMA.FTZ R26, R15, R13, R17 ;  /* 0x0000000d0f1a7223 */ /* 0x000fc80000010011 */
[----:B------:R-:W0:Y:S01]  /*2db0*/  MUFU.RCP R9, R9 ;  /* 0x0000000900097308 */ /* 0x000e220000001000 */
[----:B------:R-:W-:-:S07]  /*2dc0*/  FMUL.FTZ R12, R26, -1.4426950216293334961 ;  /* 0xbfb8aa3b1a0c7820 */ /* 0x000fce0000410000 */
[----:B------:R-:W1:Y:S01]  /*2dd0*/  MUFU.EX2 R12, R12 ;  /* 0x0000000c000c7308 */ /* 0x000e620000000800 */
[----:B0-----:R-:W-:Y:S01]  /*2de0*/  FMUL.FTZ R19, R19, R9 ;  /* 0x0000000913137220 */ /* 0x001fe20000410000 */
[----:B------:R-:W-:Y:S04]  /*2df0*/  STL [R1+0x9c], R8 ;  /* 0x00009c0801007387 */ /* 0x000fe80000100800 */
[----:B------:R0:W-:Y:S01]  /*2e00*/  STL [R1+0xa0], R27 ;  /* 0x0000a01b01007387 */ /* 0x0001e20000100800 */
[----:B-1----:R-:W-:-:S03]  /*2e10*/  FADD.FTZ R12, R12, 1 ;  /* 0x3f8000000c0c7421 */ /* 0x002fc60000010000 */
[----:B0-----:R-:W3:Y:S03]  /*2e20*/  LDL.LU R27, [R1+0x50] ;  /* 0x00005000011b7983 */ /* 0x001ee60000300800 */
[----:B------:R-:W0:Y:S02]  /*2e30*/  MUFU.RCP R12, R12 ;  /* 0x0000000c000c7308 */ /* 0x000e240000001000 */
[----:B0-----:R-:W-:Y:S01]  /*2e40*/  FMUL.FTZ R26, R26, R12 ;  /* 0x0000000c1a1a7220 */ /* 0x001fe20000410000 */
[----:B--2---:R-:W-:Y:S02]  /*2e50*/  FADD.FTZ R14, R25, -R18 ;  /* 0x80000012190e7221 */ /* 0x004fe40000010000 */
[----:B------:R-:W2:Y:S02]  /*2e60*/  LDL.LU R25, [R1+0x40] ;  /* 0x0000400001197983 */ /* 0x000ea40000300800 */
[----:B------:R-:W-:-:S04]  /*2e70*/  FMUL.FTZ R14, R3, R14 ;  /* 0x0000000e030e7220 */ /* 0x000fc80000410000 */
[----:B------:R-:W-:-:S04]  /*2e80*/  FFMA.FTZ R14, R21, R14, R22 ;  /* 0x0000000e150e7223 */ /* 0x000fc80000010016 */
[----:B------:R-:W-:-:S06]  /*2e90*/  FMUL.FTZ R9, R14, -1.4426950216293334961 ;  /* 0xbfb8aa3b0e097820 */ /* 0x000fcc0000410000 */
[----:B------:R-:W0:Y:S01]  /*2ea0*/  MUFU.EX2 R9, R9 ;  /* 0x0000000900097308 */ /* 0x000e220000000800 */
[----:B------:R-:W-:Y:S01]  /*2eb0*/  STL [R1+0xa4], R19 ;  /* 0x0000a41301007387 */ /* 0x000fe20000100800 */
[----:B0-----:R-:W-:-:S06]  /*2ec0*/  FADD.FTZ R9, R9, 1 ;  /* 0x3f80000009097421 */ /* 0x001fcc0000010000 */
[----:B------:R-:W0:Y:S01]  /*2ed0*/  MUFU.RCP R9, R9 ;  /* 0x0000000900097308 */ /* 0x000e220000001000 */
[----:B------:R1:W-:Y:S04]  /*2ee0*/  STL [R1+0xa8], R26 ;  /* 0x0000a81a01007387 */ /* 0x0003e80000100800 */
[----:B------:R-:W2:Y:S01]  /*2ef0*/  LDL.LU R8, [R1+0x58] ;  /* 0x0000580001087983 */ /* 0x000ea20000300800 */
[----:B0-----:R-:W-:-:S05]  /*2f00*/  FMUL.FTZ R14, R14, R9 ;  /* 0x000000090e0e7220 */ /* 0x001fca0000410000 */
[----:B------:R-:W-:Y:S01]  /*2f10*/  STL [R1+0xac], R14 ;  /* 0x0000ac0e01007387 */ /* 0x000fe20000100800 */
[----:B----4-:R-:W-:-:S03]  /*2f20*/  FADD.FTZ R13, R2, -R18 ;  /* 0x80000012020d7221 */ /* 0x010fc60000010000 */
[----:B------:R-:W4:Y:S01]  /*2f30*/  LDL.LU R2, [R1+0x54] ;  /* 0x0000540001027983 */ /* 0x000f220000300800 */
[----:B------:R-:W-:-:S04]  /*2f40*/  FMUL.FTZ R10, R3, R32 ;  /* 0x00000020030a7220 */ /* 0x000fc80000410000 */
[----:B------:R-:W-:Y:S01]  /*2f50*/  FFMA.FTZ R10, R20, R10, R23 ;  /* 0x0000000a140a7223 */ /* 0x000fe20000010017 */
[----:B------:R-:W-:-:S03]  /*2f60*/  FADD.FTZ R12, R24, -R18 ;  /* 0x80000012180c7221 */ /* 0x000fc60000010000 */
[----:B------:R-:W-:Y:S01]  /*2f70*/  FMUL.FTZ R16, R10, -1.4426950216293334961 ;  /* 0xbfb8aa3b0a107820 */ /* 0x000fe20000410000 */
[----:B------:R-:W-:-:S05]  /*2f80*/  FMUL.FTZ R12, R3, R12 ;  /* 0x0000000c030c7220 */ /* 0x000fca0000410000 */
[----:B------:R-:W0:Y:S01]  /*2f90*/  MUFU.EX2 R16, R16 ;  /* 0x0000001000107308 */ /* 0x000e220000000800 */
[----:B------:R-:W-:-:S04]  /*2fa0*/  FFMA.FTZ R12, R11, R12, R0 ;  /* 0x0000000c0b0c7223 */ /* 0x000fc80000010000 */
[----:B------:R-:W-:-:S06]  /*2fb0*/  FMUL.FTZ R9, R12, -1.4426950216293334961 ;  /* 0xbfb8aa3b0c097820 */ /* 0x000fcc0000410000 */
[----:B------:R-:W1:Y:S01]  /*2fc0*/  MUFU.EX2 R9, R9 ;  /* 0x0000000900097308 */ /* 0x000e620000000800 */
[----:B------:R-:W-:Y:S01]  /*2fd0*/  FMUL.FTZ R13, R3, R13 ;  /* 0x0000000d030d7220 */ /* 0x000fe20000410000 */
[----:B0-----:R-:W-:-:S03]  /*2fe0*/  FADD.FTZ R16, R16, 1 ;  /* 0x3f80000010107421 */ /* 0x001fc60000010000 */
[----:B------:R-:W-:-:S03]  /*2ff0*/  FFMA.FTZ R13, R15, R13, R17 ;  /* 0x0000000d0f0d7223 */ /* 0x000fc60000010011 */
[----:B------:R-:W0:Y:S01]  /*3000*/  MUFU.RCP R16, R16 ;  /* 0x0000001000107308 */ /* 0x000e220000001000 */
[----:B------:R-:W-:Y:S01]  /*3010*/  FMUL.FTZ R24, R13, -1.4426950216293334961 ;  /* 0xbfb8aa3b0d187820 */ /* 0x000fe20000410000 */
[----:B-1----:R-:W-:-:S06]  /*3020*/  FADD.FTZ R9, R9, 1 ;  /* 0x3f80000009097421 */ /* 0x002fcc0000010000 */
[----:B------:R-:W-:Y:S08]  /*3030*/  MUFU.EX2 R24, R24 ;  /* 0x0000001800187308 */ /* 0x000ff00000000800 */
[----:B------:R-:W1:Y:S01]  /*3040*/  MUFU.RCP R9, R9 ;  /* 0x0000000900097308 */ /* 0x000e620000001000 */
[----:B0-----:R-:W-:Y:S01]  /*3050*/  FMUL.FTZ R16, R10, R16 ;  /* 0x000000100a107220 */ /* 0x001fe20000410000 */
[----:B-1----:R-:W-:-:S04]  /*3060*/  FMUL.FTZ R12, R12, R9 ;  /* 0x000000090c0c7220 */ /* 0x002fc80000410000 */
[----:B------:R0:W-:Y:S04]  /*3070*/  STL [R1+0xb0], R16 ;  /* 0x0000b01001007387 */ /* 0x0001e80000100800 */
[----:B------:R-:W4:Y:S04]  /*3080*/  LDL.LU R29, [R1+0x6c] ;  /* 0x00006c00011d7983 */ /* 0x000f280000300800 */
[----:B------:R-:W4:Y:S01]  /*3090*/  LDL.LU R28, [R1+0x70] ;  /* 0x00007000011c7983 */ /* 0x000f220000300800 */
[----:B---3--:R-:W-:-:S03]  /*30a0*/  FADD.FTZ R10, R27, -R18 ;  /* 0x800000121b0a7221 */ /* 0x008fc60000010000 */
[----:B------:R-:W3:Y:S01]  /*30b0*/  LDL.LU R27, [R1+0x5c] ;  /* 0x00005c00011b7983 */ /* 0x000ee20000300800 */
[----:B------:R-:W-:-:S03]  /*30c0*/  FMUL.FTZ R10, R3, R10 ;  /* 0x0000000a030a7220 */ /* 0x000fc60000410000 */
[----:B------:R-:W3:Y:S01]  /*30d0*/  LDL.LU R26, [R1+0x74] ;  /* 0x00007400011a7983 */ /* 0x000ee20000300800 */
[----:B------:R-:W-:-:S03]  /*30e0*/  FFMA.FTZ R10, R21, R10, R22 ;  /* 0x0000000a150a7223 */ /* 0x000fc60000010016 */
[----:B------:R-:W3:Y:S01]  /*30f0*/  LDL.LU R19, [R1+0x60] ;  /* 0x0000600001137983 */ /* 0x000ee20000300800 */
[----:B------:R-:W-:-:S06]  /*3100*/  FMUL.FTZ R9, R10, -1.4426950216293334961 ;  /* 0xbfb8aa3b0a097820 */ /* 0x000fcc0000410000 */
[----:B------:R-:W1:Y:S01]  /*3110*/  MUFU.EX2 R9, R9 ;  /* 0x0000000900097308 */ /* 0x000e620000000800 */
[----:B------:R1:W-:Y:S04]  /*3120*/  STL [R1+0xb4], R12 ;  /* 0x0000b40c01007387 */ /* 0x0003e80000100800 */
[----:B0-----:R-:W3:Y:S04]  /*3130*/  LDL.LU R16, [R1+0x78] ;  /* 0x0000780001107983 */ /* 0x001ee80000300800 */
[----:B------:R-:W3:Y:S04]  /*3140*/  LDL.LU R14, [R1+0x64] ;  /* 0x00006400010e7983 */ /* 0x000ee80000300800 */
[----:B-1----:R-:W3:Y:S01]  /*3150*/  LDL.LU R12, [R1+0x7c] ;  /* 0x00007c00010c7983 */ /* 0x002ee20000300800 */
[----:B------:R-:W-:Y:S01]  /*3160*/  FADD.FTZ R9, R9, 1 ;  /* 0x3f80000009097421 */ /* 0x000fe20000010000 */
[----:B--2---:R-:W-:-:S04]  /*3170*/  FADD.FTZ R32, R25, -R18 ;  /* 0x8000001219207221 */ /* 0x004fc80000010000 */
[----:B------:R-:W-:-:S04]  /*3180*/  FMUL.FTZ R32, R3, R32 ;  /* 0x0000002003207220 */ /* 0x000fc80000410000 */
[----:B------:R-:W-:Y:S01]  /*3190*/  FFMA.FTZ R32, R21, R32, R22 ;  /* 0x0000002015207223 */ /* 0x000fe20000010016 */
[----:B------:R-:W-:-:S06]  /*31a0*/  FADD.FTZ R21, R24, 1 ;  /* 0x3f80000018157421 */ /* 0x000fcc0000010000 */
[----:B------:R-:W0:Y:S02]  /*31b0*/  MUFU.RCP R21, R21 ;  /* 0x0000001500157308 */ /* 0x000e240000001000 */
[----:B0-----:R-:W-:Y:S01]  /*31c0*/  FMUL.FTZ R13, R13, R21 ;  /* 0x000000150d0d7220 */ /* 0x001fe20000410000 */
[----:B------:R-:W-:Y:S02]  /*31d0*/  FADD.FTZ R22, R8, -R18 ;  /* 0x8000001208167221 */ /* 0x000fe40000010000 */
[----:B------:R-:W2:Y:S02]  /*31e0*/  LDL.LU R8, [R1+0x34] ;  /* 0x0000340001087983 */ /* 0x000ea40000300800 */
[----:B------:R-:W-:Y:S02]  /*31f0*/  FMUL.FTZ R22, R3, R22 ;  /* 0x0000001603167220 */ /* 0x000fe40000410000 */
[----:B------:R0:W-:Y:S02]  /*3200*/  STL [R1+0xb8], R13 ;  /* 0x0000b80d01007387 */ /* 0x0001e40000100800 */
[----:B------:R-:W-:-:S02]  /*3210*/  FFMA.FTZ R33, R20, R22, R23 ;  /* 0x0000001614217223 */ /* 0x000fc40000010017 */
[----:B------:R4:W1:Y:S02]  /*3220*/  MUFU.RCP R22, R9 ;  /* 0x0000000900167308 */ /* 0x0008640000001000 */
[----:B----4-:R-:W-:Y:S02]  /*3230*/  FADD.FTZ R9, R2, -R18 ;  /* 0x8000001202097221 */ /* 0x010fe40000010000 */
[----:B------:R-:W4:Y:S01]  /*3240*/  LDL.LU R2, [R1+0x68] ;  /* 0x0000680001027983 */ /* 0x000f220000300800 */
[----:B------:R-:W-:Y:S01]  /*3250*/  FMUL.FTZ R21, R33, -1.4426950216293334961 ;  /* 0xbfb8aa3b21157820 */ /* 0x000fe20000410000 */
[----:B------:R-:W-:Y:S01]  /*3260*/  FMUL.FTZ R9, R3, R9 ;  /* 0x0000000903097220 */ /* 0x000fe20000410000 */
[----:B-1----:R-:W-:Y:S01]  /*3270*/  FMUL.FTZ R10, R10, R22 ;  /* 0x000000160a0a7220 */ /* 0x002fe20000410000 */
[----:B0-----:R-:W4:Y:S03]  /*3280*/  LDL.LU R13, [R1+0x84] ;  /* 0x00008400010d7983 */ /* 0x001f260000300800 */
[----:B------:R-:W0:Y:S01]  /*3290*/  MUFU.EX2 R21, R21 ;  /* 0x0000001500157308 */ /* 0x000e220000000800 */
[----:B------:R-:W-:Y:S01]  /*32a0*/  FFMA.FTZ R9, R20, R9, R23 ;  /* 0x0000000914097223 */ /* 0x000fe20000010017 */
[----:B------:R-:W-:Y:S01]  /*32b0*/  LEA R20, P0, R4, UR10, 0x1 ;  /* 0x0000000a04147c11 */ /* 0x000fe2000f8008ff */
[----:B0-----:R-:W-:-:S05]  /*32c0*/  FADD.FTZ R21, R21, 1 ;  /* 0x3f80000015157421 */ /* 0x001fca0000010000 */
[----:B------:R0:W1:Y:S02]  /*32d0*/  MUFU.RCP R25, R21 ;  /* 0x0000001500197308 */ /* 0x0000640000001000 */
[----:B0-----:R-:W-:Y:S02]  /*32e0*/  LEA.HI.X R21, R4, UR11, R29, 0x1, P0 ;  /* 0x0000000b04157c11 */ /* 0x001fe400080f0c1d */
[----:B------:R-:W-:-:S04]  /*32f0*/  LEA R4, P0, R5, UR10, 0x1 ;  /* 0x0000000a05047c11 */ /* 0x000fc8000f8008ff */
[----:B------:R-:W-:Y:S02]  /*3300*/  LEA.HI.X R5, R5, UR11, R28, 0x1, P0 ;  /* 0x0000000b05057c11 */ /* 0x000fe400080f0c1c */
[----:B------:R-:W-:Y:S01]  /*3310*/  LEA R22, P0, R6, UR10, 0x1 ;  /* 0x0000000a06167c11 */ /* 0x000fe2000f8008ff */
[----:B-1----:R-:W-:Y:S01]  /*3320*/  FMUL.FTZ R33, R33, R25 ;  /* 0x0000001921217220 */ /* 0x002fe20000410000 */
[----:B---3--:R-:W-:-:S04]  /*3330*/  FADD.FTZ R28, R27, -R18 ;  /* 0x800000121b1c7221 */ /* 0x008fc80000010000 */
[----:B------:R-:W-:-:S04]  /*3340*/  FMUL.FTZ R28, R3, R28 ;  /* 0x0000001c031c7220 */ /* 0x000fc80000410000 */
[----:B------:R-:W-:Y:S01]  /*3350*/  FFMA.FTZ R28, R11, R28, R0 ;  /* 0x0000001c0b1c7223 */ /* 0x000fe20000010000 */
[----:B------:R-:W-:-:S04]  /*3360*/  FADD.FTZ R24, R19, -R18 ;  /* 0x8000001213187221 */ /* 0x000fc80000010000 */
[----:B------:R-:W-:Y:S01]  /*3370*/  FMUL.FTZ R24, R3, R24 ;  /* 0x0000001803187220 */ /* 0x000fe20000410000 */
[----:B------:R-:W-:-:S04]  /*3380*/  FADD.FTZ R31, R14, -R18 ;  /* 0x800000120e1f7221 */ /* 0x000fc80000010000 */
[----:B------:R-:W-:-:S04]  /*3390*/  FMUL.FTZ R31, R3, R31 ;  /* 0x0000001f031f7220 */ /* 0x000fc80000410000 */
[----:B------:R-:W-:Y:S01]  /*33a0*/  FFMA.FTZ R0, R11, R31, R0 ;  /* 0x0000001f0b007223 */ /* 0x000fe20000010000 */
[----:B------:R-:W-:Y:S02]  /*33b0*/  LEA.HI.X R23, R6, UR11, R26, 0x1, P0 ;  /* 0x0000000b06177c11 */ /* 0x000fe400080f0c1a */
[----:B------:R-:W-:Y:S01]  /*33c0*/  LEA R6, P0, R7, UR10, 0x1 ;  /* 0x0000000a07067c11 */ /* 0x000fe2000f8008ff */
[----:B------:R-:W-:-:S03]  /*33d0*/  FFMA.FTZ R34, R15, R24, R17 ;  /* 0x000000180f227223 */ /* 0x000fc60000010011 */
[----:B------:R-:W-:Y:S02]  /*33e0*/  LEA.HI.X R7, R7, UR11, R16, 0x1, P0 ;  /* 0x0000000b07077c11 */ /* 0x000fe400080f0c10 */
[----:B--2---:R-:W-:-:S04]  /*33f0*/  LEA R24, P0, R8, UR10, 0x1 ;  /* 0x0000000a08187c11 */ /* 0x004fc8000f8008ff */
[----:B------:R-:W-:Y:S02]  /*3400*/  LEA.HI.X R25, R8, UR11, R12, 0x1, P0 ;  /* 0x0000000b08197c11 */ /* 0x000fe400080f0c0c */
[----:B------:R-:W2:Y:S04]  /*3410*/  LDL.LU R12, [R1+0x44] ;  /* 0x00004400010c7983 */ /* 0x000ea80000300800 */
[----:B------:R-:W3:Y:S04]  /*3420*/  LDL.LU R16, [R1+0x4] ;  /* 0x0000040001107983 */ /* 0x000ee80000300800 */
[----:B------:R-:W3:Y:S04]  /*3430*/  LDL.LU R14, [R1+0x10] ;  /* 0x00001000010e7983 */ /* 0x000ee80000300800 */
[----:B------:R-:W3:Y:S04]  /*3440*/  LDL.LU R26, [R1+0x8] ;  /* 0x00000800011a7983 */ /* 0x000ee80000300800 */
[----:B------:R-:W3:Y:S04]  /*3450*/  LDL.LU R19, [R1+0xc] ;  /* 0x00000c0001137983 */ /* 0x000ee80000300800 */
[----:B------:R-:W3:Y:S04]  /*3460*/  LDL.LU R27, [R1+0x1c] ;  /* 0x00001c00011b7983 */ /* 0x000ee80000300800 */
[----:B------:R-:W3:Y:S01]  /*3470*/  LDL.LU R8, [R1+0x28] ;  /* 0x0000280001087983 */ /* 0x000ee20000300800 */
[----:B----4-:R-:W-:-:S03]  /*3480*/  FADD.FTZ R31, R2, -R18 ;  /* 0x80000012021f7221 */ /* 0x010fc60000010000 */
[----:B------:R-:W4:Y:S01]  /*3490*/  LDL.LU R36, [R1+0x18] ;  /* 0x0000180001247983 */ /* 0x000f220000300800 */
[----:B------:R-:W-:Y:S01]  /*34a0*/  FMUL.FTZ R3, R3, R31 ;  /* 0x0000001f03037220 */ /* 0x000fe20000410000 */
[----:B------:R-:W-:Y:S02]  /*34b0*/  FMUL.FTZ R31, R0, -1.4426950216293334961 ;  /* 0xbfb8aa3b001f7820 */ /* 0x000fe40000410000 */
[----:B------:R-:W4:Y:S04]  /*34c0*/  LDL.LU R2, [R1+0x20] ;  /* 0x0000200001027983 */ /* 0x000f280000300800 */
[----:B------:R-:W0:Y:S02]  /*34d0*/  MUFU.EX2 R31, R31 ;  /* 0x0000001f001f7308 */ /* 0x000e240000000800 */
[----:B0-----:R-:W-:-:S06]  /*34e0*/  FADD.FTZ R31, R31, 1 ;  /* 0x3f8000001f1f7421 */ /* 0x001fcc0000010000 */
[----:B------:R0:W-:Y:S02]  /*34f0*/  MUFU.RCP R35, R31 ;  /* 0x0000001f00237308 */ /* 0x0001e40000001000 */
[----:B0-----:R-:W2:Y:S01]  /*3500*/  LDL.LU R31, [R1+0x4c] ;  /* 0x00004c00011f7983 */ /* 0x001ea20000300800 */
[----:B------:R-:W-:-:S06]  /*3510*/  FMUL.FTZ R30, R28, -1.4426950216293334961 ;  /* 0xbfb8aa3b1c1e7820 */ /* 0x000fcc0000410000 */
[----:B------:R-:W0:Y:S01]  /*3520*/  MUFU.EX2 R30, R30 ;  /* 0x0000001e001e7308 */ /* 0x000e220000000800 */
[----:B------:R-:W-:-:S07]  /*3530*/  FMUL.FTZ R29, R34, -1.4426950216293334961 ;  /* 0xbfb8aa3b221d7820 */ /* 0x000fce0000410000 */
[----:B------:R-:W1:Y:S01]  /*3540*/  MUFU.EX2 R29, R29 ;  /* 0x0000001d001d7308 */ /* 0x000e620000000800 */
[----:B0-----:R-:W-:-:S07]  /*3550*/  FADD.FTZ R30, R30, 1 ;  /* 0x3f8000001e1e7421 */ /* 0x001fce0000010000 */
[----:B------:R-:W0:Y:S01]  /*3560*/  MUFU.RCP R30, R30 ;  /* 0x0000001e001e7308 */ /* 0x000e220000001000 */
[----:B------:R-:W-:Y:S01]  /*3570*/  FFMA.FTZ R15, R15, R3, R17 ;  /* 0x000000030f0f7223 */ /* 0x000fe20000010011 */
[----:B-1----:R-:W-:Y:S01]  /*3580*/  FADD.FTZ R3, R29, 1 ;  /* 0x3f8000001d037421 */ /* 0x002fe20000010000 */
[----:B0-----:R-:W-:Y:S01]  /*3590*/  FMUL.FTZ R37, R28, R30 ;  /* 0x0000001e1c257220 */ /* 0x001fe20000410000 */
[----:B--2---:R-:W-:Y:S02]  /*35a0*/  LEA R28, P0, R31, UR10, 0x1 ;  /* 0x0000000a1f1c7c11 */ /* 0x004fe4000f8008ff */
[----:B------:R-:W-:Y:S02]  /*35b0*/  MOV R29, R31 ;  /* 0x0000001f001d7202 */ /* 0x000fe40000000f00 */
[----:B------:R-:W2:Y:S01]  /*35c0*/  LDL.LU R31, [R1+0x80] ;  /* 0x00008000011f7983 */ /* 0x000ea20000300800 */
[----:B------:R-:W-:Y:S01]  /*35d0*/  FMUL.FTZ R11, R32, -1.4426950216293334961 ;  /* 0xbfb8aa3b200b7820 */ /* 0x000fe20000410000 */
[----:B------:R-:W-:Y:S01]  /*35e0*/  FMUL.FTZ R18, R9, -1.4426950216293334961 ;  /* 0xbfb8aa3b09127820 */ /* 0x000fe20000410000 */
[----:B------:R-:W-:-:S04]  /*35f0*/  FMUL.FTZ R17, R15, -1.4426950216293334961 ;  /* 0xbfb8aa3b0f117820 */ /* 0x000fc80000410000 */
[----:B------:R-:W0:Y:S08]  /*3600*/  MUFU.EX2 R11, R11 ;  /* 0x0000000b000b7308 */ /* 0x000e300000000800 */
[----:B------:R-:W1:Y:S08]  /*3610*/  MUFU.EX2 R18, R18 ;  /* 0x0000001200127308 */ /* 0x000e700000000800 */
[----:B------:R-:W3:Y:S01]  /*3620*/  MUFU.EX2 R17, R17 ;  /* 0x0000001100117308 */ /* 0x000ee20000000800 */
[----:B0-----:R-:W-:-:S07]  /*3630*/  FADD.FTZ R11, R11, 1 ;  /* 0x3f8000000b0b7421 */ /* 0x001fce0000010000 */
[----:B------:R-:W0:Y:S01]  /*3640*/  MUFU.RCP R11, R11 ;  /* 0x0000000b000b7308 */ /* 0x000e220000001000 */
[----:B-1----:R-:W-:Y:S01]  /*3650*/  FADD.FTZ R18, R18, 1 ;  /* 0x3f80000012127421 */ /* 0x002fe20000010000 */
[----:B---3--:R-:W-:-:S06]  /*3660*/  FADD.FTZ R17, R17, 1 ;  /* 0x3f80000011117421 */ /* 0x008fcc0000010000 */
[----:B------:R-:W1:Y:S08]  /*3670*/  MUFU.RCP R3, R3 ;  /* 0x0000000300037308 */ /* 0x000e700000001000 */
[----:B------:R-:W3:Y:S08]  /*3680*/  MUFU.RCP R18, R18 ;  /* 0x0000001200127308 */ /* 0x000ef00000001000 */
[----:B------:R-:W4:Y:S01]  /*3690*/  MUFU.RCP R17, R17 ;  /* 0x0000001100117308 */ /* 0x000f220000001000 */
[----:B------:R-:W-:Y:S01]  /*36a0*/  LEA R30, P1, R12, UR10, 0x1 ;  /* 0x0000000a0c1e7c11 */ /* 0x000fe2000f8208ff */
[----:B0-----:R-:W-:Y:S01]  /*36b0*/  FMUL.FTZ R11, R32, R11 ;  /* 0x0000000b200b7220 */ /* 0x001fe20000410000 */
[----:B------:R-:W-:Y:S01]  /*36c0*/  LEA.HI.X R29, R29, UR11, R13, 0x1, P0 ;  /* 0x0000000b1d1d7c11 */ /* 0x000fe200080f0c0d */
[----:B-1----:R-:W-:Y:S01]  /*36d0*/  FMUL.FTZ R3, R34, R3 ;  /* 0x0000000322037220 */ /* 0x002fe20000410000 */
[----:B------:R-:W2:Y:S01]  /*36e0*/  LDL.LU R13, [R1+0xb8] ;  /* 0x0000b800010d7983 */ /* 0x000ea20000300800 */
[----:B------:R-:W-:Y:S01]  /*36f0*/  F2FP.F16.F32.PACK_AB R32, R16, R14 ;  /* 0x0000000e1020723e */ /* 0x000fe200000000ff */
[----:B------:R-:W-:Y:S01]  /*3700*/  FMUL.FTZ R35, R0, R35 ;  /* 0x0000002300237220 */ /* 0x000fe20000410000 */
[----:B------:R-:W-:Y:S01]  /*3710*/  F2FP.F16.F32.PACK_AB R0, R26, R19 ;  /* 0x000000131a00723e */ /* 0x000fe200000000ff */
[----:B---3--:R-:W-:Y:S01]  /*3720*/  FMUL.FTZ R18, R9, R18 ;  /* 0x0000001209127220 */ /* 0x008fe20000410000 */
[----:B------:R-:W-:Y:S01]  /*3730*/  PRMT R9, R32, 0x7632, R9 ;  /* 0x0000763220097816 */ /* 0x000fe20000000009 */
[----:B------:R0:W-:Y:S04]  /*3740*/  STG.E.U16 desc[UR6][R20.64], R32 ;  /* 0x0000002014007986 */ /* 0x0001e8000c101506 */
[----:B------:R1:W-:Y:S01]  /*3750*/  STG.E.U16 desc[UR6][R20.64+0x4], R0 ;  /* 0x0000040014007986 */ /* 0x0003e2000c101506 */
[----:B----4-:R-:W-:Y:S01]  /*3760*/  FMUL.FTZ R17, R15, R17 ;  /* 0x000000110f117220 */ /* 0x010fe20000410000 */
[----:B------:R-:W-:-:S02]  /*3770*/  F2FP.F16.F32.PACK_AB R15, R27, R8 ;  /* 0x000000081b0f723e */ /* 0x000fc400000000ff */
[----:B0-----:R-:W-:Y:S02]  /*3780*/  PRMT R32, R0, 0x7632, R32 ;  /* 0x0000763200207816 */ /* 0x001fe40000000020 */
[----:B-1----:R-:W-:-:S03]  /*3790*/  F2FP.F16.F32.PACK_AB R0, R36, R2 ;  /* 0x000000022400723e */ /* 0x002fc600000000ff */
[----:B------:R0:W-:Y:S01]  /*37a0*/  STG.E.U16 desc[UR6][R20.64+0x6], R32 ;  /* 0x0000062014007986 */ /* 0x0001e2000c101506 */
[----:B--2---:R-:W-:-:S03]  /*37b0*/  LEA.HI.X R31, R12, UR11, R31, 0x1, P1 ;  /* 0x0000000b0c1f7c11 */ /* 0x004fc600088f0c1f */
[----:B------:R-:W2:Y:S04]  /*37c0*/  LDL.LU R12, [R1+0xb4] ;  /* 0x0000b400010c7983 */ /* 0x000ea80000300800 */
[----:B------:R-:W3:Y:S04]  /*37d0*/  LDL.LU R34, [R1+0x30] ;  /* 0x0000300001227983 */ /* 0x000ee80000300800 */
[----:B------:R-:W4:Y:S04]  /*37e0*/  LDL.LU R16, [R1+0xb0] ;  /* 0x0000b00001107983 */ /* 0x000f280000300800 */
[----:B------:R-:W4:Y:S04]  /*37f0*/  LDL.LU R14, [R1+0xac] ;  /* 0x0000ac00010e7983 */ /* 0x000f280000300800 */
[----:B------:R-:W2:Y:S04]  /*3800*/  LDL.LU R26, [R1+0xa8] ;  /* 0x0000a800011a7983 */ /* 0x000ea80000300800 */
[----:B------:R-:W2:Y:S04]  /*3810*/  LDL.LU R19, [R1+0xa4] ;  /* 0x0000a40001137983 */ /* 0x000ea80000300800 */
[----:B------:R-:W4:Y:S04]  /*3820*/  LDL.LU R27, [R1+0xa0] ;  /* 0x0000a000011b7983 */ /* 0x000f280000300800 */
[----:B------:R-:W4:Y:S04]  /*3830*/  LDL.LU R8, [R1+0x9c] ;  /* 0x00009c0001087983 */ /* 0x000f280000300800 */
[----:B------:R-:W3:Y:S04]  /*3840*/  LDL.LU R36, [R1+0x98] ;  /* 0x0000980001247983 */ /* 0x000ee80000300800 */
[----:B------:R-:W3:Y:S04]  /*3850*/  LDL.LU R2, [R1+0x94] ;  /* 0x0000940001027983 */ /* 0x000ee80000300800 */
[----:B0-----:R-:W2:Y:S04]  /*3860*/  LDL.LU R32, [R1+0x14] ;  /* 0x0000140001207983 */ /* 0x001ea80000300800 */
[----:B------:R0:W-:Y:S04]  /*3870*/  STG.E.U16 desc[UR6][R20.64+0x2], R9 ;  /* 0x0000020914007986 */ /* 0x0001e8000c101506 */
[----:B------:R2:W-:Y:S01]  /*3880*/  STG.E.U16 desc[UR6][R4.64], R15 ;  /* 0x0000000f04007986 */ /* 0x0005e2000c101506 */
[----:B0-----:R-:W-:-:S02]  /*3890*/  PRMT R9, R15, 0x7632, R9 ;  /* 0x000076320f097816 */ /* 0x001fc40000000009 */
[----:B---3--:R-:W-:Y:S02]  /*38a0*/  F2FP.F16.F32.PACK_AB R36, R36, R2 ;  /* 0x000000022424723e */ /* 0x008fe400000000ff */
[----:B------:R-:W3:Y:S01]  /*38b0*/  LDL.LU R2, [R1+0x90] ;  /* 0x0000900001027983 */ /* 0x000ee20000300800 */
[----:B--2---:R-:W-:-:S03]  /*38c0*/  F2FP.F16.F32.PACK_AB R15, R32, R34 ;  /* 0x00000022200f723e */ /* 0x004fc600000000ff */
[----:B------:R-:W2:Y:S01]  /*38d0*/  LDL.LU R34, [R1+0x38] ;  /* 0x0000380001227983 */ /* 0x000ea20000300800 */
[----:B------:R-:W-:Y:S02]  /*38e0*/  PRMT R20, R0, 0x7632, R20 ;  /* 0x0000763200147816 */ /* 0x000fe40000000014 */
[----:B----4-:R-:W-:Y:S02]  /*38f0*/  F2FP.F16.F32.PACK_AB R8, R27, R8 ;  /* 0x000000081b08723e */ /* 0x010fe400000000ff */
[----:B------:R-:W-:Y:S01]  /*3900*/  F2FP.F16.F32.PACK_AB R19, R26, R19 ;  /* 0x000000131a13723e */ /* 0x000fe200000000ff */
[----:B------:R-:W-:Y:S01]  /*3910*/  STG.E.U16 desc[UR6][R4.64+0x2], R9 ;  /* 0x0000020904007986 */ /* 0x000fe2000c101506 */
[----:B------:R-:W-:-:S03]  /*3920*/  PRMT R21, R36, 0x7632, R21 ;  /* 0x0000763224157816 */ /* 0x000fc60000000015 */
[----:B------:R0:W-:Y:S01]  /*3930*/  STG.E.U16 desc[UR6][R4.64+0x4], R0 ;  /* 0x0000040004007986 */ /* 0x0001e2000c101506 */
[----:B------:R-:W-:-:S03]  /*3940*/  F2FP.F16.F32.PACK_AB R14, R16, R14 ;  /* 0x0000000e100e723e */ /* 0x000fc600000000ff */
[----:B------:R1:W-:Y:S01]  /*3950*/  STG.E.U16 desc[UR6][R4.64+0x6], R20 ;  /* 0x0000061404007986 */ /* 0x0003e2000c101506 */
[----:B------:R-:W-:Y:S02]  /*3960*/  F2FP.F16.F32.PACK_AB R12, R13, R12 ;  /* 0x0000000c0d0c723e */ /* 0x000fe400000000ff */
[----:B------:R-:W-:Y:S01]  /*3970*/  F2FP.F16.F32.PACK_AB R10, R33, R10 ;  /* 0x0000000a210a723e */ /* 0x000fe200000000ff */
[----:B------:R4:W-:Y:S01]  /*3980*/  STG.E.U16 desc[UR6][R22.64], R15 ;  /* 0x0000000f16007986 */ /* 0x0009e2000c101506 */
[----:B------:R-:W-:Y:S02]  /*3990*/  F2FP.F16.F32.PACK_AB R3, R3, R37 ;  /* 0x000000250303723e */ /* 0x000fe400000000ff */
[----:B0-----:R-:W-:Y:S02]  /*39a0*/  PRMT R0, R8, 0x7632, R0 ;  /* 0x0000763208007816 */ /* 0x001fe40000000000 */
[----:B-1----:R-:W-:Y:S02]  /*39b0*/  PRMT R5, R15, 0x7632, R5 ;  /* 0x000076320f057816 */ /* 0x002fe40000000005 */
[----:B------:R-:W-:Y:S01]  /*39c0*/  PRMT R4, R19, 0x7632, R4 ;  /* 0x0000763213047816 */ /* 0x000fe20000000004 */
[----:B------:R-:W-:Y:S01]  /*39d0*/  STG.E.U16 desc[UR6][R22.64+0x4], R36 ;  /* 0x0000042416007986 */ /* 0x000fe2000c101506 */
[----:B------:R-:W-:-:S02]  /*39e0*/  F2FP.F16.F32.PACK_AB R11, R18, R11 ;  /* 0x0000000b120b723e */ /* 0x000fc400000000ff */
[----:B------:R-:W-:Y:S01]  /*39f0*/  F2FP.F16.F32.PACK_AB R17, R17, R35 ;  /* 0x000000231111723e */ /* 0x000fe200000000ff */
[----:B------:R0:W-:Y:S04]  /*3a00*/  STG.E.U16 desc[UR6][R22.64+0x2], R5 ;  /* 0x0000020516007986 */ /* 0x0001e8000c101506 */
[----:B------:R-:W-:Y:S01]  /*3a10*/  STG.E.U16 desc[UR6][R22.64+0x6], R21 ;  /* 0x0000061516007986 */ /* 0x000fe2000c101506 */
[----:B----4-:R-:W-:-:S03]  /*3a20*/  PRMT R15, R11, 0x7632, R15 ;  /* 0x000076320b0f7816 */ /* 0x010fc6000000000f */
[----:B------:R-:W-:Y:S04]  /*3a30*/  STG.E.U16 desc[UR6][R6.64], R8 ;  /* 0x0000000806007986 */ /* 0x000fe8000c101506 */
[----:B------:R1:W-:Y:S01]  /*3a40*/  STG.E.U16 desc[UR6][R6.64+0x2], R0 ;  /* 0x0000020006007986 */ /* 0x0003e2000c101506 */
[----:B0-----:R-:W-:-:S03]  /*3a50*/  PRMT R5, R14, 0x7632, R5 ;  /* 0x000076320e057816 */ /* 0x001fc60000000005 */
[----:B------:R-:W-:Y:S04]  /*3a60*/  STG.E.U16 desc[UR6][R6.64+0x4], R19 ;  /* 0x0000041306007986 */ /* 0x000fe8000c101506 */
[----:B------:R0:W-:Y:S04]  /*3a70*/  STG.E.U16 desc[UR6][R6.64+0x6], R4 ;  /* 0x0000060406007986 */ /* 0x0001e8000c101506 */
[----:B------:R4:W-:Y:S01]  /*3a80*/  STG.E.U16 desc[UR6][R24.64], R14 ;  /* 0x0000000e18007986 */ /* 0x0009e2000c101506 */
[----:B-1----:R-:W-:Y:S02]  /*3a90*/  PRMT R0, R10, 0x7632, R0 ;  /* 0x000076320a007816 */ /* 0x002fe40000000000 */
[----:B0-----:R-:W-:-:S02]  /*3aa0*/  PRMT R7, R12, 0x7632, R7 ;  /* 0x000076320c077816 */ /* 0x001fc40000000007 */
[----:B------:R-:W-:Y:S02]  /*3ab0*/  PRMT R4, R17, 0x7632, R4 ;  /* 0x0000763211047816 */ /* 0x000fe40000000004 */
[----:B----4-:R-:W-:Y:S01]  /*3ac0*/  PRMT R14, R3, 0x7632, R14 ;  /* 0x00007632030e7816 */ /* 0x010fe2000000000e */
        /* <DEDUP_REMOVED lines=17> */
[----:B-1----:R-:W-:Y:S05]  /*3be0*/  @!P0 BRA `(.L_x_2995) ;  /* 0xffffffc400708947 */ /* 0x002fea000383ffff */
[----:B------:R-:W-:Y:S05]  /*3bf0*/  EXIT ;  /* 0x000000000000794d */ /* 0x000fea0003800000 */
.L_x_2996:
        /* <DEDUP_REMOVED lines=16> */
.L_x_3051:


//--------------------- .text._ZN13group_norm_v214gn_cuda_kernelI6__halfLi480ELi2ELi16ELi60ELi4096ELb1ELi32ELi960ELi960ELi4ELb1ELi2ELb0ELb0ENS_16CompileConditionILi900EEEEEvPT_PKS4_S7_S7_flPfS8_Pj --------------------------
	.section	.text._ZN13group_norm_v214gn_cuda_kernelI6__halfLi480ELi2ELi16ELi60ELi4096ELb1ELi32ELi960ELi960ELi4ELb1ELi2ELb0ELb0ENS_16CompileConditionILi900EEEEEvPT_PKS4_S7_S7_flPfS8_Pj,"ax",@progbits
	.align	128
        .global         _ZN13group_norm_v214gn_cuda_kernelI6__halfLi480ELi2ELi16ELi60ELi4096ELb1ELi32ELi960ELi960ELi4ELb1ELi2ELb0ELb0ENS_16CompileConditionILi900EEEEEvPT_PKS4_S7_S7_flPfS8_Pj
        .type           _ZN13group_norm_v214gn_cuda_kernelI6__halfLi480ELi2ELi16ELi60ELi4096ELb1ELi32ELi960ELi960ELi4ELb1ELi2ELb0ELb0ENS_16CompileConditionILi900EEEEEvPT_PKS4_S7_S7_flPfS8_Pj,@function
        .size           _ZN13group_norm_v214gn_cuda_kernelI6__halfLi480ELi2ELi16ELi60ELi4096ELb1ELi32ELi960ELi960ELi4ELb1ELi2ELb0ELb0ENS_16CompileConditionILi900EEEEEvPT_PKS4_S7_S7_flPfS8_Pj,(.L_x_3052 - _ZN13group_norm_v214gn_cuda_kernelI6__halfLi480ELi2ELi16ELi60ELi4096ELb1ELi32ELi960ELi960ELi4ELb1ELi2ELb0ELb0ENS_16CompileConditionILi900EEEEEvPT_PKS4_S7_S7_flPfS8_Pj)
        .other          _ZN13group_norm_v214gn_cuda_kernelI6__halfLi480ELi2ELi16ELi60ELi4096ELb1ELi32ELi960ELi960ELi4ELb1ELi2ELb0ELb0ENS_16CompileConditionILi900EEEEEvPT_PKS4_S7_S7_flPfS8_Pj,@"STO_CUDA_ENTRY STV_DEFAULT"
_ZN13group_norm_v214gn_cuda_kernelI6__halfLi480ELi2ELi16ELi60ELi4096ELb1ELi32ELi960ELi960ELi4ELb1ELi2ELb0ELb0ENS_16CompileConditionILi900EEEEEvPT_PKS4_S7_S7_flPfS8_Pj:
.text._ZN13group_norm_v214gn_cuda_kernelI6__halfLi480ELi2ELi16ELi60ELi4096ELb1ELi32ELi960ELi960ELi4ELb1ELi2ELb0ELb0ENS_16CompileConditionILi900EEEEEvPT_PKS4_S7_S7_flPfS8_Pj:
        /* <DEDUP_REMOVED lines=27> */
.L_x_3007:
        /* <DEDUP_REMOVED lines=17> */
[C---:B------:R-:W-:Y:S02]  /*02c0*/  IADD3 R9, R25.reuse, 0x2580, RZ ;  /* 0x0000258019097810 */ /* 0x040fe40007ffe0ff */
        /* <DEDUP_REMOVED lines=60> */
[----:B------:R-:W-:Y:S02]  /*0690*/  LEA.HI.X R47, R11, UR9, R12, 0x1, P0 ;  /* 0x000000090b2f7c11 */ /* 0x000fe400080f0c0c */
[----:B------:R-:W-:-:S04]  /*06a0*/  IADD3 R61, P0, R61, R26, RZ ;  /* 0x0000001a3d3d7210 */ /* 0x000fc80007f1e0ff */
[----:B------:R-:W4:Y:S04]  /*06b0*/  LDG.E.64.CONSTANT R46, desc[UR6][R46.64] ;  /* 0x000000062e2e7981 */ /* 0x000f28000c1e9b00 */
[----:B------:R0:W-:Y:S02]  /*06c0*/  STL [R1+0xf0], R12 ;  /* 0x0000f00c01007387 */ /* 0x0001e40000100800 */
[----:B0-----:R-:W-:Y:S02]  /*06d0*/  IADD3.X R12, RZ, R0, RZ, P0, !PT ;  /* 0x00000000ff0c7210 */ /* 0x001fe400007fe4ff */
[----:B------:R-:W-:-:S04]  /*06e0*/  LEA R42, P0, R61, UR8, 0x1 ;  /* 0x000000083d2a7c11 */ /* 0x000fc8000f8008ff */
[----:B------:R-:W-:Y:S02]  /*06f0*/  LEA.HI.X R43, R61, UR9, R12, 0x1, P0 ;  /* 0x000000093d2b7c11 */ /* 0x000fe400080f0c0c */
[----:B------:R-:W-:-:S04]  /*0700*/  IADD3 R16, P0, R13, R26, RZ ;  /* 0x0000001a0d107210 */ /* 0x000fc80007f1e0ff */
[----:B------:R-:W4:Y:S01]  /*0710*/  LDG.E.64.CONSTANT R42, desc[UR6][R42.64] ;  /* 0x000000062a2a7981 */ /* 0x000f22000c1e9b00 */
[----:B------:R-:W-:-:S03]  /*0720*/  IADD3.X R17, RZ, R0, RZ, P0, !PT ;  /* 0x00000000ff117210 */ /* 0x000fc600007fe4ff */
[----:B------:R0:W-:Y:S04]  /*0730*/  STL [R1+0xf4], R12 ;  /* 0x0000f40c01007387 */ /* 0x0001e80000100800 */
[----:B------:R-:W-:Y:S01]  /*0740*/  STL [R1+0x4], R16 ;  /* 0x0000041001007387 */ /* 0x000fe20000100800 */
        /* <DEDUP_REMOVED lines=15> */
[----:B------:R0:W-:Y:S04]  /*0840*/  STL [R1+0x100], R21 ;  /* 0x0001001501007387 */ /* 0x0001e80000100800 */
[----:B------:R1:W-:Y:S01]  /*0850*/  STL [R1+0x34], R22 ;  /* 0x0000341601007387 */ /* 0x0003e20000100800 */
[----:B0-----:R-:W-:Y:S02]  /*0860*/  LEA.HI.X R21, R22, UR9, R23, 0x1, P0 ;  /* 0x0000000916157c11 */ /* 0x001fe400080f0c17 */
[----:B-1----:R-:W-:-:S04]  /*0870*/  IADD3 R22, R25, 0x6180, RZ ;  /* 0x0000618019167810 */ /* 0x002fc80007ffe0ff */
[----:B------:R-:W4:Y:S01]  /*0880*/  LDG.E.64.CONSTANT R20, desc[UR6][R20.64] ;  /* 0x0000000614147981 */ /* 0x000f22000c1e9b00 */
[----:B------:R-:W-:-:S04]  /*0890*/  IADD3 R27, P0, R22, R26, RZ ;  /* 0x0000001a161b7210 */ /* 0x000fc80007f1e0ff */
[----:B------:R-:W-:Y:S02]  /*08a0*/  IADD3.X R28, RZ, R0, RZ, P0, !PT ;  /* 0x00000000ff1c7210 */ /* 0x000fe400007fe4ff */
[C---:B------:R-:W-:Y:S01]  /*08b0*/  LEA R22, P0, R27.reuse, UR8, 0x1 ;  /* 0x000000081b167c11 */ /* 0x040fe2000f8008ff */
[----:B------:R0:W-:Y:S03]  /*08c0*/  STL [R1+0x104], R23 ;  /* 0x0001041701007387 */ /* 0x0001e60000100800 */
[----:B0-----:R-:W-:-:S06]  /*08d0*/  LEA.HI.X R23, R27, UR9, R28, 0x1, P0 ;  /* 0x000000091b177c11 */ /* 0x001fcc00080f0c1c */
[----:B------:R-:W4:Y:S04]  /*08e0*/  LDG.E.64.CONSTANT R22, desc[UR6][R22.64] ;  /* 0x0000000616167981 */ /* 0x000f28000c1e9b00 */
[----:B------:R0:W-:Y:S04]  /*08f0*/  STL [R1+0x7c], R27 ;  /* 0x00007c1b01007387 */ /* 0x0001e80000100800 */
[----:B------:R1:W-:Y:S01]  /*0900*/  STL [R1+0x108], R28 ;  /* 0x0001081c01007387 */ /* 0x0003e20000100800 */
[----:B0-----:R-:W-:-:S04]  /*0910*/  IADD3 R27, R25, 0x6900, RZ ;  /* 0x00006900191b7810 */ /* 0x001fc80007ffe0ff */
[----:B-1----:R-:W-:Y:S02]  /*0920*/  IADD3 R28, P0, R27, R26, RZ ;  /* 0x0000001a1b1c7210 */ /* 0x002fe40007f1e0ff */
[----:B------:R-:W-:Y:S02]  /*0930*/  IADD3 R25, R25, 0x7080, RZ ;  /* 0x0000708019197810 */ /* 0x000fe40007ffe0ff */
[----:B------:R-:W-:Y:S02]  /*0940*/  IADD3.X R29, RZ, R0, RZ, P0, !PT ;  /* 0x00000000ff1d7210 */ /* 0x000fe400007fe4ff */
[----:B------:R-:W-:-:S04]  /*0950*/  LEA R38, P0, R28, UR8, 0x1 ;  /* 0x000000081c267c11 */ /* 0x000fc8000f8008ff */
[----:B------:R-:W-:Y:S02]  /*0960*/  LEA.HI.X R39, R28, UR9, R29, 0x1, P0 ;  /* 0x000000091c277c11 */ /* 0x000fe400080f0c1d */
[----:B------:R-:W-:Y:S01]  /*0970*/  IADD3 R26, P0, R25, R26, RZ ;  /* 0x0000001a191a7210 */ /* 0x000fe20007f1e0ff */
[----:B------:R0:W-:Y:S03]  /*0980*/  STL [R1+0x80], R28 ;  /* 0x0000801c01007387 */ /* 0x0001e60000100800 */
[----:B------:R-:W-:Y:S01]  /*0990*/  IADD3.X R0, RZ, R0, RZ, P0, !PT ;  /* 0x00000000ff007210 */ /* 0x000fe200007fe4ff */
[----:B------:R1:W-:Y:S01]  /*09a0*/  STL [R1+0x10c], R29 ;  /* 0x00010c1d01007387 */ /* 0x0003e20000100800 */
[--C-:B--2---:R-:W-:Y:S02]  /*09b0*/  HADD2.F32 R58, -RZ, R57.reuse.H0_H0 ;  /* 0x20000039ff3a7230 */ /* 0x104fe40000004100 */
[----:B------:R-:W-:Y:S01]  /*09c0*/  HADD2.F32 R40, -RZ, R57.H1_H1 ;  /* 0x30000039ff287230 */ /* 0x000fe20000004100 */
[----:B------:R-:W2:Y:S01]  /*09d0*/  LDG.E.64.CONSTANT R38, desc[UR6][R38.64] ;  /* 0x0000000626267981 */ /* 0x000ea2000c1e9b00 */
[----:B0-----:R-:W-:-:S03]  /*09e0*/  LEA R28, P0, R26, UR8, 0x1 ;  /* 0x000000081a1c7c11 */ /* 0x001fc6000f8008ff */
[----:B------:R0:W-:Y:S01]  /*09f0*/  STL [R1+0x40], R26 ;  /* 0x0000401a01007387 */ /* 0x0001e20000100800 */
[----:B-1----:R-:W-:Y:S01]  /*0a00*/  LEA.HI.X R29, R26, UR9, R0, 0x1, P0 ;  /* 0x000000091a1d7c11 */ /* 0x002fe200080f0c00 */
[----:B------:R-:W-:Y:S02]  /*0a10*/  ULDC.64 UR8, c[0x0][0x220] ;  /* 0x0000880000087ab9 */ /* 0x000fe40000000a00 */
[----:B------:R1:W-:Y:S01]  /*0a20*/  STL [R1+0xf8], R0 ;  /* 0x0000f80001007387 */ /* 0x0003e20000100800 */
[----:B---3--:R-:W-:Y:S02]  /*0a30*/  HADD2.F32 R41, -RZ, R34.H0_H0 ;  /* 0x20000022ff297230 */ /* 0x008fe40000004100 */
[----:B------:R-:W-:Y:S01]  /*0a40*/  HADD2.F32 R60, -RZ, R35.H1_H1 ;  /* 0x30000023ff3c7230 */ /* 0x000fe20000004100 */
[----:B------:R-:W3:Y:S01]  /*0a50*/  LDG.E.64.CONSTANT R28, desc[UR6][R28.64] ;  /* 0x000000061c1c7981 */ /* 0x000ee2000c1e9b00 */
[----:B0-----:R-:W-:Y:S02]  /*0a60*/  SHF.L.U32 R26, R24, 0x1, RZ ;  /* 0x00000001181a7819 */ /* 0x001fe400000006ff */
[----:B-1----:R-:W-:-:S02]  /*0a70*/  SHF.R.U32.HI R0, RZ, 0x1f, R24 ;  /* 0x0000001fff007819 */ /* 0x002fc40000011618 */
[C---:B------:R-:W-:Y:S02]  /*0a80*/  IADD3 R24, P0, R26.reuse, UR8, RZ ;  /* 0x000000081a187c10 */ /* 0x040fe4000ff1e0ff */
[----:B------:R-:W-:Y:S02]  /*0a90*/  IADD3 R26, P1, R26, UR10, RZ ;  /* 0x0000000a1a1a7c10 */ /* 0x000fe4000ff3e0ff */
[C---:B------:R-:W-:Y:S02]  /*0aa0*/  IADD3.X R25, R0.reuse, UR9, RZ, P0, !PT ;  /* 0x0000000900197c10 */ /* 0x040fe400087fe4ff */
[----:B------:R-:W-:Y:S01]  /*0ab0*/  IADD3.X R27, R0, UR11, RZ, P1, !PT ;  /* 0x0000000b001b7c10 */ /* 0x000fe20008ffe4ff */
[--C-:B------:R-:W-:Y:S02]  /*0ac0*/  HADD2.F32 R0, -RZ, R56.reuse.H0_H0 ;  /* 0x20000038ff007230 */ /* 0x100fe40000004100 */
[----:B------:R-:W-:Y:S01]  /*0ad0*/  HADD2.F32 R56, -RZ, R56.H1_H1 ;  /* 0x30000038ff387230 */ /* 0x000fe20000004100 */
[----:B------:R0:W-:Y:S02]  /*0ae0*/  STL [R1], R40 ;  /* 0x0000002801007387 */ /* 0x0001e40000100800 */
[----:B------:R-:W-:Y:S01]  /*0af0*/  FFMA.FTZ R37, R0, R0, RZ ;  /* 0x0000000000257223 */ /* 0x000fe200000100ff */
[----:B------:R-:W-:Y:S01]  /*0b00*/  FADD.FTZ R36, RZ, R0 ;  /* 0x00000000ff247221 */ /* 0x000fe20000010000 */
[--C-:B----4-:R-:W-:Y:S01]  /*0b10*/  HADD2.F32 R59, -RZ, R32.reuse.H0_H0 ;  /* 0x20000020ff3b7230 */ /* 0x110fe20000004100 */
[----:B------:R-:W5:Y:S01]  /*0b20*/  LDG.E.64.CONSTANT R24, desc[UR6][R24.64] ;  /* 0x0000000618187981 */ /* 0x000f62000c1e9b00 */
[----:B------:R-:W-:Y:S01]  /*0b30*/  FFMA.FTZ R37, R56, R56, R37 ;  /* 0x0000003838257223 */ /* 0x000fe20000010025 */
[----:B------:R-:W-:Y:S01]  /*0b40*/  FADD.FTZ R36, R36, R56 ;  /* 0x0000003824247221 */ /* 0x000fe20000010000 */
[----:B------:R-:W-:Y:S01]  /*0b50*/  HADD2.F32 R57, -RZ, R32.H1_H1 ;  /* 0x30000020ff397230 */ /* 0x000fe20000004100 */
[----:B------:R-:W5:Y:S01]  /*0b60*/  LDG.E.64.CONSTANT R26, desc[UR6][R26.64] ;  /* 0x000000061a1a7981 */ /* 0x000f62000c1e9b00 */
[----:B------:R-:W-:Y:S01]  /*0b70*/  FFMA.FTZ R37, R58, R58, R37 ;  /* 0x0000003a3a257223 */ /* 0x000fe20000010025 */
[----:B------:R-:W-:-:S03]  /*0b80*/  FADD.FTZ R36, R36, R58 ;  /* 0x0000003a24247221 */ /* 0x000fc60000010000 */
[----:B------:R-:W-:Y:S01]  /*0b90*/  FFMA.FTZ R37, R40, R40, R37 ;  /* 0x0000002828257223 */ /* 0x000fe20000010025 */
[----:B------:R-:W-:Y:S01]  /*0ba0*/  FADD.FTZ R36, R36, R40 ;  /* 0x0000002824247221 */ /* 0x000fe20000010000 */
[----:B0-----:R-:W-:Y:S02]  /*0bb0*/  HADD2.F32 R40, -RZ, R34.H1_H1 ;  /* 0x30000022ff287230 */ /* 0x001fe40000004100 */
        /* <DEDUP_REMOVED lines=14> */
[----:B------:R-:W-:Y:S01]  /*0ca0*/  HADD2.F32 R54, -RZ, R33.H1_H1 ;  /* 0x30000021ff367230 */ /* 0x000fe20000004100 */
[----:B------:R-:W-:Y:S01]  /*0cb0*/  STL [R1+0x14], R41 ;  /* 0x0000142901007387 */ /* 0x000fe20000100800 */
[----:B------:R-:W-:Y:S01]  /*0cc0*/  FFMA.FTZ R33, R55, R55, R34 ;  /* 0x0000003737217223 */ /* 0x000fe20000010022 */
[----:B------:R-:W-:Y:S02]  /*0cd0*/  FADD.FTZ R32, R32, R55 ;  /* 0x0000003720207221 */ /* 0x000fe40000010000 */
[----:B------:R0:W-:Y:S01]  /*0ce0*/  STL [R1+0xc], R40 ;  /* 0x00000c2801007387 */ /* 0x0001e20000100800 */
[----:B------:R-:W-:Y:S01]  /*0cf0*/  FFMA.FTZ R33, R54, R54, R33 ;  /* 0x0000003636217223 */ /* 0x000fe20000010021 */
[----:B------:R-:W-:-:S02]  /*0d00*/  FADD.FTZ R32, R32, R54 ;  /* 0x0000003620207221 */ /* 0x000fc40000010000 */
[----:B------:R1:W-:Y:S01]  /*0d10*/  STL [R1+0x8], R37 ;  /* 0x0000082501007387 */ /* 0x0003e20000100800 */
[--C-:B0-----:R-:W-:Y:S02]  /*0d20*/  HADD2.F32 R40, -RZ, R14.reuse.H0_H0 ;  /* 0x2000000eff287230 */ /* 0x101fe40000004100 */
[----:B-1----:R-:W-:-:S03]  /*0d30*/  HADD2.F32 R37, -RZ, R14.H1_H1 ;  /* 0x3000000eff257230 */ /* 0x002fc60000004100 */
        /* <DEDUP_REMOVED lines=11> */
[----:B------:R-:W-:Y:S01]  /*0df0*/  STL [R1+0x18], R40 ;  /* 0x0000182801007387 */ /* 0x000fe20000100800 */
[----:B------:R-:W-:Y:S02]  /*0e00*/  HADD2.F32 R18, -RZ, R18.H1_H1 ;  /* 0x30000012ff127230 */ /* 0x000fe40000004100 */
[----:B------:R-:W-:Y:S01]  /*0e10*/  FFMA.FTZ R14, R15, R15, R14 ;  /* 0x0000000f0f0e7223 */ /* 0x000fe2000001000e */
[----:B------:R-:W-:Y:S01]  /*0e20*/  STL [R1+0x20], R37 ;  /* 0x0000202501007387 */ /* 0x000fe20000100800 */
[----:B------:R-:W-:-:S03]  /*0e30*/  FADD.FTZ R32, R32, R15 ;  /* 0x0000000f20207221 */ /* 0x000fc60000010000 */
[----:B------:R-:W-:Y:S01]  /*0e40*/  STL [R1+0x24], R34 ;  /* 0x0000242201007387 */ /* 0x000fe20000100800 */
[----:B------:R-:W-:-:S03]  /*0e50*/  FFMA.FTZ R14, R18, R18, R14 ;  /* 0x00000012120e7223 */ /* 0x000fc6000001000e */
[----:B------:R-:W-:Y:S01]  /*0e60*/  STL [R1+0x28], R33 ;  /* 0x0000282101007387 */ /* 0x000fe20000100800 */
[----:B------:R-:W-:-:S03]  /*0e70*/  FADD.FTZ R32, R32, R18 ;  /* 0x0000001220207221 */ /* 0x000fc60000010000 */
[----:B------:R0:W-:Y:S04]  /*0e80*/  STL [R1+0x2c], R15 ;  /* 0x00002c0f01007387 */ /* 0x0001e80000100800 */
[----:B------:R1:W-:Y:S01]  /*0e90*/  STL [R1+0x30], R18 ;  /* 0x0000301201007387 */ /* 0x0003e20000100800 */
[--C-:B0-----:R-:W-:Y:S02]  /*0ea0*/  HADD2.F32 R15, -RZ, R19.reuse.H0_H0 ;  /* 0x20000013ff0f7230 */ /* 0x101fe40000004100 */
[----:B-1----:R-:W-:-:S03]  /*0eb0*/  HADD2.F32 R18, -RZ, R19.H1_H1 ;  /* 0x30000013ff127230 */ /* 0x002fc60000004100 */
[----:B------:R-:W-:Y:S01]  /*0ec0*/  FFMA.FTZ R14, R15, R15, R14 ;  /* 0x0000000f0f0e7223 */ /* 0x000fe2000001000e */
[----:B------:R-:W-:Y:S01]  /*0ed0*/  FADD.FTZ R32, R32, R15 ;  /* 0x0000000f20207221 */ /* 0x000fe20000010000 */
[----:B------:R0:W-:Y:S02]  /*0ee0*/  STL [R1+0x4c], R15 ;  /* 0x00004c0f01007387 */ /* 0x0001e40000100800 */
[----:B------:R-:W-:Y:S01]  /*0ef0*/  FFMA.FTZ R14, R18, R18, R14 ;  /* 0x00000012120e7223 */ /* 0x000fe2000001000e */
[----:B------:R-:W-:Y:S01]  /*0f00*/  FADD.FTZ R32, R32, R18 ;  /* 0x0000001220207221 */ /* 0x000fe20000010000 */
        /* <DEDUP_REMOVED lines=17> */
[--C-:B------:R-:W-:Y:S02]  /*1020*/  HADD2.F32 R19, -RZ, R52.reuse.H1_H1 ;  /* 0x30000034ff137230 */ /* 0x100fe40000004100 */
[----:B0-----:R-:W-:-:S05]  /*1030*/  HADD2.F32 R15, -RZ, R52.H0_H0 ;  /* 0x20000034ff0f7230 */ /* 0x001fca0000004100 */
[----:B------:R0:W-:Y:S01]  /*1040*/  STL [R1+0x64], R15 ;  /* 0x0000640f01007387 */ /* 0x0001e20000100800 */
[----:B------:R-:W-:Y:S01]  /*1050*/  FFMA.FTZ R14, R15, R15, R14 ;  /* 0x0000000f0f0e7223 */ /* 0x000fe2000001000e */
[----:B-1----:R-:W-:-:S03]  /*1060*/  HADD2.F32 R18, -RZ, R53.H0_H0 ;  /* 0x20000035ff127230 */ /* 0x002fc60000004100 */
[----:B------:R-:W-:Y:S01]  /*1070*/  FFMA.FTZ R14, R19, R19, R14 ;  /* 0x00000013130e7223 */ /* 0x000fe2000001000e */
[----:B0-----:R-:W-:Y:S01]  /*1080*/  FADD.FTZ R15, R32, R15 ;  /* 0x0000000f200f7221 */ /* 0x001fe20000010000 */
[----:B------:R-:W-:-:S03]  /*1090*/  HADD2.F32 R53, -RZ, R53.H1_H1 ;  /* 0x30000035ff357230 */ /* 0x000fc60000004100 */
[----:B------:R-:W-:Y:S01]  /*10a0*/  FADD.FTZ R15, R15, R19 ;  /* 0x000000130f0f7221 */ /* 0x000fe20000010000 */
[----:B------:R-:W-:Y:S01]  /*10b0*/  FFMA.FTZ R14, R18, R18, R14 ;  /* 0x00000012120e7223 */ /* 0x000fe2000001000e */
[----:B------:R0:W-:Y:S02]  /*10c0*/  STL [R1+0x68], R19 ;  /* 0x0000681301007387 */ /* 0x0001e40000100800 */
[----:B------:R-:W-:Y:S01]  /*10d0*/  FADD.FTZ R15, R15, R18 ;  /* 0x000000120f0f7221 */ /* 0x000fe20000010000 */
[----:B------:R-:W-:Y:S01]  /*10e0*/  FFMA.FTZ R14, R53, R53, R14 ;  /* 0x00000035350e7223 */ /* 0x000fe2000001000e */
[----:B------:R1:W-:Y:S02]  /*10f0*/  STL [R1+0x6c], R18 ;  /* 0x00006c1201007387 */ /* 0x0003e40000100800 */
[----:B------:R-:W-:Y:S01]  /*1100*/  FADD.FTZ R15, R15, R53 ;  /* 0x000000350f0f7221 */ /* 0x000fe20000010000 */
        /* <DEDUP_REMOVED lines=69> */
[--C-:B------:R-:W-:Y:S02]  /*1560*/  HADD2.F32 R20, -RZ, R21.reuse.H1_H1 ;  /* 0x30000015ff147230 */ /* 0x100fe40000004100 */
[----:B0-----:R-:W-:Y:S02]  /*1570*/  HADD2.F32 R19, -RZ, R21.H0_H0 ;  /* 0x20000015ff137230 */ /* 0x001fe40000004100 */
[----:B------:R-:W-:-:S03]  /*1580*/  HADD2.F32 R32, -RZ, R22.H0_H0 ;  /* 0x20000016ff207230 */ /* 0x000fc60000004100 */
[----:B------:R-:W-:Y:S01]  /*1590*/  FFMA.FTZ R31, R19, R19, R31 ;  /* 0x00000013131f7223 */ /* 0x000fe2000001001f */
[----:B------:R-:W-:-:S03]  /*15a0*/  FADD.FTZ R30, R30, R19 ;  /* 0x000000131e1e7221 */ /* 0x000fc60000010000 */
        /* <DEDUP_REMOVED lines=8> */
[----:B0-----:R-:W-:-:S05]  /*1630*/  HADD2.F32 R32, -RZ, R23.H0_H0 ;  /* 0x20000017ff207230 */ /* 0x001fca0000004100 */
[----:B------:R0:W-:Y:S01]  /*1640*/  STL [R1+0x38], R32 ;  /* 0x0000382001007387 */ /* 0x0001e20000100800 */
[----:B------:R-:W-:Y:S01]  /*1650*/  FFMA.FTZ R31, R32, R32, R31 ;  /* 0x00000020201f7223 */ /* 0x000fe2000001001f */
[----:B------:R-:W-:Y:S02]  /*1660*/  FADD.FTZ R30, R30, R32 ;  /* 0x000000201e1e7221 */ /* 0x000fe40000010000 */
[----:B0-----:R-:W4:Y:S01]  /*1670*/  LDL R32, [R1+0x114] ;  /* 0x0001140001207983 */ /* 0x001f220000100800 */
[----:B------:R-:W-:Y:S01]  /*1680*/  HADD2.F32 R22, -RZ, R23.H1_H1 ;  /* 0x30000017ff167230 */ /* 0x000fe20000004100 */
[----:B------:R-:W0:Y:S01]  /*1690*/  S2R R37, SR_TID.X ;  /* 0x0000000000257919 */ /* 0x000e220000002100 */
[----:B--2---:R-:W-:-:S03]  /*16a0*/  HADD2.F32 R23, -RZ, R38.H0_H0 ;  /* 0x20000026ff177230 */ /* 0x004fc60000004100 */
        /* <DEDUP_REMOVED lines=11> */
[----:B------:R-:W-:Y:S01]  /*1760*/  STL [R1+0x44], R34 ;  /* 0x0000442201007387 */ /* 0x000fe20000100800 */
[--C-:B---3--:R-:W-:Y:S02]  /*1770*/  HADD2.F32 R39, -RZ, R28.reuse.H0_H0 ;  /* 0x2000001cff277230 */ /* 0x108fe40000004100 */
[----:B------:R-:W-:Y:S01]  /*1780*/  FFMA.FTZ R31, R33, R33, R31 ;  /* 0x00000021211f7223 */ /* 0x000fe2000001001f */
[----:B------:R-:W-:Y:S01]  /*1790*/  HADD2.F32 R40, -RZ, R28.H1_H1 ;  /* 0x3000001cff287230 */ /* 0x000fe20000004100 */
[----:B------:R1:W-:Y:S01]  /*17a0*/  STL [R1+0x84], R33 ;  /* 0x0000842101007387 */ /* 0x0003e20000100800 */
[----:B------:R-:W-:Y:S01]  /*17b0*/  FADD.FTZ R30, R30, R33 ;  /* 0x000000211e1e7221 */ /* 0x000fe20000010000 */
[--C-:B------:R-:W-:Y:S02]  /*17c0*/  HADD2.F32 R28, -RZ, R29.reuse.H0_H0 ;  /* 0x2000001dff1c7230 */ /* 0x100fe40000004100 */
[----:B------:R-:W-:Y:S01]  /*17d0*/  FFMA.FTZ R31, R39, R39, R31 ;  /* 0x00000027271f7223 */ /* 0x000fe2000001001f */
[----:B------:R-:W-:Y:S01]  /*17e0*/  FADD.FTZ R30, R30, R39 ;  /* 0x000000271e1e7221 */ /* 0x000fe20000010000 */
[----:B-1----:R-:W-:Y:S01]  /*17f0*/  HADD2.F32 R33, -RZ, R29.H1_H1 ;  /* 0x3000001dff217230 */ /* 0x002fe20000004100 */
[----:B------:R1:W-:Y:S01]  /*1800*/  STL [R1+0x88], R28 ;  /* 0x0000881c01007387 */ /* 0x0003e20000100800 */
[----:B------:R-:W-:-:S03]  /*1810*/  FFMA.FTZ R31, R40, R40, R31 ;  /* 0x00000028281f7223 */ /* 0x000fc6000001001f */
[----:B------:R-:W-:Y:S01]  /*1820*/  STL [R1+0x8c], R33 ;  /* 0x00008c2101007387 */ /* 0x000fe20000100800 */
[----:B------:R-:W-:Y:S01]  /*1830*/  FADD.FTZ R30, R30, R40 ;  /* 0x000000281e1e7221 */ /* 0x000fe20000010000 */
[----:B0-----:R-:W-:Y:S01]  /*1840*/  ISETP.GT.U32.AND P0, PT, R37, 0x1f, PT ;  /* 0x0000001f2500780c */ /* 0x001fe20003f04070 */
[----:B------:R-:W-:Y:S02]  /*1850*/  FFMA.FTZ R29, R28, R28, R31 ;  /* 0x0000001c1c1d7223 */ /* 0x000fe4000001001f */
[----:B-1----:R-:W-:Y:S02]  /*1860*/  FADD.FTZ R28, R30, R28 ;  /* 0x0000001c1e1c7221 */ /* 0x002fe40000010000 */
[----:B------:R-:W-:Y:S02]  /*1870*/  FFMA.FTZ R29, R33, R33, R29 ;  /* 0x00000021211d7223 */ /* 0x000fe4000001001d */
[----:B------:R-:W-:Y:S01]  /*1880*/  FADD.FTZ R28, R28, R33 ;  /* 0x000000211c1c7221 */ /* 0x000fe20000010000 */
[----:B------:R-:W-:Y:S04]  /*1890*/  BSSY B0, `(.L_x_2997) ;  /* 0x0000074000007945 */ /* 0x000fe80003800000 */
[----:B----4-:R0:W-:Y:S02]  /*18a0*/  STS.64 [R32], R28 ;  /* 0x0000001c20007388 */ /* 0x0101e40000000a00 */
        /* <DEDUP_REMOVED lines=114> */
.L_x_2998:
[----:B------:R-:W-:Y:S05]  /*1fd0*/  BSYNC B0 ;  /* 0x0000000000007941 */ /* 0x000fea0003800000 */
.L_x_2997:
        /* <DEDUP_REMOVED lines=21> */
.L_x_3000:
[----:B------:R-:W-:Y:S05]  /*2130*/  BSYNC B0 ;  /* 0x0000000000007941 */ /* 0x000fea0003800000 */
.L_x_2999:
        /* <DEDUP_REMOVED lines=11> */
.L_x_3002:
[----:B------:R-:W2:Y:S04]  /*21f0*/  LD.E.STRONG.GPU R31, desc[UR6][R28.64] ;  /* 0x000000061c1f7980 */ /* 0x000ea8000c10f900 */
[----:B--2---:R-:W-:Y:S01]  /*2200*/  CCTL.IVALL ;  /* 0x00000000ff00798f */ /* 0x004fe20002000000 */
[----:B------:R-:W-:Y:S05]  /*2210*/  YIELD ;  /* 0x0000000000007946 */ /* 0x000fea0003800000 */
[----:B-----5:R-:W-:-:S04]  /*2220*/  LOP3.LUT R31, R31, R30, RZ, 0x3c, !PT ;  /* 0x0000001e1f1f7212 */ /* 0x020fc800078e3cff */
[----:B------:R-:W-:-:S13]  /*2230*/  ISETP.GT.AND P1, PT, R31, -0x1, PT ;  /* 0xffffffff1f00780c */ /* 0x000fda0003f24270 */
[----:B------:R-:W-:Y:S05]  /*2240*/  @P1 BRA `(.L_x_3002) ;  /* 0xfffffffc00e81947 */ /* 0x000fea000383ffff */
.L_x_3001:
        /* <DEDUP_REMOVED lines=9> */
[----:B------:R4:W-:Y:S04]  /*22e0*/  STL.64 [R1+0x120], R2 ;  /* 0x0001200201007387 */ /* 0x0009e80000100a00 */
[----:B------:R3:W-:Y:S02]  /*22f0*/  STL [R1+0x118], R0 ;  /* 0x0001180001007387 */ /* 0x0007e40000100800 */
[----:B----4-:R-:W4:Y:S01]  /*2300*/  LDC.64 R2, c[0x0][0x248] ;  /* 0x00009200ff027b82 */ /* 0x010f220000000a00 */
[----:B0-----:R-:W-:Y:S01]  /*2310*/  SHF.L.U32 R29, R31, 0x3, RZ ;  /* 0x000000031f1d7819 */ /* 0x001fe200000006ff */
[----:B-1----:R-:W-:-:S03]  /*2320*/  IMAD R28, R28, UR4, R32 ;  /* 0x000000041c1c7c24 */ /* 0x002fc6000f8e0220 */
[----:B------:R-:W-:-:S04]  /*2330*/  LOP3.LUT R29, R29, 0x7fffff80, RZ, 0xc0, !PT ;  /* 0x7fffff801d1d7812 */ /* 0x000fc800078ec0ff */
[----:B------:R-:W-:Y:S02]  /*2340*/  LEA R28, R28, R29, 0xb ;  /* 0x0000001d1c1c7211 */ /* 0x000fe400078e58ff */
[----:B------:R-:W-:-:S04]  /*2350*/  LOP3.LUT R29, R31, 0xf, RZ, 0xc0, !PT ;  /* 0x0000000f1f1d7812 */ /* 0x000fc800078ec0ff */
[----:B------:R-:W-:-:S04]  /*2360*/  IADD3 R28, R28, R29, RZ ;  /* 0x0000001d1c1c7210 */ /* 0x000fc80007ffe0ff */
[----:B------:R-:W-:-:S04]  /*2370*/  SHF.L.U32 R36, R28, 0x1, RZ ;  /* 0x000000011c247819 */ /* 0x000fc800000006ff */
[C---:B--2---:R-:W-:Y:S01]  /*2380*/  IADD3 R34, R36.reuse, 0x20, RZ ;  /* 0x0000002024227810 */ /* 0x044fe20007ffe0ff */
[C---:B----4-:R-:W-:Y:S01]  /*2390*/  IMAD.WIDE.U32 R30, R36.reuse, 0x4, R2 ;  /* 0x00000004241e7825 */ /* 0x050fe200078e0002 */
[----:B------:R-:W-:-:S03]  /*23a0*/  IADD3 R32, R36, 0x40, RZ ;  /* 0x0000004024207810 */ /* 0x000fc60007ffe0ff */
[--C-:B---3--:R-:W-:Y:S01]  /*23b0*/  IMAD.WIDE.U32 R34, R34, 0x4, R2.reuse ;  /* 0x0000000422227825 */ /* 0x108fe200078e0002 */
        /* <DEDUP_REMOVED lines=11> */
[----:B------:R-:W-:Y:S01]  /*2470*/  FADD.FTZ R35, R35, R31 ;  /* 0x0000001f23237221 */ /* 0x000fe20000010000 */
[----:B------:R-:W-:Y:S02]  /*2480*/  IADD3 R30, R36, 0xa0, RZ ;  /* 0x000000a0241e7810 */ /* 0x000fe40007ffe0ff */
[----:B----4-:R-:W-:Y:S01]  /*2490*/  FADD.FTZ R32, R32, R34 ;  /* 0x0000002220207221 */ /* 0x010fe20000010000 */
[----:B------:R-:W-:Y:S02]  /*24a0*/  FADD.FTZ R0, R33, R35 ;  /* 0x0000002321007221 */ /* 0x000fe40000010000 */
[----:B------:R-:W-:-:S04]  /*24b0*/  IMAD.WIDE.U32 R30, R30, 0x4, R2 ;  /* 0x000000041e1e7825 */ /* 0x000fc800078e0002 */
[----:B------:R-:W-:Y:S01]  /*24c0*/  FADD.FTZ R28, R28, R32 ;  /* 0x000000201c1c7221 */ /* 0x000fe20000010000 */
[C---:B------:R-:W-:Y:S02]  /*24d0*/  IADD3 R32, R36.reuse, 0x80, RZ ;  /* 0x0000008024207810 */ /* 0x040fe40007ffe0ff */
[----:B------:R-:W-:Y:S01]  /*24e0*/  IADD3 R34, R36, 0xe0, RZ ;  /* 0x000000e024227810 */ /* 0x000fe20007ffe0ff */
[----:B------:R-:W2:Y:S02]  /*24f0*/  LDG.E.64 R30, desc[UR6][R30.64] ;  /* 0x000000061e1e7981 */ /* 0x000ea4000c1e1b00 */
[----:B------:R-:W-:-:S04]  /*2500*/  IMAD.WIDE.U32 R32, R32, 0x4, R2 ;  /* 0x0000000420207825 */ /* 0x000fc800078e0002 */
[--C-:B------:R-:W-:Y:S02]  /*2510*/  IMAD.WIDE.U32 R36, R37, 0x4, R2.reuse ;  /* 0x0000000425247825 */ /* 0x100fe400078e0002 */
[----:B------:R-:W3:Y:S02]  /*2520*/  LDG.E.64 R32, desc[UR6][R32.64] ;  /* 0x0000000620207981 */ /* 0x000ee4000c1e1b00 */
[----:B------:R-:W-:Y:S02]  /*2530*/  IMAD.WIDE.U32 R34, R34, 0x4, R2 ;  /* 0x0000000422227825 */ /* 0x000fe400078e0002 */
[----:B------:R-:W4:Y:S02]  /*2540*/  LDG.E.64 R36, desc[UR6][R36.64] ;  /* 0x0000000624247981 */ /* 0x000f24000c1e1b00 */
[----:B------:R-:W-:Y:S02]  /*2550*/  FADD.FTZ R29, R29, R0 ;  /* 0x000000001d1d7221 */ /* 0x000fe40000010000 */
[----:B------:R-:W4:Y:S04]  /*2560*/  LDG.E.64 R34, desc[UR6][R34.64] ;  /* 0x0000000622227981 */ /* 0x000f28000c1e1b00 */
[----:B------:R0:W5:Y:S04]  /*2570*/  LDL.LU.64 R2, [R1+0x120] ;  /* 0x0001200001027983 */ /* 0x0001680000300a00 */
[----:B------:R0:W5:Y:S01]  /*2580*/  LDL.LU R0, [R1+0x118] ;  /* 0x0001180001007983 */ /* 0x0001620000300800 */
[----:B---3--:R-:W-:Y:S01]  /*2590*/  FADD.FTZ R32, R32, R28 ;  /* 0x0000001c20207221 */ /* 0x008fe20000010000 */
[----:B------:R-:W-:-:S03]  /*25a0*/  FADD.FTZ R29, R33, R29 ;  /* 0x0000001d211d7221 */ /* 0x000fc60000010000 */
[----:B--2---:R-:W-:Y:S01]  /*25b0*/  FADD.FTZ R30, R30, R32 ;  /* 0x000000201e1e7221 */ /* 0x004fe20000010000 */
[----:B------:R-:W-:-:S03]  /*25c0*/  FADD.FTZ R29, R31, R29 ;  /* 0x0000001d1f1d7221 */ /* 0x000fc60000010000 */
[----:B----4-:R-:W-:Y:S01]  /*25d0*/  FADD.FTZ R30, R36, R30 ;  /* 0x0000001e241e7221 */ /* 0x010fe20000010000 */
[----:B------:R-:W-:-:S03]  /*25e0*/  FADD.FTZ R29, R37, R29 ;  /* 0x0000001d251d7221 */ /* 0x000fc60000010000 */
[----:B------:R-:W-:Y:S01]  /*25f0*/  FADD.FTZ R30, R34, R30 ;  /* 0x0000001e221e7221 */ /* 0x000fe20000010000 */
[----:B0-----:R-:W-:-:S07]  /*2600*/  FADD.FTZ R29, R35, R29 ;  /* 0x0000001d231d7221 */ /* 0x001fce0000010000 */
.L_x_3004:
[----:B------:R-:W-:Y:S05]  /*2610*/  BSYNC B0 ;  /* 0x0000000000007941 */ /* 0x000fea0003800000 */
.L_x_3003:
        /* <DEDUP_REMOVED lines=36> */
[----:B-----5:R-:W-:-:S04]  /*2860*/  LEA R29, P0, R2, R32, 0x4 ;  /* 0x00000020021d7211 */ /* 0x020fc800078020ff */
[----:B--2---:R-:W-:Y:S02]  /*2870*/  LEA.HI.X R30, R2, R30, R33, 0x4, P0 ;  /* 0x0000001e021e7211 */ /* 0x004fe400000f2421 */
[----:B------:R-:W-:-:S04]  /*2880*/  LEA R28, P0, R29, UR8, 0x3 ;  /* 0x000000081d1c7c11 */ /* 0x000fc8000f8018ff */
[----:B------:R-:W-:Y:S02]  /*2890*/  LEA.HI.X R29, R29, UR9, R30, 0x3, P0 ;  /* 0x000000091d1d7c11 */ /* 0x000fe400080f1c1e */
[----:B------:R-:W-:-:S06]  /*28a0*/  LEA R30, R32, UR5, 0x3 ;  /* 0x00000005201e7c11 */ /* 0x000fcc000f8e18ff */
[----:B------:R-:W0:Y:S04]  /*28b0*/  LDS.64 R30, [R30] ;  /* 0x000000001e1e7984 */ /* 0x000e280000000a00 */
[----:B0-----:R0:W-:Y:S02]  /*28c0*/  STG.E.64 desc[UR6][R28.64], R30 ;  /* 0x0000001e1c007986 */ /* 0x0011e4000c101b06 */
.L_x_3006:
[----:B------:R-:W-:Y:S05]  /*28d0*/  BSYNC B0 ;  /* 0x0000000000007941 */ /* 0x000fea0003800000 */
.L_x_3005:
[----:B0-----:R-:W2:Y:S01]  /*28e0*/  LDL.LU R31, [R1+0x70] ;  /* 0x00007000011f7983 */ /* 0x001ea20000300800 */
[----:B------:R-:W-:Y:S01]  /*28f0*/  ULDC.64 UR10, c[0x0][0x210] ;  /* 0x00008400000a7ab9 */ /* 0x000fe20000000a00 */
[----:B------:R-:W-:Y:S02]  /*2900*/  ULDC UR8, c[0x0][0x230] ;  /* 0x00008c0000087ab9 */ /* 0x000fe40000000800 */
[----:B------:R-:W4:Y:S01]  /*2910*/  LDL R30, [R1+0x110] ;  /* 0x00011000011e7983 */ /* 0x000f220000100800 */
[----:B-----5:R-:W-:-:S03]  /*2920*/  LEA R28, P0, R3, UR10, 0x1 ;  /* 0x0000000a031c7c11 */ /* 0x020fc6000f8008ff */
[----:B------:R0:W-:Y:S04]  /*2930*/  STL [R1+0x118], R2 ;  /* 0x0001180201007387 */ /* 0x0001e80000100800 */
[----:B------:R-:W3:Y:S01]  /*2940*/  LDL.LU R36, [R1] ;  /* 0x0000000001247983 */ /* 0x000ee20000300800 */
[----:B------:R-:W-:-:S03]  /*2950*/  HADD2.F32 R33, -RZ, R26.H1_H1 ;  /* 0x3000001aff217230 */ /* 0x000fc60000004100 */
[----:B------:R-:W3:Y:S04]  /*2960*/  LDL.LU R37, [R1+0xc] ;  /* 0x00000c0001257983 */ /* 0x000ee80000300800 */
[----:B0-----:R-:W3:Y:S01]  /*2970*/  LDL.LU R2, [R1+0x8] ;  /* 0x0000080001027983 */ /* 0x001ee20000300800 */
[----:B--2---:R-:W-:-:S03]  /*2980*/  LEA.HI.X R29, R3, UR11, R31, 0x1, P0 ;  /* 0x0000000b031d7c11 */ /* 0x004fc600080f0c1f */
[----:B----4-:R-:W0:Y:S02]  /*2990*/  LDS.64 R30, [R30+UR5] ;  /* 0x000000051e1e7984 */ /* 0x010e240008000a00 */
[----:B0-----:R-:W-:Y:S01]  /*29a0*/  FADD.FTZ R3, R31, UR8 ;  /* 0x000000081f037e21 */ /* 0x001fe20008010000 */
[--C-:B------:R-:W-:Y:S01]  /*29b0*/  FADD.FTZ R56, R56, -R30.reuse ;  /* 0x8000001e38387221 */ /* 0x100fe20000010000 */
[--C-:B------:R-:W-:Y:S01]  /*29c0*/  FADD.FTZ R34, R0, -R30.reuse ;  /* 0x8000001e00227221 */ /* 0x100fe20000010000 */
[----:B------:R-:W-:Y:S02]  /*29d0*/  HADD2.F32 R31, -RZ, R24.H0_H0 ;  /* 0x20000018ff1f7230 */ /* 0x000fe40000004100 */
[--C-:B---3--:R-:W-:Y:S01]  /*29e0*/  FADD.FTZ R35, R58, -R30.reuse ;  /* 0x8000001e3a237221 */ /* 0x108fe20000010000 */
[----:B------:R-:W-:Y:S01]  /*29f0*/  FADD.FTZ R36, R36, -R30 ;  /* 0x8000001e24247221 */ /* 0x000fe20000010000 */
[----:B------:R-:W0:Y:S01]  /*2a00*/  MUFU.RSQ R3, R3 ;  /* 0x0000000300037308 */ /* 0x000e220000001400 */
[----:B------:R-:W-:-:S02]  /*2a10*/  HADD2.F32 R0, -RZ, R26.H0_H0 ;  /* 0x2000001aff007230 */ /* 0x000fc40000004100 */
        /* <DEDUP_REMOVED lines=16> */
[--C-:B------:R-:W-:Y:S01]  /*2b20*/  FADD.FTZ R38, R38, -R30.reuse ;  /* 0x8000001e26267221 */ /* 0x100fe20000010000 */
[----:B------:R-:W2:Y:S01]  /*2b30*/  LDL.LU R56, [R1+0x14] ;  /* 0x0000140001387983 */ /* 0x000ea20000300800 */
[----:B------:R-:W-:Y:S01]  /*2b40*/  FMUL.FTZ R34, R34, R3 ;  /* 0x0000000322227220 */ /* 0x000fe20000410000 */
[--C-:B------:R-:W-:Y:S01]  /*2b50*/  FADD.FTZ R40, R40, -R30.reuse ;  /* 0x8000001e28287221 */ /* 0x100fe20000010000 */
[----:B------:R-:W-:Y:S01]  /*2b60*/  FADD.FTZ R39, R39, -R30 ;  /* 0x8000001e27277221 */ /* 0x000fe20000010000 */
[----:B------:R-:W-:Y:S01]  /*2b70*/  ULDC.64 UR8, c[0x0][0x238] ;  /* 0x00008e0000087ab9 */ /* 0x000fe20000000a00 */
[----:B------:R-:W-:-:S04]  /*2b80*/  FFMA.FTZ R34, R34, R31, R0 ;  /* 0x0000001f22227223 */ /* 0x000fc80000010000 */
[----:B------:R-:W-:-:S06]  /*2b90*/  FMUL.FTZ R32, R34, -1.4426950216293334961 ;  /* 0xbfb8aa3b22207820 */ /* 0x000fcc0000410000 */
[----:B------:R-:W0:Y:S01]  /*2ba0*/  MUFU.EX2 R32, R32 ;  /* 0x0000002000207308 */ /* 0x000e220000000800 */
[----:B------:R-:W-:Y:S02]  /*2bb0*/  HADD2.F32 R24, -RZ, R24.H1_H1 ;  /* 0x30000018ff187230 */ /* 0x000fe40000004100 */
        /* <DEDUP_REMOVED lines=8> */
[----:B------:R-:W-:Y:S01]  /*2c40*/  FMUL.FTZ R35, R3, R35 ;  /* 0x0000002303237220 */ /* 0x000fe20000410000 */
[----:B0-----:R-:W-:-:S05]  /*2c50*/  FMUL.FTZ R34, R26, R34 ;  /* 0x000000221a227220 */ /* 0x001fca0000410000 */
[----:B------:R-:W-:-:S04]  /*2c60*/  F2FP.F16.F32.PACK_AB R32, R34, R32 ;  /* 0x000000202220723e */ /* 0x000fc800000000ff */
[----:B------:R-:W-:Y:S01]  /*2c70*/  PRMT R26, R32, 0x7632, R26 ;  /* 0x00007632201a7816 */ /* 0x000fe2000000001a */
[----:B------:R0:W-:Y:S04]  /*2c80*/  STG.E.U16 desc[UR6][R28.64], R32 ;  /* 0x000000201c007986 */ /* 0x0001e8000c101506 */
[----:B------:R1:W-:Y:S01]  /*2c90*/  STG.E.U16 desc[UR6][R28.64+0x2], R26 ;  /* 0x0000021a1c007986 */ /* 0x0003e2000c101506 */
[----:B0-----:R-:W-:Y:S02]  /*2ca0*/  HADD2.F32 R32, -RZ, R25.H0_H0 ;  /* 0x20000019ff207230 */ /* 0x001fe40000004100 */
[----:B-1----:R-:W-:-:S05]  /*2cb0*/  HADD2.F32 R26, -RZ, R27.H0_H0 ;  /* 0x2000001bff1a7230 */ /* 0x002fca0000004100 */
        /* <DEDUP_REMOVED lines=19> */
[----:B--2---:R-:W-:-:S04]  /*2df0*/  FADD.FTZ R28, R56, -R30 ;  /* 0x8000001e381c7221 */ /* 0x004fc80000010000 */
[----:B------:R-:W-:-:S04]  /*2e00*/  FMUL.FTZ R28, R3, R28 ;  /* 0x0000001c031c7220 */ /* 0x000fc80000410000 */
[----:B------:R-:W-:-:S04]  /*2e10*/  FFMA.FTZ R28, R31, R28, R0 ;  /* 0x0000001c1f1c7223 */ /* 0x000fc80000010000 */
[----:B------:R-:W-:-:S06]  /*2e20*/  FMUL.FTZ R29, R28, -1.4426950216293334961 ;  /* 0xbfb8aa3b1c1d7820 */ /* 0x000fcc0000410000 */
[----:B------:R-:W0:Y:S01]  /*2e30*/  MUFU.EX2 R29, R29 ;  /* 0x0000001d001d7308 */ /* 0x000e220000000800 */
[----:B------:R-:W-:-:S04]  /*2e40*/  FADD.FTZ R34, R37, -R30 ;  /* 0x8000001e25227221 */ /* 0x000fc80000010000 */
[----:B------:R-:W-:-:S04]  /*2e50*/  FMUL.FTZ R34, R3, R34 ;  /* 0x0000002203227220 */ /* 0x000fc80000410000 */
[----:B------:R-:W-:Y:S01]  /*2e60*/  FFMA.FTZ R34, R24, R34, R33 ;  /* 0x0000002218227223 */ /* 0x000fe20000010021 */
[----:B0-----:R-:W-:-:S06]  /*2e70*/  FADD.FTZ R29, R29, 1 ;  /* 0x3f8000001d1d7421 */ /* 0x001fcc0000010000 */
[----:B------:R-:W0:Y:S01]  /*2e80*/  MUFU.RCP R29, R29 ;  /* 0x0000001d001d7308 */ /* 0x000e220000001000 */
[----:B------:R-:W-:Y:S01]  /*2e90*/  FMUL.FTZ R35, R34, -1.4426950216293334961 ;  /* 0xbfb8aa3b22237820 */ /* 0x000fe20000410000 */
[----:B------:R-:W-:-:S04]  /*2ea0*/  FADD.FTZ R36, R2, -R30 ;  /* 0x8000001e02247221 */ /* 0x000fc80000010000 */
[C---:B------:R-:W-:Y:S02]  /*2eb0*/  FMUL.FTZ R36, R3.reuse, R36 ;  /* 0x0000002403247220 */ /* 0x040fe40000410000 */
[----:B------:R-:W1:Y:S02]  /*2ec0*/  MUFU.EX2 R35, R35 ;  /* 0x0000002300237308 */ /* 0x000e640000000800 */
[----:B------:R-:W-:Y:S01]  /*2ed0*/  FFMA.FTZ R36, R32, R36, R26 ;  /* 0x0000002420247223 */ /* 0x000fe2000001001a */
[----:B------:R-:W-:Y:S01]  /*2ee0*/  FMUL.FTZ R60, R3, R60 ;  /* 0x0000003c033c7220 */ /* 0x000fe20000410000 */
[----:B0-----:R-:W-:Y:S02]  /*2ef0*/  FMUL.FTZ R2, R28, R29 ;  /* 0x0000001d1c027220 */ /* 0x001fe40000410000 */
[----:B------:R-:W-:Y:S01]  /*2f00*/  FMUL.FTZ R28, R36, -1.4426950216293334961 ;  /* 0xbfb8aa3b241c7820 */ /* 0x000fe20000410000 */
[----:B------:R-:W-:-:S04]  /*2f10*/  FFMA.FTZ R60, R25, R60, R27 ;  /* 0x0000003c193c7223 */ /* 0x000fc8000001001b */
[----:B------:R-:W-:Y:S01]  /*2f20*/  FMUL.FTZ R29, R60, -1.4426950216293334961 ;  /* 0xbfb8aa3b3c1d7820 */ /* 0x000fe20000410000 */
[----:B------:R-:W0:Y:S01]  /*2f30*/  MUFU.EX2 R28, R28 ;  /* 0x0000001c001c7308 */ /* 0x000e220000000800 */
[----:B-1----:R-:W-:-:S07]  /*2f40*/  FADD.FTZ R35, R35, 1 ;  /* 0x3f80000023237421 */ /* 0x002fce0000010000 */
[----:B------:R-:W1:Y:S08]  /*2f50*/  MUFU.EX2 R29, R29 ;  /* 0x0000001d001d7308 */ /* 0x000e700000000800 */
[----:B------:R-:W2:Y:S01]  /*2f60*/  MUFU.RCP R35, R35 ;  /* 0x0000002300237308 */ /* 0x000ea20000001000 */
[----:B0-----:R-:W-:Y:S01]  /*2f70*/  FADD.FTZ R28, R28, 1 ;  /* 0x3f8000001c1c7421 */ /* 0x001fe20000010000 */
[----:B------:R2:W-:Y:S06]  /*2f80*/  STL [R1+0xd0], R2 ;  /* 0x0000d00201007387 */ /* 0x0005ec0000100800 */
[----:B------:R-:W0:Y:S01]  /*2f90*/  MUFU.RCP R28, R28 ;  /* 0x0000001c001c7308 */ /* 0x000e220000001000 */
[----:B-1----:R-:W-:Y:S01]  /*2fa0*/  FADD.FTZ R29, R29, 1 ;  /* 0x3f8000001d1d7421 */ /* 0x002fe20000010000 */
[----:B--2---:R-:W-:-:S06]  /*2fb0*/  FMUL.FTZ R2, R34, R35 ;  /* 0x0000002322027220 */ /* 0x004fcc0000410000 */
[----:B------:R-:W1:Y:S01]  /*2fc0*/  MUFU.RCP R29, R29 ;  /* 0x0000001d001d7308 */ /* 0x000e620000001000 */
[----:B------:R0:W-:Y:S04]  /*2fd0*/  STL [R1+0xcc], R2 ;  /* 0x0000cc0201007387 */ /* 0x0001e80000100800 */
[----:B------:R-:W2:Y:S01]  /*2fe0*/  LDL.LU R37, [R1+0x18] ;  /* 0x0000180001257983 */ /* 0x000ea20000300800 */
[----:B0-----:R-:W-:-:S05]  /*2ff0*/  FMUL.FTZ R2, R36, R28 ;  /* 0x0000001c24027220 */ /* 0x001fca0000410000 */
[----:B------:R1:W-:Y:S04]  /*3000*/  STL [R1+0xc8], R2 ;  /* 0x0000c80201007387 */ /* 0x0003e80000100800 */
[----:B------:R-:W3:Y:S01]  /*3010*/  LDL.LU R36, [R1+0x20] ;  /* 0x0000200001247983 */ /* 0x000ee20000300800 */
[----:B-1----:R-:W-:-:S05]  /*3020*/  FMUL.FTZ R2, R60, R29 ;  /* 0x0000001d3c027220 */ /* 0x002fca0000410000 */
[----:B------:R0:W-:Y:S04]  /*3030*/  STL [R1+0xc4], R2 ;  /* 0x0000c40201007387 */ /* 0x0001e80000100800 */
[----:B0-----:R-:W4:Y:S01]  /*3040*/  LDL.LU R2, [R1+0x24] ;  /* 0x0000240001027983 */ /* 0x001f220000300800 */
[----:B------:R-:W-:-:S04]  /*3050*/  FADD.FTZ R34, R59, -R30 ;  /* 0x8000001e3b227221 */ /* 0x000fc80000010000 */
[C---:B------:R-:W-:Y:S01]  /*3060*/  FMUL.FTZ R34, R3.reuse, R34 ;  /* 0x0000002203227220 */ /* 0x040fe20000410000 */
[----:B------:R-:W-:-:S03]  /*3070*/  FMUL.FTZ R57, R3, R57 ;  /* 0x0000003903397220 */ /* 0x000fc60000410000 */
[----:B------:R-:W-:Y:S01]  /*3080*/  FFMA.FTZ R34, R31, R34, R0 ;  /* 0x000000221f227223 */ /* 0x000fe20000010000 */
[----:B------:R-:W-:-:S03]  /*3090*/  FFMA.FTZ R57, R24, R57, R33 ;  /* 0x0000003918397223 */ /* 0x000fc60000010021 */
[----:B------:R-:W-:Y:S01]  /*30a0*/  FMUL.FTZ R28, R34, -1.4426950216293334961 ;  /* 0xbfb8aa3b221c7820 */ /* 0x000fe20000410000 */
[----:B------:R-:W-:-:S05]  /*30b0*/  FMUL.FTZ R29, R57, -1.4426950216293334961 ;  /* 0xbfb8aa3b391d7820 */ /* 0x000fca0000410000 */
[----:B------:R-:W0:Y:S08]  /*30c0*/  MUFU.EX2 R28, R28 ;  /* 0x0000001c001c7308 */ /* 0x000e300000000800 */
[----:B------:R-:W1:Y:S01]  /*30d0*/  MUFU.EX2 R29, R29 ;  /* 0x0000001d001d7308 */ /* 0x000e620000000800 */
[----:B0-----:R-:W-:-:S07]  /*30e0*/  FADD.FTZ R28, R28, 1 ;  /* 0x3f8000001c1c7421 */ /* 0x001fce0000010000 */
[----:B------:R-:W0:Y:S01]  /*30f0*/  MUFU.RCP R28, R28 ;  /* 0x0000001c001c7308 */ /* 0x000e220000001000 */
[----:B-1----:R-:W-:Y:S01]  /*3100*/  FADD.FTZ R29, R29, 1 ;  /* 0x3f8000001d1d7421 */ /* 0x002fe20000010000 */
[----:B------:R-:W-:-:S06]  /*3110*/  FADD.FTZ R35, R55, -R30 ;  /* 0x8000001e37237221 */ /* 0x000fcc0000010000 */
[----:B------:R-:W1:Y:S01]  /*3120*/  MUFU.RCP R29, R29 ;  /* 0x0000001d001d7308 */ /* 0x000e620000001000 */
[----:B------:R-:W-:-:S04]  /*3130*/  FMUL.FTZ R35, R3, R35 ;  /* 0x0000002303237220 */ /* 0x000fc80000410000 */
[----:B------:R-:W-:Y:S01]  /*3140*/  FFMA.FTZ R35, R32, R35, R26 ;  /* 0x0000002320237223 */ /* 0x000fe2000001001a */
[----:B0-----:R-:W-:-:S03]  /*3150*/  FMUL.FTZ R34, R34, R28 ;  /* 0x0000001c22227220 */ /* 0x001fc60000410000 */
[----:B------:R-:W-:Y:S02]  /*3160*/  FMUL.FTZ R28, R35, -1.4426950216293334961 ;  /* 0xbfb8aa3b231c7820 */ /* 0x000fe40000410000 */
[----:B------:R1:W-:Y:S04]  /*3170*/  STL [R1+0xc0], R34 ;  /* 0x0000c02201007387 */ /* 0x0003e80000100800 */
[----:B------:R-:W0:Y:S01]  /*3180*/  MUFU.EX2 R28, R28 ;  /* 0x0000001c001c7308 */ /* 0x000e220000000800 */
[----:B-1----:R-:W-:Y:S01]  /*3190*/  FMUL.FTZ R34, R57, R29 ;  /* 0x0000001d39227220 */ /* 0x002fe20000410000 */
[----:B------:R-:W-:-:S04]  /*31a0*/  FMUL.FTZ R54, R3, R54 ;  /* 0x0000003603367220 */ /* 0x000fc80000410000 */
[----:B------:R2:W-:Y:S04]  /*31b0*/  STL [R1+0xbc], R34 ;  /* 0x0000bc2201007387 */ /* 0x0005e80000100800 */
[----:B------:R-:W4:Y:S01]  /*31c0*/  LDL.LU R56, [R1+0x28] ;  /* 0x0000280001387983 */ /* 0x000f220000300800 */
[----:B------:R-:W-:-:S04]  /*31d0*/  FFMA.FTZ R54, R25, R54, R27 ;  /* 0x0000003619367223 */ /* 0x000fc8000001001b */
[----:B------:R-:W-:Y:S01]  /*31e0*/  FMUL.FTZ R29, R54, -1.4426950216293334961 ;  /* 0xbfb8aa3b361d7820 */ /* 0x000fe20000410000 */
[----:B0-----:R-:W-:-:S05]  /*31f0*/  FADD.FTZ R28, R28, 1 ;  /* 0x3f8000001c1c7421 */ /* 0x001fca0000010000 */
[----:B------:R-:W0:Y:S08]  /*3200*/  MUFU.EX2 R29, R29 ;  /* 0x0000001d001d7308 */ /* 0x000e300000000800 */
[----:B------:R-:W1:Y:S01]  /*3210*/  MUFU.RCP R28, R28 ;  /* 0x0000001c001c7308 */ /* 0x000e620000001000 */
[----:B0-----:R-:W-:-:S07]  /*3220*/  FADD.FTZ R29, R29, 1 ;  /* 0x3f8000001d1d7421 */ /* 0x001fce0000010000 */
[----:B------:R-:W0:Y:S01]  /*3230*/  MUFU.RCP R29, R29 ;  /* 0x0000001d001d7308 */ /* 0x000e220000001000 */
[----:B-1----:R-:W-:-:S05]  /*3240*/  FMUL.FTZ R35, R35, R28 ;  /* 0x0000001c23237220 */ /* 0x002fca0000410000 */
[----:B------:R3:W-:Y:S01]  /*3250*/  STL [R1+0xb8], R35 ;  /* 0x0000b82301007387 */ /* 0x0007e20000100800 */
[----:B--2---:R-:W-:-:S03]  /*3260*/  FADD.FTZ R34, R37, -R30 ;  /* 0x8000001e25227221 */ /* 0x004fc60000010000 */
[----:B------:R-:W2:Y:S01]  /*3270*/  LDL.LU R37, [R1+0x2c] ;  /* 0x00002c0001257983 */ /* 0x000ea20000300800 */
[----:B---3--:R-:W-:Y:S01]  /*3280*/  FADD.FTZ R35, R36, -R30 ;  /* 0x8000001e24237221 */ /* 0x008fe20000010000 */
[----:B0-----:R-:W-:-:S05]  /*3290*/  FMUL.FTZ R36, R54, R29 ;  /* 0x0000001d36247220 */ /* 0x001fca0000410000 */
[----:B------:R4:W-:Y:S04]  /*32a0*/  STL [R1+0xb4], R36 ;  /* 0x0000b42401007387 */ /* 0x0009e80000100800 */
[----:B------:R-:W3:Y:S01]  /*32b0*/  LDL.LU R55, [R1+0x30] ;  /* 0x0000300001377983 */ /* 0x000ee20000300800 */
[----:B----4-:R-:W-:-:S03]  /*32c0*/  FADD.FTZ R36, R2, -R30 ;  /* 0x8000001e02247221 */ /* 0x010fc60000010000 */
[----:B------:R-:W4:Y:S01]  /*32d0*/  LDL.LU R2, [R1+0x4c] ;  /* 0x00004c0001027983 */ /* 0x000f220000300800 */
[----:B------:R-:W-:-:S04]  /*32e0*/  FMUL.FTZ R34, R3, R34 ;  /* 0x0000002203227220 */ /* 0x000fc80000410000 */
[----:B------:R-:W-:-:S04]  /*32f0*/  FFMA.FTZ R34, R31, R34, R0 ;  /* 0x000000221f227223 */ /* 0x000fc80000010000 */
        /* <DEDUP_REMOVED lines=10> */
[----:B0-----:R-:W-:-:S05]  /*33a0*/  FMUL.FTZ R34, R34, R28 ;  /* 0x0000001c22227220 */ /* 0x001fca0000410000 */
[----:B------:R0:W-:Y:S04]  /*33b0*/  STL [R1+0xb0], R34 ;  /* 0x0000b02201007387 */ /* 0x0001e80000100800 */
[----:B------:R-:W3:Y:S01]  /*33c0*/  LDL.LU R54, [R1+0x50] ;  /* 0x0000500001367983 */ /* 0x000ee20000300800 */
[----:B------:R-:W-:-:S04]  /*33d0*/  FMUL.FTZ R36, R3, R36 ;  /* 0x0000002403247220 */ /* 0x000fc80000410000 */
[----:B------:R-:W-:Y:S01]  /*33e0*/  FFMA.FTZ R36, R32, R36, R26 ;  /* 0x0000002420247223 */ /* 0x000fe2000001001a */
[----:B-1----:R-:W-:Y:S01]  /*33f0*/  FMUL.FTZ R35, R35, R29 ;  /* 0x0000001d23237220 */ /* 0x002fe20000410000 */
[----:B0-----:R-:W-:-:S04]  /*3400*/  FADD.FTZ R34, R56, -R30 ;  /* 0x8000001e38227221 */ /* 0x001fc80000010000 */
[----:B------:R-:W-:Y:S01]  /*3410*/  FMUL.FTZ R34, R3, R34 ;  /* 0x0000002203227220 */ /* 0x000fe20000410000 */
[----:B------:R-:W-:-:S03]  /*3420*/  FMUL.FTZ R28, R36, -1.4426950216293334961 ;  /* 0xbfb8aa3b241c7820 */ /* 0x000fc60000410000 */
[----:B------:R-:W-:-:S04]  /*3430*/  FFMA.FTZ R34, R25, R34, R27 ;  /* 0x0000002219227223 */ /* 0x000fc8000001001b */
[----:B------:R-:W-:Y:S01]  /*3440*/  FMUL.FTZ R29, R34, -1.4426950216293334961 ;  /* 0xbfb8aa3b221d7820 */ /* 0x000fe20000410000 */
[----:B------:R-:W0:Y:S08]  /*3450*/  MUFU.EX2 R28, R28 ;  /* 0x0000001c001c7308 */ /* 0x000e300000000800 */
[----:B------:R-:W1:Y:S01]  /*3460*/  MUFU.EX2 R29, R29 ;  /* 0x0000001d001d7308 */ /* 0x000e620000000800 */
[----:B0-----:R-:W-:Y:S01]  /*3470*/  FADD.FTZ R28, R28, 1 ;  /* 0x3f8000001c1c7421 */ /* 0x001fe20000010000 */
[----:B-1----:R-:W-:-:S06]  /*3480*/  FADD.FTZ R29, R29, 1 ;  /* 0x3f8000001d1d7421 */ /* 0x002fcc0000010000 */
[----:B------:R-:W0:Y:S01]  /*3490*/  MUFU.RCP R28, R28 ;  /* 0x0000001c001c7308 */ /* 0x000e220000001000 */
[----:B------:R2:W-:Y:S07]  /*34a0*/  STL [R1+0xac], R35 ;  /* 0x0000ac2301007387 */ /* 0x0005ee0000100800 */
[----:B------:R-:W1:Y:S01]  /*34b0*/  MUFU.RCP R29, R29 ;  /* 0x0000001d001d7308 */ /* 0x000e620000001000 */
[----:B0-----:R-:W-:Y:S01]  /*34c0*/  FMUL.FTZ R36, R36, R28 ;  /* 0x0000001c24247220 */ /* 0x001fe20000410000 */
[----:B-1----:R-:W-:Y:S01]  /*34d0*/  FMUL.FTZ R34, R34, R29 ;  /* 0x0000001d22227220 */ /* 0x002fe20000410000 */
[----:B--2---:R-:W-:-:S02]  /*34e0*/  FADD.FTZ R35, R37, -R30 ;  /* 0x8000001e25237221 */ /* 0x004fc40000010000 */
[----:B------:R-:W2:Y:S04]  /*34f0*/  LDL.LU R37, [R1+0x54] ;  /* 0x0000540001257983 */ /* 0x000ea80000300800 */
[----:B------:R-:W-:Y:S04]  /*3500*/  STL [R1+0xa8], R36 ;  /* 0x0000a82401007387 */ /* 0x000fe80000100800 */
[----:B------:R4:W-:Y:S02]  /*3510*/  STL [R1+0xa4], R34 ;  /* 0x0000a42201007387 */ /* 0x0009e40000100800 */
[----:B----4-:R-:W-:-:S02]  /*3520*/  FADD.FTZ R34, R2, -R30 ;  /* 0x8000001e02227221 */ /* 0x010fc40000010000 */
[----:B------:R-:W4:Y:S01]  /*3530*/  LDL.LU R2, [R1+0x58] ;  /* 0x0000580001027983 */ /* 0x000f220000300800 */
[----:B------:R-:W-:-:S04]  /*3540*/  FMUL.FTZ R35, R3, R35 ;  /* 0x0000002303237220 */ /* 0x000fc80000410000 */
[----:B------:R-:W-:-:S04]  /*3550*/  FFMA.FTZ R35, R31, R35, R0 ;  /* 0x000000231f237223 */ /* 0x000fc80000010000 */
[----:B------:R-:W-:-:S06]  /*3560*/  FMUL.FTZ R28, R35, -1.4426950216293334961 ;  /* 0xbfb8aa3b231c7820 */ /* 0x000fcc0000410000 */
[----:B------:R-:W0:Y:S01]  /*3570*/  MUFU.EX2 R28, R28 ;  /* 0x0000001c001c7308 */ /* 0x000e220000000800 */
[----:B---3--:R-:W-:Y:S01]  /*3580*/  FADD.FTZ R36, R55, -R30 ;  /* 0x8000001e37247221 */ /* 0x008fe20000010000 */
[----:B0-----:R-:W-:-:S06]  /*3590*/  FADD.FTZ R28, R28, 1 ;  /* 0x3f8000001c1c7421 */ /* 0x001fcc0000010000 */
[----:B------:R-:W0:Y:S01]  /*35a0*/  MUFU.RCP R28, R28 ;  /* 0x0000001c001c7308 */ /* 0x000e220000001000 */
[----:B------:R-:W-:-:S04]  /*35b0*/  FMUL.FTZ R36, R3, R36 ;  /* 0x0000002403247220 */ /* 0x000fc80000410000 */
[----:B------:R-:W-:-:S04]  /*35c0*/  FFMA.FTZ R36, R24, R36, R33 ;  /* 0x0000002418247223 */ /* 0x000fc80000010021 */
[----:B------:R-:W-:Y:S01]  /*35d0*/  FMUL.FTZ R29, R36, -1.4426950216293334961 ;  /* 0xbfb8aa3b241d7820 */ /* 0x000fe20000410000 */
[----:B0-----:R-:W-:-:S05]  /*35e0*/  FMUL.FTZ R55, R35, R28 ;  /* 0x0000001c23377220 */ /* 0x001fca0000410000 */
[----:B------:R-:W0:Y:S01]  /*35f0*/  MUFU.EX2 R29, R29 ;  /* 0x0000001d001d7308 */ /* 0x000e220000000800 */
[----:B------:R1:W-:Y:S01]  /*3600*/  STL [R1+0xa0], R55 ;  /* 0x0000a03701007387 */ /* 0x0003e20000100800 */
[----:B------:R-:W-:-:S03]  /*3610*/  FADD.FTZ R35, R54, -R30 ;  /* 0x8000001e36237221 */ /* 0x000fc60000010000 */
[----:B------:R-:W3:Y:S01]  /*3620*/  LDL.LU R54, [R1+0x5c] ;  /* 0x00005c0001367983 */ /* 0x000ee20000300800 */
[----:B------:R-:W-:-:S04]  /*3630*/  FMUL.FTZ R34, R3, R34 ;  /* 0x0000002203227220 */ /* 0x000fc80000410000 */
        /* <DEDUP_REMOVED lines=8> */
[----:B------:R2:W-:Y:S04]  /*36c0*/  STL [R1+0x9c], R36 ;  /* 0x00009c2401007387 */ /* 0x0005e80000100800 */
[----:B------:R-:W3:Y:S01]  /*36d0*/  LDL.LU R55, [R1+0x60] ;  /* 0x0000600001377983 */ /* 0x000ee20000300800 */
[----:B0-----:R-:W-:Y:S01]  /*36e0*/  FMUL.FTZ R34, R34, R28 ;  /* 0x0000001c22227220 */ /* 0x001fe20000410000 */
[--C-:B--2---:R-:W-:Y:S02]  /*36f0*/  FADD.FTZ R36, R37, -R30.reuse ;  /* 0x8000001e25247221 */ /* 0x104fe40000010000 */
[----:B------:R-:W2:Y:S04]  /*3700*/  LDL.LU R37, [R1+0x64] ;  /* 0x0000640001257983 */ /* 0x000ea80000300800 */
[----:B------:R4:W-:Y:S02]  /*3710*/  STL [R1+0x98], R34 ;  /* 0x0000982201007387 */ /* 0x0009e40000100800 */
[----:B----4-:R-:W-:-:S02]  /*3720*/  FADD.FTZ R34, R2, -R30 ;  /* 0x8000001e02227221 */ /* 0x010fc40000010000 */
[----:B------:R-:W4:Y:S01]  /*3730*/  LDL.LU R2, [R1+0x68] ;  /* 0x0000680001027983 */ /* 0x000f220000300800 */
[----:B------:R-:W-:-:S04]  /*3740*/  FMUL.FTZ R35, R3, R35 ;  /* 0x0000002303237220 */ /* 0x000fc80000410000 */
[----:B------:R-:W-:-:S04]  /*3750*/  FFMA.FTZ R35, R25, R35, R27 ;  /* 0x0000002319237223 */ /* 0x000fc8000001001b */
[----:B------:R-:W-:-:S06]  /*3760*/  FMUL.FTZ R29, R35, -1.4426950216293334961 ;  /* 0xbfb8aa3b231d7820 */ /* 0x000fcc0000410000 */
[----:B------:R-:W0:Y:S01]  /*3770*/  MUFU.EX2 R29, R29 ;  /* 0x0000001d001d7308 */ /* 0x000e220000000800 */
[----:B------:R-:W-:-:S04]  /*3780*/  FMUL.FTZ R36, R3, R36 ;  /* 0x0000002403247220 */ /* 0x000fc80000410000 */
[----:B------:R-:W-:-:S04]  /*3790*/  FFMA.FTZ R36, R31, R36, R0 ;  /* 0x000000241f247223 */ /* 0x000fc80000010000 */
[----:B------:R-:W-:Y:S01]  /*37a0*/  FMUL.FTZ R28, R36, -1.4426950216293334961 ;  /* 0xbfb8aa3b241c7820 */ /* 0x000fe20000410000 */
[----:B0-----:R-:W-:-:S05]  /*37b0*/  FADD.FTZ R29, R29, 1 ;  /* 0x3f8000001d1d7421 */ /* 0x001fca0000010000 */
[----:B------:R-:W0:Y:S08]  /*37c0*/  MUFU.EX2 R28, R28 ;  /* 0x0000001c001c7308 */ /* 0x000e300000000800 */
[----:B------:R-:W1:Y:S01]  /*37d0*/  MUFU.RCP R29, R29 ;  /* 0x0000001d001d7308 */ /* 0x000e620000001000 */
[----:B------:R-:W-:-:S04]  /*37e0*/  FMUL.FTZ R34, R3, R34 ;  /* 0x0000002203227220 */ /* 0x000fc80000410000 */
[----:B------:R-:W-:Y:S01]  /*37f0*/  FFMA.FTZ R34, R24, R34, R33 ;  /* 0x0000002218227223 */ /* 0x000fe20000010021 */
[----:B0-----:R-:W-:Y:S01]  /*3800*/  FADD.FTZ R28, R28, 1 ;  /* 0x3f8000001c1c7421 */ /* 0x001fe20000010000 */
[----:B-1----:R-:W-:Y:S02]  /*3810*/  FMUL.FTZ R35, R35, R29 ;  /* 0x0000001d23237220 */ /* 0x002fe40000410000 */
[----:B------:R-:W-:-:S03]  /*3820*/  FMUL.FTZ R29, R34, -1.4426950216293334961 ;  /* 0xbfb8aa3b221d7820 */ /* 0x000fc60000410000 */
[----:B------:R-:W0:Y:S01]  /*3830*/  MUFU.RCP R28, R28 ;  /* 0x0000001c001c7308 */ /* 0x000e220000001000 */
[----:B------:R3:W-:Y:S07]  /*3840*/  STL [R1+0x94], R35 ;  /* 0x0000942301007387 */ /* 0x0007ee0000100800 */
[----:B------:R-:W1:Y:S01]  /*3850*/  MUFU.EX2 R29, R29 ;  /* 0x0000001d001d7308 */ /* 0x000e620000000800 */
[----:B---3--:R-:W-:Y:S02]  /*3860*/  FADD.FTZ R35, R54, -R30 ;  /* 0x8000001e36237221 */ /* 0x008fe40000010000 */
[----:B------:R-:W3:Y:S02]  /*3870*/  LDL.LU R54, [R1+0x6c] ;  /* 0x00006c0001367983 */ /* 0x000ee40000300800 */
[----:B------:R-:W-:Y:S01]  /*3880*/  FMUL.FTZ R35, R3, R35 ;  /* 0x0000002303237220 */ /* 0x000fe20000410000 */
[----:B0-----:R-:W-:-:S03]  /*3890*/  FMUL.FTZ R36, R36, R28 ;  /* 0x0000001c24247220 */ /* 0x001fc60000410000 */
[----:B------:R-:W-:-:S04]  /*38a0*/  FFMA.FTZ R35, R32, R35, R26 ;  /* 0x0000002320237223 */ /* 0x000fc8000001001a */
[----:B------:R-:W-:Y:S01]  /*38b0*/  FMUL.FTZ R28, R35, -1.4426950216293334961 ;  /* 0xbfb8aa3b231c7820 */ /* 0x000fe20000410000 */
[----:B-1----:R-:W-:-:S05]  /*38c0*/  FADD.FTZ R29, R29, 1 ;  /* 0x3f8000001d1d7421 */ /* 0x002fca0000010000 */
[----:B------:R-:W0:Y:S08]  /*38d0*/  MUFU.EX2 R28, R28 ;  /* 0x0000001c001c7308 */ /* 0x000e300000000800 */
[----:B------:R-:W1:Y:S01]  /*38e0*/  MUFU.RCP R29, R29 ;  /* 0x0000001d001d7308 */ /* 0x000e620000001000 */
[----:B------:R1:W-:Y:S01]  /*38f0*/  STL [R1+0x70], R36 ;  /* 0x0000702401007387 */ /* 0x0003e20000100800 */
[----:B0-----:R-:W-:Y:S01]  /*3900*/  FADD.FTZ R28, R28, 1 ;  /* 0x3f8000001c1c7421 */ /* 0x001fe20000010000 */
[----:B-1----:R-:W-:-:S05]  /*3910*/  FMUL.FTZ R34, R34, R29 ;  /* 0x0000001d22227220 */ /* 0x002fca0000410000 */
[----:B------:R-:W0:Y:S01]  /*3920*/  MUFU.RCP R28, R28 ;  /* 0x0000001c001c7308 */ /* 0x000e220000001000 */
[----:B------:R2:W-:Y:S01]  /*3930*/  STL [R1+0x60], R34 ;  /* 0x0000602201007387 */ /* 0x0005e20000100800 */
[--C-:B------:R-:W-:Y:S01]  /*3940*/  FADD.FTZ R36, R55, -R30.reuse ;  /* 0x8000001e37247221 */ /* 0x100fe20000010000 */
[----:B0-----:R-:W-:Y:S01]  /*3950*/  FMUL.FTZ R55, R35, R28 ;  /* 0x0000001c23377220 */ /* 0x001fe20000410000 */
[--C-:B--2---:R-:W-:Y:S02]  /*3960*/  FADD.FTZ R34, R37, -R30.reuse ;  /* 0x8000001e25227221 */ /* 0x104fe40000010000 */
[----:B------:R-:W2:Y:S04]  /*3970*/  LDL.LU R37, [R1+0x78] ;  /* 0x0000780001257983 */ /* 0x000ea80000300800 */
[----:B------:R-:W-:Y:S01]  /*3980*/  STL [R1+0x5c], R55 ;  /* 0x00005c3701007387 */ /* 0x000fe20000100800 */
[----:B----4-:R-:W-:-:S03]  /*3990*/  FADD.FTZ R35, R2, -R30 ;  /* 0x8000001e02237221 */ /* 0x010fc60000010000 */
        /* <DEDUP_REMOVED lines=16> */
[----:B------:R-:W-:Y:S08]  /*3aa0*/  MUFU.RCP R28, R28 ;  /* 0x0000001c001c7308 */ /* 0x000ff00000001000 */
[----:B------:R-:W0:Y:S01]  /*3ab0*/  MUFU.EX2 R29, R29 ;  /* 0x0000001d001d7308 */ /* 0x000e220000000800 */
[----:B------:R3:W-:Y:S02]  /*3ac0*/  STL [R1+0x58], R36 ;  /* 0x0000582401007387 */ /* 0x0007e40000100800 */
[----:B---3--:R-:W-:-:S04]  /*3ad0*/  FADD.FTZ R36, R54, -R30 ;  /* 0x8000001e36247221 */ /* 0x008fc80000010000 */
[----:B------:R-:W-:Y:S01]  /*3ae0*/  FMUL.FTZ R36, R3, R36 ;  /* 0x0000002403247220 */ /* 0x000fe20000410000 */
[----:B0-----:R-:W-:-:S03]  /*3af0*/  FADD.FTZ R29, R29, 1 ;  /* 0x3f8000001d1d7421 */ /* 0x001fc60000010000 */
[----:B------:R-:W-:Y:S01]  /*3b00*/  FFMA.FTZ R36, R32, R36, R26 ;  /* 0x0000002420247223 */ /* 0x000fe2000001001a */
[----:B------:R-:W-:-:S03]  /*3b10*/  FMUL.FTZ R34, R34, R28 ;  /* 0x0000001c22227220 */ /* 0x000fc60000410000 */
[----:B------:R-:W-:Y:S01]  /*3b20*/  FMUL.FTZ R28, R36, -1.4426950216293334961 ;  /* 0xbfb8aa3b241c7820 */ /* 0x000fe20000410000 */
[----:B------:R-:W0:Y:S01]  /*3b30*/  MUFU.RCP R29, R29 ;  /* 0x0000001d001d7308 */ /* 0x000e220000001000 */
[----:B------:R1:W-:Y:S07]  /*3b40*/  STL [R1+0x54], R34 ;  /* 0x0000542201007387 */ /* 0x0003ee0000100800 */
[----:B------:R-:W3:Y:S01]  /*3b50*/  MUFU.EX2 R28, R28 ;  /* 0x0000001c001c7308 */ /* 0x000ee20000000800 */
[----:B-1----:R-:W-:-:S04]  /*3b60*/  FMUL.FTZ R34, R3, R53 ;  /* 0x0000003503227220 */ /* 0x002fc80000410000 */
[----:B------:R-:W-:Y:S01]  /*3b70*/  FFMA.FTZ R34, R25, R34, R27 ;  /* 0x0000002219227223 */ /* 0x000fe2000001001b */
[----:B0-----:R-:W-:-:S03]  /*3b80*/  FMUL.FTZ R35, R35, R29 ;  /* 0x0000001d23237220 */ /* 0x001fc60000410000 */
[----:B------:R-:W-:Y:S01]  /*3b90*/  FMUL.FTZ R29, R34, -1.4426950216293334961 ;  /* 0xbfb8aa3b221d7820 */ /* 0x000fe20000410000 */
[----:B---3--:R-:W-:-:S05]  /*3ba0*/  FADD.FTZ R28, R28, 1 ;  /* 0x3f8000001c1c7421 */ /* 0x008fca0000010000 */
[----:B------:R-:W0:Y:S01]  /*3bb0*/  MUFU.EX2 R29, R29 ;  /* 0x0000001d001d7308 */ /* 0x000e220000000800 */
[----:B------:R2:W-:Y:S07]  /*3bc0*/  STL [R1+0x50], R35 ;  /* 0x0000502301007387 */ /* 0x0005ee0000100800 */
[----:B------:R-:W1:Y:S01]  /*3bd0*/  MUFU.RCP R28, R28 ;  /* 0x0000001c001c7308 */ /* 0x000e620000001000 */
[----:B0-----:R-:W-:-:S07]  /*3be0*/  FADD.FTZ R29, R29, 1 ;  /* 0x3f8000001d1d7421 */ /* 0x001fce0000010000 */
[----:B------:R-:W0:Y:S01]  /*3bf0*/  MUFU.RCP R29, R29 ;  /* 0x0000001d001d7308 */ /* 0x000e220000001000 */
[----:B--2---:R-:W-:-:S04]  /*3c00*/  FADD.FTZ R35, R37, -R30 ;  /* 0x8000001e25237221 */ /* 0x004fc80000010000 */
[----:B------:R-:W-:Y:S01]  /*3c10*/  FMUL.FTZ R35, R3, R35 ;  /* 0x0000002303237220 */ /* 0x000fe20000410000 */
[----:B-1----:R-:W-:-:S03]  /*3c20*/  FMUL.FTZ R37, R36, R28 ;  /* 0x0000001c24257220 */ /* 0x002fc60000410000 */
[----:B------:R-:W-:-:S04]  /*3c30*/  FFMA.FTZ R35, R31, R35, R0 ;  /* 0x000000231f237223 */ /* 0x000fc80000010000 */
[----:B------:R-:W-:-:S06]  /*3c40*/  FMUL.FTZ R36, R35, -1.4426950216293334961 ;  /* 0xbfb8aa3b23247820 */ /* 0x000fcc0000410000 */
[----:B------:R-:W1:Y:S01]  /*3c50*/  MUFU.EX2 R36, R36 ;  /* 0x0000002400247308 */ /* 0x000e620000000800 */
[----:B----4-:R-:W-:-:S04]  /*3c60*/  FADD.FTZ R28, R2, -R30 ;  /* 0x8000001e021c7221 */ /* 0x010fc80000010000 */
[----:B------:R-:W-:Y:S01]  /*3c70*/  FMUL.FTZ R28, R3, R28 ;  /* 0x0000001c031c7220 */ /* 0x000fe20000410000 */
[----:B0-----:R-:W-:-:S03]  /*3c80*/  FMUL.FTZ R2, R34, R29 ;  /* 0x0000001d22027220 */ /* 0x001fc60000410000 */
[----:B------:R-:W-:-:S04]  /*3c90*/  FFMA.FTZ R28, R24, R28, R33 ;  /* 0x0000001c181c7223 */ /* 0x000fc80000010021 */
[----:B------:R-:W-:Y:S01]  /*3ca0*/  FMUL.FTZ R29, R28, -1.4426950216293334961 ;  /* 0xbfb8aa3b1c1d7820 */ /* 0x000fe20000410000 */
[----:B-1----:R-:W-:-:S05]  /*3cb0*/  FADD.FTZ R34, R36, 1 ;  /* 0x3f80000024227421 */ /* 0x002fca0000010000 */
[----:B------:R-:W0:Y:S01]  /*3cc0*/  MUFU.EX2 R29, R29 ;  /* 0x0000001d001d7308 */ /* 0x000e220000000800 */
[----:B------:R-:W-:-:S07]  /*3cd0*/  FADD.FTZ R36, R52, -R30 ;  /* 0x8000001e34247221 */ /* 0x000fce0000010000 */
[----:B------:R-:W1:Y:S01]  /*3ce0*/  MUFU.RCP R34, R34 ;  /* 0x0000002200227308 */ /* 0x000e620000001000 */
[----:B------:R-:W-:Y:S01]  /*3cf0*/  FMUL.FTZ R36, R3, R36 ;  /* 0x0000002403247220 */ /* 0x000fe20000410000 */
[----:B------:R0:W-:Y:S04]  /*3d00*/  STL [R1+0x4c], R37 ;  /* 0x00004c2501007387 */ /* 0x0001e80000100800 */
[----:B------:R1:W-:Y:S01]  /*3d10*/  STL [R1+0x2c], R2 ;  /* 0x00002c0201007387 */ /* 0x0003e20000100800 */
[----:B0-----:R-:W-:Y:S01]  /*3d20*/  FADD.FTZ R37, R29, 1 ;  /* 0x3f8000001d257421 */ /* 0x001fe20000010000 */
[----:B------:R-:W-:-:S03]  /*3d30*/  FFMA.FTZ R29, R32, R36, R26 ;  /* 0x00000024201d7223 */ /* 0x000fc6000001001a */
[----:B------:R-:W0:Y:S01]  /*3d40*/  MUFU.RCP R36, R37 ;  /* 0x0000002500247308 */ /* 0x000e220000001000 */
[----:B-1----:R-:W-:Y:S01]  /*3d50*/  FMUL.FTZ R2, R35, R34 ;  /* 0x0000002223027220 */ /* 0x002fe20000410000 */
[----:B------:R-:W-:Y:S01]  /*3d60*/  FMUL.FTZ R35, R29, -1.4426950216293334961 ;  /* 0xbfb8aa3b1d237820 */ /* 0x000fe20000410000 */
[----:B------:R-:W-:-:S05]  /*3d70*/  FMUL.FTZ R34, R3, R51 ;  /* 0x0000003303227220 */ /* 0x000fca0000410000 */
[----:B------:R-:W1:Y:S01]  /*3d80*/  MUFU.EX2 R35, R35 ;  /* 0x0000002300237308 */ /* 0x000e620000000800 */
[----:B------:R-:W-:Y:S01]  /*3d90*/  FFMA.FTZ R34, R25, R34, R27 ;  /* 0x0000002219227223 */ /* 0x000fe2000001001b */
[----:B------:R0:W-:Y:S02]  /*3da0*/  STL [R1+0x30], R2 ;  /* 0x0000300201007387 */ /* 0x0001e40000100800 */
[----:B0-----:R-:W-:Y:S01]  /*3db0*/  FMUL.FTZ R2, R28, R36 ;  /* 0x000000241c027220 */ /* 0x001fe20000410000 */
[----:B------:R-:W-:Y:S01]  /*3dc0*/  FMUL.FTZ R28, R34, -1.4426950216293334961 ;  /* 0xbfb8aa3b221c7820 */ /* 0x000fe20000410000 */
[----:B-1----:R-:W-:-:S05]  /*3dd0*/  FADD.FTZ R35, R35, 1 ;  /* 0x3f80000023237421 */ /* 0x002fca0000010000 */
[----:B------:R-:W0:Y:S08]  /*3de0*/  MUFU.EX2 R28, R28 ;  /* 0x0000001c001c7308 */ /* 0x000e300000000800 */
[----:B------:R1:W2:Y:S02]  /*3df0*/  MUFU.RCP R36, R35 ;  /* 0x0000002300247308 */ /* 0x0002a40000001000 */
[----:B-1----:R-:W-:Y:S01]  /*3e00*/  FADD.FTZ R35, R50, -R30 ;  /* 0x8000001e32237221 */ /* 0x002fe20000010000 */
[----:B0-----:R-:W-:-:S03]  /*3e10*/  FADD.FTZ R37, R28, 1 ;  /* 0x3f8000001c257421 */ /* 0x001fc60000010000 */
[----:B------:R-:W-:Y:S01]  /*3e20*/  FMUL.FTZ R35, R3, R35 ;  /* 0x0000002303237220 */ /* 0x000fe20000410000 */
[----:B------:R2:W-:Y:S03]  /*3e30*/  STL [R1+0x28], R2 ;  /* 0x0000280201007387 */ /* 0x0005e60000100800 */
[----:B------:R-:W-:Y:S02]  /*3e40*/  FFMA.FTZ R28, R31, R35, R0 ;  /* 0x000000231f1c7223 */ /* 0x000fe40000010000 */
[----:B------:R-:W0:Y:S01]  /*3e50*/  MUFU.RCP R35, R37 ;  /* 0x0000002500237308 */ /* 0x000e220000001000 */
[----:B--2---:R-:W-:Y:S01]  /*3e60*/  FMUL.FTZ R2, R29, R36 ;  /* 0x000000241d027220 */ /* 0x004fe20000410000 */
        /* <DEDUP_REMOVED lines=8> */
[----:B------:R-:W0:Y:S01]  /*3ef0*/  MUFU.EX2 R34, R34 ;  /* 0x0000002200227308 */ /* 0x000e220000000800 */
[----:B------:R-:W-:-:S07]  /*3f00*/  FADD.FTZ R35, R48, -R30 ;  /* 0x8000001e30237221 */ /* 0x000fce0000010000 */
[----:B------:R-:W1:Y:S01]  /*3f10*/  MUFU.RCP R36, R36 ;  /* 0x0000002400247308 */ /* 0x000e620000001000 */
[----:B------:R-:W-:Y:S01]  /*3f20*/  FMUL.FTZ R35, R3, R35 ;  /* 0x0000002303237220 */ /* 0x000fe20000410000 */
[----:B------:R1:W-:Y:S01]  /*3f30*/  STL [R1+0x20], R2 ;  /* 0x0000200201007387 */ /* 0x0003e20000100800 */
[----:B0-----:R-:W-:Y:S02]  /*3f40*/  FADD.FTZ R37, R34, 1 ;  /* 0x3f80000022257421 */ /* 0x001fe40000010000 */
        /* <DEDUP_REMOVED lines=17> */
[----:B------:R-:W-:Y:S01]  /*4060*/  FFMA.FTZ R29, R31, R35, R0 ;  /* 0x000000231f1d7223 */ /* 0x000fe20000010000 */
[----:B-1----:R-:W-:-:S03]  /*4070*/  FMUL.FTZ R2, R34, R36 ;  /* 0x0000002422027220 */ /* 0x002fc60000410000 */
[----:B------:R-:W-:Y:S01]  /*4080*/  FMUL.FTZ R36, R29, -1.4426950216293334961 ;  /* 0xbfb8aa3b1d247820 */ /* 0x000fe20000410000 */
[----:B------:R-:W0:Y:S08]  /*4090*/  MUFU.RCP R35, R37 ;  /* 0x0000002500237308 */ /* 0x000e300000001000 */
[----:B------:R-:W1:Y:S01]  /*40a0*/  MUFU.EX2 R36, R36 ;  /* 0x0000002400247308 */ /* 0x000e620000000800 */
[----:B------:R-:W-:Y:S01]  /*40b0*/  FMUL.FTZ R34, R3, R45 ;  /* 0x0000002d03227220 */ /* 0x000fe20000410000 */
[----:B------:R0:W-:Y:S03]  /*40c0*/  STL [R1+0x10], R2 ;  /* 0x0000100201007387 */ /* 0x0001e60000100800 */
[----:B------:R-:W-:Y:S01]  /*40d0*/  FFMA.FTZ R34, R24, R34, R33 ;  /* 0x0000002218227223 */ /* 0x000fe20000010021 */
[----:B0-----:R-:W-:-:S03]  /*40e0*/  FMUL.FTZ R2, R28, R35 ;  /* 0x000000231c027220 */ /* 0x001fc60000410000 */
[----:B------:R-:W-:Y:S01]  /*40f0*/  FMUL.FTZ R28, R34, -1.4426950216293334961 ;  /* 0xbfb8aa3b221c7820 */ /* 0x000fe20000410000 */
[----:B-1----:R-:W-:-:S05]  /*4100*/  FADD.FTZ R35, R36, 1 ;  /* 0x3f80000024237421 */ /* 0x002fca0000010000 */
[----:B------:R-:W0:Y:S01]  /*4110*/  MUFU.EX2 R28, R28 ;  /* 0x0000001c001c7308 */ /* 0x000e220000000800 */
[----:B------:R-:W-:-:S07]  /*4120*/  FADD.FTZ R55, R44, -R30 ;  /* 0x8000001e2c377221 */ /* 0x000fce0000010000 */
[----:B------:R-:W1:Y:S01]  /*4130*/  MUFU.RCP R35, R35 ;  /* 0x0000002300237308 */ /* 0x000e620000001000 */
[----:B------:R-:W-:Y:S01]  /*4140*/  FMUL.FTZ R55, R3, R55 ;  /* 0x0000003703377220 */ /* 0x000fe20000410000 */
[----:B------:R1:W-:Y:S03]  /*4150*/  STL [R1+0xc], R2 ;  /* 0x00000c0201007387 */ /* 0x0003e60000100800 */
[----:B------:R-:W-:Y:S01]  /*4160*/  FFMA.FTZ R55, R32, R55, R26 ;  /* 0x0000003720377223 */ /* 0x000fe2000001001a */
[----:B0-----:R-:W-:Y:S01]  /*4170*/  FADD.FTZ R28, R28, 1 ;  /* 0x3f8000001c1c7421 */ /* 0x001fe20000010000 */
[----:B-1----:R-:W-:Y:S02]  /*4180*/  FMUL.FTZ R2, R29, R35 ;  /* 0x000000231d027220 */ /* 0x002fe40000410000 */
[----:B------:R-:W-:-:S03]  /*4190*/  FMUL.FTZ R29, R55, -1.4426950216293334961 ;  /* 0xbfb8aa3b371d7820 */ /* 0x000fc60000410000 */
[----:B------:R-:W0:Y:S08]  /*41a0*/  MUFU.RCP R28, R28 ;  /* 0x0000001c001c7308 */ /* 0x000e300000001000 */
[----:B------:R-:W1:Y:S01]  /*41b0*/  MUFU.EX2 R29, R29 ;  /* 0x0000001d001d7308 */ /* 0x000e620000000800 */
[----:B------:R-:W-:-:S04]  /*41c0*/  FMUL.FTZ R43, R3, R43 ;  /* 0x0000002b032b7220 */ /* 0x000fc80000410000 */
[----:B------:R-:W-:Y:S01]  /*41d0*/  FFMA.FTZ R54, R25, R43, R27 ;  /* 0x0000002b19367223 */ /* 0x000fe2000001001b */
[----:B0-----:R-:W-:-:S03]  /*41e0*/  FMUL.FTZ R34, R34, R28 ;  /* 0x0000001c22227220 */ /* 0x001fc60000410000 */
[----:B------:R-:W-:Y:S01]  /*41f0*/  FMUL.FTZ R28, R54, -1.4426950216293334961 ;  /* 0xbfb8aa3b361c7820 */ /* 0x000fe20000410000 */
[----:B-1----:R-:W-:-:S05]  /*4200*/  FADD.FTZ R29, R29, 1 ;  /* 0x3f8000001d1d7421 */ /* 0x002fca0000010000 */
[----:B------:R-:W0:Y:S01]  /*4210*/  MUFU.EX2 R28, R28 ;  /* 0x0000001c001c7308 */ /* 0x000e220000000800 */
[----:B------:R-:W-:-:S07]  /*4220*/  FADD.FTZ R53, R42, -R30 ;  /* 0x8000001e2a357221 */ /* 0x000fce0000010000 */
[----:B------:R-:W1:Y:S01]  /*4230*/  MUFU.RCP R29, R29 ;  /* 0x0000001d001d7308 */ /* 0x000e620000001000 */
[----:B------:R-:W-:-:S04]  /*4240*/  FMUL.FTZ R53, R3, R53 ;  /* 0x0000003503357220 */ /* 0x000fc80000410000 */
[----:B------:R-:W-:Y:S01]  /*4250*/  FFMA.FTZ R53, R31, R53, R0 ;  /* 0x000000351f357223 */ /* 0x000fe20000010000 */
[----:B------:R-:W-:Y:S01]  /*4260*/  FMUL.FTZ R41, R3, R41 ;  /* 0x0000002903297220 */ /* 0x000fe20000410000 */
[----:B0-----:R-:W-:-:S03]  /*4270*/  FADD.FTZ R28, R28, 1 ;  /* 0x3f8000001c1c7421 */ /* 0x001fc60000010000 */
[----:B------:R-:W-:Y:S01]  /*4280*/  FFMA.FTZ R52, R24, R41, R33 ;  /* 0x0000002918347223 */ /* 0x000fe20000010021 */
[----:B-1----:R-:W-:Y:S01]  /*4290*/  FMUL.FTZ R55, R55, R29 ;  /* 0x0000001d37377220 */ /* 0x002fe20000410000 */
[----:B------:R-:W-:Y:S01]  /*42a0*/  FMUL.FTZ R29, R53, -1.4426950216293334961 ;  /* 0xbfb8aa3b351d7820 */ /* 0x000fe20000410000 */
[----:B------:R-:W0:Y:S01]  /*42b0*/  MUFU.RCP R28, R28 ;  /* 0x0000001c001c7308 */ /* 0x000e220000001000 */
[----:B------:R1:W-:Y:S07]  /*42c0*/  STL [R1+0x11c], R2 ;  /* 0x00011c0201007387 */ /* 0x0003ee0000100800 */
[----:B------:R-:W2:Y:S01]  /*42d0*/  MUFU.EX2 R29, R29 ;  /* 0x0000001d001d7308 */ /* 0x000ea20000000800 */
[----:B-1----:R-:W3:Y:S04]  /*42e0*/  LDL.LU R2, [R1+0x48] ;  /* 0x0000480001027983 */ /* 0x002ee80000300800 */
[----:B------:R1:W-:Y:S02]  /*42f0*/  STL [R1], R34 ;  /* 0x0000002201007387 */ /* 0x0003e40000100800 */
[----:B-1----:R-:W-:-:S06]  /*4300*/  FMUL.FTZ R34, R52, -1.4426950216293334961 ;  /* 0xbfb8aa3b34227820 */ /* 0x002fcc0000410000 */
[----:B------:R-:W1:Y:S01]  /*4310*/  MUFU.EX2 R34, R34 ;  /* 0x0000002200227308 */ /* 0x000e620000000800 */
[----:B0-----:R-:W-:Y:S01]  /*4320*/  FMUL.FTZ R54, R54, R28 ;  /* 0x0000001c36367220 */ /* 0x001fe20000410000 */
[----:B--2---:R-:W-:Y:S01]  /*4330*/  FADD.FTZ R28, R29, 1 ;  /* 0x3f8000001d1c7421 */ /* 0x004fe20000010000 */
[----:B------:R-:W-:-:S05]  /*4340*/  FADD.FTZ R51, R12, -R30 ;  /* 0x8000001e0c337221 */ /* 0x000fca0000010000 */
[----:B------:R-:W0:Y:S01]  /*4350*/  MUFU.RCP R28, R28 ;  /* 0x0000001c001c7308 */ /* 0x000e220000001000 */
[----:B------:R-:W-:Y:S01]  /*4360*/  FMUL.FTZ R51, R3, R51 ;  /* 0x0000003303337220 */ /* 0x000fe20000410000 */
[----:B-1----:R-:W-:-:S03]  /*4370*/  FADD.FTZ R12, R34, 1 ;  /* 0x3f800000220c7421 */ /* 0x002fc60000010000 */
[----:B------:R-:W-:-:S03]  /*4380*/  FFMA.FTZ R51, R32, R51, R26 ;  /* 0x0000003320337223 */ /* 0x000fc6000001001a */
[----:B------:R-:W1:Y:S01]  /*4390*/  MUFU.RCP R12, R12 ;  /* 0x0000000c000c7308 */ /* 0x000e620000001000 */
[----:B------:R-:W-:Y:S01]  /*43a0*/  FADD.FTZ R29, R13, -R30 ;  /* 0x8000001e0d1d7221 */ /* 0x000fe20000010000 */
[----:B0-----:R-:W-:Y:S01]  /*43b0*/  FMUL.FTZ R53, R53, R28 ;  /* 0x0000001c35357220 */ /* 0x001fe20000410000 */
[----:B------:R-:W-:Y:S02]  /*43c0*/  FMUL.FTZ R28, R51, -1.4426950216293334961 ;  /* 0xbfb8aa3b331c7820 */ /* 0x000fe40000410000 */
[----:B------:R-:W-:-:S03]  /*43d0*/  FMUL.FTZ R29, R3, R29 ;  /* 0x0000001d031d7220 */ /* 0x000fc60000410000 */
[----:B------:R-:W0:Y:S01]  /*43e0*/  MUFU.EX2 R13, R28 ;  /* 0x0000001c000d7308 */ /* 0x000e220000000800 */
[----:B------:R-:W-:Y:S01]  /*43f0*/  FFMA.FTZ R50, R25, R29, R27 ;  /* 0x0000001d19327223 */ /* 0x000fe2000001001b */
[----:B-1----:R-:W-:-:S03]  /*4400*/  FMUL.FTZ R52, R52, R12 ;  /* 0x0000000c34347220 */ /* 0x002fc60000410000 */
[----:B------:R-:W-:-:S06]  /*4410*/  FMUL.FTZ R12, R50, -1.4426950216293334961 ;  /* 0xbfb8aa3b320c7820 */ /* 0x000fcc0000410000 */
[----:B------:R-:W1:Y:S01]  /*4420*/  MUFU.EX2 R12, R12 ;  /* 0x0000000c000c7308 */ /* 0x000e620000000800 */
[----:B0-----:R-:W-:-:S07]  /*4430*/  FADD.FTZ R13, R13, 1 ;  /* 0x3f8000000d0d7421 */ /* 0x001fce0000010000 */
[----:B------:R0:W2:Y:S02]  /*4440*/  MUFU.RCP R28, R13 ;  /* 0x0000000d001c7308 */ /* 0x0000a40000001000 */
[----:B0-----:R-:W-:Y:S01]  /*4450*/  FADD.FTZ R13, R14, -R30 ;  /* 0x8000001e0e0d7221 */ /* 0x001fe20000010000 */
[----:B-1----:R-:W-:-:S03]  /*4460*/  FADD.FTZ R14, R12, 1 ;  /* 0x3f8000000c0e7421 */ /* 0x002fc60000010000 */
[----:B------:R-:W-:-:S04]  /*4470*/  FMUL.FTZ R13, R3, R13 ;  /* 0x0000000d030d7220 */ /* 0x000fc80000410000 */
[----:B------:R-:W-:Y:S02]  /*4480*/  FFMA.FTZ R12, R31, R13, R0 ;  /* 0x0000000d1f0c7223 */ /* 0x000fe40000010000 */
[----:B------:R0:W1:Y:S01]  /*4490*/  MUFU.RCP R13, R14 ;  /* 0x0000000e000d7308 */ /* 0x0000620000001000 */
[----:B--2---:R-:W-:Y:S01]  /*44a0*/  FMUL.FTZ R51, R51, R28 ;  /* 0x0000001c33337220 */ /* 0x004fe20000410000 */
[----:B------:R-:W-:Y:S01]  /*44b0*/  FADD.FTZ R28, R15, -R30 ;  /* 0x8000001e0f1c7221 */ /* 0x000fe20000010000 */
[----:B0-----:R-:W-:-:S05]  /*44c0*/  FMUL.FTZ R14, R12, -1.4426950216293334961 ;  /* 0xbfb8aa3b0c0e7820 */ /* 0x001fca0000410000 */
[----:B------:R0:W2:Y:S02]  /*44d0*/  MUFU.EX2 R15, R14 ;  /* 0x0000000e000f7308 */ /* 0x0000a40000000800 */
[----:B0-----:R-:W-:Y:S01]  /*44e0*/  FMUL.FTZ R14, R3, R28 ;  /* 0x0000001c030e7220 */ /* 0x001fe20000410000 */
[----:B-1----:R-:W-:-:S03]  /*44f0*/  FMUL.FTZ R50, R50, R13 ;  /* 0x0000000d32327220 */ /* 0x002fc60000410000 */
[----:B------:R-:W-:-:S04]  /*4500*/  FFMA.FTZ R14, R24, R14, R33 ;  /* 0x0000000e180e7223 */ /* 0x000fc80000010021 */
[----:B------:R-:W-:-:S06]  /*4510*/  FMUL.FTZ R13, R14, -1.4426950216293334961 ;  /* 0xbfb8aa3b0e0d7820 */ /* 0x000fcc0000410000 */
[----:B------:R-:W0:Y:S01]  /*4520*/  MUFU.EX2 R13, R13 ;  /* 0x0000000d000d7308 */ /* 0x000e220000000800 */
[----:B--2---:R-:W-:Y:S01]  /*4530*/  FADD.FTZ R15, R15, 1 ;  /* 0x3f8000000f0f7421 */ /* 0x004fe20000010000 */
[----:B------:R-:W-:-:S06]  /*4540*/  FMUL.FTZ R16, R3, R16 ;  /* 0x0000001003107220 */ /* 0x000fcc0000410000 */
[----:B------:R-:W1:Y:S01]  /*4550*/  MUFU.RCP R15, R15 ;  /* 0x0000000f000f7308 */ /* 0x000e620000001000 */
[----:B0-----:R-:W-:Y:S01]  /*4560*/  FADD.FTZ R28, R13, 1 ;  /* 0x3f8000000d1c7421 */ /* 0x001fe20000010000 */
[----:B------:R-:W-:-:S06]  /*4570*/  FFMA.FTZ R13, R32, R16, R26 ;  /* 0x00000010200d7223 */ /* 0x000fcc000001001a */
[----:B------:R-:W0:Y:S01]  /*4580*/  MUFU.RCP R16, R28 ;  /* 0x0000001c00107308 */ /* 0x000e220000001000 */
[----:B------:R-:W-:Y:S01]  /*4590*/  STL [R1+0x120], R55 ;  /* 0x0001203701007387 */ /* 0x000fe20000100800 */
[----:B-1----:R-:W-:-:S03]  /*45a0*/  FMUL.FTZ R12, R12, R15 ;  /* 0x0000000f0c0c7220 */ /* 0x002fc60000410000 */
[----:B------:R-:W-:Y:S04]  /*45b0*/  STL [R1+0x124], R54 ;  /* 0x0001243601007387 */ /* 0x000fe80000100800 */
[----:B------:R-:W-:Y:S04]  /*45c0*/  STL [R1+0x128], R53 ;  /* 0x0001283501007387 */ /* 0x000fe80000100800 */
[----:B------:R-:W-:Y:S01]  /*45d0*/  STL [R1+0x12c], R52 ;  /* 0x00012c3401007387 */ /* 0x000fe20000100800 */
[----:B0-----:R-:W-:-:S03]  /*45e0*/  FMUL.FTZ R14, R14, R16 ;  /* 0x000000100e0e7220 */ /* 0x001fc60000410000 */
[----:B------:R-:W-:Y:S04]  /*45f0*/  STL [R1+0x130], R51 ;  /* 0x0001303301007387 */ /* 0x000fe80000100800 */
[----:B------:R-:W-:Y:S04]  /*4600*/  STL [R1+0x134], R50 ;  /* 0x0001343201007387 */ /* 0x000fe80000100800 */
[----:B------:R0:W-:Y:S04]  /*4610*/  STL [R1+0x138], R12 ;  /* 0x0001380c01007387 */ /* 0x0001e80000100800 */
[----:B------:R-:W-:Y:S04]  /*4620*/  STL [R1+0x13c], R14 ;  /* 0x00013c0e01007387 */ /* 0x000fe80000100800 */
[----:B0-----:R-:W2:Y:S01]  /*4630*/  LDL.LU R12, [R1+0x3c] ;  /* 0x00003c00010c7983 */ /* 0x001ea20000300800 */
[----:B------:R-:W-:Y:S01]  /*4640*/  FMUL.FTZ R15, R13, -1.4426950216293334961 ;  /* 0xbfb8aa3b0d0f7820 */ /* 0x000fe20000410000 */
[----:B------:R-:W-:-:S03]  /*4650*/  FADD.FTZ R28, R17, -R30 ;  /* 0x8000001e111c7221 */ /* 0x000fc60000010000 */
[----:B------:R0:W1:Y:S02]  /*4660*/  MUFU.EX2 R17, R15 ;  /* 0x0000000f00117308 */ /* 0x0000640000000800 */
[----:B0-----:R-:W-:Y:S01]  /*4670*/  FMUL.FTZ R15, R3, R28 ;  /* 0x0000001c030f7220 */ /* 0x001fe20000410000 */
[----:B-1----:R-:W-:-:S05]  /*4680*/  FADD.FTZ R17, R17, 1 ;  /* 0x3f80000011117421 */ /* 0x002fca0000010000 */
[----:B------:R-:W0:Y:S01]  /*4690*/  MUFU.RCP R28, R17 ;  /* 0x00000011001c7308 */ /* 0x000e220000001000 */
[----:B------:R-:W-:-:S04]  /*46a0*/  FFMA.FTZ R15, R25, R15, R27 ;  /* 0x0000000f190f7223 */ /* 0x000fc8000001001b */
[----:B------:R-:W-:-:S06]  /*46b0*/  FMUL.FTZ R16, R15, -1.4426950216293334961 ;  /* 0xbfb8aa3b0f107820 */ /* 0x000fcc0000410000 */
[----:B------:R-:W1:Y:S01]  /*46c0*/  MUFU.EX2 R16, R16 ;  /* 0x0000001000107308 */ /* 0x000e620000000800 */
[----:B0-----:R-:W-:Y:S01]  /*46d0*/  FMUL.FTZ R13, R13, R28 ;  /* 0x0000001c0d0d7220 */ /* 0x001fe20000410000 */
[----:B-1----:R-:W-:Y:S01]  /*46e0*/  FADD.FTZ R29, R16, 1 ;  /* 0x3f800000101d7421 */ /* 0x002fe20000010000 */
[----:B---3--:R-:W-:Y:S02]  /*46f0*/  FADD.FTZ R17, R2, -R30 ;  /* 0x8000001e02117221 */ /* 0x008fe40000010000 */
[----:B------:R-:W3:Y:S02]  /*4700*/  LDL.LU R2, [R1+0x38] ;  /* 0x0000380001027983 */ /* 0x000ee40000300800 */
[----:B------:R-:W-:-:S04]  /*4710*/  FMUL.FTZ R17, R3, R17 ;  /* 0x0000001103117220 */ /* 0x000fc80000410000 */
[----:B------:R-:W-:Y:S02]  /*4720*/  FFMA.FTZ R16, R31, R17, R0 ;  /* 0x000000111f107223 */ /* 0x000fe40000010000 */
[----:B------:R-:W0:Y:S02]  /*4730*/  MUFU.RCP R17, R29 ;  /* 0x0000001d00117308 */ /* 0x000e240000001000 */
[----:B------:R-:W-:Y:S01]  /*4740*/  FMUL.FTZ R28, R16, -1.4426950216293334961 ;  /* 0xbfb8aa3b101c7820 */ /* 0x000fe20000410000 */
[----:B------:R-:W-:-:S05]  /*4750*/  FMUL.FTZ R18, R3, R18 ;  /* 0x0000001203127220 */ /* 0x000fca0000410000 */
[----:B------:R-:W1:Y:S01]  /*4760*/  MUFU.EX2 R28, R28 ;  /* 0x0000001c001c7308 */ /* 0x000e620000000800 */
[----:B------:R-:W-:Y:S01]  /*4770*/  FFMA.FTZ R18, R24, R18, R33 ;  /* 0x0000001218127223 */ /* 0x000fe20000010021 */
[----:B0-----:R-:W-:-:S03]  /*4780*/  FMUL.FTZ R15, R15, R17 ;  /* 0x000000110f0f7220 */ /* 0x001fc60000410000 */
[----:B------:R-:W-:Y:S01]  /*4790*/  FMUL.FTZ R17, R18, -1.4426950216293334961 ;  /* 0xbfb8aa3b12117820 */ /* 0x000fe20000410000 */
[----:B-1----:R-:W-:-:S05]  /*47a0*/  FADD.FTZ R28, R28, 1 ;  /* 0x3f8000001c1c7421 */ /* 0x002fca0000010000 */
[----:B------:R-:W0:Y:S08]  /*47b0*/  MUFU.EX2 R17, R17 ;  /* 0x0000001100117308 */ /* 0x000e300000000800 */
[----:B------:R-:W1:Y:S01]  /*47c0*/  MUFU.RCP R28, R28 ;  /* 0x0000001c001c7308 */ /* 0x000e620000001000 */
[----:B------:R-:W-:Y:S01]  /*47d0*/  FMUL.FTZ R19, R3, R19 ;  /* 0x0000001303137220 */ /* 0x000fe20000410000 */
[----:B0-----:R-:W-:-:S03]  /*47e0*/  FADD.FTZ R29, R17, 1 ;  /* 0x3f800000111d7421 */ /* 0x001fc60000010000 */
[----:B------:R-:W-:Y:S01]  /*47f0*/  FFMA.FTZ R17, R32, R19, R26 ;  /* 0x0000001320117223 */ /* 0x000fe2000001001a */
[----:B-1----:R-:W-:-:S03]  /*4800*/  FMUL.FTZ R16, R16, R28 ;  /* 0x0000001c10107220 */ /* 0x002fc60000410000 */
[----:B------:R-:W-:Y:S01]  /*4810*/  FMUL.FTZ R28, R17, -1.4426950216293334961 ;  /* 0xbfb8aa3b111c7820 */ /* 0x000fe20000410000 */
[----:B------:R0:W-:Y:S04]  /*4820*/  STL [R1+0x140], R13 ;  /* 0x0001400d01007387 */ /* 0x0001e80000100800 */
[----:B------:R-:W4:Y:S01]  /*4830*/  LDL.LU R44, [R1+0xd4] ;  /* 0x0000d400012c7983 */ /* 0x000f220000300800 */
[----:B------:R-:W1:Y:S03]  /*4840*/  MUFU.EX2 R28, R28 ;  /* 0x0000001c001c7308 */ /* 0x000e660000000800 */
[----:B------:R-:W4:Y:S04]  /*4850*/  LDL.LU R43, [R1+0xd8] ;  /* 0x0000d800012b7983 */ /* 0x000f280000300800 */
[----:B------:R-:W4:Y:S04]  /*4860*/  LDL.LU R42, [R1+0xdc] ;  /* 0x0000dc00012a7983 */ /* 0x000f280000300800 */
[----:B------:R-:W4:Y:S01]  /*4870*/  LDL.LU R37, [R1+0x44] ;  /* 0x0000440001257983 */ /* 0x000f220000300800 */
[----:B------:R-:W2:Y:S03]  /*4880*/  MUFU.RCP R19, R29 ;  /* 0x0000001d00137308 */ /* 0x000ea60000001000 */
[----:B------:R-:W4:Y:S01]  /*4890*/  LDL.LU R36, [R1+0xe0] ;  /* 0x0000e00001247983 */ /* 0x000f220000300800 */
[----:B-1----:R-:W-:-:S03]  /*48a0*/  FADD.FTZ R28, R28, 1 ;  /* 0x3f8000001c1c7421 */ /* 0x002fc60000010000 */
[----:B0-----:R-:W4:Y:S01]  /*48b0*/  LDL.LU R13, [R1+0x84] ;  /* 0x00008400010d7983 */ /* 0x001f220000300800 */
[----:B------:R2:W0:Y:S02]  /*48c0*/  MUFU.RCP R29, R28 ;  /* 0x0000001c001d7308 */ /* 0x0004240000001000 */
[--C-:B--2---:R-:W-:Y:S02]  /*48d0*/  FADD.FTZ R28, R12, -R30.reuse ;  /* 0x8000001e0c1c7221 */ /* 0x104fe40000010000 */
[----:B------:R-:W2:Y:S01]  /*48e0*/  LDL.LU R12, [R1+0xe4] ;  /* 0x0000e400010c7983 */ /* 0x000ea20000300800 */
[C---:B------:R-:W-:Y:S01]  /*48f0*/  FMUL.FTZ R20, R3.reuse, R20 ;  /* 0x0000001403147220 */ /* 0x040fe20000410000 */
[----:B------:R-:W-:Y:S01]  /*4900*/  FMUL.FTZ R18, R18, R19 ;  /* 0x0000001312127220 */ /* 0x000fe20000410000 */
[----:B------:R-:W-:Y:S01]  /*4910*/  FMUL.FTZ R28, R3, R28 ;  /* 0x0000001c031c7220 */ /* 0x000fe20000410000 */
[----:B0-----:R-:W-:Y:S01]  /*4920*/  FMUL.FTZ R17, R17, R29 ;  /* 0x0000001d11117220 */ /* 0x001fe20000410000 */
[----:B------:R-:W-:Y:S01]  /*4930*/  FFMA.FTZ R20, R25, R20, R27 ;  /* 0x0000001419147223 */ /* 0x000fe2000001001b */
[C---:B------:R-:W-:Y:S01]  /*4940*/  FMUL.FTZ R21, R3.reuse, R21 ;  /* 0x0000001503157220 */ /* 0x040fe20000410000 */
[----:B------:R-:W-:Y:S01]  /*4950*/  FADD.FTZ R35, R22, -R30 ;  /* 0x8000001e16237221 */ /* 0x000fe20000010000 */
[----:B------:R-:W-:Y:S01]  /*4960*/  FMUL.FTZ R38, R3, R38 ;  /* 0x0000002603267220 */ /* 0x000fe20000410000 */
[----:B------:R-:W-:Y:S01]  /*4970*/  FMUL.FTZ R19, R20, -1.4426950216293334961 ;  /* 0xbfb8aa3b14137820 */ /* 0x000fe20000410000 */
[----:B------:R-:W2:Y:S01]  /*4980*/  LDL.LU R41, [R1+0xe8] ;  /* 0x0000e80001297983 */ /* 0x000ea20000300800 */
[C-C-:B------:R-:W-:Y:S01]  /*4990*/  FFMA.FTZ R21, R24.reuse, R21, R33.reuse ;  /* 0x0000001518157223 */ /* 0x140fe20000010021 */
[----:B------:R-:W-:-:S02]  /*49a0*/  FFMA.FTZ R49, R24, R38, R33 ;  /* 0x0000002618317223 */ /* 0x000fc40000010021 */
[----:B------:R-:W2:Y:S01]  /*49b0*/  LDL.LU R14, [R1+0x88] ;  /* 0x00008800010e7983 */ /* 0x000ea20000300800 */
[----:B------:R-:W0:Y:S02]  /*49c0*/  MUFU.EX2 R19, R19 ;  /* 0x0000001300137308 */ /* 0x000e240000000800 */
[----:B0-----:R-:W-:Y:S01]  /*49d0*/  FADD.FTZ R34, R19, 1 ;  /* 0x3f80000013227421 */ /* 0x001fe20000010000 */
[----:B------:R-:W-:-:S04]  /*49e0*/  FFMA.FTZ R19, R31, R28, R0 ;  /* 0x0000001c1f137223 */ /* 0x000fc80000010000 */
[----:B------:R-:W-:Y:S01]  /*49f0*/  FMUL.FTZ R29, R19, -1.4426950216293334961 ;  /* 0xbfb8aa3b131d7820 */ /* 0x000fe20000410000 */
[----:B------:R0:W1:Y:S08]  /*4a00*/  MUFU.RCP R28, R34 ;  /* 0x00000022001c7308 */ /* 0x0000700000001000 */
[----:B------:R-:W1:Y:S01]  /*4a10*/  MUFU.EX2 R29, R29 ;  /* 0x0000001d001d7308 */ /* 0x000e620000000800 */
[----:B0-----:R-:W-:-:S07]  /*4a20*/  FMUL.FTZ R34, R21, -1.4426950216293334961 ;  /* 0xbfb8aa3b15227820 */ /* 0x001fce0000410000 */
[----:B------:R-:W0:Y:S01]  /*4a30*/  MUFU.EX2 R34, R34 ;  /* 0x0000002200227308 */ /* 0x000e220000000800 */
[----:B-1----:R-:W-:Y:S01]  /*4a40*/  FMUL.FTZ R20, R20, R28 ;  /* 0x0000001c14147220 */ /* 0x002fe20000410000 */
[----:B------:R-:W-:-:S06]  /*4a50*/  FADD.FTZ R28, R29, 1 ;  /* 0x3f8000001d1c7421 */ /* 0x000fcc0000010000 */
[----:B------:R-:W1:Y:S01]  /*4a60*/  MUFU.RCP R28, R28 ;  /* 0x0000001c001c7308 */ /* 0x000e620000001000 */
[----:B0-----:R-:W-:-:S07]  /*4a70*/  FADD.FTZ R34, R34, 1 ;  /* 0x3f80000022227421 */ /* 0x001fce0000010000 */
[----:B------:R-:W0:Y:S01]  /*4a80*/  MUFU.RCP R34, R34 ;  /* 0x0000002200227308 */ /* 0x000e220000001000 */
[----:B-1----:R-:W-:Y:S01]  /*4a90*/  FMUL.FTZ R19, R19, R28 ;  /* 0x0000001c13137220 */ /* 0x002fe20000410000 */
[----:B---3--:R-:W-:Y:S01]  /*4aa0*/  FADD.FTZ R29, R2, -R30 ;  /* 0x8000001e021d7221 */ /* 0x008fe20000010000 */
[----:B0-----:R-:W-:Y:S01]  /*4ab0*/  FMUL.FTZ R21, R21, R34 ;  /* 0x0000002215157220 */ /* 0x001fe20000410000 */
[----:B------:R-:W3:Y:S02]  /*4ac0*/  LDL.LU R2, [R1+0x8c] ;  /* 0x00008c0001027983 */ /* 0x000ee40000300800 */
[----:B------:R-:W-:-:S04]  /*4ad0*/  FMUL.FTZ R29, R3, R29 ;  /* 0x0000001d031d7220 */ /* 0x000fc80000410000 */
[----:B------:R-:W-:-:S04]  /*4ae0*/  FFMA.FTZ R29, R32, R29, R26 ;  /* 0x0000001d201d7223 */ /* 0x000fc8000001001a */
[----:B------:R-:W-:-:S04]  /*4af0*/  FMUL.FTZ R28, R29, -1.4426950216293334961 ;  /* 0xbfb8aa3b1d1c7820 */ /* 0x000fc80000410000 */
[----:B------:R0:W1:Y:S02]  /*4b00*/  MUFU.EX2 R22, R28 ;  /* 0x0000001c00167308 */ /* 0x0000640000000800 */
[----:B0-----:R-:W-:-:S04]  /*4b10*/  FMUL.FTZ R28, R3, R35 ;  /* 0x00000023031c7220 */ /* 0x001fc80000410000 */
[----:B------:R-:W-:-:S04]  /*4b20*/  FFMA.FTZ R28, R25, R28, R27 ;  /* 0x0000001c191c7223 */ /* 0x000fc8000001001b */
[----:B------:R-:W-:-:S06]  /*4b30*/  FMUL.FTZ R34, R28, -1.4426950216293334961 ;  /* 0xbfb8aa3b1c227820 */ /* 0x000fcc0000410000 */
[----:B------:R-:W0:Y:S01]  /*4b40*/  MUFU.EX2 R34, R34 ;  /* 0x0000002200227308 */ /* 0x000e220000000800 */
[----:B-1----:R-:W-:-:S07]  /*4b50*/  FADD.FTZ R22, R22, 1 ;  /* 0x3f80000016167421 */ /* 0x002fce0000010000 */
[----:B------:R-:W1:Y:S01]  /*4b60*/  MUFU.RCP R22, R22 ;  /* 0x0000001600167308 */ /* 0x000e620000001000 */
[----:B0-----:R-:W-:Y:S01]  /*4b70*/  FADD.FTZ R35, R34, 1 ;  /* 0x3f80000022237421 */ /* 0x001fe20000010000 */
[----:B------:R-:W-:-:S04]  /*4b80*/  FADD.FTZ R34, R23, -R30 ;  /* 0x8000001e17227221 */ /* 0x000fc80000010000 */
[----:B------:R-:W-:-:S04]  /*4b90*/  FMUL.FTZ R34, R3, R34 ;  /* 0x0000002203227220 */ /* 0x000fc80000410000 */
[----:B------:R-:W-:Y:S01]  /*4ba0*/  FFMA.FTZ R48, R31, R34, R0 ;  /* 0x000000221f307223 */ /* 0x000fe20000010000 */
[----:B-1----:R-:W-:-:S03]  /*4bb0*/  FMUL.FTZ R22, R29, R22 ;  /* 0x000000161d167220 */ /* 0x002fc60000410000 */
[----:B------:R-:W-:Y:S01]  /*4bc0*/  FMUL.FTZ R29, R48, -1.4426950216293334961 ;  /* 0xbfb8aa3b301d7820 */ /* 0x000fe20000410000 */
[----:B------:R-:W-:Y:S01]  /*4bd0*/  FMUL.FTZ R34, R49, -1.4426950216293334961 ;  /* 0xbfb8aa3b31227820 */ /* 0x000fe20000410000 */
[----:B------:R-:W0:Y:S08]  /*4be0*/  MUFU.RCP R23, R35 ;  /* 0x0000002300177308 */ /* 0x000e300000001000 */
[----:B------:R-:W1:Y:S08]  /*4bf0*/  MUFU.EX2 R29, R29 ;  /* 0x0000001d001d7308 */ /* 0x000e700000000800 */
[----:B------:R-:W4:Y:S01]  /*4c00*/  MUFU.EX2 R34, R34 ;  /* 0x0000002200227308 */ /* 0x000f220000000800 */
[----:B0-----:R-:W-:Y:S01]  /*4c10*/  FMUL.FTZ R23, R28, R23 ;  /* 0x000000171c177220 */ /* 0x001fe20000410000 */
[----:B-1----:R-:W-:-:S06]  /*4c20*/  FADD.FTZ R28, R29, 1 ;  /* 0x3f8000001d1c7421 */ /* 0x002fcc0000010000 */
[----:B------:R-:W0:Y:S01]  /*4c30*/  MUFU.RCP R28, R28 ;  /* 0x0000001c001c7308 */ /* 0x000e220000001000 */
[----:B----4-:R-:W-:-:S07]  /*4c40*/  FADD.FTZ R29, R34, 1 ;  /* 0x3f800000221d7421 */ /* 0x010fce0000010000 */
[----:B------:R-:W1:Y:S01]  /*4c50*/  MUFU.RCP R29, R29 ;  /* 0x0000001d001d7308 */ /* 0x000e620000001000 */
[----:B0-----:R-:W-:Y:S01]  /*4c60*/  FMUL.FTZ R48, R48, R28 ;  /* 0x0000001c30307220 */ /* 0x001fe20000410000 */
[----:B------:R-:W-:Y:S01]  /*4c70*/  LEA R28, P0, R4, UR10, 0x1 ;  /* 0x0000000a041c7c11 */ /* 0x000fe2000f8008ff */
[----:B-1----:R-:W-:-:S03]  /*4c80*/  FMUL.FTZ R49, R49, R29 ;  /* 0x0000001d31317220 */ /* 0x002fc60000410000 */
[----:B------:R-:W-:Y:S02]  /*4c90*/  LEA.HI.X R29, R4, UR11, R44, 0x1, P0 ;  /* 0x0000000b041d7c11 */ /* 0x000fe400080f0c2c */
[----:B------:R-:W-:-:S04]  /*4ca0*/  LEA R4, P0, R5, UR10, 0x1 ;  /* 0x0000000a05047c11 */ /* 0x000fc8000f8008ff */
[----:B------:R-:W-:Y:S02]  /*4cb0*/  LEA.HI.X R5, R5, UR11, R43, 0x1, P0 ;  /* 0x0000000b05057c11 */ /* 0x000fe400080f0c2b */
[----:B------:R-:W-:Y:S01]  /*4cc0*/  LEA R34, P0, R6, UR10, 0x1 ;  /* 0x0000000a06227c11 */ /* 0x000fe2000f8008ff */
[----:B------:R-:W-:-:S03]  /*4cd0*/  FMUL.FTZ R40, R3, R40 ;  /* 0x0000002803287220 */ /* 0x000fc60000410000 */
[----:B------:R-:W-:Y:S02]  /*4ce0*/  LEA.HI.X R35, R6, UR11, R42, 0x1, P0 ;  /* 0x0000000b06237c11 */ /* 0x000fe400080f0c2a */
[----:B------:R-:W-:Y:S01]  /*4cf0*/  LEA R6, P0, R7, UR10, 0x1 ;  /* 0x0000000a07067c11 */ /* 0x000fe2000f8008ff */
[----:B------:R-:W-:Y:S01]  /*4d00*/  FMUL.FTZ R39, R3, R39 ;  /* 0x0000002703277220 */ /* 0x000fe20000410000 */
[----:B------:R-:W-:Y:S01]  /*4d10*/  FFMA.FTZ R24, R24, R40, R33 ;  /* 0x0000002818187223 */ /* 0x000fe20000010021 */
[----:B------:R-:W-:Y:S01]  /*4d20*/  FADD.FTZ R33, R13, -R30 ;  /* 0x8000001e0d217221 */ /* 0x000fe20000010000 */
[----:B------:R-:W-:Y:S01]  /*4d30*/  LEA.HI.X R7, R7, UR11, R36, 0x1, P0 ;  /* 0x0000000b07077c11 */ /* 0x000fe200080f0c24 */
[----:B------:R-:W4:Y:S01]  /*4d40*/  LDL.LU R13, [R1+0xec] ;  /* 0x0000ec00010d7983 */ /* 0x000f220000300800 */
[----:B------:R-:W-:Y:S01]  /*4d50*/  LEA R36, P0, R8, UR10, 0x1 ;  /* 0x0000000a08247c11 */ /* 0x000fe2000f8008ff */
[----:B------:R-:W-:Y:S01]  /*4d60*/  FFMA.FTZ R0, R31, R39, R0 ;  /* 0x000000271f007223 */ /* 0x000fe20000010000 */
[----:B------:R-:W-:-:S02]  /*4d70*/  FADD.FTZ R31, R37, -R30 ;  /* 0x8000001e251f7221 */ /* 0x000fc40000010000 */
[----:B--2---:R-:W-:Y:S02]  /*4d80*/  LEA.HI.X R37, R8, UR11, R12, 0x1, P0 ;  /* 0x0000000b08257c11 */ /* 0x004fe400080f0c0c */
[----:B------:R-:W2:Y:S04]  /*4d90*/  LDL.LU R12, [R1+0xf0] ;  /* 0x0000f000010c7983 */ /* 0x000ea80000300800 */
[----:B------:R-:W2:Y:S01]  /*4da0*/  LDL.LU R40, [R1+0xf4] ;  /* 0x0000f40001287983 */ /* 0x000ea20000300800 */
[C---:B------:R-:W-:Y:S01]  /*4db0*/  FMUL.FTZ R31, R3.reuse, R31 ;  /* 0x0000001f031f7220 */ /* 0x040fe20000410000 */
[----:B------:R-:W-:-:S03]  /*4dc0*/  FMUL.FTZ R57, R3, R33 ;  /* 0x0000002103397220 */ /* 0x000fc60000410000 */
[----:B------:R-:W-:-:S04]  /*4dd0*/  FFMA.FTZ R31, R32, R31, R26 ;  /* 0x0000001f201f7223 */ /* 0x000fc8000001001a */
[----:B------:R-:W-:-:S06]  /*4de0*/  FMUL.FTZ R33, R31, -1.4426950216293334961 ;  /* 0xbfb8aa3b1f217820 */ /* 0x000fcc0000410000 */
[----:B------:R-:W0:Y:S01]  /*4df0*/  MUFU.EX2 R33, R33 ;  /* 0x0000002100217308 */ /* 0x000e220000000800 */
[----:B------:R-:W-:-:S04]  /*4e00*/  FADD.FTZ R39, R14, -R30 ;  /* 0x8000001e0e277221 */ /* 0x000fc80000010000 */
[----:B------:R-:W-:-:S04]  /*4e10*/  FMUL.FTZ R39, R3, R39 ;  /* 0x0000002703277220 */ /* 0x000fc80000410000 */
[----:B------:R-:W-:Y:S01]  /*4e20*/  FFMA.FTZ R56, R32, R39, R26 ;  /* 0x0000002720387223 */ /* 0x000fe2000001001a */
[----:B------:R-:W-:Y:S01]  /*4e30*/  LEA R8, P0, R9, UR10, 0x1 ;  /* 0x0000000a09087c11 */ /* 0x000fe2000f8008ff */
[----:B------:R-:W-:Y:S01]  /*4e40*/  FFMA.FTZ R57, R25, R57, R27 ;  /* 0x0000003919397223 */ /* 0x000fe2000001001b */
[----:B------:R-:W2:Y:S01]  /*4e50*/  LDL.LU R39, [R1+0xfc] ;  /* 0x0000fc0001277983 */ /* 0x000ea20000300800 */
[----:B0-----:R-:W-:-:S06]  /*4e60*/  FADD.FTZ R26, R33, 1 ;  /* 0x3f800000211a7421 */ /* 0x001fcc0000010000 */
[----:B------:R-:W0:Y:S01]  /*4e70*/  MUFU.RCP R26, R26 ;  /* 0x0000001a001a7308 */ /* 0x000e220000001000 */
[----:B------:R-:W-:Y:S01]  /*4e80*/  LEA.HI.X R9, R9, UR11, R41, 0x1, P0 ;  /* 0x0000000b09097c11 */ /* 0x000fe200080f0c29 */
[----:B---3--:R-:W-:Y:S02]  /*4e90*/  FADD.FTZ R30, R2, -R30 ;  /* 0x8000001e021e7221 */ /* 0x008fe40000010000 */
[----:B------:R-:W3:Y:S02]  /*4ea0*/  LDL.LU R2, [R1+0x4] ;  /* 0x0000040001027983 */ /* 0x000ee40000300800 */
[----:B------:R-:W-:Y:S01]  /*4eb0*/  FMUL.FTZ R3, R3, R30 ;  /* 0x0000001e03037220 */ /* 0x000fe20000410000 */
[----:B------:R-:W-:-:S06]  /*4ec0*/  FMUL.FTZ R30, R0, -1.4426950216293334961 ;  /* 0xbfb8aa3b001e7820 */ /* 0x000fcc0000410000 */
[----:B------:R-:W1:Y:S01]  /*4ed0*/  MUFU.EX2 R30, R30 ;  /* 0x0000001e001e7308 */ /* 0x000e620000000800 */
[----:B------:R-:W-:Y:S01]  /*4ee0*/  FFMA.FTZ R25, R25, R3, R27 ;  /* 0x0000000319197223 */ /* 0x000fe2000001001b */
[----:B0-----:R-:W-:Y:S01]  /*4ef0*/  FMUL.FTZ R3, R31, R26 ;  /* 0x0000001a1f037220 */ /* 0x001fe20000410000 */
[----:B------:R-:W-:Y:S01]  /*4f00*/  LEA R26, P0, R10, UR10, 0x1 ;  /* 0x0000000a0a1a7c11 */ /* 0x000fe2000f8008ff */
[----:B-1----:R-:W-:-:S03]  /*4f10*/  FADD.FTZ R58, R30, 1 ;  /* 0x3f8000001e3a7421 */ /* 0x002fc60000010000 */
[----:B----4-:R-:W-:Y:S02]  /*4f20*/  LEA.HI.X R27, R10, UR11, R13, 0x1, P0 ;  /* 0x0000000b0a1b7c11 */ /* 0x010fe400080f0c0d */
[----:B------:R-:W-:-:S04]  /*4f30*/  LEA R10, P0, R11, UR10, 0x1 ;  /* 0x0000000a0b0a7c11 */ /* 0x000fc8000f8008ff */
[----:B--2---:R-:W-:Y:S02]  /*4f40*/  LEA.HI.X R11, R11, UR11, R12, 0x1, P0 ;  /* 0x0000000b0b0b7c11 */ /* 0x004fe400080f0c0c */
[----:B------:R-:W2:Y:S01]  /*4f50*/  LDL.LU R12, [R1+0x1c] ;  /* 0x00001c00010c7983 */ /* 0x000ea20000300800 */
[----:B------:R-:W-:-:S03]  /*4f60*/  LEA R30, P0, R61, UR10, 0x1 ;  /* 0x0000000a3d1e7c11 */ /* 0x000fc6000f8008ff */
[----:B------:R-:W4:Y:S01]  /*4f70*/  LDL.LU R13, [R1+0xcc] ;  /* 0x0000cc00010d7983 */ /* 0x000f220000300800 */
[----:B------:R-:W-:-:S03]  /*4f80*/  LEA.HI.X R31, R61, UR11, R40, 0x1, P0 ;  /* 0x0000000b3d1f7c11 */ /* 0x000fc600080f0c28 */
[----:B------:R-:W4:Y:S04]  /*4f90*/  LDL.LU R14, [R1+0xd0] ;  /* 0x0000d000010e7983 */ /* 0x000f280000300800 */
[----:B------:R-:W4:Y:S04]  /*4fa0*/  LDL.LU R53, [R1+0xc4] ;  /* 0x0000c40001357983 */ /* 0x000f280000300800 */
[----:B------:R-:W4:Y:S04]  /*4fb0*/  LDL.LU R54, [R1+0xc8] ;  /* 0x0000c80001367983 */ /* 0x000f280000300800 */
[----:B------:R-:W4:Y:S01]  /*4fc0*/  LDL.LU R40, [R1+0x100] ;  /* 0x0001000001287983 */ /* 0x000f220000300800 */
[----:B------:R-:W-:Y:S01]  /*4fd0*/  FMUL.FTZ R38, R57, -1.4426950216293334961 ;  /* 0xbfb8aa3b39267820 */ /* 0x000fe20000410000 */
[----:B------:R-:W-:-:S02]  /*4fe0*/  FMUL.FTZ R32, R24, -1.4426950216293334961 ;  /* 0xbfb8aa3b18207820 */ /* 0x000fc40000410000 */
[----:B------:R-:W4:Y:S03]  /*4ff0*/  LDL.LU R43, [R1+0x104] ;  /* 0x00010400012b7983 */ /* 0x000f260000300800 */
[----:B------:R-:W0:Y:S01]  /*5000*/  MUFU.EX2 R38, R38 ;  /* 0x0000002600267308 */ /* 0x000e220000000800 */
[----:B------:R-:W4:Y:S04]  /*5010*/  LDL.LU R42, [R1+0x34] ;  /* 0x00003400012a7983 */ /* 0x000f280000300800 */
[----:B------:R-:W4:Y:S03]  /*5020*/  LDL.LU R45, [R1+0x108] ;  /* 0x00010800012d7983 */ /* 0x000f260000300800 */
[----:B------:R-:W1:Y:S01]  /*5030*/  MUFU.EX2 R32, R32 ;  /* 0x0000002000207308 */ /* 0x000e620000000800 */
[----:B------:R-:W4:Y:S04]  /*5040*/  LDL.LU R44, [R1+0x7c] ;  /* 0x00007c00012c7983 */ /* 0x000f280000300800 */
[----:B------:R-:W4:Y:S01]  /*5050*/  LDL.LU R46, [R1+0x80] ;  /* 0x00008000012e7983 */ /* 0x000f220000300800 */
[----:B0-----:R-:W-:Y:S01]  /*5060*/  FADD.FTZ R33, R38, 1 ;  /* 0x3f80000026217421 */ /* 0x001fe20000010000 */
[----:B------:R-:W-:-:S02]  /*5070*/  FMUL.FTZ R38, R56, -1.4426950216293334961 ;  /* 0xbfb8aa3b38267820 */ /* 0x000fc40000410000 */
[----:B------:R-:W4:Y:S03]  /*5080*/  LDL.LU R52, [R1+0xf8] ;  /* 0x0000f80001347983 */ /* 0x000f260000300800 */
[----:B------:R-:W0:Y:S01]  /*5090*/  MUFU.RCP R33, R33 ;  /* 0x0000002100217308 */ /* 0x000e220000001000 */
[----:B------:R-:W4:Y:S01]  /*50a0*/  LDL.LU R51, [R1+0x40] ;  /* 0x0000400001337983 */ /* 0x000f220000300800 */
[----:B-1----:R-:W-:-:S03]  /*50b0*/  FADD.FTZ R59, R32, 1 ;  /* 0x3f800000203b7421 */ /* 0x002fc60000010000 */
[----:B------:R-:W4:Y:S03]  /*50c0*/  LDL.LU R55, [R1+0xbc] ;  /* 0x0000bc0001377983 */ /* 0x000f260000300800 */
[----:B------:R-:W1:Y:S01]  /*50d0*/  MUFU.EX2 R38, R38 ;  /* 0x0000002600267308 */ /* 0x000e620000000800 */
[----:B0-----:R-:W-:Y:S01]  /*50e0*/  FMUL.FTZ R57, R57, R33 ;  /* 0x0000002139397220 */ /* 0x001fe20000410000 */
[----:B-1----:R-:W-:Y:S01]  /*50f0*/  FADD.FTZ R60, R38, 1 ;  /* 0x3f800000263c7421 */ /* 0x002fe20000010000 */
[----:B---3--:R-:W-:-:S04]  /*5100*/  LEA R32, P0, R2, UR10, 0x1 ;  /* 0x0000000a02207c11 */ /* 0x008fc8000f8008ff */
[----:B------:R-:W-:Y:S02]  /*5110*/  LEA.HI.X R33, R2, UR11, R39, 0x1, P0 ;  /* 0x0000000b02217c11 */ /* 0x000fe400080f0c27 */
[----:B------:R-:W3:Y:S01]  /*5120*/  LDL.LU R2, [R1+0xc0] ;  /* 0x0000c00001027983 */ /* 0x000ee20000300800 */
[----:B--2---:R-:W-:-:S04]  /*5130*/  LEA R38, P0, R12, UR10, 0x1 ;  /* 0x0000000a0c267c11 */ /* 0x004fc8000f8008ff */
[----:B----4-:R-:W-:Y:S02]  /*5140*/  LEA.HI.X R39, R12, UR11, R40, 0x1, P0 ;  /* 0x0000000b0c277c11 */ /* 0x010fe400080f0c28 */
[----:B------:R-:W2:Y:S04]  /*5150*/  LDL.LU R12, [R1+0xb4] ;  /* 0x0000b400010c7983 */ /* 0x000ea80000300800 */
[----:B------:R-:W2:Y:S04]  /*5160*/  LDL.LU R50, [R1+0xb8] ;  /* 0x0000b80001327983 */ /* 0x000ea80000300800 */
[----:B------:R-:W4:Y:S01]  /*5170*/  LDL.LU R47, [R1+0x10c] ;  /* 0x00010c00012f7983 */ /* 0x000f220000300800 */
[----:B------:R-:W-:-:S06]  /*5180*/  FMUL.FTZ R41, R25, -1.4426950216293334961 ;  /* 0xbfb8aa3b19297820 */ /* 0x000fcc0000410000 */
[----:B------:R-:W0:Y:S01]  /*5190*/  MUFU.EX2 R41, R41 ;  /* 0x0000002900297308 */ /* 0x000e220000000800 */
[----:B------:R-:W-:-:S07]  /*51a0*/  LEA R40, P0, R42, UR10, 0x1 ;  /* 0x0000000a2a287c11 */ /* 0x000fce000f8008ff */
[----:B------:R-:W1:Y:S01]  /*51b0*/  MUFU.RCP R58, R58 ;  /* 0x0000003a003a7308 */ /* 0x000e620000001000 */
[----:B0-----:R-:W-:-:S07]  /*51c0*/  FADD.FTZ R61, R41, 1 ;  /* 0x3f800000293d7421 */ /* 0x001fce0000010000 */
[----:B------:R-:W0:Y:S01]  /*51d0*/  MUFU.RCP R59, R59 ;  /* 0x0000003b003b7308 */ /* 0x000e220000001000 */
[----:B------:R-:W-:Y:S02]  /*51e0*/  LEA.HI.X R41, R42, UR11, R43, 0x1, P0 ;  /* 0x0000000b2a297c11 */ /* 0x000fe400080f0c2b */
[----:B------:R-:W-:-:S05]  /*51f0*/  LEA R42, P0, R44, UR10, 0x1 ;  /* 0x0000000a2c2a7c11 */ /* 0x000fca000f8008ff */
[----:B------:R-:W0:Y:S01]  /*5200*/  MUFU.RCP R60, R60 ;  /* 0x0000003c003c7308 */ /* 0x000e220000001000 */
[----:B------:R-:W-:-:S07]  /*5210*/  LEA.HI.X R43, R44, UR11, R45, 0x1, P0 ;  /* 0x0000000b2c2b7c11 */ /* 0x000fce00080f0c2d */
[----:B------:R-:W0:Y:S01]  /*5220*/  MUFU.RCP R61, R61 ;  /* 0x0000003d003d7308 */ /* 0x000e220000001000 */
[----:B------:R-:W-:Y:S02]  /*5230*/  LEA R44, P0, R46, UR10, 0x1 ;  /* 0x0000000a2e2c7c11 */ /* 0x000fe4000f8008ff */
[----:B------:R-:W-:Y:S02]  /*5240*/  MOV R45, R46 ;  /* 0x0000002e002d7202 */ /* 0x000fe40000000f00 */
[----:B------:R-:W-:Y:S01]  /*5250*/  LEA R46, P1, R51, UR10, 0x1 ;  /* 0x0000000a332e7c11 */ /* 0x000fe2000f8208ff */
[----:B-1----:R-:W-:Y:S01]  /*5260*/  FMUL.FTZ R58, R0, R58 ;  /* 0x0000003a003a7220 */ /* 0x002fe20000410000 */
[----:B------:R-:W-:Y:S01]  /*5270*/  F2FP.F16.F32.PACK_AB R0, R13, R14 ;  /* 0x0000000e0d00723e */ /* 0x000fe200000000ff */
[----:B0-----:R-:W-:Y:S01]  /*5280*/  FMUL.FTZ R59, R24, R59 ;  /* 0x0000003b183b7220 */ /* 0x001fe20000410000 */
[----:B------:R-:W-:Y:S01]  /*5290*/  F2FP.F16.F32.PACK_AB R24, R53, R54 ;  /* 0x000000363518723e */ /* 0x000fe200000000ff */
[----:B------:R-:W-:-:S02]  /*52a0*/  FMUL.FTZ R60, R56, R60 ;  /* 0x0000003c383c7220 */ /* 0x000fc40000410000 */
[----:B------:R3:W-:Y:S01]  /*52b0*/  STG.E.U16 desc[UR6][R28.64], R0 ;  /* 0x000000001c007986 */ /* 0x0007e2000c101506 */
[----:B------:R-:W-:Y:S01]  /*52c0*/  PRMT R56, R24, 0x7632, R56 ;  /* 0x0000763218387816 */ /* 0x000fe20000000038 */
[----:B------:R-:W-:Y:S01]  /*52d0*/  FMUL.FTZ R61, R25, R61 ;  /* 0x0000003d193d7220 */ /* 0x000fe20000410000 */
[----:B------:R-:W-:Y:S01]  /*52e0*/  PRMT R25, R0, 0x7632, R25 ;  /* 0x0000763200197816 */ /* 0x000fe20000000019 */
[----:B------:R2:W-:Y:S04]  /*52f0*/  STG.E.U16 desc[UR6][R28.64+0x4], R24 ;  /* 0x000004181c007986 */ /* 0x0005e8000c101506 */
[----:B------:R0:W-:Y:S04]  /*5300*/  STG.E.U16 desc[UR6][R28.64+0x6], R56 ;  /* 0x000006381c007986 */ /* 0x0001e8000c101506 */
[----:B------:R1:W-:Y:S01]  /*5310*/  STG.E.U16 desc[UR6][R28.64+0x2], R25 ;  /* 0x000002191c007986 */ /* 0x0003e2000c101506 */
[----:B---3--:R-:W-:-:S02]  /*5320*/  F2FP.F16.F32.PACK_AB R0, R55, R2 ;  /* 0x000000023700723e */ /* 0x008fc400000000ff */
[----:B----4-:R-:W-:Y:S02]  /*5330*/  LEA.HI.X R45, R45, UR11, R47, 0x1, P0 ;  /* 0x0000000b2d2d7c11 */ /* 0x010fe400080f0c2f */
[----:B------:R-:W-:Y:S02]  /*5340*/  LEA.HI.X R47, R51, UR11, R52, 0x1, P1 ;  /* 0x0000000b332f7c11 */ /* 0x000fe400088f0c34 */
[----:B------:R-:W3:Y:S04]  /*5350*/  LDL.LU R51, [R1+0xa4] ;  /* 0x0000a40001337983 */ /* 0x000ee80000300800 */
[----:B------:R-:W3:Y:S04]  /*5360*/  LDL.LU R52, [R1+0xa8] ;  /* 0x0000a80001347983 */ /* 0x000ee80000300800 */
[----:B------:R-:W4:Y:S04]  /*5370*/  LDL.LU R13, [R1+0x140] ;  /* 0x00014000010d7983 */ /* 0x000f280000300800 */
[----:B------:R-:W4:Y:S01]  /*5380*/  LDL.LU R14, [R1+0x13c] ;  /* 0x00013c00010e7983 */ /* 0x000f220000300800 */
[----:B--2---:R-:W-:-:S03]  /*5390*/  F2FP.F16.F32.PACK_AB R24, R12, R50 ;  /* 0x000000320c18723e */ /* 0x004fc600000000ff */
[----:B------:R-:W2:Y:S04]  /*53a0*/  LDL.LU R53, [R1+0x9c] ;  /* 0x00009c0001357983 */ /* 0x000ea80000300800 */
[----:B------:R-:W2:Y:S04]  /*53b0*/  LDL.LU R54, [R1+0xa0] ;  /* 0x0000a00001367983 */ /* 0x000ea80000300800 */
[----:B------:R-:W4:Y:S04]  /*53c0*/  LDL.LU R55, [R1+0x94] ;  /* 0x0000940001377983 */ /* 0x000f280000300800 */
[----:B------:R-:W4:Y:S04]  /*53d0*/  LDL.LU R2, [R1+0x98] ;  /* 0x0000980001027983 */ /* 0x000f280000300800 */
[----:B------:R-:W4:Y:S04]  /*53e0*/  LDL.LU R12, [R1+0x138] ;  /* 0x00013800010c7983 */ /* 0x000f280000300800 */
[----:B------:R-:W4:Y:S04]  /*53f0*/  LDL.LU R50, [R1+0x134] ;  /* 0x0001340001327983 */ /* 0x000f280000300800 */
[----:B0-----:R-:W2:Y:S04]  /*5400*/  LDL.LU R56, [R1+0xac] ;  /* 0x0000ac0001387983 */ /* 0x001ea80000300800 */
[----:B-1----:R-:W2:Y:S01]  /*5410*/  LDL.LU R29, [R1+0xb0] ;  /* 0x0000b000011d7983 */ /* 0x002ea20000300800 */
[----:B------:R-:W-:-:S02]  /*5420*/  PRMT R25, R0, 0x7632, R25 ;  /* 0x0000763200197816 */ /* 0x000fc40000000019 */
[----:B------:R-:W-:Y:S01]  /*5430*/  PRMT R28, R24, 0x7632, R28 ;  /* 0x00007632181c7816 */ /* 0x000fe2000000001c */
[----:B------:R-:W-:Y:S04]  /*5440*/  STG.E.U16 desc[UR6][R4.64], R0 ;  /* 0x0000000004007986 */ /* 0x000fe8000c101506 */
[----:B------:R3:W-:Y:S04]  /*5450*/  STG.E.U16 desc[UR6][R4.64+0x4], R24 ;  /* 0x0000041804007986 */ /* 0x0007e8000c101506 */
[----:B------:R-:W-:Y:S04]  /*5460*/  STG.E.U16 desc[UR6][R4.64+0x2], R25 ;  /* 0x0000021904007986 */ /* 0x000fe8000c101506 */
[----:B------:R0:W-:Y:S01]  /*5470*/  STG.E.U16 desc[UR6][R4.64+0x6], R28 ;  /* 0x0000061c04007986 */ /* 0x0001e2000c101506 */
[----:B---3--:R-:W-:-:S04]  /*5480*/  F2FP.F16.F32.PACK_AB R24, R51, R52 ;  /* 0x000000343318723e */ /* 0x008fc800000000ff */
[----:B0-----:R-:W-:Y:S01]  /*5490*/  PRMT R5, R24, 0x7632, R5 ;  /* 0x0000763218057816 */ /* 0x001fe20000000005 */
[----:B------:R-:W-:Y:S04]  /*54a0*/  STG.E.U16 desc[UR6][R34.64+0x4], R24 ;  /* 0x0000041822007986 */ /* 0x000fe8000c101506 */
[----:B------:R-:W-:Y:S01]  /*54b0*/  STG.E.U16 desc[UR6][R34.64+0x6], R5 ;  /* 0x0000060522007986 */ /* 0x000fe2000c101506 */
[----:B--2---:R-:W-:-:S03]  /*54c0*/  F2FP.F16.F32.PACK_AB R0, R56, R29 ;  /* 0x0000001d3800723e */ /* 0x004fc600000000ff */
[----:B------:R-:W2:Y:S01]  /*54d0*/  LDL.LU R56, [R1+0x58] ;  /* 0x0000580001387983 */ /* 0x000ea20000300800 */
[----:B------:R-:W-:-:S03]  /*54e0*/  PRMT R4, R0, 0x7632, R4 ;  /* 0x0000763200047816 */ /* 0x000fc60000000004 */
[----:B------:R-:W2:Y:S04]  /*54f0*/  LDL.LU R29, [R1+0x5c] ;  /* 0x00005c00011d7983 */ /* 0x000ea80000300800 */
[----:B------:R-:W3:Y:S04]  /*5500*/  LDL.LU R51, [R1+0x50] ;  /* 0x0000500001337983 */ /* 0x000ee80000300800 */
[----:B------:R-:W3:Y:S04]  /*5510*/  LDL.LU R52, [R1+0x54] ;  /* 0x0000540001347983 */ /* 0x000ee80000300800 */
[----:B------:R0:W-:Y:S04]  /*5520*/  STG.E.U16 desc[UR6][R34.64], R0 ;  /* 0x0000000022007986 */ /* 0x0001e8000c101506 */
[----:B------:R-:W3:Y:S04]  /*5530*/  LDL.LU R28, [R1+0x70] ;  /* 0x00007000011c7983 */ /* 0x000ee80000300800 */
[----:B------:R4:W-:Y:S01]  /*5540*/  STG.E.U16 desc[UR6][R34.64+0x2], R4 ;  /* 0x0000020422007986 */ /* 0x0009e2000c101506 */
[----:B0-----:R-:W-:-:S03]  /*5550*/  F2FP.F16.F32.PACK_AB R0, R53, R54 ;  /* 0x000000363500723e */ /* 0x001fc600000000ff */
[----:B------:R-:W3:Y:S04]  /*5560*/  LDL.LU R53, [R1+0x2c] ;  /* 0x00002c0001357983 */ /* 0x000ee80000300800 */
[----:B------:R-:W3:Y:S01]  /*5570*/  LDL.LU R54, [R1+0x4c] ;  /* 0x00004c0001367983 */ /* 0x000ee20000300800 */
[----:B----4-:R-:W-:-:S03]  /*5580*/  F2FP.F16.F32.PACK_AB R4, R55, R2 ;  /* 0x000000023704723e */ /* 0x010fc600000000ff */
[----:B------:R-:W4:Y:S04]  /*5590*/  LDL.LU R55, [R1+0x28] ;  /* 0x0000280001377983 */ /* 0x000f280000300800 */
[----:B------:R-:W4:Y:S04]  /*55a0*/  LDL.LU R2, [R1+0x30] ;  /* 0x0000300001027983 */ /* 0x000f280000300800 */
[----:B------:R-:W4:Y:S01]  /*55b0*/  LDL.LU R35, [R1+0x60] ;  /* 0x0000600001237983 */ /* 0x000f220000300800 */
[----:B------:R-:W-:Y:S02]  /*55c0*/  PRMT R5, R0, 0x7632, R5 ;  /* 0x0000763200057816 */ /* 0x000fe40000000005 */
[----:B------:R-:W-:Y:S01]  /*55d0*/  PRMT R24, R4, 0x7632, R24 ;  /* 0x0000763204187816 */ /* 0x000fe20000000018 */
[----:B------:R-:W-:Y:S04]  /*55e0*/  STG.E.U16 desc[UR6][R6.64], R0 ;  /* 0x0000000006007986 */ /* 0x000fe8000c101506 */
[----:B------:R2:W-:Y:S04]  /*55f0*/  STG.E.U16 desc[UR6][R6.64+0x4], R4 ;  /* 0x0000040406007986 */ /* 0x0005e8000c101506 */
[----:B------:R-:W4:Y:S04]  /*5600*/  LDL.LU R34, [R1+0x14] ;  /* 0x0000140001227983 */ /* 0x000f280000300800 */
[----:B------:R0:W-:Y:S04]  /*5610*/  STG.E.U16 desc[UR6][R6.64+0x2], R5 ;  /* 0x0000020506007986 */ /* 0x0001e8000c101506 */
[----:B------:R-:W-:Y:S01]  /*5620*/  STG.E.U16 desc[UR6][R6.64+0x6], R24 ;  /* 0x0000061806007986 */ /* 0x000fe2000c101506 */
[----:B--2---:R-:W-:-:S04]  /*5630*/  F2FP.F16.F32.PACK_AB R4, R56, R29 ;  /* 0x0000001d3804723e */ /* 0x004fc800000000ff */
[----:B0-----:R-:W-:Y:S01]  /*5640*/  PRMT R5, R4, 0x7632, R5 ;  /* 0x0000763204057816 */ /* 0x001fe20000000005 */
[----:B------:R3:W-:Y:S04]  /*5650*/  STG.E.U16 desc[UR6][R36.64+0x4], R4 ;  /* 0x0000040424007986 */ /* 0x0007e8000c101506 */
[----:B------:R-:W-:Y:S01]  /*5660*/  STG.E.U16 desc[UR6][R36.64+0x6], R5 ;  /* 0x0000060524007986 */ /* 0x000fe2000c101506 */
[----:B---3--:R-:W-:Y:S02]  /*5670*/  F2FP.F16.F32.PACK_AB R4, R53, R54 ;  /* 0x000000363504723e */ /* 0x008fe400000000ff */
[----:B----4-:R-:W-:Y:S02]  /*5680*/  F2FP.F16.F32.PACK_AB R0, R35, R28 ;  /* 0x0000001c2300723e */ /* 0x010fe400000000ff */
[----:B------:R-:W2:Y:S02]  /*5690*/  LDL.LU R35, [R1+0x18] ;  /* 0x0000180001237983 */ /* 0x000ea40000300800 */
[----:B------:R-:W-:-:S02]  /*56a0*/  PRMT R6, R0, 0x7632, R6 ;  /* 0x0000763200067816 */ /* 0x000fc40000000006 */
[----:B------:R-:W3:Y:S04]  /*56b0*/  LDL.LU R28, [R1+0xc] ;  /* 0x00000c00011c7983 */ /* 0x000ee80000300800 */
[----:B------:R-:W3:Y:S04]  /*56c0*/  LDL.LU R56, [R1+0x10] ;  /* 0x0000100001387983 */ /* 0x000ee80000300800 */
[----:B------:R0:W-:Y:S04]  /*56d0*/  STG.E.U16 desc[UR6][R36.64], R0 ;  /* 0x0000000024007986 */ /* 0x0001e8000c101506 */
[----:B------:R-:W4:Y:S04]  /*56e0*/  LDL.LU R29, [R1] ;  /* 0x00000000011d7983 */ /* 0x000f280000300800 */
[----:B------:R1:W-:Y:S01]  /*56f0*/  STG.E.U16 desc[UR6][R36.64+0x2], R6 ;  /* 0x0000020624007986 */ /* 0x0003e2000c101506 */
[----:B0-----:R-:W-:-:S03]  /*5700*/  F2FP.F16.F32.PACK_AB R0, R51, R52 ;  /* 0x000000343300723e */ /* 0x001fc600000000ff */
[----:B------:R-:W3:Y:S04]  /*5710*/  LDL.LU R51, [R1+0x130] ;  /* 0x0001300001337983 */ /* 0x000ee80000300800 */
[----:B------:R-:W3:Y:S01]  /*5720*/  LDL.LU R52, [R1+0x12c] ;  /* 0x00012c0001347983 */ /* 0x000ee20000300800 */
[----:B------:R-:W-:-:S03]  /*5730*/  PRMT R5, R0, 0x7632, R5 ;  /* 0x0000763200057816 */ /* 0x000fc60000000005 */
[----:B------:R-:W3:Y:S04]  /*5740*/  LDL.LU R53, [R1+0x128] ;  /* 0x0001280001357983 */ /* 0x000ee80000300800 */
[----:B------:R-:W3:Y:S04]  /*5750*/  LDL.LU R54, [R1+0x124] ;  /* 0x0001240001367983 */ /* 0x000ee80000300800 */
[----:B-1----:R-:W2:Y:S04]  /*5760*/  LDL.LU R36, [R1+0x20] ;  /* 0x0000200001247983 */ /* 0x002ea80000300800 */
[----:B------:R0:W-:Y:S04]  /*5770*/  STG.E.U16 desc[UR6][R8.64], R0 ;  /* 0x0000000008007986 */ /* 0x0001e8000c101506 */
[----:B------:R-:W2:Y:S01]  /*5780*/  LDL.LU R37, [R1+0x24] ;  /* 0x0000240001257983 */ /* 0x000ea20000300800 */
[----:B0-----:R-:W-:-:S03]  /*5790*/  F2FP.F16.F32.PACK_AB R0, R55, R2 ;  /* 0x000000023700723e */ /* 0x001fc600000000ff */
[----:B------:R-:W3:Y:S04]  /*57a0*/  LDL.LU R55, [R1+0x120] ;  /* 0x0001200001377983 */ /* 0x000ee80000300800 */
[----:B------:R-:W4:Y:S01]  /*57b0*/  LDL.LU R2, [R1+0x11c] ;  /* 0x00011c0001027983 */ /* 0x000f220000300800 */
[----:B------:R-:W-:Y:S02]  /*57c0*/  PRMT R6, R4, 0x7632, R6 ;  /* 0x0000763204067816 */ /* 0x000fe40000000006 */
[----:B------:R-:W-:Y:S01]  /*57d0*/  PRMT R7, R0, 0x7632, R7 ;  /* 0x0000763200077816 */ /* 0x000fe20000000007 */
[----:B------:R-:W-:Y:S04]  /*57e0*/  STG.E.U16 desc[UR6][R8.64+0x2], R5 ;  /* 0x0000020508007986 */ /* 0x000fe8000c101506 */
[----:B------:R-:W-:Y:S04]  /*57f0*/  STG.E.U16 desc[UR6][R8.64+0x4], R4 ;  /* 0x0000040408007986 */ /* 0x000fe8000c101506 */
[----:B------:R-:W-:Y:S04]  /*5800*/  STG.E.U16 desc[UR6][R8.64+0x6], R6 ;  /* 0x0000060608007986 */ /* 0x000fe8000c101506 */
[----:B------:R4:W-:Y:S02]  /*5810*/  STG.E.U16 desc[UR6][R26.64], R0 ;  /* 0x000000001a007986 */ /* 0x0009e4000c101506 */
[----:B----4-:R-:W-:-:S02]  /*5820*/  F2FP.F16.F32.PACK_AB R0, R29, R2 ;  /* 0x000000021d00723e */ /* 0x010fc400000000ff */
[----:B------:R-:W4:Y:S04]  /*5830*/  LDL.LU R2, [R1+0x118] ;  /* 0x0001180001027983 */ /* 0x000f280000300800 */
[----:B------:R-:W4:Y:S01]  /*5840*/  LDL.LU R29, [R1+0x90] ;  /* 0x00009000011d7983 */ /* 0x000f220000300800 */
[----:B--2---:R-:W-:Y:S02]  /*5850*/  F2FP.F16.F32.PACK_AB R4, R36, R37 ;  /* 0x000000252404723e */ /* 0x004fe400000000ff */
[----:B------:R-:W-:Y:S02]  /*5860*/  F2FP.F16.F32.PACK_AB R24, R34, R35 ;  /* 0x000000232218723e */ /* 0x000fe400000000ff */
[C---:B------:R-:W-:Y:S02]  /*5870*/  PRMT R9, R4.reuse, 0x7610, R9 ;  /* 0x0000761004097816 */ /* 0x040fe40000000009 */
[----:B------:R-:W-:-:S02]  /*5880*/  PRMT R25, R4, 0x7632, R25 ;  /* 0x0000763204197816 */ /* 0x000fc40000000019 */
[----:B---3--:R-:W-:Y:S02]  /*5890*/  F2FP.F16.F32.PACK_AB R4, R28, R56 ;  /* 0x000000381c04723e */ /* 0x008fe400000000ff */
[----:B------:R-:W-:Y:S02]  /*58a0*/  PRMT R5, R24, 0x7632, R5 ;  /* 0x0000763218057816 */ /* 0x000fe40000000005 */
[----:B------:R-:W-:Y:S02]  /*58b0*/  PRMT R6, R4, 0x7632, R6 ;  /* 0x0000763204067816 */ /* 0x000fe40000000006 */
[----:B------:R-:W-:Y:S01]  /*58c0*/  F2FP.F16.F32.PACK_AB R54, R54, R55 ;  /* 0x000000373636723e */ /* 0x000fe200000000ff */
[----:B------:R0:W-:Y:S01]  /*58d0*/  STG.E.U16 desc[UR6][R26.64+0x2], R7 ;  /* 0x000002071a007986 */ /* 0x0001e2000c101506 */
[----:B------:R-:W-:Y:S02]  /*58e0*/  F2FP.F16.F32.PACK_AB R50, R50, R51 ;  /* 0x000000333232723e */ /* 0x000fe400000000ff */
[----:B------:R-:W-:Y:S01]  /*58f0*/  F2FP.F16.F32.PACK_AB R52, R52, R53 ;  /* 0x000000353434723e */ /* 0x000fe200000000ff */
[----:B------:R-:W-:Y:S01]  /*5900*/  STG.E.U16 desc[UR6][R26.64+0x4], R9 ;  /* 0x000004091a007986 */ /* 0x000fe2000c101506 */
[----:B------:R-:W-:-:S03]  /*5910*/  PRMT R8, R54, 0x7632, R8 ;  /* 0x0000763236087816 */ /* 0x000fc60000000008 */
[----:B------:R-:W-:Y:S01]  /*5920*/  STG.E.U16 desc[UR6][R26.64+0x6], R25 ;  /* 0x000006191a007986 */ /* 0x000fe2000c101506 */
[----:B------:R-:W-:-:S03]  /*5930*/  F2FP.F16.F32.PACK_AB R12, R14, R12 ;  /* 0x0000000c0e0c723e */ /* 0x000fc600000000ff */
[----:B------:R-:W-:Y:S01]  /*5940*/  STG.E.U16 desc[UR6][R10.64], R24 ;  /* 0x000000180a007986 */ /* 0x000fe2000c101506 */
[----:B0-----:R-:W-:-:S03]  /*5950*/  PRMT R7, R0, 0x7632, R7 ;  /* 0x0000763200077816 */ /* 0x001fc60000000007 */
[----:B------:R-:W-:Y:S01]  /*5960*/  STG.E.U16 desc[UR6][R10.64+0x2], R5 ;  /* 0x000002050a007986 */ /* 0x000fe2000c101506 */
[----:B------:R-:W-:-:S03]  /*5970*/  F2FP.F16.F32.PACK_AB R13, R15, R13 ;  /* 0x0000000d0f0d723e */ /* 0x000fc600000000ff */
[----:B------:R0:W-:Y:S04]  /*5980*/  STG.E.U16 desc[UR6][R10.64+0x4], R4 ;  /* 0x000004040a007986 */ /* 0x0001e8000c101506 */
[----:B------:R-:W-:Y:S01]  /*5990*/  STG.E.U16 desc[UR6][R10.64+0x6], R6 ;  /* 0x000006060a007986 */ /* 0x000fe2000c101506 */
[----:B------:R-:W-:-:S03]  /*59a0*/  F2FP.F16.F32.PACK_AB R16, R18, R16 ;  /* 0x000000101210723e */ /* 0x000fc600000000ff */
[----:B------:R1:W-:Y:S01]  /*59b0*/  STG.E.U16 desc[UR6][R30.64], R0 ;  /* 0x000000001e007986 */ /* 0x0003e2000c101506 */
[----:B------:R-:W-:Y:S02]  /*59c0*/  F2FP.F16.F32.PACK_AB R17, R20, R17 ;  /* 0x000000111411723e */ /* 0x000fe400000000ff */
[----:B0-----:R-:W-:Y:S01]  /*59d0*/  PRMT R4, R52, 0x7632, R4 ;  /* 0x0000763234047816 */ /* 0x001fe20000000004 */
[----:B------:R-:W-:Y:S01]  /*59e0*/  STG.E.U16 desc[UR6][R30.64+0x2], R7 ;  /* 0x000002071e007986 */ /* 0x000fe2000c101506 */
[----:B------:R-:W-:Y:S02]  /*59f0*/  F2FP.F16.F32.PACK_AB R22, R23, R22 ;  /* 0x000000161716723e */ /* 0x000fe400000000ff */
[----:B-1----:R-:W-:Y:S01]  /*5a00*/  PRMT R0, R50, 0x7632, R0 ;  /* 0x0000763232007816 */ /* 0x002fe20000000000 */
[----:B------:R-:W-:Y:S01]  /*5a10*/  STG.E.U16 desc[UR6][R30.64+0x4], R54 ;  /* 0x000004361e007986 */ /* 0x000fe2000c101506 */
[----:B------:R-:W-:Y:S02]  /*5a20*/  PRMT R5, R12, 0x7632, R5 ;  /* 0x000076320c057816 */ /* 0x000fe40000000005 */
[----:B------:R-:W-:Y:S01]  /*5a30*/  PRMT R6, R13, 0x7632, R6 ;  /* 0x000076320d067816 */ /* 0x000fe20000000006 */
[----:B------:R-:W-:Y:S01]  /*5a40*/  STG.E.U16 desc[UR6][R30.64+0x6], R8 ;  /* 0x000006081e007986 */ /* 0x000fe2000c101506 */
[----:B------:R-:W-:-:S03]  /*5a50*/  PRMT R20, R16, 0x7632, R20 ;  /* 0x0000763210147816 */ /* 0x000fc60000000014 */
[----:B------:R0:W-:Y:S01]  /*5a60*/  STG.E.U16 desc[UR6][R32.64+0x6], R0 ;  /* 0x0000060020007986 */ /* 0x0001e2000c101506 */
[----:B------:R-:W-:-:S03]  /*5a70*/  F2FP.F16.F32.PACK_AB R19, R21, R19 ;  /* 0x000000131513723e */ /* 0x000fc600000000ff */
[----:B------:R1:W-:Y:S01]  /*5a80*/  STG.E.U16 desc[UR6][R32.64+0x2], R4 ;  /* 0x0000020420007986 */ /* 0x0003e2000c101506 */
[----:B------:R-:W-:Y:S02]  /*5a90*/  F2FP.F16.F32.PACK_AB R48, R49, R48 ;  /* 0x000000303130723e */ /* 0x000fe400000000ff */
[----:B------:R-:W-:Y:S01]  /*5aa0*/  F2FP.F16.F32.PACK_AB R3, R57, R3 ;  /* 0x000000033903723e */ /* 0x000fe200000000ff */
[----:B------:R-:W-:Y:S01]  /*5ab0*/  STG.E.U16 desc[UR6][R32.64], R52 ;  /* 0x0000003420007986 */ /* 0x000fe2000c101506 */
[----:B------:R-:W-:Y:S02]  /*5ac0*/  F2FP.F16.F32.PACK_AB R58, R59, R58 ;  /* 0x0000003a3b3a723e */ /* 0x000fe400000000ff */
[----:B0-----:R-:W-:Y:S01]  /*5ad0*/  PRMT R0, R17, 0x7632, R0 ;  /* 0x0000763211007816 */ /* 0x001fe20000000000 */
[----:B------:R-:W-:Y:S01]  /*5ae0*/  STG.E.U16 desc[UR6][R32.64+0x4], R50 ;  /* 0x0000043220007986 */ /* 0x000fe2000c101506 */
[----:B------:R-:W-:Y:S02]  /*5af0*/  F2FP.F16.F32.PACK_AB R60, R61, R60 ;  /* 0x0000003c3d3c723e */ /* 0x000fe400000000ff */
[----:B-1----:R-:W-:Y:S01]  /*5b00*/  PRMT R4, R22, 0x7632, R4 ;  /* 0x0000763216047816 */ /* 0x002fe20000000004 */
[----:B------:R-:W-:Y:S01]  /*5b10*/  STG.E.U16 desc[UR6][R38.64], R12 ;  /* 0x0000000c26007986 */ /* 0x000fe2000c101506 */
[----:B------:R-:W-:-:S03]  /*5b20*/  PRMT R21, R19, 0x7632, R21 ;  /* 0x0000763213157816 */ /* 0x000fc60000000015 */
[----:B------:R0:W-:Y:S01]  /*5b30*/  STG.E.U16 desc[UR6][R38.64+0x2], R5 ;  /* 0x0000020526007986 */ /* 0x0001e2000c101506 */
[----:B------:R-:W-:-:S03]  /*5b40*/  PRMT R23, R58, 0x7632, R23 ;  /* 0x000076323a177816 */ /* 0x000fc60000000017 */
[----:B------:R-:W-:Y:S04]  /*5b50*/  STG.E.U16 desc[UR6][R38.64+0x4], R13 ;  /* 0x0000040d26007986 */ /* 0x000fe8000c101506 */
[----:B------:R-:W-:Y:S04]  /*5b60*/  STG.E.U16 desc[UR6][R38.64+0x6], R6 ;  /* 0x0000060626007986 */ /* 0x000fe8000c101506 */
[----:B------:R-:W-:Y:S01]  /*5b70*/  STG.E.U16 desc[UR6][R40.64], R16 ;  /* 0x0000001028007986 */ /* 0x000fe2000c101506 */
[----:B0-----:R-:W-:-:S03]  /*5b80*/  PRMT R5, R3, 0x7632, R5 ;  /* 0x0000763203057816 */ /* 0x001fc60000000005 */
        /* <DEDUP_REMOVED lines=18> */
[----:B----4-:R-:W-:-:S04]  /*5cb0*/  IADD3 R2, P0, R2, 0x2, RZ ;  /* 0x0000000202027810 */ /* 0x010fc80007f1e0ff */
[----:B------:R-:W-:Y:S02]  /*5cc0*/  IADD3.X R29, RZ, R29, RZ, P0, !PT ;  /* 0x0000001dff1d7210 */ /* 0x000fe400007fe4ff */
[----:B------:R-:W-:-:S03]  /*5cd0*/  ISETP.GE.U32.AND P0, PT, R2, UR8, PT ;  /* 0x0000000802007c0c */ /* 0x000fc6000bf06070 */
[----:B------:R2:W-:Y:S01]  /*5ce0*/  STL [R1+0x90], R29 ;  /* 0x0000901d01007387 */ /* 0x0005e20000100800 */
[----:B------:R-:W-:-:S13]  /*5cf0*/  ISETP.GE.AND.EX P0, PT, R29, UR9, PT, P0 ;  /* 0x000000091d007c0c */ /* 0x000fda000bf06300 */
[----:B--2---:R-:W-:Y:S05]  /*5d00*/  @!P0 BRA `(.L_x_3007) ;  /* 0xffffffa400288947 */ /* 0x004fea000383ffff */
[----:B------:R-:W-:Y:S05]  /*5d10*/  EXIT ;  /* 0x000000000000794d */ /* 0x000fea0003800000 */
.L_x_3008:
        /* <DEDUP_REMOVED lines=14> */
.L_x_3052:


//--------------------- .nv.shared._ZN13group_norm_v218gn_bwd_cuda_kernelI13__nv_bfloat16Li480ELi3ELi32ELi30ELi4096ELb0ELb1ELi16ELi960ELi960ELi4ELb1ELi1ELb1ELb0ELNS_15WgradSyncMethodE3ENS_16CompileConditionILi900EEEEEvPT_S6_S6_PKS5_S8_S8_S8_PKfflPfPj --------------------------
	.section	.nv.shared._ZN13group_norm_v218gn_bwd_cuda_kernelI13__nv_bfloat16Li480ELi3ELi32ELi30ELi4096ELb0ELb1ELi16ELi960ELi960ELi4ELb1ELi1ELb1ELb0ELNS_15WgradSyncMethodE3ENS_16CompileConditionILi900EEEEEvPT_S6_S6_PKS5_S8_S8_S8_PKfflPfPj,"aw",@nobits
	.sectionflags	@""
	.align	8
.nv.shared._ZN13group_norm_v218gn_bwd_cuda_kernelI13__nv_bfloat16Li480ELi3ELi32ELi30ELi4096ELb0ELb1ELi16ELi960ELi960ELi4ELb1ELi1ELb1ELb0ELNS_15WgradSyncMethodE3ENS_16CompileConditionILi900EEEEEvPT_S6_S6_PKS5_S8_S8_S8_PKfflPfPj:
	.zero		28160


//--------------------- .nv.shared.reserved.0     --------------------------
	.section	.nv.shared.reserved.0,"aw",@nobits
	.weak		__nv_reservedSMEM_offset_0_alias
	.size		__nv_reservedSMEM_offset_0_alias, 0, 0
	.other		__nv_reservedSMEM_offset_0_alias,@"STO_CUDA_RESERVED_SHARED STV_DEFAULT"
__nv_reservedSMEM_offset_0_alias:
	.zero		0


//--------------------- .nv.shared._ZN13group_norm_v218gn_bwd_cuda_kernelI13__nv_bfloat16Li480ELi1ELi32ELi30ELi4096ELb0ELb1ELi32ELi960ELi960ELi4ELb1ELi1ELb0ELb0ELNS_15WgradSyncMethodE3ENS_16CompileConditionILi900EEEEEvPT_S6_S6_PKS5_S8_S8_S8_PKfflPfPj --------------------------
	.section	.nv.shared._ZN13group_norm_v218gn_bwd_cuda_kernelI13__nv_bfloat16Li480ELi1ELi32ELi30ELi4096ELb0ELb1ELi32ELi960ELi960ELi4ELb1ELi1ELb0ELb0ELNS_15WgradSyncMethodE3ENS_16CompileConditionILi900EEEEEvPT_S6_S6_PKS5_S8_S8_S8_PKfflPfPj,"aw",@nobits
	.sectionflags	@""
	.align	8
.nv.shared._ZN13group_norm_v218gn_bwd_cuda_kernelI13__nv_bfloat16Li480ELi1ELi32ELi30ELi4096ELb0ELb1ELi32ELi960ELi960ELi4ELb1ELi1ELb0ELb0ELNS_15WgradSyncMethodE3ENS_16CompileConditionILi900EEEEEvPT_S6_S6_PKS5_S8_S8_S8_PKfflPfPj:
	.zero		28160


//--------------------- .nv.shared._ZN13group_norm_v218gn_bwd_cuda_kernelI13__nv_bfloat16Li480ELi3ELi32ELi30ELi4096ELb0ELb1ELi32ELi960ELi960ELi4ELb1ELi2ELb1ELb0ELNS_15WgradSyncMethodE3ENS_16CompileConditionILi900EEEEEvPT_S6_S6_PKS5_S8_S8_S8_PKfflPfPj --------------------------
	.section	.nv.shared._ZN13group_norm_v218gn_bwd_cuda_kernelI13__nv_bfloat16Li480ELi3ELi32ELi30ELi4096ELb0ELb1ELi32ELi960ELi960ELi4ELb1ELi2ELb1ELb0ELNS_15WgradSyncMethodE3ENS_16CompileConditionILi900EEEEEvPT_S6_S6_PKS5_S8_S8_S8_PKfflPfPj,"aw",@nobits
	.sectionflags	@""
	.align	8
.nv.shared._ZN13group_norm_v218gn_bwd_cuda_kernelI13__nv_bfloat16Li480ELi3ELi32ELi30ELi4096ELb0ELb1ELi32ELi960ELi960ELi4ELb1ELi2ELb1ELb0ELNS_15WgradSyncMethodE3ENS_16CompileConditionILi900EEEEEvPT_S6_S6_PKS5_S8_S8_S8_PKfflPfPj:
	.zero		28160


//--------------------- .nv.shared._ZN13group_norm_v218gn_bwd_cuda_kernelI13__nv_bfloat16Li480ELi3ELi32ELi30ELi4096ELb0ELb1ELi64ELi960ELi960ELi4ELb1ELi5ELb1ELb0ELNS_15WgradSyncMethodE3ENS_16CompileConditionILi900EEEEEvPT_S6_S6_PKS5_S8_S8_S8_PKfflPfPj --------------------------
	.section	.nv.shared._ZN13group_norm_v218gn_bwd_cuda_kernelI13__nv_bfloat16Li480ELi3ELi32ELi30ELi4096ELb0ELb1ELi64ELi960ELi960ELi4ELb1ELi5ELb1ELb0ELNS_15WgradSyncMethodE3ENS_16CompileConditionILi900EEEEEvPT_S6_S6_PKS5_S8_S8_S8_PKfflPfPj,"aw",@nobits
	.sectionflags	@""
	.align	8
.nv.shared._ZN13group_norm_v218gn_bwd_cuda_kernelI13__nv_bfloat16Li480ELi3ELi32ELi30ELi4096ELb0ELb1ELi64ELi960ELi960ELi4ELb1ELi5ELb1ELb0ELNS_15WgradSyncMethodE3ENS_16CompileConditionILi900EEEEEvPT_S6_S6_PKS5_S8_S8_S8_PKfflPfPj:
	.zero		28160


//--------------------- .nv.shared._ZN13group_norm_v218gn_bwd_cuda_kernelI13__nv_bfloat16Li480ELi3ELi32ELi30ELi4096ELb0ELb1ELi128ELi960ELi960ELi4ELb1ELi10ELb1ELb0ELNS_15WgradSyncMethodE3ENS_16CompileConditionILi900EEEEEvPT_S6_S6_PKS5_S8_S8_S8_PKfflPfPj --------------------------
	.section	.nv.shared._ZN13group_norm_v218gn_bwd_cuda_kernelI13__nv_bfloat16Li480ELi3ELi32ELi30ELi4096ELb0ELb1ELi128ELi960ELi960ELi4ELb1ELi10ELb1ELb0ELNS_15WgradSyncMethodE3ENS_16CompileConditionILi900EEEEEvPT_S6_S6_PKS5_S8_S8_S8_PKfflPfPj,"aw",@nobits
	.sectionflags	@""
	.align	8
.nv.shared._ZN13group_norm_v218gn_bwd_cuda_kernelI13__nv_bfloat16Li480ELi3ELi32ELi30ELi4096ELb0ELb1ELi128ELi960ELi960ELi4ELb1ELi10ELb1ELb0ELNS_15WgradSyncMethodE3ENS_16CompileConditionILi900EEEEEvPT_S6_S6_PKS5_S8_S8_S8_PKfflPfPj:
	.zero		28160


//--------------------- .nv.shared._ZN13group_norm_v218gn_bwd_cuda_kernelI13__nv_bfloat16Li480ELi3ELi32ELi30ELi4096ELb0ELb1ELi256ELi960ELi960ELi4ELb1ELi21ELb1ELb0ELNS_15WgradSyncMethodE3ENS_16CompileConditionILi900EEEEEvPT_S6_S6_PKS5_S8_S8_S8_PKfflPfPj --------------------------
	.section	.nv.shared._ZN13group_norm_v218gn_bwd_cuda_kernelI13__nv_bfloat16Li480ELi3ELi32ELi30ELi4096ELb0ELb1ELi256ELi960ELi960ELi4ELb1ELi21ELb1ELb0ELNS_15WgradSyncMethodE3ENS_16CompileConditionILi900EEEEEvPT_S6_S6_PKS5_S8_S8_S8_PKfflPfPj,"aw",@nobits
	.sectionflags	@""
	.align	8
.nv.shared._ZN13group_norm_v218gn_bwd_cuda_kernelI13__nv_bfloat16Li480ELi3ELi32ELi30ELi4096ELb0ELb1ELi256ELi960ELi960ELi4ELb1ELi21ELb1ELb0ELNS_15WgradSyncMethodE3ENS_16CompileConditionILi900EEEEEvPT_S6_S6_PKS5_S8_S8_S8_PKfflPfPj:
	.zero		28160


//--------------------- .nv.shared._ZN13group_norm_v218gn_bwd_cuda_kernelI13__nv_bfloat16Li480ELi2ELi32ELi30ELi4096ELb0ELb1ELi16ELi960ELi960ELi4ELb1ELi1ELb0ELb0ELNS_15WgradSyncMethodE3ENS_16CompileConditionILi900EEEEEvPT_S6_S6_PKS5_S8_S8_S8_PKfflPfPj --------------------------
	.section	.nv.shared._ZN13group_norm_v218gn_bwd_cuda_kernelI13__nv_bfloat16Li480ELi2ELi32ELi30ELi4096ELb0ELb1ELi16ELi960ELi960ELi4ELb1ELi1ELb0ELb0ELNS_15WgradSyncMethodE3ENS_16CompileConditionILi900EEEEEvPT_S6_S6_PKS5_S8_S8_S8_PKfflPfPj,"aw",@nobits
	.sectionflags	@""
	.align	8
.nv.shared._ZN13group_norm_v218gn_bwd_cuda_kernelI13__nv_bfloat16Li480ELi2ELi32ELi30ELi4096ELb0ELb1ELi16ELi960ELi960ELi4ELb1ELi1ELb0ELb0ELNS_15WgradSyncMethodE3ENS_16CompileConditionILi900EEEEEvPT_S6_S6_PKS5_S8_S8_S8_PKfflPfPj:
	.zero		28160


//--------------------- .nv.shared._ZN13group_norm_v218gn_bwd_cuda_kernelI13__nv_bfloat16Li480ELi3ELi16ELi60ELi4096ELb1ELb1ELi16ELi960ELi960ELi4ELb1ELi1ELb1ELb0ELNS_15WgradSyncMethodE3ENS_16CompileConditionILi900EEEEEvPT_S6_S6_PKS5_S8_S8_S8_PKfflPfPj --------------------------
	.section	.nv.shared._ZN13group_norm_v218gn_bwd_cuda_kernelI13__nv_bfloat16Li480ELi3ELi16ELi60ELi4096ELb1ELb1ELi16ELi960ELi960ELi4ELb1ELi1ELb1ELb0ELNS_15WgradSyncMethodE3ENS_16CompileConditionILi900EEEEEvPT_S6_S6_PKS5_S8_S8_S8_PKfflPfPj,"aw",@nobits
	.sectionflags	@""
	.align	8
.nv.shared._ZN13group_norm_v218gn_bwd_cuda_kernelI13__nv_bfloat16Li480ELi3ELi16ELi60ELi4096ELb1ELb1ELi16ELi960ELi960ELi4ELb1ELi1ELb1ELb0ELNS_15WgradSyncMethodE3ENS_16CompileConditionILi900EEEEEvPT_S6_S6_PKS5_S8_S8_S8_PKfflPfPj:
	.zero		22272


//--------------------- .nv.shared._ZN13group_norm_v218gn_bwd_cuda_kernelI13__nv_bfloat16Li480ELi1ELi16ELi60ELi4096ELb1ELb1ELi32ELi960ELi960ELi4ELb1ELi1ELb0ELb0ELNS_15WgradSyncMethodE3ENS_16CompileConditionILi900EEEEEvPT_S6_S6_PKS5_S8_S8_S8_PKfflPfPj --------------------------
	.section	.nv.shared._ZN13group_norm_v218gn_bwd_cuda_kernelI13__nv_bfloat16Li480ELi1ELi16ELi60ELi4096ELb1ELb1ELi32ELi960ELi960ELi4ELb1ELi1ELb0ELb0ELNS_15WgradSyncMethodE3ENS_16CompileConditionILi900EEEEEvPT_S6_S6_PKS5_S8_S8_S8_PKfflPfPj,"aw",@nobits
	.sectionflags	@""
	.align	8
.nv.shared._ZN13group_norm_v218gn_bwd_cuda_kernelI13__nv_bfloat16Li480ELi1ELi16ELi60ELi4096ELb1ELb1ELi32ELi960ELi960ELi4ELb1ELi1ELb0ELb0ELNS_15WgradSyncMethodE3ENS_16CompileConditionILi900EEEEEvPT_S6_S6_PKS5_S8_S8_S8_PKfflPfPj:
	.zero		22272


//--------------------- .nv.shared._ZN13group_norm_v218gn_bwd_cuda_kernelI13__nv_bfloat16Li480ELi3ELi16ELi60ELi4096ELb1ELb1ELi32ELi960ELi960ELi4ELb1ELi2ELb1ELb0ELNS_15WgradSyncMethodE3ENS_16CompileConditionILi900EEEEEvPT_S6_S6_PKS5_S8_S8_S8_PKfflPfPj --------------------------
	.section	.nv.shared._ZN13group_norm_v218gn_bwd_cuda_kernelI13__nv_bfloat16Li480ELi3ELi16ELi60ELi4096ELb1ELb1ELi32ELi960ELi960ELi4ELb1ELi2ELb1ELb0ELNS_15WgradSyncMethodE3ENS_16CompileConditionILi900EEEEEvPT_S6_S6_PKS5_S8_S8_S8_PKfflPfPj,"aw",@nobits
	.sectionflags	@""
	.align	8
.nv.shared._ZN13group_norm_v218gn_bwd_cuda_kernelI13__nv_bfloat16Li480ELi3ELi16ELi60ELi4096ELb1ELb1ELi32ELi960ELi960ELi4ELb1ELi2ELb1ELb0ELNS_15WgradSyncMethodE3ENS_16CompileConditionILi900EEEEEvPT_S6_S6_PKS5_S8_S8_S8_PKfflPfPj:
	.zero		22272


//--------------------- .nv.shared._ZN13group_norm_v218gn_bwd_cuda_kernelI13__nv_bfloat16Li480ELi3ELi16ELi60ELi4096ELb1ELb1ELi64ELi960ELi960ELi4ELb1ELi5ELb1ELb0ELNS_15WgradSyncMethodE3ENS_16CompileConditionILi900EEEEEvPT_S6_S6_PKS5_S8_S8_S8_PKfflPfPj --------------------------
	.section	.nv.shared._ZN13group_norm_v218gn_bwd_cuda_kernelI13__nv_bfloat16Li480ELi3ELi16ELi60ELi4096ELb1ELb1ELi64ELi960ELi960ELi4ELb1ELi5ELb1ELb0ELNS_15WgradSyncMethodE3ENS_16CompileConditionILi900EEEEEvPT_S6_S6_PKS5_S8_S8_S8_PKfflPfPj,"aw",@nobits
	.sectionflags	@""
	.align	8
.nv.shared._ZN13group_norm_v218gn_bwd_cuda_kernelI13__nv_bfloat16Li480ELi3ELi16ELi60ELi4096ELb1ELb1ELi64ELi960ELi960ELi4ELb1ELi5ELb1ELb0ELNS_15WgradSyncMethodE3ENS_16CompileConditionILi900EEEEEvPT_S6_S6_PKS5_S8_S8_S8_PKfflPfPj:
	.zero		22272


//--------------------- .nv.shared._ZN13group_norm_v218gn_bwd_cuda_kernelI13__nv_bfloat16Li480ELi3ELi16ELi60ELi4096ELb1ELb1ELi128ELi960ELi960ELi4ELb1ELi10ELb1ELb0ELNS_15WgradSyncMethodE3ENS_16CompileConditionILi900EEEEEvPT_S6_S6_PKS5_S8_S8_S8_PKfflPfPj --------------------------
	.section	.nv.shared._ZN13group_norm_v218gn_bwd_cuda_kernelI13__nv_bfloat16Li480ELi3ELi16ELi60ELi4096ELb1ELb1ELi128ELi960ELi960ELi4ELb1ELi10ELb1ELb0ELNS_15WgradSyncMethodE3ENS_16CompileConditionILi900EEEEEvPT_S6_S6_PKS5_S8_S8_S8_PKfflPfPj,"aw",@nobits
	.sectionflags	@""
	.align	8
.nv.shared._ZN13group_norm_v218gn_bwd_cuda_kernelI13__nv_bfloat16Li480ELi3ELi16ELi60ELi4096ELb1ELb1ELi128ELi960ELi960ELi4ELb1ELi10ELb1ELb0ELNS_15WgradSyncMethodE3ENS_16CompileConditionILi900EEEEEvPT_S6_S6_PKS5_S8_S8_S8_PKfflPfPj:
	.zero		22272


//--------------------- .nv.shared._ZN13group_norm_v218gn_bwd_cuda_kernelI13__nv_bfloat16Li480ELi3ELi16ELi60ELi4096ELb1ELb1ELi256ELi960ELi960ELi4ELb1ELi21ELb1ELb0ELNS_15WgradSyncMethodE3ENS_16CompileConditionILi900EEEEEvPT_S6_S6_PKS5_S8_S8_S8_PKfflPfPj --------------------------
	.section	.nv.shared._ZN13group_norm_v218gn_bwd_cuda_kernelI13__nv_bfloat16Li480ELi3ELi16ELi60ELi4096ELb1ELb1ELi256ELi960ELi960ELi4ELb1ELi21ELb1ELb0ELNS_15WgradSyncMethodE3ENS_16CompileConditionILi900EEEEEvPT_S6_S6_PKS5_S8_S8_S8_PKfflPfPj,"aw",@nobits
	.sectionflags	@""
	.align	8
.nv.shared._ZN13group_norm_v218gn_bwd_cuda_kernelI13__nv_bfloat16Li480ELi3ELi16ELi60ELi4096ELb1ELb1ELi256ELi960ELi960ELi4ELb1ELi21ELb1ELb0ELNS_15WgradSyncMethodE3ENS_16CompileConditionILi900EEEEEvPT_S6_S6_PKS5_S8_S8_S8_PKfflPfPj:
	.zero		22272


//--------------------- .nv.shared._ZN13group_norm_v218gn_bwd_cuda_kernelI13__nv_bfloat16Li480ELi2ELi16ELi60ELi4096ELb1ELb1ELi16ELi960ELi960ELi4ELb1ELi1ELb0ELb0ELNS_15WgradSyncMethodE3ENS_16CompileConditionILi900EEEEEvPT_S6_S6_PKS5_S8_S8_S8_PKfflPfPj --------------------------
	.section	.nv.shared._ZN13group_norm_v218gn_bwd_cuda_kernelI13__nv_bfloat16Li480ELi2ELi16ELi60ELi4096ELb1ELb1ELi16ELi960ELi960ELi4ELb1ELi1ELb0ELb0ELNS_15WgradSyncMethodE3ENS_16CompileConditionILi900EEEEEvPT_S6_S6_PKS5_S8_S8_S8_PKfflPfPj,"aw",@nobits
	.sectionflags	@""
	.align	8
.nv.shared._ZN13group_norm_v218gn_bwd_cuda_kernelI13__nv_bfloat16Li480ELi2ELi16ELi60ELi4096ELb1ELb1ELi16ELi960ELi960ELi4ELb1ELi1ELb0ELb0ELNS_15WgradSyncMethodE3ENS_16CompileConditionILi900EEEEEvPT_S6_S6_PKS5_S8_S8_S8_PKfflPfPj:
	.zero		22272


//--------------------- .nv.shared._ZN13group_norm_v214gn_cuda_kernelI13__nv_bfloat16Li480ELi1ELi32ELi30ELi4096ELb0ELi32ELi960ELi960ELi4ELb1ELi1ELb0ELb0ENS_16CompileConditionILi900EEEEEvPT_PKS4_S7_S7_flPfS8_Pj --------------------------
	.section	.nv.shared._ZN13group_norm_v214gn_cuda_kernelI13__nv_bfloat16Li480ELi1ELi32ELi30ELi4096ELb0ELi32ELi960ELi960ELi4ELb1ELi1ELb0ELb0ENS_16CompileConditionILi900EEEEEvPT_PKS4_S7_S7_flPfS8_Pj,"aw",@nobits
	.sectionflags	@""
	.align	8
.nv.shared._ZN13group_norm_v214gn_cuda_kernelI13__nv_bfloat16Li480ELi1ELi32ELi30ELi4096ELb0ELi32ELi960ELi960ELi4ELb1ELi1ELb0ELb0ENS_16CompileConditionILi900EEEEEvPT_PKS4_S7_S7_flPfS8_Pj:
	.zero		12800


//--------------------- .nv.shared._ZN13group_norm_v214gn_cuda_kernelI13__nv_bfloat16Li480ELi1ELi32ELi30ELi4096ELb0ELi64ELi960ELi960ELi4ELb1ELi2ELb0ELb0ENS_16CompileConditionILi900EEEEEvPT_PKS4_S7_S7_flPfS8_Pj --------------------------
	.section	.nv.shared._ZN13group_norm_v214gn_cuda_kernelI13__nv_bfloat16Li480ELi1ELi32ELi30ELi4096ELb0ELi64ELi960ELi960ELi4ELb1ELi2ELb0ELb0ENS_16CompileConditionILi900EEEEEvPT_PKS4_S7_S7_flPfS8_Pj,"aw",@nobits
	.sectionflags	@""
	.align	8
.nv.shared._ZN13group_norm_v214gn_cuda_kernelI13__nv_bfloat16Li480ELi1ELi32ELi30ELi4096ELb0ELi64ELi960ELi960ELi4ELb1ELi2ELb0ELb0ENS_16CompileConditionILi900EEEEEvPT_PKS4_S7_S7_flPfS8_Pj:
	.zero		12800


//--------------------- .nv.shared._ZN13group_norm_v214gn_cuda_kernelI13__nv_bfloat16Li480ELi3ELi32ELi30ELi4096ELb0ELi16ELi960ELi960ELi4ELb1ELi1ELb0ELb0ENS_16CompileConditionILi900EEEEEvPT_PKS4_S7_S7_flPfS8_Pj --------------------------
	.section	.nv.shared._ZN13group_norm_v214gn_cuda_kernelI13__nv_bfloat16Li480ELi3ELi32ELi30ELi4096ELb0ELi16ELi960ELi960ELi4ELb1ELi1ELb0ELb0ENS_16CompileConditionILi900EEEEEvPT_PKS4_S7_S7_flPfS8_Pj,"aw",@nobits
	.sectionflags	@""
	.align	8
.nv.shared._ZN13group_norm_v214gn_cuda_kernelI13__nv_bfloat16Li480ELi3ELi32ELi30ELi4096ELb0ELi16ELi960ELi960ELi4ELb1ELi1ELb0ELb0ENS_16CompileConditionILi900EEEEEvPT_PKS4_S7_S7_flPfS8_Pj:
	.zero		12800


//--------------------- .nv.shared._ZN13group_norm_v214gn_cuda_kernelI13__nv_bfloat16Li480ELi2ELi32ELi30ELi4096ELb0ELi32ELi960ELi960ELi4ELb1ELi2ELb0ELb0ENS_16CompileConditionILi900EEEEEvPT_PKS4_S7_S7_flPfS8_Pj --------------------------
	.section	.nv.shared._ZN13group_norm_v214gn_cuda_kernelI13__nv_bfloat16Li480ELi2ELi32ELi30ELi4096ELb0ELi32ELi960ELi960ELi4ELb1ELi2ELb0ELb0ENS_16CompileConditionILi900EEEEEvPT_PKS4_S7_S7_flPfS8_Pj,"aw",@nobits
	.sectionflags	@""
	.align	8
.nv.shared._ZN13group_norm_v214gn_cuda_kernelI13__nv_bfloat16Li480ELi2ELi32ELi30ELi4096ELb0ELi32ELi960ELi960ELi4ELb1ELi2ELb0ELb0ENS_16CompileConditionILi900EEEEEvPT_PKS4_S7_S7_flPfS8_Pj:
	.zero		12800


//--------------------- .nv.shared._ZN13group_norm_v214gn_cuda_kernelI13__nv_bfloat16Li480ELi1ELi16ELi60ELi4096ELb1ELi32ELi960ELi960ELi4ELb1ELi1ELb0ELb0ENS_16CompileConditionILi900EEEEEvPT_PKS4_S7_S7_flPfS8_Pj --------------------------
	.section	.nv.shared._ZN13group_norm_v214gn_cuda_kernelI13__nv_bfloat16Li480ELi1ELi16ELi60ELi4096ELb1ELi32ELi960ELi960ELi4ELb1ELi1ELb0ELb0ENS_16CompileConditionILi900EEEEEvPT_PKS4_S7_S7_flPfS8_Pj,"aw",@nobits
	.sectionflags	@""
	.align	8
.nv.shared._ZN13group_norm_v214gn_cuda_kernelI13__nv_bfloat16Li480ELi1ELi16ELi60ELi4096ELb1ELi32ELi960ELi960ELi4ELb1ELi1ELb0ELb0ENS_16CompileConditionILi900EEEEEvPT_PKS4_S7_S7_flPfS8_Pj:
	.zero		6912


//--------------------- .nv.shared._ZN13group_norm_v214gn_cuda_kernelI13__nv_bfloat16Li480ELi1ELi16ELi60ELi4096ELb1ELi64ELi960ELi960ELi4ELb1ELi2ELb0ELb0ENS_16CompileConditionILi900EEEEEvPT_PKS4_S7_S7_flPfS8_Pj --------------------------
	.section	.nv.shared._ZN13group_norm_v214gn_cuda_kernelI13__nv_bfloat16Li480ELi1ELi16ELi60ELi4096ELb1ELi64ELi960ELi960ELi4ELb1ELi2ELb0ELb0ENS_16CompileConditionILi900EEEEEvPT_PKS4_S7_S7_flPfS8_Pj,"aw",@nobits
	.sectionflags	@""
	.align	8
.nv.shared._ZN13group_norm_v214gn_cuda_kernelI13__nv_bfloat16Li480ELi1ELi16ELi60ELi4096ELb1ELi64ELi960ELi960ELi4ELb1ELi2ELb0ELb0ENS_16CompileConditionILi900EEEEEvPT_PKS4_S7_S7_flPfS8_Pj:
	.zero		6912


//--------------------- .nv.shared._ZN13group_norm_v214gn_cuda_kernelI13__nv_bfloat16Li480ELi3ELi16ELi60ELi4096ELb1ELi16ELi960ELi960ELi4ELb1ELi1ELb0ELb0ENS_16CompileConditionILi900EEEEEvPT_PKS4_S7_S7_flPfS8_Pj --------------------------
	.section	.nv.shared._ZN13group_norm_v214gn_cuda_kernelI13__nv_bfloat16Li480ELi3ELi16ELi60ELi4096ELb1ELi16ELi960ELi960ELi4ELb1ELi1ELb0ELb0ENS_16CompileConditionILi900EEEEEvPT_PKS4_S7_S7_flPfS8_Pj,"aw",@nobits
	.sectionflags	@""
	.align	8
.nv.shared._ZN13group_norm_v214gn_cuda_kernelI13__nv_bfloat16Li480ELi3ELi16ELi60ELi4096ELb1ELi16ELi960ELi960ELi4ELb1ELi1ELb0ELb0ENS_16CompileConditionILi900EEEEEvPT_PKS4_S7_S7_flPfS8_Pj:
	.zero		6912


//--------------------- .nv.shared._ZN13group_norm_v214gn_cuda_kernelI13__nv_bfloat16Li480ELi2ELi16ELi60ELi4096ELb1ELi32ELi960ELi960ELi4ELb1ELi2ELb0ELb0ENS_16CompileConditionILi900EEEEEvPT_PKS4_S7_S7_flPfS8_Pj --------------------------
	.section	.nv.shared._ZN13group_norm_v214gn_cuda_kernelI13__nv_bfloat16Li480ELi2ELi16ELi60ELi4096ELb1ELi32ELi960ELi960ELi4ELb1ELi2ELb0ELb0ENS_16CompileConditionILi900EEEEEvPT_PKS4_S7_S7_flPfS8_Pj,"aw",@nobits
	.sectionflags	@""
	.align	8
.nv.shared._ZN13group_norm_v214gn_cuda_kernelI13__nv_bfloat16Li480ELi2ELi16ELi60ELi4096ELb1ELi32ELi960ELi960ELi4ELb1ELi2ELb0ELb0ENS_16CompileConditionILi900EEEEEvPT_PKS4_S7_S7_flPfS8_Pj:
	.zero		6912


//--------------------- .nv.shared._ZN13group_norm_v218gn_bwd_cuda_kernelI6__halfLi480ELi3ELi32ELi30ELi4096ELb0ELb1ELi16ELi960ELi960ELi4ELb1ELi1ELb1ELb0ELNS_15WgradSyncMethodE3ENS_16CompileConditionILi900EEEEEvPT_S6_S6_PKS5_S8_S8_S8_PKfflPfPj --------------------------
	.section	.nv.shared._ZN13group_norm_v218gn_bwd_cuda_kernelI6__halfLi480ELi3ELi32ELi30ELi4096ELb0ELb1ELi16ELi960ELi960ELi4ELb1ELi1ELb1ELb0ELNS_15WgradSyncMethodE3ENS_16CompileConditionILi900EEEEEvPT_S6_S6_PKS5_S8_S8_S8_PKfflPfPj,"aw",@nobits
	.sectionflags	@""
	.align	8
.nv.shared._ZN13group_norm_v218gn_bwd_cuda_kernelI6__halfLi480ELi3ELi32ELi30ELi4096ELb0ELb1ELi16ELi960ELi960ELi4ELb1ELi1ELb1ELb0ELNS_15WgradSyncMethodE3ENS_16CompileConditionILi900EEEEEvPT_S6_S6_PKS5_S8_S8_S8_PKfflPfPj:
	.zero		28160


//--------------------- .nv.shared._ZN13group_norm_v218gn_bwd_cuda_kernelI6__halfLi480ELi1ELi32ELi30ELi4096ELb0ELb1ELi32ELi960ELi960ELi4ELb1ELi1ELb0ELb0ELNS_15WgradSyncMethodE3ENS_16CompileConditionILi900EEEEEvPT_S6_S6_PKS5_S8_S8_S8_PKfflPfPj --------------------------
	.section	.nv.shared._ZN13group_norm_v218gn_bwd_cuda_kernelI6__halfLi480ELi1ELi32ELi30ELi4096ELb0ELb1ELi32ELi960ELi960ELi4ELb1ELi1ELb0ELb0ELNS_15WgradSyncMethodE3ENS_16CompileConditionILi900EEEEEvPT_S6_S6_PKS5_S8_S8_S8_PKfflPfPj,"aw",@nobits
	.sectionflags	@""
	.align	8
.nv.shared._ZN13group_norm_v218gn_bwd_cuda_kernelI6__halfLi480ELi1ELi32ELi30ELi4096ELb0ELb1ELi32ELi960ELi960ELi4ELb1ELi1ELb0ELb0ELNS_15WgradSyncMethodE3ENS_16CompileConditionILi900EEEEEvPT_S6_S6_PKS5_S8_S8_S8_PKfflPfPj:
	.zero		28160


//--------------------- .nv.shared._ZN13group_norm_v218gn_bwd_cuda_kernelI6__halfLi480ELi3ELi32ELi30ELi4096ELb0ELb1ELi32ELi960ELi960ELi4ELb1ELi2ELb1ELb0ELNS_15WgradSyncMethodE3ENS_16CompileConditionILi900EEEEEvPT_S6_S6_PKS5_S8_S8_S8_PKfflPfPj --------------------------
	.section	.nv.shared._ZN13group_norm_v218gn_bwd_cuda_kernelI6__halfLi480ELi3ELi32ELi30ELi4096ELb0ELb1ELi32ELi960ELi960ELi4ELb1ELi2ELb1ELb0ELNS_15WgradSyncMethodE3ENS_16CompileConditionILi900EEEEEvPT_S6_S6_PKS5_S8_S8_S8_PKfflPfPj,"aw",@nobits
	.sectionflags	@""
	.align	8
.nv.shared._ZN13group_norm_v218gn_bwd_cuda_kernelI6__halfLi480ELi3ELi32ELi30ELi4096ELb0ELb1ELi32ELi960ELi960ELi4ELb1ELi2ELb1ELb0ELNS_15WgradSyncMethodE3ENS_16CompileConditionILi900EEEEEvPT_S6_S6_PKS5_S8_S8_S8_PKfflPfPj:
	.zero		28160


//--------------------- .nv.shared._ZN13group_norm_v218gn_bwd_cuda_kernelI6__halfLi480ELi3ELi32ELi30ELi4096ELb0ELb1ELi64ELi960ELi960ELi4ELb1ELi5ELb1ELb0ELNS_15WgradSyncMethodE3ENS_16CompileConditionILi900EEEEEvPT_S6_S6_PKS5_S8_S8_S8_PKfflPfPj --------------------------
	.section	.nv.shared._ZN13group_norm_v218gn_bwd_cuda_kernelI6__halfLi480ELi3ELi32ELi30ELi4096ELb0ELb1ELi64ELi960ELi960ELi4ELb1ELi5ELb1ELb0ELNS_15WgradSyncMethodE3ENS_16CompileConditionILi900EEEEEvPT_S6_S6_PKS5_S8_S8_S8_PKfflPfPj,"aw",@nobits
	.sectionflags	@""
	.align	8
.nv.shared._ZN13group_norm_v218gn_bwd_cuda_kernelI6__halfLi480ELi3ELi32ELi30ELi4096ELb0ELb1ELi64ELi960ELi960ELi4ELb1ELi5ELb1ELb0ELNS_15WgradSyncMethodE3ENS_16CompileConditionILi900EEEEEvPT_S6_S6_PKS5_S8_S8_S8_PKfflPfPj:
	.zero		28160


//--------------------- .nv.shared._ZN13group_norm_v218gn_bwd_cuda_kernelI6__halfLi480ELi3ELi32ELi30ELi4096ELb0ELb1ELi128ELi960ELi960ELi4ELb1ELi10ELb1ELb0ELNS_15WgradSyncMethodE3ENS_16CompileConditionILi900EEEEEvPT_S6_S6_PKS5_S8_S8_S8_PKfflPfPj --------------------------
	.section	.nv.shared._ZN13group_norm_v218gn_bwd_cuda_kernelI6__halfLi480ELi3ELi32ELi30ELi4096ELb0ELb1ELi128ELi960ELi960ELi4ELb1ELi10ELb1ELb0ELNS_15WgradSyncMethodE3ENS_16CompileConditionILi900EEEEEvPT_S6_S6_PKS5_S8_S8_S8_PKfflPfPj,"aw",@nobits
	.sectionflags	@""
	.align	8
.nv.shared._ZN13group_norm_v218gn_bwd_cuda_kernelI6__halfLi480ELi3ELi32ELi30ELi4096ELb0ELb1ELi128ELi960ELi960ELi4ELb1ELi10ELb1ELb0ELNS_15WgradSyncMethodE3ENS_16CompileConditionILi900EEEEEvPT_S6_S6_PKS5_S8_S8_S8_PKfflPfPj:
	.zero		28160


//--------------------- .nv.shared._ZN13group_norm_v218gn_bwd_cuda_kernelI6__halfLi480ELi3ELi32ELi30ELi4096ELb0ELb1ELi256ELi960ELi960ELi4ELb1ELi21ELb1ELb0ELNS_15WgradSyncMethodE3ENS_16CompileConditionILi900EEEEEvPT_S6_S6_PKS5_S8_S8_S8_PKfflPfPj --------------------------
	.section	.nv.shared._ZN13group_norm_v218gn_bwd_cuda_kernelI6__halfLi480ELi3ELi32ELi30ELi4096ELb0ELb1ELi256ELi960ELi960ELi4ELb1ELi21ELb1ELb0ELNS_15WgradSyncMethodE3ENS_16CompileConditionILi900EEEEEvPT_S6_S6_PKS5_S8_S8_S8_PKfflPfPj,"aw",@nobits
	.sectionflags	@""
	.align	8
.nv.shared._ZN13group_norm_v218gn_bwd_cuda_kernelI6__halfLi480ELi3ELi32ELi30ELi4096ELb0ELb1ELi256ELi960ELi960ELi4ELb1ELi21ELb1ELb0ELNS_15WgradSyncMethodE3ENS_16CompileConditionILi900EEEEEvPT_S6_S6_PKS5_S8_S8_S8_PKfflPfPj:
	.zero		28160


//--------------------- .nv.shared._ZN13group_norm_v218gn_bwd_cuda_kernelI6__halfLi480ELi2ELi32ELi30ELi4096ELb0ELb1ELi16ELi960ELi960ELi4ELb1ELi1ELb0ELb0ELNS_15WgradSyncMethodE3ENS_16CompileConditionILi900EEEEEvPT_S6_S6_PKS5_S8_S8_S8_PKfflPfPj --------------------------
	.section	.nv.shared._ZN13group_norm_v218gn_bwd_cuda_kernelI6__halfLi480ELi2ELi32ELi30ELi4096ELb0ELb1ELi16ELi960ELi960ELi4ELb1ELi1ELb0ELb0ELNS_15WgradSyncMethodE3ENS_16CompileConditionILi900EEEEEvPT_S6_S6_PKS5_S8_S8_S8_PKfflPfPj,"aw",@nobits
	.sectionflags	@""
	.align	8
.nv.shared._ZN13group_norm_v218gn_bwd_cuda_kernelI6__halfLi480ELi2ELi32ELi30ELi4096ELb0ELb1ELi16ELi960ELi960ELi4ELb1ELi1ELb0ELb0ELNS_15WgradSyncMethodE3ENS_16CompileConditionILi900EEEEEvPT_S6_S6_PKS5_S8_S8_S8_PKfflPfPj:
	.zero		28160


//--------------------- .nv.shared._ZN13group_norm_v218gn_bwd_cuda_kernelI6__halfLi480ELi3ELi16ELi60ELi4096ELb1ELb1ELi16ELi960ELi960ELi4ELb1ELi1ELb1ELb0ELNS_15WgradSyncMethodE3ENS_16CompileConditionILi900EEEEEvPT_S6_S6_PKS5_S8_S8_S8_PKfflPfPj --------------------------
	.section	.nv.shared._ZN13group_norm_v218gn_bwd_cuda_kernelI6__halfLi480ELi3ELi16ELi60ELi4096ELb1ELb1ELi16ELi960ELi960ELi4ELb1ELi1ELb1ELb0ELNS_15WgradSyncMethodE3ENS_16CompileConditionILi900EEEEEvPT_S6_S6_PKS5_S8_S8_S8_PKfflPfPj,"aw",@nobits
	.sectionflags	@""
	.align	8
.nv.shared._ZN13group_norm_v218gn_bwd_cuda_kernelI6__halfLi480ELi3ELi16ELi60ELi4096ELb1ELb1ELi16ELi960ELi960ELi4ELb1ELi1ELb1ELb0ELNS_15WgradSyncMethodE3ENS_16CompileConditionILi900EEEEEvPT_S6_S6_PKS5_S8_S8_S8_PKfflPfPj:
	.zero		22272


//--------------------- .nv.shared._ZN13group_norm_v218gn_bwd_cuda_kernelI6__halfLi480ELi1ELi16ELi60ELi4096ELb1ELb1ELi32ELi960ELi960ELi4ELb1ELi1ELb0ELb0ELNS_15WgradSyncMethodE3ENS_16CompileConditionILi900EEEEEvPT_S6_S6_PKS5_S8_S8_S8_PKfflPfPj --------------------------
	.section	.nv.shared._ZN13group_norm_v218gn_bwd_cuda_kernelI6__halfLi480ELi1ELi16ELi60ELi4096ELb1ELb1ELi32ELi960ELi960ELi4ELb1ELi1ELb0ELb0ELNS_15WgradSyncMethodE3ENS_16CompileConditionILi900EEEEEvPT_S6_S6_PKS5_S8_S8_S8_PKfflPfPj,"aw",@nobits
	.sectionflags	@""
	.align	8
.nv.shared._ZN13group_norm_v218gn_bwd_cuda_kernelI6__halfLi480ELi1ELi16ELi60ELi4096ELb1ELb1ELi32ELi960ELi960ELi4ELb1ELi1ELb0ELb0ELNS_15WgradSyncMethodE3ENS_16CompileConditionILi900EEEEEvPT_S6_S6_PKS5_S8_S8_S8_PKfflPfPj:
	.zero		22272


//--------------------- .nv.shared._ZN13group_norm_v218gn_bwd_cuda_kernelI6__halfLi480ELi3ELi16ELi60ELi4096ELb1ELb1ELi32ELi960ELi960ELi4ELb1ELi2ELb1ELb0ELNS_15WgradSyncMethodE3ENS_16CompileConditionILi900EEEEEvPT_S6_S6_PKS5_S8_S8_S8_PKfflPfPj --------------------------
	.section	.nv.shared._ZN13group_norm_v218gn_bwd_cuda_kernelI6__halfLi480ELi3ELi16ELi60ELi4096ELb1ELb1ELi32ELi960ELi960ELi4ELb1ELi2ELb1ELb0ELNS_15WgradSyncMethodE3ENS_16CompileConditionILi900EEEEEvPT_S6_S6_PKS5_S8_S8_S8_PKfflPfPj,"aw",@nobits
	.sectionflags	@""
	.align	8
.nv.shared._ZN13group_norm_v218gn_bwd_cuda_kernelI6__halfLi480ELi3ELi16ELi60ELi4096ELb1ELb1ELi32ELi960ELi960ELi4ELb1ELi2ELb1ELb0ELNS_15WgradSyncMethodE3ENS_16CompileConditionILi900EEEEEvPT_S6_S6_PKS5_S8_S8_S8_PKfflPfPj:
	.zero		22272


//--------------------- .nv.shared._ZN13group_norm_v218gn_bwd_cuda_kernelI6__halfLi480ELi3ELi16ELi60ELi4096ELb1ELb1ELi64ELi960ELi960ELi4ELb1ELi5ELb1ELb0ELNS_15WgradSyncMethodE3ENS_16CompileConditionILi900EEEEEvPT_S6_S6_PKS5_S8_S8_S8_PKfflPfPj --------------------------
	.section	.nv.shared._ZN13group_norm_v218gn_bwd_cuda_kernelI6__halfLi480ELi3ELi16ELi60ELi4096ELb1ELb1ELi64ELi960ELi960ELi4ELb1ELi5ELb1ELb0ELNS_15WgradSyncMethodE3ENS_16CompileConditionILi900EEEEEvPT_S6_S6_PKS5_S8_S8_S8_PKfflPfPj,"aw",@nobits
	.sectionflags	@""
	.align	8
.nv.shared._ZN13group_norm_v218gn_bwd_cuda_kernelI6__halfLi480ELi3ELi16ELi60ELi4096ELb1ELb1ELi64ELi960ELi960ELi4ELb1ELi5ELb1ELb0ELNS_15WgradSyncMethodE3ENS_16CompileConditionILi900EEEEEvPT_S6_S6_PKS5_S8_S8_S8_PKfflPfPj:
	.zero		22272


//--------------------- .nv.shared._ZN13group_norm_v218gn_bwd_cuda_kernelI6__halfLi480ELi3ELi16ELi60ELi4096ELb1ELb1ELi128ELi960ELi960ELi4ELb1ELi10ELb1ELb0ELNS_15WgradSyncMethodE3ENS_16CompileConditionILi900EEEEEvPT_S6_S6_PKS5_S8_S8_S8_PKfflPfPj --------------------------
	.section	.nv.shared._ZN13group_norm_v218gn_bwd_cuda_kernelI6__halfLi480ELi3ELi16ELi60ELi4096ELb1ELb1ELi128ELi960ELi960ELi4ELb1ELi10ELb1ELb0ELNS_15WgradSyncMethodE3ENS_16CompileConditionILi900EEEEEvPT_S6_S6_PKS5_S8_S8_S8_PKfflPfPj,"aw",@nobits
	.sectionflags	@""
	.align	8
.nv.shared._ZN13group_norm_v218gn_bwd_cuda_kernelI6__halfLi480ELi3ELi16ELi60ELi4096ELb1ELb1ELi128ELi960ELi960ELi4ELb1ELi10ELb1ELb0ELNS_15WgradSyncMethodE3ENS_16CompileConditionILi900EEEEEvPT_S6_S6_PKS5_S8_S8_S8_PKfflPfPj:
	.zero		22272


//--------------------- .nv.shared._ZN13group_norm_v218gn_bwd_cuda_kernelI6__halfLi480ELi3ELi16ELi60ELi4096ELb1ELb1ELi256ELi960ELi960ELi4ELb1ELi21ELb1ELb0ELNS_15WgradSyncMethodE3ENS_16CompileConditionILi900EEEEEvPT_S6_S6_PKS5_S8_S8_S8_PKfflPfPj --------------------------
	.section	.nv.shared._ZN13group_norm_v218gn_bwd_cuda_kernelI6__halfLi480ELi3ELi16ELi60ELi4096ELb1ELb1ELi256ELi960ELi960ELi4ELb1ELi21ELb1ELb0ELNS_15WgradSyncMethodE3ENS_16CompileConditionILi900EEEEEvPT_S6_S6_PKS5_S8_S8_S8_PKfflPfPj,"aw",@nobits
	.sectionflags	@""
	.align	8
.nv.shared._ZN13group_norm_v218gn_bwd_cuda_kernelI6__halfLi480ELi3ELi16ELi60ELi4096ELb1ELb1ELi256ELi960ELi960ELi4ELb1ELi21ELb1ELb0ELNS_15WgradSyncMethodE3ENS_16CompileConditionILi900EEEEEvPT_S6_S6_PKS5_S8_S8_S8_PKfflPfPj:
	.zero		22272


//--------------------- .nv.shared._ZN13group_norm_v218gn_bwd_cuda_kernelI6__halfLi480ELi2ELi16ELi60ELi4096ELb1ELb1ELi16ELi960ELi960ELi4ELb1ELi1ELb0ELb0ELNS_15WgradSyncMethodE3ENS_16CompileConditionILi900EEEEEvPT_S6_S6_PKS5_S8_S8_S8_PKfflPfPj --------------------------
	.section	.nv.shared._ZN13group_norm_v218gn_bwd_cuda_kernelI6__halfLi480ELi2ELi16ELi60ELi4096ELb1ELb1ELi16ELi960ELi960ELi4ELb1ELi1ELb0ELb0ELNS_15WgradSyncMethodE3ENS_16CompileConditionILi900EEEEEvPT_S6_S6_PKS5_S8_S8_S8_PKfflPfPj,"aw",@nobits
	.sectionflags	@""
	.align	8
.nv.shared._ZN13group_norm_v218gn_bwd_cuda_kernelI6__halfLi480ELi2ELi16ELi60ELi4096ELb1ELb1ELi16ELi960ELi960ELi4ELb1ELi1ELb0ELb0ELNS_15WgradSyncMethodE3ENS_16CompileConditionILi900EEEEEvPT_S6_S6_PKS5_S8_S8_S8_PKfflPfPj:
	.zero		22272


//--------------------- .nv.shared._ZN13group_norm_v214gn_cuda_kernelI6__halfLi480ELi1ELi32ELi30ELi4096ELb0ELi32ELi960ELi960ELi4ELb1ELi1ELb0ELb0ENS_16CompileConditionILi900EEEEEvPT_PKS4_S7_S7_flPfS8_Pj --------------------------
	.section	.nv.shared._ZN13group_norm_v214gn_cuda_kernelI6__halfLi480ELi1ELi32ELi30ELi4096ELb0ELi32ELi960ELi960ELi4ELb1ELi1ELb0ELb0ENS_16CompileConditionILi900EEEEEvPT_PKS4_S7_S7_flPfS8_Pj,"aw",@nobits
	.sectionflags	@""
	.align	8
.nv.shared._ZN13group_norm_v214gn_cuda_kernelI6__halfLi480ELi1ELi32ELi30ELi4096ELb0ELi32ELi960ELi960ELi4ELb1ELi1ELb0ELb0ENS_16CompileConditionILi900EEEEEvPT_PKS4_S7_S7_flPfS8_Pj:
	.zero		12800


//--------------------- .nv.shared._ZN13group_norm_v214gn_cuda_kernelI6__halfLi480ELi1ELi32ELi30ELi4096ELb0ELi64ELi960ELi960ELi4ELb1ELi2ELb0ELb0ENS_16CompileConditionILi900EEEEEvPT_PKS4_S7_S7_flPfS8_Pj --------------------------
	.section	.nv.shared._ZN13group_norm_v214gn_cuda_kernelI6__halfLi480ELi1ELi32ELi30ELi4096ELb0ELi64ELi960ELi960ELi4ELb1ELi2ELb0ELb0ENS_16CompileConditionILi900EEEEEvPT_PKS4_S7_S7_flPfS8_Pj,"aw",@nobits
	.sectionflags	@""
	.align	8
.nv.shared._ZN13group_norm_v214gn_cuda_kernelI6__halfLi480ELi1ELi32ELi30ELi4096ELb0ELi64ELi960ELi960ELi4ELb1ELi2ELb0ELb0ENS_16CompileConditionILi900EEEEEvPT_PKS4_S7_S7_flPfS8_Pj:
	.zero		12800


//--------------------- .nv.shared._ZN13group_norm_v214gn_cuda_kernelI6__halfLi480ELi3ELi32ELi30ELi4096ELb0ELi16ELi960ELi960ELi4ELb1ELi1ELb0ELb0ENS_16CompileConditionILi900EEEEEvPT_PKS4_S7_S7_flPfS8_Pj --------------------------
	.section	.nv.shared._ZN13group_norm_v214gn_cuda_kernelI6__halfLi480ELi3ELi32ELi30ELi4096ELb0ELi16ELi960ELi960ELi4ELb1ELi1ELb0ELb0ENS_16CompileConditionILi900EEEEEvPT_PKS4_S7_S7_flPfS8_Pj,"aw",@nobits
	.sectionflags	@""
	.align	8
.nv.shared._ZN13group_norm_v214gn_cuda_kernelI6__halfLi480ELi3ELi32ELi30ELi4096ELb0ELi16ELi960ELi960ELi4ELb1ELi1ELb0ELb0ENS_16CompileConditionILi900EEEEEvPT_PKS4_S7_S7_flPfS8_Pj:
	.zero		12800


//--------------------- .nv.shared._ZN13group_norm_v214gn_cuda_kernelI6__halfLi480ELi2ELi32ELi30ELi4096ELb0ELi32ELi960ELi960ELi4ELb1ELi2ELb0ELb0ENS_16CompileConditionILi900EEEEEvPT_PKS4_S7_S7_flPfS8_Pj --------------------------
	.section	.nv.shared._ZN13group_norm_v214gn_cuda_kernelI6__halfLi480ELi2ELi32ELi30ELi4096ELb0ELi32ELi960ELi960ELi4ELb1ELi2ELb0ELb0ENS_16CompileConditionILi900EEEEEvPT_PKS4_S7_S7_flPfS8_Pj,"aw",@nobits
	.sectionflags	@""
	.align	8
.nv.shared._ZN13group_norm_v214gn_cuda_kernelI6__halfLi480ELi2ELi32ELi30ELi4096ELb0ELi32ELi960ELi960ELi4ELb1ELi2ELb0ELb0ENS_16CompileConditionILi900EEEEEvPT_PKS4_S7_S7_flPfS8_Pj:
	.zero		12800


//--------------------- .nv.shared._ZN13group_norm_v214gn_cuda_kernelI6__halfLi480ELi1ELi16ELi60ELi4096ELb1ELi32ELi960ELi960ELi4ELb1ELi1ELb0ELb0ENS_16CompileConditionILi900EEEEEvPT_PKS4_S7_S7_flPfS8_Pj --------------------------
	.section	.nv.shared._ZN13group_norm_v214gn_cuda_kernelI6__halfLi480ELi1ELi16ELi60ELi4096ELb1ELi32ELi960ELi960ELi4ELb1ELi1ELb0ELb0ENS_16CompileConditionILi900EEEEEvPT_PKS4_S7_S7_flPfS8_Pj,"aw",@nobits
	.sectionflags	@""
	.align	8
.nv.shared._ZN13group_norm_v214gn_cuda_kernelI6__halfLi480ELi1ELi16ELi60ELi4096ELb1ELi32ELi960ELi960ELi4ELb1ELi1ELb0ELb0ENS_16CompileConditionILi900EEEEEvPT_PKS4_S7_S7_flPfS8_Pj:
	.zero		6912


//--------------------- .nv.shared._ZN13group_norm_v214gn_cuda_kernelI6__halfLi480ELi1ELi16ELi60ELi4096ELb1ELi64ELi960ELi960ELi4ELb1ELi2ELb0ELb0ENS_16CompileConditionILi900EEEEEvPT_PKS4_S7_S7_flPfS8_Pj --------------------------
	.section	.nv.shared._ZN13group_norm_v214gn_cuda_kernelI6__halfLi480ELi1ELi16ELi60ELi4096ELb1ELi64ELi960ELi960ELi4ELb1ELi2ELb0ELb0ENS_16CompileConditionILi900EEEEEvPT_PKS4_S7_S7_flPfS8_Pj,"aw",@nobits
	.sectionflags	@""
	.align	8
.nv.shared._ZN13group_norm_v214gn_cuda_kernelI6__halfLi480ELi1ELi16ELi60ELi4096ELb1ELi64ELi960ELi960ELi4ELb1ELi2ELb0ELb0ENS_16CompileConditionILi900EEEEEvPT_PKS4_S7_S7_flPfS8_Pj:
	.zero		6912


//--------------------- .nv.shared._ZN13group_norm_v214gn_cuda_kernelI6__halfLi480ELi3ELi16ELi60ELi4096ELb1ELi16ELi960ELi960ELi4ELb1ELi1ELb0ELb0ENS_16CompileConditionILi900EEEEEvPT_PKS4_S7_S7_flPfS8_Pj --------------------------
	.section	.nv.shared._ZN13group_norm_v214gn_cuda_kernelI6__halfLi480ELi3ELi16ELi60ELi4096ELb1ELi16ELi960ELi960ELi4ELb1ELi1ELb0ELb0ENS_16CompileConditionILi900EEEEEvPT_PKS4_S7_S7_flPfS8_Pj,"aw",@nobits
	.sectionflags	@""
	.align	8
.nv.shared._ZN13group_norm_v214gn_cuda_kernelI6__halfLi480ELi3ELi16ELi60ELi4096ELb1ELi16ELi960ELi960ELi4ELb1ELi1ELb0ELb0ENS_16CompileConditionILi900EEEEEvPT_PKS4_S7_S7_flPfS8_Pj:
	.zero		6912


//--------------------- .nv.shared._ZN13group_norm_v214gn_cuda_kernelI6__halfLi480ELi2ELi16ELi60ELi4096ELb1ELi32ELi960ELi960ELi4ELb1ELi2ELb0ELb0ENS_16CompileConditionILi900EEEEEvPT_PKS4_S7_S7_flPfS8_Pj --------------------------
	.section	.nv.shared._ZN13group_norm_v214gn_cuda_kernelI6__halfLi480ELi2ELi16ELi60ELi4096ELb1ELi32ELi960ELi960ELi4ELb1ELi2ELb0ELb0ENS_16CompileConditionILi900EEEEEvPT_PKS4_S7_S7_flPfS8_Pj,"aw",@nobits
	.sectionflags	@""
	.align	8
.nv.shared._ZN13group_norm_v214gn_cuda_kernelI6__halfLi480ELi2ELi16ELi60ELi4096ELb1ELi32ELi960ELi960ELi4ELb1ELi2ELb0ELb0ENS_16CompileConditionILi900EEEEEvPT_PKS4_S7_S7_flPfS8_Pj:
	.zero		6912


//--------------------- .nv.constant0._ZN13group_norm_v218gn_bwd_cuda_kernelI13__nv_bfloat16Li480ELi3ELi32ELi30ELi4096ELb0ELb1ELi16ELi960ELi960ELi4ELb1ELi1ELb1ELb0ELNS_15WgradSyncMethodE3ENS_16CompileConditionILi900EEEEEvPT_S6_S6_PKS5_S8_S8_S8_PKfflPfPj --------------------------
	.section	.nv.constant0._ZN13group_norm_v218gn_bwd_cuda_kernelI13__nv_bfloat16Li480ELi3ELi32ELi30ELi4096ELb0ELb1ELi16ELi960ELi960ELi4ELb1ELi1ELb1ELb0ELNS_15WgradSyncMethodE3ENS_16CompileConditionILi900EEEEEvPT_S6_S6_PKS5_S8_S8_S8_PKfflPfPj,"a",@progbits
	.sectionflags	@""
	.align	4
.nv.constant0._ZN13group_norm_v218gn_bwd_cuda_kernelI13__nv_bfloat16Li480ELi3ELi32ELi30ELi4096ELb0ELb1ELi16ELi960ELi960ELi4ELb1ELi1ELb1ELb0ELNS_15WgradSyncMethodE3ENS_16CompileConditionILi900EEEEEvPT_S6_S6_PKS5_S8_S8_S8_PKfflPfPj:
	.zero		624


//--------------------- .nv.constant0._ZN13group_norm_v218gn_bwd_cuda_kernelI13__nv_bfloat16Li480ELi1ELi32ELi30ELi4096ELb0ELb1ELi32ELi960ELi960ELi4ELb1ELi1ELb0ELb0ELNS_15WgradSyncMethodE3ENS_16CompileConditionILi900EEEEEvPT_S6_S6_PKS5_S8_S8_S8_PKfflPfPj --------------------------
	.section	.nv.constant0._ZN13group_norm_v218gn_bwd_cuda_kernelI13__nv_bfloat16Li480ELi1ELi32ELi30ELi4096ELb0ELb1ELi32ELi960ELi960ELi4ELb1ELi1ELb0ELb0ELNS_15WgradSyncMethodE3ENS_16CompileConditionILi900EEEEEvPT_S6_S6_PKS5_S8_S8_S8_PKfflPfPj,"a",@progbits
	.sectionflags	@""
	.align	4
.nv.constant0._ZN13group_norm_v218gn_bwd_cuda_kernelI13__nv_bfloat16Li480ELi1ELi32ELi30ELi4096ELb0ELb1ELi32ELi960ELi960ELi4ELb1ELi1ELb0ELb0ELNS_15WgradSyncMethodE3ENS_16CompileConditionILi900EEEEEvPT_S6_S6_PKS5_S8_S8_S8_PKfflPfPj:
	.zero		624


//--------------------- .nv.constant0._ZN13group_norm_v218gn_bwd_cuda_kernelI13__nv_bfloat16Li480ELi3ELi32ELi30ELi4096ELb0ELb1ELi32ELi960ELi960ELi4ELb1ELi2ELb1ELb0ELNS_15WgradSyncMethodE3ENS_16CompileConditionILi900EEEEEvPT_S6_S6_PKS5_S8_S8_S8_PKfflPfPj --------------------------
	.section	.nv.constant0._ZN13group_norm_v218gn_bwd_cuda_kernelI13__nv_bfloat16Li480ELi3ELi32ELi30ELi4096ELb0ELb1ELi32ELi960ELi960ELi4ELb1ELi2ELb1ELb0ELNS_15WgradSyncMethodE3ENS_16CompileConditionILi900EEEEEvPT_S6_S6_PKS5_S8_S8_S8_PKfflPfPj,"a",@progbits
	.sectionflags	@""
	.align	4
.nv.constant0._ZN13group_norm_v218gn_bwd_cuda_kernelI13__nv_bfloat16Li480ELi3ELi32ELi30ELi4096ELb0ELb1ELi32ELi960ELi960ELi4ELb1ELi2ELb1ELb0ELNS_15WgradSyncMethodE3ENS_16CompileConditionILi900EEEEEvPT_S6_S6_PKS5_S8_S8_S8_PKfflPfPj:
	.zero		624


//--------------------- .nv.constant0._ZN13group_norm_v218gn_bwd_cuda_kernelI13__nv_bfloat16Li480ELi3ELi32ELi30ELi4096ELb0ELb1ELi64ELi960ELi960ELi4ELb1ELi5ELb1ELb0ELNS_15WgradSyncMethodE3ENS_16CompileConditionILi900EEEEEvPT_S6_S6_PKS5_S8_S8_S8_PKfflPfPj --------------------------
	.section	.nv.constant0._ZN13group_norm_v218gn_bwd_cuda_kernelI13__nv_bfloat16Li480ELi3ELi32ELi30ELi4096ELb0ELb1ELi64ELi960ELi960ELi4ELb1ELi5ELb1ELb0ELNS_15WgradSyncMethodE3ENS_16CompileConditionILi900EEEEEvPT_S6_S6_PKS5_S8_S8_S8_PKfflPfPj,"a",@progbits
	.sectionflags	@""
	.align	4
.nv.constant0._ZN13group_norm_v218gn_bwd_cuda_kernelI13__nv_bfloat16Li480ELi3ELi32ELi30ELi4096ELb0ELb1ELi64ELi960ELi960ELi4ELb1ELi5ELb1ELb0ELNS_15WgradSyncMethodE3ENS_16CompileConditionILi900EEEEEvPT_S6_S6_PKS5_S8_S8_S8_PKfflPfPj:
	.zero		624


//--------------------- .nv.constant0._ZN13group_norm_v218gn_bwd_cuda_kernelI13__nv_bfloat16Li480ELi3ELi32ELi30ELi4096ELb0ELb1ELi128ELi960ELi960ELi4ELb1ELi10ELb1ELb0ELNS_15WgradSyncMethodE3ENS_16CompileConditionILi900EEEEEvPT_S6_S6_PKS5_S8_S8_S8_PKfflPfPj --------------------------
	.section	.nv.constant0._ZN13group_norm_v218gn_bwd_cuda_kernelI13__nv_bfloat16Li480ELi3ELi32ELi30ELi4096ELb0ELb1ELi128ELi960ELi960ELi4ELb1ELi10ELb1ELb0ELNS_15WgradSyncMethodE3ENS_16CompileConditionILi900EEEEEvPT_S6_S6_PKS5_S8_S8_S8_PKfflPfPj,"a",@progbits
	.sectionflags	@""
	.align	4
.nv.constant0._ZN13group_norm_v218gn_bwd_cuda_kernelI13__nv_bfloat16Li480ELi3ELi32ELi30ELi4096ELb0ELb1ELi128ELi960ELi960ELi4ELb1ELi10ELb1ELb0ELNS_15WgradSyncMethodE3ENS_16CompileConditionILi900EEEEEvPT_S6_S6_PKS5_S8_S8_S8_PKfflPfPj:
	.zero		624


//--------------------- .nv.constant0._ZN13group_norm_v218gn_bwd_cuda_kernelI13__nv_bfloat16Li480ELi3ELi32ELi30ELi4096ELb0ELb1ELi256ELi960ELi960ELi4ELb1ELi21ELb1ELb0ELNS_15WgradSyncMethodE3ENS_16CompileConditionILi900EEEEEvPT_S6_S6_PKS5_S8_S8_S8_PKfflPfPj --------------------------
	.section	.nv.constant0._ZN13group_norm_v218gn_bwd_cuda_kernelI13__nv_bfloat16Li480ELi3ELi32ELi30ELi4096ELb0ELb1ELi256ELi960ELi960ELi4ELb1ELi21ELb1ELb0ELNS_15WgradSyncMethodE3ENS_16CompileConditionILi900EEEEEvPT_S6_S6_PKS5_S8_S8_S8_PKfflPfPj,"a",@progbits
	.sectionflags	@""
	.align	4
.nv.constant0._ZN13group_norm_v218gn_bwd_cuda_kernelI13__nv_bfloat16Li480ELi3ELi32ELi30ELi4096ELb0ELb1ELi256ELi960ELi960ELi4ELb1ELi21ELb1ELb0ELNS_15WgradSyncMethodE3ENS_16CompileConditionILi900EEEEEvPT_S6_S6_PKS5_S8_S8_S8_PKfflPfPj:
	.zero		624


//--------------------- .nv.constant0._ZN13group_norm_v218gn_bwd_cuda_kernelI13__nv_bfloat16Li480ELi2ELi32ELi30ELi4096ELb0ELb1ELi16ELi960ELi960ELi4ELb1ELi1ELb0ELb0ELNS_15WgradSyncMethodE3ENS_16CompileConditionILi900EEEEEvPT_S6_S6_PKS5_S8_S8_S8_PKfflPfPj --------------------------
	.section	.nv.constant0._ZN13group_norm_v218gn_bwd_cuda_kernelI13__nv_bfloat16Li480ELi2ELi32ELi30ELi4096ELb0ELb1ELi16ELi960ELi960ELi4ELb1ELi1ELb0ELb0ELNS_15WgradSyncMethodE3ENS_16CompileConditionILi900EEEEEvPT_S6_S6_PKS5_S8_S8_S8_PKfflPfPj,"a",@progbits
	.sectionflags	@""
	.align	4
.nv.constant0._ZN13group_norm_v218gn_bwd_cuda_kernelI13__nv_bfloat16Li480ELi2ELi32ELi30ELi4096ELb0ELb1ELi16ELi960ELi960ELi4ELb1ELi1ELb0ELb0ELNS_15WgradSyncMethodE3ENS_16CompileConditionILi900EEEEEvPT_S6_S6_PKS5_S8_S8_S8_PKfflPfPj:
	.zero		624


//--------------------- .nv.constant0._ZN13group_norm_v218gn_bwd_cuda_kernelI13__nv_bfloat16Li480ELi3ELi16ELi60ELi4096ELb1ELb1ELi16ELi960ELi960ELi4ELb1ELi1ELb1ELb0ELNS_15WgradSyncMethodE3ENS_16CompileConditionILi900EEEEEvPT_S6_S6_PKS5_S8_S8_S8_PKfflPfPj --------------------------
	.section	.nv.constant0._ZN13group_norm_v218gn_bwd_cuda_kernelI13__nv_bfloat16Li480ELi3ELi16ELi60ELi4096ELb1ELb1ELi16ELi960ELi960ELi4ELb1ELi1ELb1ELb0ELNS_15WgradSyncMethodE3ENS_16CompileConditionILi900EEEEEvPT_S6_S6_PKS5_S8_S8_S8_PKfflPfPj,"a",@progbits
	.sectionflags	@""
	.align	4
.nv.constant0._ZN13group_norm_v218gn_bwd_cuda_kernelI13__nv_bfloat16Li480ELi3ELi16ELi60ELi4096ELb1ELb1ELi16ELi960ELi960ELi4ELb1ELi1ELb1ELb0ELNS_15WgradSyncMethodE3ENS_16CompileConditionILi900EEEEEvPT_S6_S6_PKS5_S8_S8_S8_PKfflPfPj:
	.zero		624


//--------------------- .nv.constant0._ZN13group_norm_v218gn_bwd_cuda_kernelI13__nv_bfloat16Li480ELi1ELi16ELi60ELi4096ELb1ELb1ELi32ELi960ELi960ELi4ELb1ELi1ELb0ELb0ELNS_15WgradSyncMethodE3ENS_16CompileConditionILi900EEEEEvPT_S6_S6_PKS5_S8_S8_S8_PKfflPfPj --------------------------
	.section	.nv.constant0._ZN13group_norm_v218gn_bwd_cuda_kernelI13__nv_bfloat16Li480ELi1ELi16ELi60ELi4096ELb1ELb1ELi32ELi960ELi960ELi4ELb1ELi1ELb0ELb0ELNS_15WgradSyncMethodE3ENS_16CompileConditionILi900EEEEEvPT_S6_S6_PKS5_S8_S8_S8_PKfflPfPj,"a",@progbits
	.sectionflags	@""
	.align	4
.nv.constant0._ZN13group_norm_v218gn_bwd_cuda_kernelI13__nv_bfloat16Li480ELi1ELi16ELi60ELi4096ELb1ELb1ELi32ELi960ELi960ELi4ELb1ELi1ELb0ELb0ELNS_15WgradSyncMethodE3ENS_16CompileConditionILi900EEEEEvPT_S6_S6_PKS5_S8_S8_S8_PKfflPfPj:
	.zero		624


//--------------------- .nv.constant0._ZN13group_norm_v218gn_bwd_cuda_kernelI13__nv_bfloat16Li480ELi3ELi16ELi60ELi4096ELb1ELb1ELi32ELi960ELi960ELi4ELb1ELi2ELb1ELb0ELNS_15WgradSyncMethodE3ENS_16CompileConditionILi900EEEEEvPT_S6_S6_PKS5_S8_S8_S8_PKfflPfPj --------------------------
	.section	.nv.constant0._ZN13group_norm_v218gn_bwd_cuda_kernelI13__nv_bfloat16Li480ELi3ELi16ELi60ELi4096ELb1ELb1ELi32ELi960ELi960ELi4ELb1ELi2ELb1ELb0ELNS_15WgradSyncMethodE3ENS_16CompileConditionILi900EEEEEvPT_S6_S6_PKS5_S8_S8_S8_PKfflPfPj,"a",@progbits
	.sectionflags	@""
	.align	4
.nv.constant0._ZN13group_norm_v218gn_bwd_cuda_kernelI13__nv_bfloat16Li480ELi3ELi16ELi60ELi4096ELb1ELb1ELi32ELi960ELi960ELi4ELb1ELi2ELb1ELb0ELNS_15WgradSyncMethodE3ENS_16CompileConditionILi900EEEEEvPT_S6_S6_PKS5_S8_S8_S8_PKfflPfPj:
	.zero		624


//--------------------- .nv.constant0._ZN13group_norm_v218gn_bwd_cuda_kernelI13__nv_bfloat16Li480ELi3ELi16ELi60ELi4096ELb1ELb1ELi64ELi960ELi960ELi4ELb1ELi5ELb1ELb0ELNS_15WgradSyncMethodE3ENS_16CompileConditionILi900EEEEEvPT_S6_S6_PKS5_S8_S8_S8_PKfflPfPj --------------------------
	.section	.nv.constant0._ZN13group_norm_v218gn_bwd_cuda_kernelI13__nv_bfloat16Li480ELi3ELi16ELi60ELi4096ELb1ELb1ELi64ELi960ELi960ELi4ELb1ELi5ELb1ELb0ELNS_15WgradSyncMethodE3ENS_16CompileConditionILi900EEEEEvPT_S6_S6_PKS5_S8_S8_S8_PKfflPfPj,"a",@progbits
	.sectionflags	@""
	.align	4
.nv.constant0._ZN13group_norm_v218gn_bwd_cuda_kernelI13__nv_bfloat16Li480ELi3ELi16ELi60ELi4096ELb1ELb1ELi64ELi960ELi960ELi4ELb1ELi5ELb1ELb0ELNS_15WgradSyncMethodE3ENS_16CompileConditionILi900EEEEEvPT_S6_S6_PKS5_S8_S8_S8_PKfflPfPj:
	.zero		624


//--------------------- .nv.constant0._ZN13group_norm_v218gn_bwd_cuda_kernelI13__nv_bfloat16Li480ELi3ELi16ELi60ELi4096ELb1ELb1ELi128ELi960ELi960ELi4ELb1ELi10ELb1ELb0ELNS_15WgradSyncMethodE3ENS_16CompileConditionILi900EEEEEvPT_S6_S6_PKS5_S8_S8_S8_PKfflPfPj --------------------------
	.section	.nv.constant0._ZN13group_norm_v218gn_bwd_cuda_kernelI13__nv_bfloat16Li480ELi3ELi16ELi60ELi4096ELb1ELb1ELi128ELi960ELi960ELi4ELb1ELi10ELb1ELb0ELNS_15WgradSyncMethodE3ENS_16CompileConditionILi900EEEEEvPT_S6_S6_PKS5_S8_S8_S8_PKfflPfPj,"a",@progbits
	.sectionflags	@""
	.align	4
.nv.constant0._ZN13group_norm_v218gn_bwd_cuda_kernelI13__nv_bfloat16Li480ELi3ELi16ELi60ELi4096ELb1ELb1ELi128ELi960ELi960ELi4ELb1ELi10ELb1ELb0ELNS_15WgradSyncMethodE3ENS_16CompileConditionILi900EEEEEvPT_S6_S6_PKS5_S8_S8_S8_PKfflPfPj:
	.zero		624


//--------------------- .nv.constant0._ZN13group_norm_v218gn_bwd_cuda_kernelI13__nv_bfloat16Li480ELi3ELi16ELi60ELi4096ELb1ELb1ELi256ELi960ELi960ELi4ELb1ELi21ELb1ELb0ELNS_15WgradSyncMethodE3ENS_16CompileConditionILi900EEEEEvPT_S6_S6_PKS5_S8_S8_S8_PKfflPfPj --------------------------
	.section	.nv.constant0._ZN13group_norm_v218gn_bwd_cuda_kernelI13__nv_bfloat16Li480ELi3ELi16ELi60ELi4096ELb1ELb1ELi256ELi960ELi960ELi4ELb1ELi21ELb1ELb0ELNS_15WgradSyncMethodE3ENS_16CompileConditionILi900EEEEEvPT_S6_S6_PKS5_S8_S8_S8_PKfflPfPj,"a",@progbits
	.sectionflags	@""
	.align	4
.nv.constant0._ZN13group_norm_v218gn_bwd_cuda_kernelI13__nv_bfloat16Li480ELi3ELi16ELi60ELi4096ELb1ELb1ELi256ELi960ELi960ELi4ELb1ELi21ELb1ELb0ELNS_15WgradSyncMethodE3ENS_16CompileConditionILi900EEEEEvPT_S6_S6_PKS5_S8_S8_S8_PKfflPfPj:
	.zero		624


//--------------------- .nv.constant0._ZN13group_norm_v218gn_bwd_cuda_kernelI13__nv_bfloat16Li480ELi2ELi16ELi60ELi4096ELb1ELb1ELi16ELi960ELi960ELi4ELb1ELi1ELb0ELb0ELNS_15WgradSyncMethodE3ENS_16CompileConditionILi900EEEEEvPT_S6_S6_PKS5_S8_S8_S8_PKfflPfPj --------------------------
	.section	.nv.constant0._ZN13group_norm_v218gn_bwd_cuda_kernelI13__nv_bfloat16Li480ELi2ELi16ELi60ELi4096ELb1ELb1ELi16ELi960ELi960ELi4ELb1ELi1ELb0ELb0ELNS_15WgradSyncMethodE3ENS_16CompileConditionILi900EEEEEvPT_S6_S6_PKS5_S8_S8_S8_PKfflPfPj,"a",@progbits
	.sectionflags	@""
	.align	4
.nv.constant0._ZN13group_norm_v218gn_bwd_cuda_kernelI13__nv_bfloat16Li480ELi2ELi16ELi60ELi4096ELb1ELb1ELi16ELi960ELi960ELi4ELb1ELi1ELb0ELb0ELNS_15WgradSyncMethodE3ENS_16CompileConditionILi900EEEEEvPT_S6_S6_PKS5_S8_S8_S8_PKfflPfPj:
	.zero		624


//--------------------- .nv.constant0._ZN13group_norm_v214gn_cuda_kernelI13__nv_bfloat16Li480ELi1ELi32ELi30ELi4096ELb0ELi32ELi960ELi960ELi4ELb1ELi1ELb0ELb0ENS_16CompileConditionILi900EEEEEvPT_PKS4_S7_S7_flPfS8_Pj --------------------------
	.section	.nv.constant0._ZN13group_norm_v214gn_cuda_kernelI13__nv_bfloat16Li480ELi1ELi32ELi30ELi4096ELb0ELi32ELi960ELi960ELi4ELb1ELi1ELb0ELb0ENS_16CompileConditionILi900EEEEEvPT_PKS4_S7_S7_flPfS8_Pj,"a",@progbits
	.sectionflags	@""
	.align	4
.nv.constant0._ZN13group_norm_v214gn_cuda_kernelI13__nv_bfloat16Li480ELi1ELi32ELi30ELi4096ELb0ELi32ELi960ELi960ELi4ELb1ELi1ELb0ELb0ENS_16CompileConditionILi900EEEEEvPT_PKS4_S7_S7_flPfS8_Pj:
	.zero		600


//--------------------- .nv.constant0._ZN13group_norm_v214gn_cuda_kernelI13__nv_bfloat16Li480ELi1ELi32ELi30ELi4096ELb0ELi64ELi960ELi960ELi4ELb1ELi2ELb0ELb0ENS_16CompileConditionILi900EEEEEvPT_PKS4_S7_S7_flPfS8_Pj --------------------------
	.section	.nv.constant0._ZN13group_norm_v214gn_cuda_kernelI13__nv_bfloat16Li480ELi1ELi32ELi30ELi4096ELb0ELi64ELi960ELi960ELi4ELb1ELi2ELb0ELb0ENS_16CompileConditionILi900EEEEEvPT_PKS4_S7_S7_flPfS8_Pj,"a",@progbits
	.sectionflags	@""
	.align	4
.nv.constant0._ZN13group_norm_v214gn_cuda_kernelI13__nv_bfloat16Li480ELi1ELi32ELi30ELi4096ELb0ELi64ELi960ELi960ELi4ELb1ELi2ELb0ELb0ENS_16CompileConditionILi900EEEEEvPT_PKS4_S7_S7_flPfS8_Pj:
	.zero		600


//--------------------- .nv.constant0._ZN13group_norm_v214gn_cuda_kernelI13__nv_bfloat16Li480ELi3ELi32ELi30ELi4096ELb0ELi16ELi960ELi960ELi4ELb1ELi1ELb0ELb0ENS_16CompileConditionILi900EEEEEvPT_PKS4_S7_S7_flPfS8_Pj --------------------------
	.section	.nv.constant0._ZN13group_norm_v214gn_cuda_kernelI13__nv_bfloat16Li480ELi3ELi32ELi30ELi4096ELb0ELi16ELi960ELi960ELi4ELb1ELi1ELb0ELb0ENS_16CompileConditionILi900EEEEEvPT_PKS4_S7_S7_flPfS8_Pj,"a",@progbits
	.sectionflags	@""
	.align	4
.nv.constant0._ZN13group_norm_v214gn_cuda_kernelI13__nv_bfloat16Li480ELi3ELi32ELi30ELi4096ELb0ELi16ELi960ELi960ELi4ELb1ELi1ELb0ELb0ENS_16CompileConditionILi900EEEEEvPT_PKS4_S7_S7_flPfS8_Pj:
	.zero		600


//--------------------- .nv.constant0._ZN13group_norm_v214gn_cuda_kernelI13__nv_bfloat16Li480ELi2ELi32ELi30ELi4096ELb0ELi32ELi960ELi960ELi4ELb1ELi2ELb0ELb0ENS_16CompileConditionILi900EEEEEvPT_PKS4_S7_S7_flPfS8_Pj --------------------------
	.section	.nv.constant0._ZN13group_norm_v214gn_cuda_kernelI13__nv_bfloat16Li480ELi2ELi32ELi30ELi4096ELb0ELi32ELi960ELi960ELi4ELb1ELi2ELb0ELb0ENS_16CompileConditionILi900EEEEEvPT_PKS4_S7_S7_flPfS8_Pj,"a",@progbits
	.sectionflags	@""
	.align	4
.nv.constant0._ZN13group_norm_v214gn_cuda_kernelI13__nv_bfloat16Li480ELi2ELi32ELi30ELi4096ELb0ELi32ELi960ELi960ELi4ELb1ELi2ELb0ELb0ENS_16CompileConditionILi900EEEEEvPT_PKS4_S7_S7_flPfS8_Pj:
	.zero		600


//--------------------- .nv.constant0._ZN13group_norm_v214gn_cuda_kernelI13__nv_bfloat16Li480ELi1ELi16ELi60ELi4096ELb1ELi32ELi960ELi960ELi4ELb1ELi1ELb0ELb0ENS_16CompileConditionILi900EEEEEvPT_PKS4_S7_S7_flPfS8_Pj --------------------------
	.section	.nv.constant0._ZN13group_norm_v214gn_cuda_kernelI13__nv_bfloat16Li480ELi1ELi16ELi60ELi4096ELb1ELi32ELi960ELi960ELi4ELb1ELi1ELb0ELb0ENS_16CompileConditionILi900EEEEEvPT_PKS4_S7_S7_flPfS8_Pj,"a",@progbits
	.sectionflags	@""
	.align	4
.nv.constant0._ZN13group_norm_v214gn_cuda_kernelI13__nv_bfloat16Li480ELi1ELi16ELi60ELi4096ELb1ELi32ELi960ELi960ELi4ELb1ELi1ELb0ELb0ENS_16CompileConditionILi900EEEEEvPT_PKS4_S7_S7_flPfS8_Pj:
	.zero		600


//--------------------- .nv.constant0._ZN13group_norm_v214gn_cuda_kernelI13__nv_bfloat16Li480ELi1ELi16ELi60ELi4096ELb1ELi64ELi960ELi960ELi4ELb1ELi2ELb0ELb0ENS_16CompileConditionILi900EEEEEvPT_PKS4_S7_S7_flPfS8_Pj --------------------------
	.section	.nv.constant0._ZN13group_norm_v214gn_cuda_kernelI13__nv_bfloat16Li480ELi1ELi16ELi60ELi4096ELb1ELi64ELi960ELi960ELi4ELb1ELi2ELb0ELb0ENS_16CompileConditionILi900EEEEEvPT_PKS4_S7_S7_flPfS8_Pj,"a",@progbits
	.sectionflags	@""
	.align	4
.nv.constant0._ZN13group_norm_v214gn_cuda_kernelI13__nv_bfloat16Li480ELi1ELi16ELi60ELi4096ELb1ELi64ELi960ELi960ELi4ELb1ELi2ELb0ELb0ENS_16CompileConditionILi900EEEEEvPT_PKS4_S7_S7_flPfS8_Pj:
	.zero		600


//--------------------- .nv.constant0._ZN13group_norm_v214gn_cuda_kernelI13__nv_bfloat16Li480ELi3ELi16ELi60ELi4096ELb1ELi16ELi960ELi960ELi4ELb1ELi1ELb0ELb0ENS_16CompileConditionILi900EEEEEvPT_PKS4_S7_S7_flPfS8_Pj --------------------------
	.section	.nv.constant0._ZN13group_norm_v214gn_cuda_kernelI13__nv_bfloat16Li480ELi3ELi16ELi60ELi4096ELb1ELi16ELi960ELi960ELi4ELb1ELi1ELb0ELb0ENS_16CompileConditionILi900EEEEEvPT_PKS4_S7_S7_flPfS8_Pj,"a",@progbits
	.sectionflags	@""
	.align	4
.nv.constant0._ZN13group_norm_v214gn_cuda_kernelI13__nv_bfloat16Li480ELi3ELi16ELi60ELi4096ELb1ELi16ELi960ELi960ELi4ELb1ELi1ELb0ELb0ENS_16CompileConditionILi900EEEEEvPT_PKS4_S7_S7_flPfS8_Pj:
	.zero		600


//--------------------- .nv.constant0._ZN13group_norm_v214gn_cuda_kernelI13__nv_bfloat16Li480ELi2ELi16ELi60ELi4096ELb1ELi32ELi960ELi960ELi4ELb1ELi2ELb0ELb0ENS_16CompileConditionILi900EEEEEvPT_PKS4_S7_S7_flPfS8_Pj --------------------------
	.section	.nv.constant0._ZN13group_norm_v214gn_cuda_kernelI13__nv_bfloat16Li480ELi2ELi16ELi60ELi4096ELb1ELi32ELi960ELi960ELi4ELb1ELi2ELb0ELb0ENS_16CompileConditionILi900EEEEEvPT_PKS4_S7_S7_flPfS8_Pj,"a",@progbits
	.sectionflags	@""
	.align	4
.nv.constant0._ZN13group_norm_v214gn_cuda_kernelI13__nv_bfloat16Li480ELi2ELi16ELi60ELi4096ELb1ELi32ELi960ELi960ELi4ELb1ELi2ELb0ELb0ENS_16CompileConditionILi900EEEEEvPT_PKS4_S7_S7_flPfS8_Pj:
	.zero		600


//--------------------- .nv.constant0._ZN13group_norm_v218gn_bwd_cuda_kernelI6__halfLi480ELi3ELi32ELi30ELi4096ELb0ELb1ELi16ELi960ELi960ELi4ELb1ELi1ELb1ELb0ELNS_15WgradSyncMethodE3ENS_16CompileConditionILi900EEEEEvPT_S6_S6_PKS5_S8_S8_S8_PKfflPfPj --------------------------
	.section	.nv.constant0._ZN13group_norm_v218gn_bwd_cuda_kernelI6__halfLi480ELi3ELi32ELi30ELi4096ELb0ELb1ELi16ELi960ELi960ELi4ELb1ELi1ELb1ELb0ELNS_15WgradSyncMethodE3ENS_16CompileConditionILi900EEEEEvPT_S6_S6_PKS5_S8_S8_S8_PKfflPfPj,"a",@progbits
	.sectionflags	@""
	.align	4
.nv.constant0._ZN13group_norm_v218gn_bwd_cuda_kernelI6__halfLi480ELi3ELi32ELi30ELi4096ELb0ELb1ELi16ELi960ELi960ELi4ELb1ELi1ELb1ELb0ELNS_15WgradSyncMethodE3ENS_16CompileConditionILi900EEEEEvPT_S6_S6_PKS5_S8_S8_S8_PKfflPfPj:
	.zero		624


//--------------------- .nv.constant0._ZN13group_norm_v218gn_bwd_cuda_kernelI6__halfLi480ELi1ELi32ELi30ELi4096ELb0ELb1ELi32ELi960ELi960ELi4ELb1ELi1ELb0ELb0ELNS_15WgradSyncMethodE3ENS_16CompileConditionILi900EEEEEvPT_S6_S6_PKS5_S8_S8_S8_PKfflPfPj --------------------------
	.section	.nv.constant0._ZN13group_norm_v218gn_bwd_cuda_kernelI6__halfLi480ELi1ELi32ELi30ELi4096ELb0ELb1ELi32ELi960ELi960ELi4ELb1ELi1ELb0ELb0ELNS_15WgradSyncMethodE3ENS_16CompileConditionILi900EEEEEvPT_S6_S6_PKS5_S8_S8_S8_PKfflPfPj,"a",@progbits
	.sectionflags	@""
	.align	4
.nv.constant0._ZN13group_norm_v218gn_bwd_cuda_kernelI6__halfLi480ELi1ELi32ELi30ELi4096ELb0ELb1ELi32ELi960ELi960ELi4ELb1ELi1ELb0ELb0ELNS_15WgradSyncMethodE3ENS_16CompileConditionILi900EEEEEvPT_S6_S6_PKS5_S8_S8_S8_PKfflPfPj:
	.zero		624


//--------------------- .nv.constant0._ZN13group_norm_v218gn_bwd_cuda_kernelI6__halfLi480ELi3ELi32ELi30ELi4096ELb0ELb1ELi32ELi960ELi960ELi4ELb1ELi2ELb1ELb0ELNS_15WgradSyncMethodE3ENS_16CompileConditionILi900EEEEEvPT_S6_S6_PKS5_S8_S8_S8_PKfflPfPj --------------------------
	.section	.nv.constant0._ZN13group_norm_v218gn_bwd_cuda_kernelI6__halfLi480ELi3ELi32ELi30ELi4096ELb0ELb1ELi32ELi960ELi960ELi4ELb1ELi2ELb1ELb0ELNS_15WgradSyncMethodE3ENS_16CompileConditionILi900EEEEEvPT_S6_S6_PKS5_S8_S8_S8_PKfflPfPj,"a",@progbits
	.sectionflags	@""
	.align	4
.nv.constant0._ZN13group_norm_v218gn_bwd_cuda_kernelI6__halfLi480ELi3ELi32ELi30ELi4096ELb0ELb1ELi32ELi960ELi960ELi4ELb1ELi2ELb1ELb0ELNS_15WgradSyncMethodE3ENS_16CompileConditionILi900EEEEEvPT_S6_S6_PKS5_S8_S8_S8_PKfflPfPj:
	.zero		624


//--------------------- .nv.constant0._ZN13group_norm_v218gn_bwd_cuda_kernelI6__halfLi480ELi3ELi32ELi30ELi4096ELb0ELb1ELi64ELi960ELi960ELi4ELb1ELi5ELb1ELb0ELNS_15WgradSyncMethodE3ENS_16CompileConditionILi900EEEEEvPT_S6_S6_PKS5_S8_S8_S8_PKfflPfPj --------------------------
	.section	.nv.constant0._ZN13group_norm_v218gn_bwd_cuda_kernelI6__halfLi480ELi3ELi32ELi30ELi4096ELb0ELb1ELi64ELi960ELi960ELi4ELb1ELi5ELb1ELb0ELNS_15WgradSyncMethodE3ENS_16CompileConditionILi900EEEEEvPT_S6_S6_PKS5_S8_S8_S8_PKfflPfPj,"a",@progbits
	.sectionflags	@""
	.align	4
.nv.constant0._ZN13group_norm_v218gn_bwd_cuda_kernelI6__halfLi480ELi3ELi32ELi30ELi4096ELb0ELb1ELi64ELi960ELi960ELi4ELb1ELi5ELb1ELb0ELNS_15WgradSyncMethodE3ENS_16CompileConditionILi900EEEEEvPT_S6_S6_PKS5_S8_S8_S8_PKfflPfPj:
	.zero		624


//--------------------- .nv.constant0._ZN13group_norm_v218gn_bwd_cuda_kernelI6__halfLi480ELi3ELi32ELi30ELi4096ELb0ELb1ELi128ELi960ELi960ELi4ELb1ELi10ELb1ELb0ELNS_15WgradSyncMethodE3ENS_16CompileConditionILi900EEEEEvPT_S6_S6_PKS5_S8_S8_S8_PKfflPfPj --------------------------
	.section	.nv.constant0._ZN13group_norm_v218gn_bwd_cuda_kernelI6__halfLi480ELi3ELi32ELi30ELi4096ELb0ELb1ELi128ELi960ELi960ELi4ELb1ELi10ELb1ELb0ELNS_15WgradSyncMethodE3ENS_16CompileConditionILi900EEEEEvPT_S6_S6_PKS5_S8_S8_S8_PKfflPfPj,"a",@progbits
	.sectionflags	@""
	.align	4
.nv.constant0._ZN13group_norm_v218gn_bwd_cuda_kernelI6__halfLi480ELi3ELi32ELi30ELi4096ELb0ELb1ELi128ELi960ELi960ELi4ELb1ELi10ELb1ELb0ELNS_15WgradSyncMethodE3ENS_16CompileConditionILi900EEEEEvPT_S6_S6_PKS5_S8_S8_S8_PKfflPfPj:
	.zero		624


//--------------------- .nv.constant0._ZN13group_norm_v218gn_bwd_cuda_kernelI6__halfLi480ELi3ELi32ELi30ELi4096ELb0ELb1ELi256ELi960ELi960ELi4ELb1ELi21ELb1ELb0ELNS_15WgradSyncMethodE3ENS_16CompileConditionILi900EEEEEvPT_S6_S6_PKS5_S8_S8_S8_PKfflPfPj --------------------------
	.section	.nv.constant0._ZN13group_norm_v218gn_bwd_cuda_kernelI6__halfLi480ELi3ELi32ELi30ELi4096ELb0ELb1ELi256ELi960ELi960ELi4ELb1ELi21ELb1ELb0ELNS_15WgradSyncMethodE3ENS_16CompileConditionILi900EEEEEvPT_S6_S6_PKS5_S8_S8_S8_PKfflPfPj,"a",@progbits
	.sectionflags	@""
	.align	4
.nv.constant0._ZN13group_norm_v218gn_bwd_cuda_kernelI6__halfLi480ELi3ELi32ELi30ELi4096ELb0ELb1ELi256ELi960ELi960ELi4ELb1ELi21ELb1ELb0ELNS_15WgradSyncMethodE3ENS_16CompileConditionILi900EEEEEvPT_S6_S6_PKS5_S8_S8_S8_PKfflPfPj:
	.zero		624


//--------------------- .nv.constant0._ZN13group_norm_v218gn_bwd_cuda_kernelI6__halfLi480ELi2ELi32ELi30ELi4096ELb0ELb1ELi16ELi960ELi960ELi4ELb1ELi1ELb0ELb0ELNS_15WgradSyncMethodE3ENS_16CompileConditionILi900EEEEEvPT_S6_S6_PKS5_S8_S8_S8_PKfflPfPj --------------------------
	.section	.nv.constant0._ZN13group_norm_v218gn_bwd_cuda_kernelI6__halfLi480ELi2ELi32ELi30ELi4096ELb0ELb1ELi16ELi960ELi960ELi4ELb1ELi1ELb0ELb0ELNS_15WgradSyncMethodE3ENS_16CompileConditionILi900EEEEEvPT_S6_S6_PKS5_S8_S8_S8_PKfflPfPj,"a",@progbits
	.sectionflags	@""
	.align	4
.nv.constant0._ZN13group_norm_v218gn_bwd_cuda_kernelI6__halfLi480ELi2ELi32ELi30ELi4096ELb0ELb1ELi16ELi960ELi960ELi4ELb1ELi1ELb0ELb0ELNS_15WgradSyncMethodE3ENS_16CompileConditionILi900EEEEEvPT_S6_S6_PKS5_S8_S8_S8_PKfflPfPj:
	.zero		624


//--------------------- .nv.constant0._ZN13group_norm_v218gn_bwd_cuda_kernelI6__halfLi480ELi3ELi16ELi60ELi4096ELb1ELb1ELi16ELi960ELi960ELi4ELb1ELi1ELb1ELb0ELNS_15WgradSyncMethodE3ENS_16CompileConditionILi900EEEEEvPT_S6_S6_PKS5_S8_S8_S8_PKfflPfPj --------------------------
	.section	.nv.constant0._ZN13group_norm_v218gn_bwd_cuda_kernelI6__halfLi480ELi3ELi16ELi60ELi4096ELb1ELb1ELi16ELi960ELi960ELi4ELb1ELi1ELb1ELb0ELNS_15WgradSyncMethodE3ENS_16CompileConditionILi900EEEEEvPT_S6_S6_PKS5_S8_S8_S8_PKfflPfPj,"a",@progbits
	.sectionflags	@""
	.align	4
.nv.constant0._ZN13group_norm_v218gn_bwd_cuda_kernelI6__halfLi480ELi3ELi16ELi60ELi4096ELb1ELb1ELi16ELi960ELi960ELi4ELb1ELi1ELb1ELb0ELNS_15WgradSyncMethodE3ENS_16CompileConditionILi900EEEEEvPT_S6_S6_PKS5_S8_S8_S8_PKfflPfPj:
	.zero		624


//--------------------- .nv.constant0._ZN13group_norm_v218gn_bwd_cuda_kernelI6__halfLi480ELi1ELi16ELi60ELi4096ELb1ELb1ELi32ELi960ELi960ELi4ELb1ELi1ELb0ELb0ELNS_15WgradSyncMethodE3ENS_16CompileConditionILi900EEEEEvPT_S6_S6_PKS5_S8_S8_S8_PKfflPfPj --------------------------
	.section	.nv.constant0._ZN13group_norm_v218gn_bwd_cuda_kernelI6__halfLi480ELi1ELi16ELi60ELi4096ELb1ELb1ELi32ELi960ELi960ELi4ELb1ELi1ELb0ELb0ELNS_15WgradSyncMethodE3ENS_16CompileConditionILi900EEEEEvPT_S6_S6_PKS5_S8_S8_S8_PKfflPfPj,"a",@progbits
	.sectionflags	@""
	.align	4
.nv.constant0._ZN13group_norm_v218gn_bwd_cuda_kernelI6__halfLi480ELi1ELi16ELi60ELi4096ELb1ELb1ELi32ELi960ELi960ELi4ELb1ELi1ELb0ELb0ELNS_15WgradSyncMethodE3ENS_16CompileConditionILi900EEEEEvPT_S6_S6_PKS5_S8_S8_S8_PKfflPfPj:
	.zero		624


//--------------------- .nv.constant0._ZN13group_norm_v218gn_bwd_cuda_kernelI6__halfLi480ELi3ELi16ELi60ELi4096ELb1ELb1ELi32ELi960ELi960ELi4ELb1ELi2ELb1ELb0ELNS_15WgradSyncMethodE3ENS_16CompileConditionILi900EEEEEvPT_S6_S6_PKS5_S8_S8_S8_PKfflPfPj --------------------------
	.section	.nv.constant0._ZN13group_norm_v218gn_bwd_cuda_kernelI6__halfLi480ELi3ELi16ELi60ELi4096ELb1ELb1ELi32ELi960ELi960ELi4ELb1ELi2ELb1ELb0ELNS_15WgradSyncMethodE3ENS_16CompileConditionILi900EEEEEvPT_S6_S6_PKS5_S8_S8_S8_PKfflPfPj,"a",@progbits
	.sectionflags	@""
	.align	4
.nv.constant0._ZN13group_norm_v218gn_bwd_cuda_kernelI6__halfLi480ELi3ELi16ELi60ELi4096ELb1ELb1ELi32ELi960ELi960ELi4ELb1ELi2ELb1ELb0ELNS_15WgradSyncMethodE3ENS_16CompileConditionILi900EEEEEvPT_S6_S6_PKS5_S8_S8_S8_PKfflPfPj:
	.zero		624


//--------------------- .nv.constant0._ZN13group_norm_v218gn_bwd_cuda_kernelI6__halfLi480ELi3ELi16ELi60ELi4096ELb1ELb1ELi64ELi960ELi960ELi4ELb1ELi5ELb1ELb0ELNS_15WgradSyncMethodE3ENS_16CompileConditionILi900EEEEEvPT_S6_S6_PKS5_S8_S8_S8_PKfflPfPj --------------------------
	.section	.nv.constant0._ZN13group_norm_v218gn_bwd_cuda_kernelI6__halfLi480ELi3ELi16ELi60ELi4096ELb1ELb1ELi64ELi960ELi960ELi4ELb1ELi5ELb1ELb0ELNS_15WgradSyncMethodE3ENS_16CompileConditionILi900EEEEEvPT_S6_S6_PKS5_S8_S8_S8_PKfflPfPj,"a",@progbits
	.sectionflags	@""
	.align	4
.nv.constant0._ZN13group_norm_v218gn_bwd_cuda_kernelI6__halfLi480ELi3ELi16ELi60ELi4096ELb1ELb1ELi64ELi960ELi960ELi4ELb1ELi5ELb1ELb0ELNS_15WgradSyncMethodE3ENS_16CompileConditionILi900EEEEEvPT_S6_S6_PKS5_S8_S8_S8_PKfflPfPj:
	.zero		624


//--------------------- .nv.constant0._ZN13group_norm_v218gn_bwd_cuda_kernelI6__halfLi480ELi3ELi16ELi60ELi4096ELb1ELb1ELi128ELi960ELi960ELi4ELb1ELi10ELb1ELb0ELNS_15WgradSyncMethodE3ENS_16CompileConditionILi900EEEEEvPT_S6_S6_PKS5_S8_S8_S8_PKfflPfPj --------------------------
	.section	.nv.constant0._ZN13group_norm_v218gn_bwd_cuda_kernelI6__halfLi480ELi3ELi16ELi60ELi4096ELb1ELb1ELi128ELi960ELi960ELi4ELb1ELi10ELb1ELb0ELNS_15WgradSyncMethodE3ENS_16CompileConditionILi900EEEEEvPT_S6_S6_PKS5_S8_S8_S8_PKfflPfPj,"a",@progbits
	.sectionflags	@""
	.align	4
.nv.constant0._ZN13group_norm_v218gn_bwd_cuda_kernelI6__halfLi480ELi3ELi16ELi60ELi4096ELb1ELb1ELi128ELi960ELi960ELi4ELb1ELi10ELb1ELb0ELNS_15WgradSyncMethodE3ENS_16CompileConditionILi900EEEEEvPT_S6_S6_PKS5_S8_S8_S8_PKfflPfPj:
	.zero		624


//--------------------- .nv.constant0._ZN13group_norm_v218gn_bwd_cuda_kernelI6__halfLi480ELi3ELi16ELi60ELi4096ELb1ELb1ELi256ELi960ELi960ELi4ELb1ELi21ELb1ELb0ELNS_15WgradSyncMethodE3ENS_16CompileConditionILi900EEEEEvPT_S6_S6_PKS5_S8_S8_S8_PKfflPfPj --------------------------
	.section	.nv.constant0._ZN13group_norm_v218gn_bwd_cuda_kernelI6__halfLi480ELi3ELi16ELi60ELi4096ELb1ELb1ELi256ELi960ELi960ELi4ELb1ELi21ELb1ELb0ELNS_15WgradSyncMethodE3ENS_16CompileConditionILi900EEEEEvPT_S6_S6_PKS5_S8_S8_S8_PKfflPfPj,"a",@progbits
	.sectionflags	@""
	.align	4
.nv.constant0._ZN13group_norm_v218gn_bwd_cuda_kernelI6__halfLi480ELi3ELi16ELi60ELi4096ELb1ELb1ELi256ELi960ELi960ELi4ELb1ELi21ELb1ELb0ELNS_15WgradSyncMethodE3ENS_16CompileConditionILi900EEEEEvPT_S6_S6_PKS5_S8_S8_S8_PKfflPfPj:
	.zero		624


//--------------------- .nv.constant0._ZN13group_norm_v218gn_bwd_cuda_kernelI6__halfLi480ELi2ELi16ELi60ELi4096ELb1ELb1ELi16ELi960ELi960ELi4ELb1ELi1ELb0ELb0ELNS_15WgradSyncMethodE3ENS_16CompileConditionILi900EEEEEvPT_S6_S6_PKS5_S8_S8_S8_PKfflPfPj --------------------------
	.section	.nv.constant0._ZN13group_norm_v218gn_bwd_cuda_kernelI6__halfLi480ELi2ELi16ELi60ELi4096ELb1ELb1ELi16ELi960ELi960ELi4ELb1ELi1ELb0ELb0ELNS_15WgradSyncMethodE3ENS_16CompileConditionILi900EEEEEvPT_S6_S6_PKS5_S8_S8_S8_PKfflPfPj,"a",@progbits
	.sectionflags	@""
	.align	4
.nv.constant0._ZN13group_norm_v218gn_bwd_cuda_kernelI6__halfLi480ELi2ELi16ELi60ELi4096ELb1ELb1ELi16ELi960ELi960ELi4ELb1ELi1ELb0ELb0ELNS_15WgradSyncMethodE3ENS_16CompileConditionILi900EEEEEvPT_S6_S6_PKS5_S8_S8_S8_PKfflPfPj:
	.zero		624


//--------------------- .nv.constant0._ZN13group_norm_v214gn_cuda_kernelI6__halfLi480ELi1ELi32ELi30ELi4096ELb0ELi32ELi960ELi960ELi4ELb1ELi1ELb0ELb0ENS_16CompileConditionILi900EEEEEvPT_PKS4_S7_S7_flPfS8_Pj --------------------------
	.section	.nv.constant0._ZN13group_norm_v214gn_cuda_kernelI6__halfLi480ELi1ELi32ELi30ELi4096ELb0ELi32ELi960ELi960ELi4ELb1ELi1ELb0ELb0ENS_16CompileConditionILi900EEEEEvPT_PKS4_S7_S7_flPfS8_Pj,"a",@progbits
	.sectionflags	@""
	.align	4
.nv.constant0._ZN13group_norm_v214gn_cuda_kernelI6__halfLi480ELi1ELi32ELi30ELi4096ELb0ELi32ELi960ELi960ELi4ELb1ELi1ELb0ELb0ENS_16CompileConditionILi900EEEEEvPT_PKS4_S7_S7_flPfS8_Pj:
	.zero		600


//--------------------- .nv.constant0._ZN13group_norm_v214gn_cuda_kernelI6__halfLi480ELi1ELi32ELi30ELi4096ELb0ELi64ELi960ELi960ELi4ELb1ELi2ELb0ELb0ENS_16CompileConditionILi900EEEEEvPT_PKS4_S7_S7_flPfS8_Pj --------------------------
	.section	.nv.constant0._ZN13group_norm_v214gn_cuda_kernelI6__halfLi480ELi1ELi32ELi30ELi4096ELb0ELi64ELi960ELi960ELi4ELb1ELi2ELb0ELb0ENS_16CompileConditionILi900EEEEEvPT_PKS4_S7_S7_flPfS8_Pj,"a",@progbits
	.sectionflags	@""
	.align	4
.nv.constant0._ZN13group_norm_v214gn_cuda_kernelI6__halfLi480ELi1ELi32ELi30ELi4096ELb0ELi64ELi960ELi960ELi4ELb1ELi2ELb0ELb0ENS_16CompileConditionILi900EEEEEvPT_PKS4_S7_S7_flPfS8_Pj:
	.zero		600


//--------------------- .nv.constant0._ZN13group_norm_v214gn_cuda_kernelI6__halfLi480ELi3ELi32ELi30ELi4096ELb0ELi16ELi960ELi960ELi4ELb1ELi1ELb0ELb0ENS_16CompileConditionILi900EEEEEvPT_PKS4_S7_S7_flPfS8_Pj --------------------------
	.section	.nv.constant0._ZN13group_norm_v214gn_cuda_kernelI6__halfLi480ELi3ELi32ELi30ELi4096ELb0ELi16ELi960ELi960ELi4ELb1ELi1ELb0ELb0ENS_16CompileConditionILi900EEEEEvPT_PKS4_S7_S7_flPfS8_Pj,"a",@progbits
	.sectionflags	@""
	.align	4
.nv.constant0._ZN13group_norm_v214gn_cuda_kernelI6__halfLi480ELi3ELi32ELi30ELi4096ELb0ELi16ELi960ELi960ELi4ELb1ELi1ELb0ELb0ENS_16CompileConditionILi900EEEEEvPT_PKS4_S7_S7_flPfS8_Pj:
	.zero		600


//--------------------- .nv.constant0._ZN13group_norm_v214gn_cuda_kernelI6__halfLi480ELi2ELi32ELi30ELi4096ELb0ELi32ELi960ELi960ELi4ELb1ELi2ELb0ELb0ENS_16CompileConditionILi900EEEEEvPT_PKS4_S7_S7_flPfS8_Pj --------------------------
	.section	.nv.constant0._ZN13group_norm_v214gn_cuda_kernelI6__halfLi480ELi2ELi32ELi30ELi4096ELb0ELi32ELi960ELi960ELi4ELb1ELi2ELb0ELb0ENS_16CompileConditionILi900EEEEEvPT_PKS4_S7_S7_flPfS8_Pj,"a",@progbits
	.sectionflags	@""
	.align	4
.nv.constant0._ZN13group_norm_v214gn_cuda_kernelI6__halfLi480ELi2ELi32ELi30ELi4096ELb0ELi32ELi960ELi960ELi4ELb1ELi2ELb0ELb0ENS_16CompileConditionILi900EEEEEvPT_PKS4_S7_S7_flPfS8_Pj:
	.zero		600


//--------------------- .nv.constant0._ZN13group_norm_v214gn_cuda_kernelI6__halfLi480ELi1ELi16ELi60ELi4096ELb1ELi32ELi960ELi960ELi4ELb1ELi1ELb0ELb0ENS_16CompileConditionILi900EEEEEvPT_PKS4_S7_S7_flPfS8_Pj --------------------------
	.section	.nv.constant0._ZN13group_norm_v214gn_cuda_kernelI6__halfLi480ELi1ELi16ELi60ELi4096ELb1ELi32ELi960ELi960ELi4ELb1ELi1ELb0ELb0ENS_16CompileConditionILi900EEEEEvPT_PKS4_S7_S7_flPfS8_Pj,"a",@progbits
	.sectionflags	@""
	.align	4
.nv.constant0._ZN13group_norm_v214gn_cuda_kernelI6__halfLi480ELi1ELi16ELi60ELi4096ELb1ELi32ELi960ELi960ELi4ELb1ELi1ELb0ELb0ENS_16CompileConditionILi900EEEEEvPT_PKS4_S7_S7_flPfS8_Pj:
	.zero		600


//--------------------- .nv.constant0._ZN13group_norm_v214gn_cuda_kernelI6__halfLi480ELi1ELi16ELi60ELi4096ELb1ELi64ELi960ELi960ELi4ELb1ELi2ELb0ELb0ENS_16CompileConditionILi900EEEEEvPT_PKS4_S7_S7_flPfS8_Pj --------------------------
	.section	.nv.constant0._ZN13group_norm_v214gn_cuda_kernelI6__halfLi480ELi1ELi16ELi60ELi4096ELb1ELi64ELi960ELi960ELi4ELb1ELi2ELb0ELb0ENS_16CompileConditionILi900EEEEEvPT_PKS4_S7_S7_flPfS8_Pj,"a",@progbits
	.sectionflags	@""
	.align	4
.nv.constant0._ZN13group_norm_v214gn_cuda_kernelI6__halfLi480ELi1ELi16ELi60ELi4096ELb1ELi64ELi960ELi960ELi4ELb1ELi2ELb0ELb0ENS_16CompileConditionILi900EEEEEvPT_PKS4_S7_S7_flPfS8_Pj:
	.zero		600


//--------------------- .nv.constant0._ZN13group_norm_v214gn_cuda_kernelI6__halfLi480ELi3ELi16ELi60ELi4096ELb1ELi16ELi960ELi960ELi4ELb1ELi1ELb0ELb0ENS_16CompileConditionILi900EEEEEvPT_PKS4_S7_S7_flPfS8_Pj --------------------------
	.section	.nv.constant0._ZN13group_norm_v214gn_cuda_kernelI6__halfLi480ELi3ELi16ELi60ELi4096ELb1ELi16ELi960ELi960ELi4ELb1ELi1ELb0ELb0ENS_16CompileConditionILi900EEEEEvPT_PKS4_S7_S7_flPfS8_Pj,"a",@progbits
	.sectionflags	@""
	.align	4
.nv.constant0._ZN13group_norm_v214gn_cuda_kernelI6__halfLi480ELi3ELi16ELi60ELi4096ELb1ELi16ELi960ELi960ELi4ELb1ELi1ELb0ELb0ENS_16CompileConditionILi900EEEEEvPT_PKS4_S7_S7_flPfS8_Pj:
	.zero		600


//--------------------- .nv.constant0._ZN13group_norm_v214gn_cuda_kernelI6__halfLi480ELi2ELi16ELi60ELi4096ELb1ELi32ELi960ELi960ELi4ELb1ELi2ELb0ELb0ENS_16CompileConditionILi900EEEEEvPT_PKS4_S7_S7_flPfS8_Pj --------------------------
	.section	.nv.constant0._ZN13group_norm_v214gn_cuda_kernelI6__halfLi480ELi2ELi16ELi60ELi4096ELb1ELi32ELi960ELi960ELi4ELb1ELi2ELb0ELb0ENS_16CompileConditionILi900EEEEEvPT_PKS4_S7_S7_flPfS8_Pj,"a",@progbits
	.sectionflags	@""
	.align	4
.nv.constant0._ZN13group_norm_v214gn_cuda_kernelI6__halfLi480ELi2ELi16ELi60ELi4096ELb1ELi32ELi960ELi960ELi4ELb1ELi2ELb0ELb0ENS_16CompileConditionILi900EEEEEvPT_PKS4_S7_S7_flPfS8_Pj:
	.zero		600


//--------------------- SYMBOLS --------------------------

	.type		.nv.reservedSmem.offset0,@object
	.size		.nv.reservedSmem.offset0,0x4
